	.target	sm_103a

	.elftype	@"ET_EXEC"


//--------------------- .note.nv.tkinfo           --------------------------
	.section	.note.nv.tkinfo,"",@"SHT_NOTE"
	.sectionflags	@"SHF_NOTE_NV_TKINFO"
	.tkinfo
        /*0018*/ 	.word	0x00000002
        /*0030*/ 	.string	""
        /*0030*/ 	.string	"ptxas"
        /*0030*/ 	.string	"Cuda compilation tools, release 13.0, V13.0.88"
        /*0030*/ 	.string	"Build cuda_13.0.r13.0/compiler.36424714_0"
        /*0030*/ 	.string	"-arch sm_103a -m 64 "



//--------------------- .note.nv.cuinfo           --------------------------
	.section	.note.nv.cuinfo,"",@"SHT_NOTE"
	.sectionflags	@"SHF_NOTE_NV_CUINFO"
        /*0018*/ 	.short	0x0002
        /*001a*/ 	.short	0x0067
        /*001c*/ 	.short	0x0082
	.zero		2


//--------------------- .nv.info                  --------------------------
	.section	.nv.info,"",@"SHT_CUDA_INFO"
	.align	4


	//----- nvinfo : EIATTR_REGCOUNT
	.align		4
        /*0000*/ 	.byte	0x04, 0x2f
        /*0002*/ 	.short	(.L_41 - .L_40)
	.align		4
.L_40:
        /*0004*/ 	.word	index@(_Z35group_norm_nhwc_fwd_one_pass_kernelI11Fp32IOFp16WLi512ELi42ELi672EEv26Group_norm_nhwc_fwd_params)
        /*0008*/ 	.word	0x00000050


	//----- nvinfo : EIATTR_FRAME_SIZE
	.align		4
.L_41:
        /*000c*/ 	.byte	0x04, 0x11
        /*000e*/ 	.short	(.L_43 - .L_42)
	.align		4
.L_42:
        /*0010*/ 	.word	index@(_Z35group_norm_nhwc_fwd_one_pass_kernelI11Fp32IOFp16WLi512ELi42ELi672EEv26Group_norm_nhwc_fwd_params)
        /*0014*/ 	.word	0x00000000


	//----- nvinfo : EIATTR_REGCOUNT
	.align		4
.L_43:
        /*0018*/ 	.byte	0x04, 0x2f
        /*001a*/ 	.short	(.L_45 - .L_44)
	.align		4
.L_44:
        /*001c*/ 	.word	index@(_Z35group_norm_nhwc_fwd_one_pass_kernelI11Fp32IOFp16WLi256ELi42ELi672EEv26Group_norm_nhwc_fwd_params)
        /*0020*/ 	.word	0x0000004a


	//----- nvinfo : EIATTR_FRAME_SIZE
	.align		4
.L_45:
        /*0024*/ 	.byte	0x04, 0x11
        /*0026*/ 	.short	(.L_47 - .L_46)
	.align		4
.L_46:
        /*0028*/ 	.word	index@(_Z35group_norm_nhwc_fwd_one_pass_kernelI11Fp32IOFp16WLi256ELi42ELi672EEv26Group_norm_nhwc_fwd_params)
        /*002c*/ 	.word	0x00000000


	//----- nvinfo : EIATTR_REGCOUNT
	.align		4
.L_47:
        /*0030*/ 	.byte	0x04, 0x2f
        /*0032*/ 	.short	(.L_49 - .L_48)
	.align		4
.L_48:
        /*0034*/ 	.word	index@(_Z35group_norm_nhwc_fwd_one_pass_kernelI11Fp32IOFp16WLi128ELi42ELi672EEv26Group_norm_nhwc_fwd_params)
        /*0038*/ 	.word	0x00000020


	//----- nvinfo : EIATTR_FRAME_SIZE
	.align		4
.L_49:
        /*003c*/ 	.byte	0x04, 0x11
        /*003e*/ 	.short	(.L_51 - .L_50)
	.align		4
.L_50:
        /*0040*/ 	.word	index@(_Z35group_norm_nhwc_fwd_one_pass_kernelI11Fp32IOFp16WLi128ELi42ELi672EEv26Group_norm_nhwc_fwd_params)
        /*0044*/ 	.word	0x00000000


	//----- nvinfo : EIATTR_REGCOUNT
	.align		4
.L_51:
        /*0048*/ 	.byte	0x04, 0x2f
        /*004a*/ 	.short	(.L_53 - .L_52)
	.align		4
.L_52:
        /*004c*/ 	.word	index@(_Z35group_norm_nhwc_fwd_one_pass_kernelI11Fp32IOFp16WLi64ELi42ELi672EEv26Group_norm_nhwc_fwd_params)
        /*0050*/ 	.word	0x00000020


	//----- nvinfo : EIATTR_FRAME_SIZE
	.align		4
.L_53:
        /*0054*/ 	.byte	0x04, 0x11
        /*0056*/ 	.short	(.L_55 - .L_54)
	.align		4
.L_54:
        /*0058*/ 	.word	index@(_Z35group_norm_nhwc_fwd_one_pass_kernelI11Fp32IOFp16WLi64ELi42ELi672EEv26Group_norm_nhwc_fwd_params)
        /*005c*/ 	.word	0x00000000


	//----- nvinfo : EIATTR_REGCOUNT
	.align		4
.L_55:
        /*0060*/ 	.byte	0x04, 0x2f
        /*0062*/ 	.short	(.L_57 - .L_56)
	.align		4
.L_56:
        /*0064*/ 	.word	index@(_Z35group_norm_nhwc_fwd_one_pass_kernelI11Fp32IOBf16WLi512ELi42ELi672EEv26Group_norm_nhwc_fwd_params)
        /*0068*/ 	.word	0x00000050


	//----- nvinfo : EIATTR_FRAME_SIZE
	.align		4
.L_57:
        /*006c*/ 	.byte	0x04, 0x11
        /*006e*/ 	.short	(.L_59 - .L_58)
	.align		4
.L_58:
        /*0070*/ 	.word	index@(_Z35group_norm_nhwc_fwd_one_pass_kernelI11Fp32IOBf16WLi512ELi42ELi672EEv26Group_norm_nhwc_fwd_params)
        /*0074*/ 	.word	0x00000000


	//----- nvinfo : EIATTR_REGCOUNT
	.align		4
.L_59:
        /*0078*/ 	.byte	0x04, 0x2f
        /*007a*/ 	.short	(.L_61 - .L_60)
	.align		4
.L_60:
        /*007c*/ 	.word	index@(_Z35group_norm_nhwc_fwd_one_pass_kernelI11Fp32IOBf16WLi256ELi42ELi672EEv26Group_norm_nhwc_fwd_params)
        /*0080*/ 	.word	0x0000004a


	//----- nvinfo : EIATTR_FRAME_SIZE
	.align		4
.L_61:
        /*0084*/ 	.byte	0x04, 0x11
        /*0086*/ 	.short	(.L_63 - .L_62)
	.align		4
.L_62:
        /*0088*/ 	.word	index@(_Z35group_norm_nhwc_fwd_one_pass_kernelI11Fp32IOBf16WLi256ELi42ELi672EEv26Group_norm_nhwc_fwd_params)
        /*008c*/ 	.word	0x00000000


	//----- nvinfo : EIATTR_REGCOUNT
	.align		4
.L_63:
        /*0090*/ 	.byte	0x04, 0x2f
        /*0092*/ 	.short	(.L_65 - .L_64)
	.align		4
.L_64:
        /*0094*/ 	.word	index@(_Z35group_norm_nhwc_fwd_one_pass_kernelI11Fp32IOBf16WLi128ELi42ELi672EEv26Group_norm_nhwc_fwd_params)
        /*0098*/ 	.word	0x00000020


	//----- nvinfo : EIATTR_FRAME_SIZE
	.align		4
.L_65:
        /*009c*/ 	.byte	0x04, 0x11
        /*009e*/ 	.short	(.L_67 - .L_66)
	.align		4
.L_66:
        /*00a0*/ 	.word	index@(_Z35group_norm_nhwc_fwd_one_pass_kernelI11Fp32IOBf16WLi128ELi42ELi672EEv26Group_norm_nhwc_fwd_params)
        /*00a4*/ 	.word	0x00000000


	//----- nvinfo : EIATTR_REGCOUNT
	.align		4
.L_67:
        /*00a8*/ 	.byte	0x04, 0x2f
        /*00aa*/ 	.short	(.L_69 - .L_68)
	.align		4
.L_68:
        /*00ac*/ 	.word	index@(_Z35group_norm_nhwc_fwd_one_pass_kernelI11Fp32IOBf16WLi64ELi42ELi672EEv26Group_norm_nhwc_fwd_params)
        /*00b0*/ 	.word	0x00000020


	//----- nvinfo : EIATTR_FRAME_SIZE
	.align		4
.L_69:
        /*00b4*/ 	.byte	0x04, 0x11
        /*00b6*/ 	.short	(.L_71 - .L_70)
	.align		4
.L_70:
        /*00b8*/ 	.word	index@(_Z35group_norm_nhwc_fwd_one_pass_kernelI11Fp32IOBf16WLi64ELi42ELi672EEv26Group_norm_nhwc_fwd_params)
        /*00bc*/ 	.word	0x00000000


	//----- nvinfo : EIATTR_REGCOUNT
	.align		4
.L_71:
        /*00c0*/ 	.byte	0x04, 0x2f
        /*00c2*/ 	.short	(.L_73 - .L_72)
	.align		4
.L_72:
        /*00c4*/ 	.word	index@(_Z35group_norm_nhwc_fwd_one_pass_kernelI11Fp32IOFp32WLi512ELi42ELi672EEv26Group_norm_nhwc_fwd_params)
        /*00c8*/ 	.word	0x00000050


	//----- nvinfo : EIATTR_FRAME_SIZE
	.align		4
.L_73:
        /*00cc*/ 	.byte	0x04, 0x11
        /*00ce*/ 	.short	(.L_75 - .L_74)
	.align		4
.L_74:
        /*00d0*/ 	.word	index@(_Z35group_norm_nhwc_fwd_one_pass_kernelI11Fp32IOFp32WLi512ELi42ELi672EEv26Group_norm_nhwc_fwd_params)
        /*00d4*/ 	.word	0x00000000


	//----- nvinfo : EIATTR_REGCOUNT
	.align		4
.L_75:
        /*00d8*/ 	.byte	0x04, 0x2f
        /*00da*/ 	.short	(.L_77 - .L_76)
	.align		4
.L_76:
        /*00dc*/ 	.word	index@(_Z35group_norm_nhwc_fwd_one_pass_kernelI11Fp32IOFp32WLi256ELi42ELi672EEv26Group_norm_nhwc_fwd_params)
        /*00e0*/ 	.word	0x0000004a


	//----- nvinfo : EIATTR_FRAME_SIZE
	.align		4
.L_77:
        /*00e4*/ 	.byte	0x04, 0x11
        /*00e6*/ 	.short	(.L_79 - .L_78)
	.align		4
.L_78:
        /*00e8*/ 	.word	index@(_Z35group_norm_nhwc_fwd_one_pass_kernelI11Fp32IOFp32WLi256ELi42ELi672EEv26Group_norm_nhwc_fwd_params)
        /*00ec*/ 	.word	0x00000000


	//----- nvinfo : EIATTR_REGCOUNT
	.align		4
.L_79:
        /*00f0*/ 	.byte	0x04, 0x2f
        /*00f2*/ 	.short	(.L_81 - .L_80)
	.align		4
.L_80:
        /*00f4*/ 	.word	index@(_Z35group_norm_nhwc_fwd_one_pass_kernelI11Fp32IOFp32WLi128ELi42ELi672EEv26Group_norm_nhwc_fwd_params)
        /*00f8*/ 	.word	0x00000020


	//----- nvinfo : EIATTR_FRAME_SIZE
	.align		4
.L_81:
        /*00fc*/ 	.byte	0x04, 0x11
        /*00fe*/ 	.short	(.L_83 - .L_82)
	.align		4
.L_82:
        /*0100*/ 	.word	index@(_Z35group_norm_nhwc_fwd_one_pass_kernelI11Fp32IOFp32WLi128ELi42ELi672EEv26Group_norm_nhwc_fwd_params)
        /*0104*/ 	.word	0x00000000


	//----- nvinfo : EIATTR_REGCOUNT
	.align		4
.L_83:
        /*0108*/ 	.byte	0x04, 0x2f
        /*010a*/ 	.short	(.L_85 - .L_84)
	.align		4
.L_84:
        /*010c*/ 	.word	index@(_Z35group_norm_nhwc_fwd_one_pass_kernelI11Fp32IOFp32WLi64ELi42ELi672EEv26Group_norm_nhwc_fwd_params)
        /*0110*/ 	.word	0x00000020


	//----- nvinfo : EIATTR_FRAME_SIZE
	.align		4
.L_85:
        /*0114*/ 	.byte	0x04, 0x11
        /*0116*/ 	.short	(.L_87 - .L_86)
	.align		4
.L_86:
        /*0118*/ 	.word	index@(_Z35group_norm_nhwc_fwd_one_pass_kernelI11Fp32IOFp32WLi64ELi42ELi672EEv26Group_norm_nhwc_fwd_params)
        /*011c*/ 	.word	0x00000000


	//----- nvinfo : EIATTR_REGCOUNT
	.align		4
.L_87:
        /*0120*/ 	.byte	0x04, 0x2f
        /*0122*/ 	.short	(.L_89 - .L_88)
	.align		4
.L_88:
        /*0124*/ 	.word	index@(_Z35group_norm_nhwc_fwd_one_pass_kernelI11Fp16IOFp16WLi512ELi42ELi672EEv26Group_norm_nhwc_fwd_params)
        /*0128*/ 	.word	0x00000050


	//----- nvinfo : EIATTR_FRAME_SIZE
	.align		4
.L_89:
        /*012c*/ 	.byte	0x04, 0x11
        /*012e*/ 	.short	(.L_91 - .L_90)
	.align		4
.L_90:
        /*0130*/ 	.word	index@(_Z35group_norm_nhwc_fwd_one_pass_kernelI11Fp16IOFp16WLi512ELi42ELi672EEv26Group_norm_nhwc_fwd_params)
        /*0134*/ 	.word	0x00000000


	//----- nvinfo : EIATTR_REGCOUNT
	.align		4
.L_91:
        /*0138*/ 	.byte	0x04, 0x2f
        /*013a*/ 	.short	(.L_93 - .L_92)
	.align		4
.L_92:
        /*013c*/ 	.word	index@(_Z35group_norm_nhwc_fwd_one_pass_kernelI11Fp16IOFp16WLi256ELi42ELi672EEv26Group_norm_nhwc_fwd_params)
        /*0140*/ 	.word	0x0000004a


	//----- nvinfo : EIATTR_FRAME_SIZE
	.align		4
.L_93:
        /*0144*/ 	.byte	0x04, 0x11
        /*0146*/ 	.short	(.L_95 - .L_94)
	.align		4
.L_94:
        /*0148*/ 	.word	index@(_Z35group_norm_nhwc_fwd_one_pass_kernelI11Fp16IOFp16WLi256ELi42ELi672EEv26Group_norm_nhwc_fwd_params)
        /*014c*/ 	.word	0x00000000


	//----- nvinfo : EIATTR_REGCOUNT
	.align		4
.L_95:
        /*0150*/ 	.byte	0x04, 0x2f
        /*0152*/ 	.short	(.L_97 - .L_96)
	.align		4
.L_96:
        /*0154*/ 	.word	index@(_Z35group_norm_nhwc_fwd_one_pass_kernelI11Fp16IOFp16WLi128ELi42ELi672EEv26Group_norm_nhwc_fwd_params)
        /*0158*/ 	.word	0x00000020


	//----- nvinfo : EIATTR_FRAME_SIZE
	.align		4
.L_97:
        /*015c*/ 	.byte	0x04, 0x11
        /*015e*/ 	.short	(.L_99 - .L_98)
	.align		4
.L_98:
        /*0160*/ 	.word	index@(_Z35group_norm_nhwc_fwd_one_pass_kernelI11Fp16IOFp16WLi128ELi42ELi672EEv26Group_norm_nhwc_fwd_params)
        /*0164*/ 	.word	0x00000000


	//----- nvinfo : EIATTR_REGCOUNT
	.align		4
.L_99:
        /*0168*/ 	.byte	0x04, 0x2f
        /*016a*/ 	.short	(.L_101 - .L_100)
	.align		4
.L_100:
        /*016c*/ 	.word	index@(_Z35group_norm_nhwc_fwd_one_pass_kernelI11Fp16IOFp16WLi64ELi42ELi672EEv26Group_norm_nhwc_fwd_params)
        /*0170*/ 	.word	0x00000020


	//----- nvinfo : EIATTR_FRAME_SIZE
	.align		4
.L_101:
        /*0174*/ 	.byte	0x04, 0x11
        /*0176*/ 	.short	(.L_103 - .L_102)
	.align		4
.L_102:
        /*0178*/ 	.word	index@(_Z35group_norm_nhwc_fwd_one_pass_kernelI11Fp16IOFp16WLi64ELi42ELi672EEv26Group_norm_nhwc_fwd_params)
        /*017c*/ 	.word	0x00000000


	//----- nvinfo : EIATTR_REGCOUNT
	.align		4
.L_103:
        /*0180*/ 	.byte	0x04, 0x2f
        /*0182*/ 	.short	(.L_105 - .L_104)
	.align		4
.L_104:
        /*0184*/ 	.word	index@(_Z35group_norm_nhwc_fwd_one_pass_kernelI11Fp16IOBf16WLi512ELi42ELi672EEv26Group_norm_nhwc_fwd_params)
        /*0188*/ 	.word	0x00000050


	//----- nvinfo : EIATTR_FRAME_SIZE
	.align		4
.L_105:
        /*018c*/ 	.byte	0x04, 0x11
        /*018e*/ 	.short	(.L_107 - .L_106)
	.align		4
.L_106:
        /*0190*/ 	.word	index@(_Z35group_norm_nhwc_fwd_one_pass_kernelI11Fp16IOBf16WLi512ELi42ELi672EEv26Group_norm_nhwc_fwd_params)
        /*0194*/ 	.word	0x00000000


	//----- nvinfo : EIATTR_REGCOUNT
	.align		4
.L_107:
        /*0198*/ 	.byte	0x04, 0x2f
        /*019a*/ 	.short	(.L_109 - .L_108)
	.align		4
.L_108:
        /*019c*/ 	.word	index@(_Z35group_norm_nhwc_fwd_one_pass_kernelI11Fp16IOBf16WLi256ELi42ELi672EEv26Group_norm_nhwc_fwd_params)
        /*01a0*/ 	.word	0x0000004a


	//----- nvinfo : EIATTR_FRAME_SIZE
	.align		4
.L_109:
        /*01a4*/ 	.byte	0x04, 0x11
        /*01a6*/ 	.short	(.L_111 - .L_110)
	.align		4
.L_110:
        /*01a8*/ 	.word	index@(_Z35group_norm_nhwc_fwd_one_pass_kernelI11Fp16IOBf16WLi256ELi42ELi672EEv26Group_norm_nhwc_fwd_params)
        /*01ac*/ 	.word	0x00000000


	//----- nvinfo : EIATTR_REGCOUNT
	.align		4
.L_111:
        /*01b0*/ 	.byte	0x04, 0x2f
        /*01b2*/ 	.short	(.L_113 - .L_112)
	.align		4
.L_112:
        /*01b4*/ 	.word	index@(_Z35group_norm_nhwc_fwd_one_pass_kernelI11Fp16IOBf16WLi128ELi42ELi672EEv26Group_norm_nhwc_fwd_params)
        /*01b8*/ 	.word	0x00000020


	//----- nvinfo : EIATTR_FRAME_SIZE
	.align		4
.L_113:
        /*01bc*/ 	.byte	0x04, 0x11
        /*01be*/ 	.short	(.L_115 - .L_114)
	.align		4
.L_114:
        /*01c0*/ 	.word	index@(_Z35group_norm_nhwc_fwd_one_pass_kernelI11Fp16IOBf16WLi128ELi42ELi672EEv26Group_norm_nhwc_fwd_params)
        /*01c4*/ 	.word	0x00000000


	//----- nvinfo : EIATTR_REGCOUNT
	.align		4
.L_115:
        /*01c8*/ 	.byte	0x04, 0x2f
        /*01ca*/ 	.short	(.L_117 - .L_116)
	.align		4
.L_116:
        /*01cc*/ 	.word	index@(_Z35group_norm_nhwc_fwd_one_pass_kernelI11Fp16IOBf16WLi64ELi42ELi672EEv26Group_norm_nhwc_fwd_params)
        /*01d0*/ 	.word	0x00000020


	//----- nvinfo : EIATTR_FRAME_SIZE
	.align		4
.L_117:
        /*01d4*/ 	.byte	0x04, 0x11
        /*01d6*/ 	.short	(.L_119 - .L_118)
	.align		4
.L_118:
        /*01d8*/ 	.word	index@(_Z35group_norm_nhwc_fwd_one_pass_kernelI11Fp16IOBf16WLi64ELi42ELi672EEv26Group_norm_nhwc_fwd_params)
        /*01dc*/ 	.word	0x00000000


	//----- nvinfo : EIATTR_REGCOUNT
	.align		4
.L_119:
        /*01e0*/ 	.byte	0x04, 0x2f
        /*01e2*/ 	.short	(.L_121 - .L_120)
	.align		4
.L_120:
        /*01e4*/ 	.word	index@(_Z35group_norm_nhwc_fwd_one_pass_kernelI11Fp16IOFp32WLi512ELi42ELi672EEv26Group_norm_nhwc_fwd_params)
        /*01e8*/ 	.word	0x00000050


	//----- nvinfo : EIATTR_FRAME_SIZE
	.align		4
.L_121:
        /*01ec*/ 	.byte	0x04, 0x11
        /*01ee*/ 	.short	(.L_123 - .L_122)
	.align		4
.L_122:
        /*01f0*/ 	.word	index@(_Z35group_norm_nhwc_fwd_one_pass_kernelI11Fp16IOFp32WLi512ELi42ELi672EEv26Group_norm_nhwc_fwd_params)
        /*01f4*/ 	.word	0x00000000


	//----- nvinfo : EIATTR_REGCOUNT
	.align		4
.L_123:
        /*01f8*/ 	.byte	0x04, 0x2f
        /*01fa*/ 	.short	(.L_125 - .L_124)
	.align		4
.L_124:
        /*01fc*/ 	.word	index@(_Z35group_norm_nhwc_fwd_one_pass_kernelI11Fp16IOFp32WLi256ELi42ELi672EEv26Group_norm_nhwc_fwd_params)
        /*0200*/ 	.word	0x0000004a


	//----- nvinfo : EIATTR_FRAME_SIZE
	.align		4
.L_125:
        /*0204*/ 	.byte	0x04, 0x11
        /*0206*/ 	.short	(.L_127 - .L_126)
	.align		4
.L_126:
        /*0208*/ 	.word	index@(_Z35group_norm_nhwc_fwd_one_pass_kernelI11Fp16IOFp32WLi256ELi42ELi672EEv26Group_norm_nhwc_fwd_params)
        /*020c*/ 	.word	0x00000000


	//----- nvinfo : EIATTR_REGCOUNT
	.align		4
.L_127:
        /*0210*/ 	.byte	0x04, 0x2f
        /*0212*/ 	.short	(.L_129 - .L_128)
	.align		4
.L_128:
        /*0214*/ 	.word	index@(_Z35group_norm_nhwc_fwd_one_pass_kernelI11Fp16IOFp32WLi128ELi42ELi672EEv26Group_norm_nhwc_fwd_params)
        /*0218*/ 	.word	0x00000020


	//----- nvinfo : EIATTR_FRAME_SIZE
	.align		4
.L_129:
        /*021c*/ 	.byte	0x04, 0x11
        /*021e*/ 	.short	(.L_131 - .L_130)
	.align		4
.L_130:
        /*0220*/ 	.word	index@(_Z35group_norm_nhwc_fwd_one_pass_kernelI11Fp16IOFp32WLi128ELi42ELi672EEv26Group_norm_nhwc_fwd_params)
        /*0224*/ 	.word	0x00000000


	//----- nvinfo : EIATTR_REGCOUNT
	.align		4
.L_131:
        /*0228*/ 	.byte	0x04, 0x2f
        /*022a*/ 	.short	(.L_133 - .L_132)
	.align		4
.L_132:
        /*022c*/ 	.word	index@(_Z35group_norm_nhwc_fwd_one_pass_kernelI11Fp16IOFp32WLi64ELi42ELi672EEv26Group_norm_nhwc_fwd_params)
        /*0230*/ 	.word	0x00000020


	//----- nvinfo : EIATTR_FRAME_SIZE
	.align		4
.L_133:
        /*0234*/ 	.byte	0x04, 0x11
        /*0236*/ 	.short	(.L_135 - .L_134)
	.align		4
.L_134:
        /*0238*/ 	.word	index@(_Z35group_norm_nhwc_fwd_one_pass_kernelI11Fp16IOFp32WLi64ELi42ELi672EEv26Group_norm_nhwc_fwd_params)
        /*023c*/ 	.word	0x00000000


	//----- nvinfo : EIATTR_REGCOUNT
	.align		4
.L_135:
        /*0240*/ 	.byte	0x04, 0x2f
        /*0242*/ 	.short	(.L_137 - .L_136)
	.align		4
.L_136:
        /*0244*/ 	.word	index@(_Z35group_norm_nhwc_fwd_one_pass_kernelI11Bf16IOFp16WLi512ELi42ELi672EEv26Group_norm_nhwc_fwd_params)
        /*0248*/ 	.word	0x00000050


	//----- nvinfo : EIATTR_FRAME_SIZE
	.align		4
.L_137:
        /*024c*/ 	.byte	0x04, 0x11
        /*024e*/ 	.short	(.L_139 - .L_138)
	.align		4
.L_138:
        /*0250*/ 	.word	index@(_Z35group_norm_nhwc_fwd_one_pass_kernelI11Bf16IOFp16WLi512ELi42ELi672EEv26Group_norm_nhwc_fwd_params)
        /*0254*/ 	.word	0x00000000


	//----- nvinfo : EIATTR_REGCOUNT
	.align		4
.L_139:
        /*0258*/ 	.byte	0x04, 0x2f
        /*025a*/ 	.short	(.L_141 - .L_140)
	.align		4
.L_140:
        /*025c*/ 	.word	index@(_Z35group_norm_nhwc_fwd_one_pass_kernelI11Bf16IOFp16WLi256ELi42ELi672EEv26Group_norm_nhwc_fwd_params)
        /*0260*/ 	.word	0x0000004a


	//----- nvinfo : EIATTR_FRAME_SIZE
	.align		4
.L_141:
        /*0264*/ 	.byte	0x04, 0x11
        /*0266*/ 	.short	(.L_143 - .L_142)
	.align		4
.L_142:
        /*0268*/ 	.word	index@(_Z35group_norm_nhwc_fwd_one_pass_kernelI11Bf16IOFp16WLi256ELi42ELi672EEv26Group_norm_nhwc_fwd_params)
        /*026c*/ 	.word	0x00000000


	//----- nvinfo : EIATTR_REGCOUNT
	.align		4
.L_143:
        /*0270*/ 	.byte	0x04, 0x2f
        /*0272*/ 	.short	(.L_145 - .L_144)
	.align		4
.L_144:
        /*0274*/ 	.word	index@(_Z35group_norm_nhwc_fwd_one_pass_kernelI11Bf16IOFp16WLi128ELi42ELi672EEv26Group_norm_nhwc_fwd_params)
        /*0278*/ 	.word	0x00000020


	//----- nvinfo : EIATTR_FRAME_SIZE
	.align		4
.L_145:
        /*027c*/ 	.byte	0x04, 0x11
        /*027e*/ 	.short	(.L_147 - .L_146)
	.align		4
.L_146:
        /*0280*/ 	.word	index@(_Z35group_norm_nhwc_fwd_one_pass_kernelI11Bf16IOFp16WLi128ELi42ELi672EEv26Group_norm_nhwc_fwd_params)
        /*0284*/ 	.word	0x00000000


	//----- nvinfo : EIATTR_REGCOUNT
	.align		4
.L_147:
        /*0288*/ 	.byte	0x04, 0x2f
        /*028a*/ 	.short	(.L_149 - .L_148)
	.align		4
.L_148:
        /*028c*/ 	.word	index@(_Z35group_norm_nhwc_fwd_one_pass_kernelI11Bf16IOFp16WLi64ELi42ELi672EEv26Group_norm_nhwc_fwd_params)
        /*0290*/ 	.word	0x00000020


	//----- nvinfo : EIATTR_FRAME_SIZE
	.align		4
.L_149:
        /*0294*/ 	.byte	0x04, 0x11
        /*0296*/ 	.short	(.L_151 - .L_150)
	.align		4
.L_150:
        /*0298*/ 	.word	index@(_Z35group_norm_nhwc_fwd_one_pass_kernelI11Bf16IOFp16WLi64ELi42ELi672EEv26Group_norm_nhwc_fwd_params)
        /*029c*/ 	.word	0x00000000


	//----- nvinfo : EIATTR_REGCOUNT
	.align		4
.L_151:
        /*02a0*/ 	.byte	0x04, 0x2f
        /*02a2*/ 	.short	(.L_153 - .L_152)
	.align		4
.L_152:
        /*02a4*/ 	.word	index@(_Z35group_norm_nhwc_fwd_one_pass_kernelI11Bf16IOBf16WLi512ELi42ELi672EEv26Group_norm_nhwc_fwd_params)
        /*02a8*/ 	.word	0x00000050


	//----- nvinfo : EIATTR_FRAME_SIZE
	.align		4
.L_153:
        /*02ac*/ 	.byte	0x04, 0x11
        /*02ae*/ 	.short	(.L_155 - .L_154)
	.align		4
.L_154:
        /*02b0*/ 	.word	index@(_Z35group_norm_nhwc_fwd_one_pass_kernelI11Bf16IOBf16WLi512ELi42ELi672EEv26Group_norm_nhwc_fwd_params)
        /*02b4*/ 	.word	0x00000000


	//----- nvinfo : EIATTR_REGCOUNT
	.align		4
.L_155:
        /*02b8*/ 	.byte	0x04, 0x2f
        /*02ba*/ 	.short	(.L_157 - .L_156)
	.align		4
.L_156:
        /*02bc*/ 	.word	index@(_Z35group_norm_nhwc_fwd_one_pass_kernelI11Bf16IOBf16WLi256ELi42ELi672EEv26Group_norm_nhwc_fwd_params)
        /*02c0*/ 	.word	0x0000004a


	//----- nvinfo : EIATTR_FRAME_SIZE
	.align		4
.L_157:
        /*02c4*/ 	.byte	0x04, 0x11
        /*02c6*/ 	.short	(.L_159 - .L_158)
	.align		4
.L_158:
        /*02c8*/ 	.word	index@(_Z35group_norm_nhwc_fwd_one_pass_kernelI11Bf16IOBf16WLi256ELi42ELi672EEv26Group_norm_nhwc_fwd_params)
        /*02cc*/ 	.word	0x00000000


	//----- nvinfo : EIATTR_REGCOUNT
	.align		4
.L_159:
        /*02d0*/ 	.byte	0x04, 0x2f
        /*02d2*/ 	.short	(.L_161 - .L_160)
	.align		4
.L_160:
        /*02d4*/ 	.word	index@(_Z35group_norm_nhwc_fwd_one_pass_kernelI11Bf16IOBf16WLi128ELi42ELi672EEv26Group_norm_nhwc_fwd_params)
        /*02d8*/ 	.word	0x00000020


	//----- nvinfo : EIATTR_FRAME_SIZE
	.align		4
.L_161:
        /*02dc*/ 	.byte	0x04, 0x11
        /*02de*/ 	.short	(.L_163 - .L_162)
	.align		4
.L_162:
        /*02e0*/ 	.word	index@(_Z35group_norm_nhwc_fwd_one_pass_kernelI11Bf16IOBf16WLi128ELi42ELi672EEv26Group_norm_nhwc_fwd_params)
        /*02e4*/ 	.word	0x00000000


	//----- nvinfo : EIATTR_REGCOUNT
	.align		4
.L_163:
        /*02e8*/ 	.byte	0x04, 0x2f
        /*02ea*/ 	.short	(.L_165 - .L_164)
	.align		4
.L_164:
        /*02ec*/ 	.word	index@(_Z35group_norm_nhwc_fwd_one_pass_kernelI11Bf16IOBf16WLi64ELi42ELi672EEv26Group_norm_nhwc_fwd_params)
        /*02f0*/ 	.word	0x00000020


	//----- nvinfo : EIATTR_FRAME_SIZE
	.align		4
.L_165:
        /*02f4*/ 	.byte	0x04, 0x11
        /*02f6*/ 	.short	(.L_167 - .L_166)
	.align		4
.L_166:
        /*02f8*/ 	.word	index@(_Z35group_norm_nhwc_fwd_one_pass_kernelI11Bf16IOBf16WLi64ELi42ELi672EEv26Group_norm_nhwc_fwd_params)
        /*02fc*/ 	.word	0x00000000


	//----- nvinfo : EIATTR_REGCOUNT
	.align		4
.L_167:
        /*0300*/ 	.byte	0x04, 0x2f
        /*0302*/ 	.short	(.L_169 - .L_168)
	.align		4
.L_168:
        /*0304*/ 	.word	index@(_Z35group_norm_nhwc_fwd_one_pass_kernelI11Bf16IOFp32WLi512ELi42ELi672EEv26Group_norm_nhwc_fwd_params)
        /*0308*/ 	.word	0x00000050


	//----- nvinfo : EIATTR_FRAME_SIZE
	.align		4
.L_169:
        /*030c*/ 	.byte	0x04, 0x11
        /*030e*/ 	.short	(.L_171 - .L_170)
	.align		4
.L_170:
        /*0310*/ 	.word	index@(_Z35group_norm_nhwc_fwd_one_pass_kernelI11Bf16IOFp32WLi512ELi42ELi672EEv26Group_norm_nhwc_fwd_params)
        /*0314*/ 	.word	0x00000000


	//----- nvinfo : EIATTR_REGCOUNT
	.align		4
.L_171:
        /*0318*/ 	.byte	0x04, 0x2f
        /*031a*/ 	.short	(.L_173 - .L_172)
	.align		4
.L_172:
        /*031c*/ 	.word	index@(_Z35group_norm_nhwc_fwd_one_pass_kernelI11Bf16IOFp32WLi256ELi42ELi672EEv26Group_norm_nhwc_fwd_params)
        /*0320*/ 	.word	0x0000004a


	//----- nvinfo : EIATTR_FRAME_SIZE
	.align		4
.L_173:
        /*0324*/ 	.byte	0x04, 0x11
        /*0326*/ 	.short	(.L_175 - .L_174)
	.align		4
.L_174:
        /*0328*/ 	.word	index@(_Z35group_norm_nhwc_fwd_one_pass_kernelI11Bf16IOFp32WLi256ELi42ELi672EEv26Group_norm_nhwc_fwd_params)
        /*032c*/ 	.word	0x00000000


	//----- nvinfo : EIATTR_REGCOUNT
	.align		4
.L_175:
        /*0330*/ 	.byte	0x04, 0x2f
        /*0332*/ 	.short	(.L_177 - .L_176)
	.align		4
.L_176:
        /*0334*/ 	.word	index@(_Z35group_norm_nhwc_fwd_one_pass_kernelI11Bf16IOFp32WLi128ELi42ELi672EEv26Group_norm_nhwc_fwd_params)
        /*0338*/ 	.word	0x00000020


	//----- nvinfo : EIATTR_FRAME_SIZE
	.align		4
.L_177:
        /*033c*/ 	.byte	0x04, 0x11
        /*033e*/ 	.short	(.L_179 - .L_178)
	.align		4
.L_178:
        /*0340*/ 	.word	index@(_Z35group_norm_nhwc_fwd_one_pass_kernelI11Bf16IOFp32WLi128ELi42ELi672EEv26Group_norm_nhwc_fwd_params)
        /*0344*/ 	.word	0x00000000


	//----- nvinfo : EIATTR_REGCOUNT
	.align		4
.L_179:
        /*0348*/ 	.byte	0x04, 0x2f
        /*034a*/ 	.short	(.L_181 - .L_180)
	.align		4
.L_180:
        /*034c*/ 	.word	index@(_Z35group_norm_nhwc_fwd_one_pass_kernelI11Bf16IOFp32WLi64ELi42ELi672EEv26Group_norm_nhwc_fwd_params)
        /*0350*/ 	.word	0x00000020


	//----- nvinfo : EIATTR_FRAME_SIZE
	.align		4
.L_181:
        /*0354*/ 	.byte	0x04, 0x11
        /*0356*/ 	.short	(.L_183 - .L_182)
	.align		4
.L_182:
        /*0358*/ 	.word	index@(_Z35group_norm_nhwc_fwd_one_pass_kernelI11Bf16IOFp32WLi64ELi42ELi672EEv26Group_norm_nhwc_fwd_params)
        /*035c*/ 	.word	0x00000000


	//----- nvinfo : EIATTR_REGCOUNT
	.align		4
.L_183:
        /*0360*/ 	.byte	0x04, 0x2f
        /*0362*/ 	.short	(.L_185 - .L_184)
	.align		4
.L_184:
        /*0364*/ 	.word	index@(_Z35group_norm_nhwc_bwd_one_pass_kernelI11Fp32IOFp16WLi512ELi42ELi672EEv26Group_norm_nhwc_bwd_params)
        /*0368*/ 	.word	0x00000050


	//----- nvinfo : EIATTR_FRAME_SIZE
	.align		4
.L_185:
        /*036c*/ 	.byte	0x04, 0x11
        /*036e*/ 	.short	(.L_187 - .L_186)
	.align		4
.L_186:
        /*0370*/ 	.word	index@(_Z35group_norm_nhwc_bwd_one_pass_kernelI11Fp32IOFp16WLi512ELi42ELi672EEv26Group_norm_nhwc_bwd_params)
        /*0374*/ 	.word	0x00000038


	//----- nvinfo : EIATTR_REGCOUNT
	.align		4
.L_187:
        /*0378*/ 	.byte	0x04, 0x2f
        /*037a*/ 	.short	(.L_189 - .L_188)
	.align		4
.L_188:
        /*037c*/ 	.word	index@(_Z35group_norm_nhwc_bwd_one_pass_kernelI11Fp32IOFp16WLi256ELi42ELi672EEv26Group_norm_nhwc_bwd_params)
        /*0380*/ 	.word	0x00000050


	//----- nvinfo : EIATTR_FRAME_SIZE
	.align		4
.L_189:
        /*0384*/ 	.byte	0x04, 0x11
        /*0386*/ 	.short	(.L_191 - .L_190)
	.align		4
.L_190:
        /*0388*/ 	.word	index@(_Z35group_norm_nhwc_bwd_one_pass_kernelI11Fp32IOFp16WLi256ELi42ELi672EEv26Group_norm_nhwc_bwd_params)
        /*038c*/ 	.word	0x00000000


	//----- nvinfo : EIATTR_REGCOUNT
	.align		4
.L_191:
        /*0390*/ 	.byte	0x04, 0x2f
        /*0392*/ 	.short	(.L_193 - .L_192)
	.align		4
.L_192:
        /*0394*/ 	.word	index@(_Z35group_norm_nhwc_bwd_one_pass_kernelI11Fp32IOFp16WLi128ELi42ELi672EEv26Group_norm_nhwc_bwd_params)
        /*0398*/ 	.word	0x00000033


	//----- nvinfo : EIATTR_FRAME_SIZE
	.align		4
.L_193:
        /*039c*/ 	.byte	0x04, 0x11
        /*039e*/ 	.short	(.L_195 - .L_194)
	.align		4
.L_194:
        /*03a0*/ 	.word	index@(_Z35group_norm_nhwc_bwd_one_pass_kernelI11Fp32IOFp16WLi128ELi42ELi672EEv26Group_norm_nhwc_bwd_params)
        /*03a4*/ 	.word	0x00000000


	//----- nvinfo : EIATTR_REGCOUNT
	.align		4
.L_195:
        /*03a8*/ 	.byte	0x04, 0x2f
        /*03aa*/ 	.short	(.L_197 - .L_196)
	.align		4
.L_196:
        /*03ac*/ 	.word	index@(_Z35group_norm_nhwc_bwd_one_pass_kernelI11Fp32IOFp16WLi64ELi42ELi672EEv26Group_norm_nhwc_bwd_params)
        /*03b0*/ 	.word	0x00000028


	//----- nvinfo : EIATTR_FRAME_SIZE
	.align		4
.L_197:
        /*03b4*/ 	.byte	0x04, 0x11
        /*03b6*/ 	.short	(.L_199 - .L_198)
	.align		4
.L_198:
        /*03b8*/ 	.word	index@(_Z35group_norm_nhwc_bwd_one_pass_kernelI11Fp32IOFp16WLi64ELi42ELi672EEv26Group_norm_nhwc_bwd_params)
        /*03bc*/ 	.word	0x00000000


	//----- nvinfo : EIATTR_REGCOUNT
	.align		4
.L_199:
        /*03c0*/ 	.byte	0x04, 0x2f
        /*03c2*/ 	.short	(.L_201 - .L_200)
	.align		4
.L_200:
        /*03c4*/ 	.word	index@(_Z35group_norm_nhwc_bwd_one_pass_kernelI11Fp32IOBf16WLi512ELi42ELi672EEv26Group_norm_nhwc_bwd_params)
        /*03c8*/ 	.word	0x00000050


	//----- nvinfo : EIATTR_FRAME_SIZE
	.align		4
.L_201:
        /*03cc*/ 	.byte	0x04, 0x11
        /*03ce*/ 	.short	(.L_203 - .L_202)
	.align		4
.L_202:
        /*03d0*/ 	.word	index@(_Z35group_norm_nhwc_bwd_one_pass_kernelI11Fp32IOBf16WLi512ELi42ELi672EEv26Group_norm_nhwc_bwd_params)
        /*03d4*/ 	.word	0x00000038


	//----- nvinfo : EIATTR_REGCOUNT
	.align		4
.L_203:
        /*03d8*/ 	.byte	0x04, 0x2f
        /*03da*/ 	.short	(.L_205 - .L_204)
	.align		4
.L_204:
        /*03dc*/ 	.word	index@(_Z35group_norm_nhwc_bwd_one_pass_kernelI11Fp32IOBf16WLi256ELi42ELi672EEv26Group_norm_nhwc_bwd_params)
        /*03e0*/ 	.word	0x00000050


	//----- nvinfo : EIATTR_FRAME_SIZE
	.align		4
.L_205:
        /*03e4*/ 	.byte	0x04, 0x11
        /*03e6*/ 	.short	(.L_207 - .L_206)
	.align		4
.L_206:
        /*03e8*/ 	.word	index@(_Z35group_norm_nhwc_bwd_one_pass_kernelI11Fp32IOBf16WLi256ELi42ELi672EEv26Group_norm_nhwc_bwd_params)
        /*03ec*/ 	.word	0x00000000


	//----- nvinfo : EIATTR_REGCOUNT
	.align		4
.L_207:
        /*03f0*/ 	.byte	0x04, 0x2f
        /*03f2*/ 	.short	(.L_209 - .L_208)
	.align		4
.L_208:
        /*03f4*/ 	.word	index@(_Z35group_norm_nhwc_bwd_one_pass_kernelI11Fp32IOBf16WLi128ELi42ELi672EEv26Group_norm_nhwc_bwd_params)
        /*03f8*/ 	.word	0x00000033


	//----- nvinfo : EIATTR_FRAME_SIZE
	.align		4
.L_209:
        /*03fc*/ 	.byte	0x04, 0x11
        /*03fe*/ 	.short	(.L_211 - .L_210)
	.align		4
.L_210:
        /*0400*/ 	.word	index@(_Z35group_norm_nhwc_bwd_one_pass_kernelI11Fp32IOBf16WLi128ELi42ELi672EEv26Group_norm_nhwc_bwd_params)
        /*0404*/ 	.word	0x00000000


	//----- nvinfo : EIATTR_REGCOUNT
	.align		4
.L_211:
        /*0408*/ 	.byte	0x04, 0x2f
        /*040a*/ 	.short	(.L_213 - .L_212)
	.align		4
.L_212:
        /*040c*/ 	.word	index@(_Z35group_norm_nhwc_bwd_one_pass_kernelI11Fp32IOBf16WLi64ELi42ELi672EEv26Group_norm_nhwc_bwd_params)
        /*0410*/ 	.word	0x00000028


	//----- nvinfo : EIATTR_FRAME_SIZE
	.align		4
.L_213:
        /*0414*/ 	.byte	0x04, 0x11
        /*0416*/ 	.short	(.L_215 - .L_214)
	.align		4
.L_214:
        /*0418*/ 	.word	index@(_Z35group_norm_nhwc_bwd_one_pass_kernelI11Fp32IOBf16WLi64ELi42ELi672EEv26Group_norm_nhwc_bwd_params)
        /*041c*/ 	.word	0x00000000


	//----- nvinfo : EIATTR_REGCOUNT
	.align		4
.L_215:
        /*0420*/ 	.byte	0x04, 0x2f
        /*0422*/ 	.short	(.L_217 - .L_216)
	.align		4
.L_216:
        /*0424*/ 	.word	index@(_Z35group_norm_nhwc_bwd_one_pass_kernelI11Fp32IOFp32WLi512ELi42ELi672EEv26Group_norm_nhwc_bwd_params)
        /*0428*/ 	.word	0x00000050


	//----- nvinfo : EIATTR_FRAME_SIZE
	.align		4
.L_217:
        /*042c*/ 	.byte	0x04, 0x11
        /*042e*/ 	.short	(.L_219 - .L_218)
	.align		4
.L_218:
        /*0430*/ 	.word	index@(_Z35group_norm_nhwc_bwd_one_pass_kernelI11Fp32IOFp32WLi512ELi42ELi672EEv26Group_norm_nhwc_bwd_params)
        /*0434*/ 	.word	0x00000030


	//----- nvinfo : EIATTR_REGCOUNT
	.align		4
.L_219:
        /*0438*/ 	.byte	0x04, 0x2f
        /*043a*/ 	.short	(.L_221 - .L_220)
	.align		4
.L_220:
        /*043c*/ 	.word	index@(_Z35group_norm_nhwc_bwd_one_pass_kernelI11Fp32IOFp32WLi256ELi42ELi672EEv26Group_norm_nhwc_bwd_params)
        /*0440*/ 	.word	0x00000050


	//----- nvinfo : EIATTR_FRAME_SIZE
	.align		4
.L_221:
        /*0444*/ 	.byte	0x04, 0x11
        /*0446*/ 	.short	(.L_223 - .L_222)
	.align		4
.L_222:
        /*0448*/ 	.word	index@(_Z35group_norm_nhwc_bwd_one_pass_kernelI11Fp32IOFp32WLi256ELi42ELi672EEv26Group_norm_nhwc_bwd_params)
        /*044c*/ 	.word	0x00000000


	//----- nvinfo : EIATTR_REGCOUNT
	.align		4
.L_223:
        /*0450*/ 	.byte	0x04, 0x2f
        /*0452*/ 	.short	(.L_225 - .L_224)
	.align		4
.L_224:
        /*0454*/ 	.word	index@(_Z35group_norm_nhwc_bwd_one_pass_kernelI11Fp32IOFp32WLi128ELi42ELi672EEv26Group_norm_nhwc_bwd_params)
        /*0458*/ 	.word	0x00000035


	//----- nvinfo : EIATTR_FRAME_SIZE
	.align		4
.L_225:
        /*045c*/ 	.byte	0x04, 0x11
        /*045e*/ 	.short	(.L_227 - .L_226)
	.align		4
.L_226:
        /*0460*/ 	.word	index@(_Z35group_norm_nhwc_bwd_one_pass_kernelI11Fp32IOFp32WLi128ELi42ELi672EEv26Group_norm_nhwc_bwd_params)
        /*0464*/ 	.word	0x00000000


	//----- nvinfo : EIATTR_REGCOUNT
	.align		4
.L_227:
        /*0468*/ 	.byte	0x04, 0x2f
        /*046a*/ 	.short	(.L_229 - .L_228)
	.align		4
.L_228:
        /*046c*/ 	.word	index@(_Z35group_norm_nhwc_bwd_one_pass_kernelI11Fp32IOFp32WLi64ELi42ELi672EEv26Group_norm_nhwc_bwd_params)
        /*0470*/ 	.word	0x00000028


	//----- nvinfo : EIATTR_FRAME_SIZE
	.align		4
.L_229:
        /*0474*/ 	.byte	0x04, 0x11
        /*0476*/ 	.short	(.L_231 - .L_230)
	.align		4
.L_230:
        /*0478*/ 	.word	index@(_Z35group_norm_nhwc_bwd_one_pass_kernelI11Fp32IOFp32WLi64ELi42ELi672EEv26Group_norm_nhwc_bwd_params)
        /*047c*/ 	.word	0x00000000


	//----- nvinfo : EIATTR_REGCOUNT
	.align		4
.L_231:
        /*0480*/ 	.byte	0x04, 0x2f
        /*0482*/ 	.short	(.L_233 - .L_232)
	.align		4
.L_232:
        /*0484*/ 	.word	index@(_Z35group_norm_nhwc_bwd_one_pass_kernelI11Fp16IOFp16WLi512ELi42ELi672EEv26Group_norm_nhwc_bwd_params)
        /*0488*/ 	.word	0x00000050


	//----- nvinfo : EIATTR_FRAME_SIZE
	.align		4
.L_233:
        /*048c*/ 	.byte	0x04, 0x11
        /*048e*/ 	.short	(.L_235 - .L_234)
	.align		4
.L_234:
        /*0490*/ 	.word	index@(_Z35group_norm_nhwc_bwd_one_pass_kernelI11Fp16IOFp16WLi512ELi42ELi672EEv26Group_norm_nhwc_bwd_params)
        /*0494*/ 	.word	0x00000000


	//----- nvinfo : EIATTR_REGCOUNT
	.align		4
.L_235:
        /*0498*/ 	.byte	0x04, 0x2f
        /*049a*/ 	.short	(.L_237 - .L_236)
	.align		4
.L_236:
        /*049c*/ 	.word	index@(_Z35group_norm_nhwc_bwd_one_pass_kernelI11Fp16IOFp16WLi256ELi42ELi672EEv26Group_norm_nhwc_bwd_params)
        /*04a0*/ 	.word	0x00000042


	//----- nvinfo : EIATTR_FRAME_SIZE
	.align		4
.L_237:
        /*04a4*/ 	.byte	0x04, 0x11
        /*04a6*/ 	.short	(.L_239 - .L_238)
	.align		4
.L_238:
        /*04a8*/ 	.word	index@(_Z35group_norm_nhwc_bwd_one_pass_kernelI11Fp16IOFp16WLi256ELi42ELi672EEv26Group_norm_nhwc_bwd_params)
        /*04ac*/ 	.word	0x00000000


	//----- nvinfo : EIATTR_REGCOUNT
	.align		4
.L_239:
        /*04b0*/ 	.byte	0x04, 0x2f
        /*04b2*/ 	.short	(.L_241 - .L_240)
	.align		4
.L_240:
        /*04b4*/ 	.word	index@(_Z35group_norm_nhwc_bwd_one_pass_kernelI11Fp16IOFp16WLi128ELi42ELi672EEv26Group_norm_nhwc_bwd_params)
        /*04b8*/ 	.word	0x00000044


	//----- nvinfo : EIATTR_FRAME_SIZE
	.align		4
.L_241:
        /*04bc*/ 	.byte	0x04, 0x11
        /*04be*/ 	.short	(.L_243 - .L_242)
	.align		4
.L_242:
        /*04c0*/ 	.word	index@(_Z35group_norm_nhwc_bwd_one_pass_kernelI11Fp16IOFp16WLi128ELi42ELi672EEv26Group_norm_nhwc_bwd_params)
        /*04c4*/ 	.word	0x00000000


	//----- nvinfo : EIATTR_REGCOUNT
	.align		4
.L_243:
        /*04c8*/ 	.byte	0x04, 0x2f
        /*04ca*/ 	.short	(.L_245 - .L_244)
	.align		4
.L_244:
        /*04cc*/ 	.word	index@(_Z35group_norm_nhwc_bwd_one_pass_kernelI11Fp16IOFp16WLi64ELi42ELi672EEv26Group_norm_nhwc_bwd_params)
        /*04d0*/ 	.word	0x00000028


	//----- nvinfo : EIATTR_FRAME_SIZE
	.align		4
.L_245:
        /*04d4*/ 	.byte	0x04, 0x11
        /*04d6*/ 	.short	(.L_247 - .L_246)
	.align		4
.L_246:
        /*04d8*/ 	.word	index@(_Z35group_norm_nhwc_bwd_one_pass_kernelI11Fp16IOFp16WLi64ELi42ELi672EEv26Group_norm_nhwc_bwd_params)
        /*04dc*/ 	.word	0x00000000


	//----- nvinfo : EIATTR_REGCOUNT
	.align		4
.L_247:
        /*04e0*/ 	.byte	0x04, 0x2f
        /*04e2*/ 	.short	(.L_249 - .L_248)
	.align		4
.L_248:
        /*04e4*/ 	.word	index@(_Z35group_norm_nhwc_bwd_one_pass_kernelI11Fp16IOBf16WLi512ELi42ELi672EEv26Group_norm_nhwc_bwd_params)
        /*04e8*/ 	.word	0x00000050


	//----- nvinfo : EIATTR_FRAME_SIZE
	.align		4
.L_249:
        /*04ec*/ 	.byte	0x04, 0x11
        /*04ee*/ 	.short	(.L_251 - .L_250)
	.align		4
.L_250:
        /*04f0*/ 	.word	index@(_Z35group_norm_nhwc_bwd_one_pass_kernelI11Fp16IOBf16WLi512ELi42ELi672EEv26Group_norm_nhwc_bwd_params)
        /*04f4*/ 	.word	0x00000000


	//----- nvinfo : EIATTR_REGCOUNT
	.align		4
.L_251:
        /*04f8*/ 	.byte	0x04, 0x2f
        /*04fa*/ 	.short	(.L_253 - .L_252)
	.align		4
.L_252:
        /*04fc*/ 	.word	index@(_Z35group_norm_nhwc_bwd_one_pass_kernelI11Fp16IOBf16WLi256ELi42ELi672EEv26Group_norm_nhwc_bwd_params)
        /*0500*/ 	.word	0x00000042


	//----- nvinfo : EIATTR_FRAME_SIZE
	.align		4
.L_253:
        /*0504*/ 	.byte	0x04, 0x11
        /*0506*/ 	.short	(.L_255 - .L_254)
	.align		4
.L_254:
        /*0508*/ 	.word	index@(_Z35group_norm_nhwc_bwd_one_pass_kernelI11Fp16IOBf16WLi256ELi42ELi672EEv26Group_norm_nhwc_bwd_params)
        /*050c*/ 	.word	0x00000000


	//----- nvinfo : EIATTR_REGCOUNT
	.align		4
.L_255:
        /*0510*/ 	.byte	0x04, 0x2f
        /*0512*/ 	.short	(.L_257 - .L_256)
	.align		4
.L_256:
        /*0514*/ 	.word	index@(_Z35group_norm_nhwc_bwd_one_pass_kernelI11Fp16IOBf16WLi128ELi42ELi672EEv26Group_norm_nhwc_bwd_params)
        /*0518*/ 	.word	0x00000044


	//----- nvinfo : EIATTR_FRAME_SIZE
	.align		4
.L_257:
        /*051c*/ 	.byte	0x04, 0x11
        /*051e*/ 	.short	(.L_259 - .L_258)
	.align		4
.L_258:
        /*0520*/ 	.word	index@(_Z35group_norm_nhwc_bwd_one_pass_kernelI11Fp16IOBf16WLi128ELi42ELi672EEv26Group_norm_nhwc_bwd_params)
        /*0524*/ 	.word	0x00000000


	//----- nvinfo : EIATTR_REGCOUNT
	.align		4
.L_259:
        /*0528*/ 	.byte	0x04, 0x2f
        /*052a*/ 	.short	(.L_261 - .L_260)
	.align		4
.L_260:
        /*052c*/ 	.word	index@(_Z35group_norm_nhwc_bwd_one_pass_kernelI11Fp16IOBf16WLi64ELi42ELi672EEv26Group_norm_nhwc_bwd_params)
        /*0530*/ 	.word	0x00000028


	//----- nvinfo : EIATTR_FRAME_SIZE
	.align		4
.L_261:
        /*0534*/ 	.byte	0x04, 0x11
        /*0536*/ 	.short	(.L_263 - .L_262)
	.align		4
.L_262:
        /*0538*/ 	.word	index@(_Z35group_norm_nhwc_bwd_one_pass_kernelI11Fp16IOBf16WLi64ELi42ELi672EEv26Group_norm_nhwc_bwd_params)
        /*053c*/ 	.word	0x00000000


	//----- nvinfo : EIATTR_REGCOUNT
	.align		4
.L_263:
        /*0540*/ 	.byte	0x04, 0x2f
        /*0542*/ 	.short	(.L_265 - .L_264)
	.align		4
.L_264:
        /*0544*/ 	.word	index@(_Z35group_norm_nhwc_bwd_one_pass_kernelI11Fp16IOFp32WLi512ELi42ELi672EEv26Group_norm_nhwc_bwd_params)
        /*0548*/ 	.word	0x0000004f


	//----- nvinfo : EIATTR_FRAME_SIZE
	.align		4
.L_265:
        /*054c*/ 	.byte	0x04, 0x11
        /*054e*/ 	.short	(.L_267 - .L_266)
	.align		4
.L_266:
        /*0550*/ 	.word	index@(_Z35group_norm_nhwc_bwd_one_pass_kernelI11Fp16IOFp32WLi512ELi42ELi672EEv26Group_norm_nhwc_bwd_params)
        /*0554*/ 	.word	0x00000000


	//----- nvinfo : EIATTR_REGCOUNT
	.align		4
.L_267:
        /*0558*/ 	.byte	0x04, 0x2f
        /*055a*/ 	.short	(.L_269 - .L_268)
	.align		4
.L_268:
        /*055c*/ 	.word	index@(_Z35group_norm_nhwc_bwd_one_pass_kernelI11Fp16IOFp32WLi256ELi42ELi672EEv26Group_norm_nhwc_bwd_params)
        /*0560*/ 	.word	0x00000044


	//----- nvinfo : EIATTR_FRAME_SIZE
	.align		4
.L_269:
        /*0564*/ 	.byte	0x04, 0x11
        /*0566*/ 	.short	(.L_271 - .L_270)
	.align		4
.L_270:
        /*0568*/ 	.word	index@(_Z35group_norm_nhwc_bwd_one_pass_kernelI11Fp16IOFp32WLi256ELi42ELi672EEv26Group_norm_nhwc_bwd_params)
        /*056c*/ 	.word	0x00000000


	//----- nvinfo : EIATTR_REGCOUNT
	.align		4
.L_271:
        /*0570*/ 	.byte	0x04, 0x2f
        /*0572*/ 	.short	(.L_273 - .L_272)
	.align		4
.L_272:
        /*0574*/ 	.word	index@(_Z35group_norm_nhwc_bwd_one_pass_kernelI11Fp16IOFp32WLi128ELi42ELi672EEv26Group_norm_nhwc_bwd_params)
        /*0578*/ 	.word	0x00000044


	//----- nvinfo : EIATTR_FRAME_SIZE
	.align		4
.L_273:
        /*057c*/ 	.byte	0x04, 0x11
        /*057e*/ 	.short	(.L_275 - .L_274)
	.align		4
.L_274:
        /*0580*/ 	.word	index@(_Z35group_norm_nhwc_bwd_one_pass_kernelI11Fp16IOFp32WLi128ELi42ELi672EEv26Group_norm_nhwc_bwd_params)
        /*0584*/ 	.word	0x00000000


	//----- nvinfo : EIATTR_REGCOUNT
	.align		4
.L_275:
        /*0588*/ 	.byte	0x04, 0x2f
        /*058a*/ 	.short	(.L_277 - .L_276)
	.align		4
.L_276:
        /*058c*/ 	.word	index@(_Z35group_norm_nhwc_bwd_one_pass_kernelI11Fp16IOFp32WLi64ELi42ELi672EEv26Group_norm_nhwc_bwd_params)
        /*0590*/ 	.word	0x00000028


	//----- nvinfo : EIATTR_FRAME_SIZE
	.align		4
.L_277:
        /*0594*/ 	.byte	0x04, 0x11
        /*0596*/ 	.short	(.L_279 - .L_278)
	.align		4
.L_278:
        /*0598*/ 	.word	index@(_Z35group_norm_nhwc_bwd_one_pass_kernelI11Fp16IOFp32WLi64ELi42ELi672EEv26Group_norm_nhwc_bwd_params)
        /*059c*/ 	.word	0x00000000


	//----- nvinfo : EIATTR_REGCOUNT
	.align		4
.L_279:
        /*05a0*/ 	.byte	0x04, 0x2f
        /*05a2*/ 	.short	(.L_281 - .L_280)
	.align		4
.L_280:
        /*05a4*/ 	.word	index@(_Z35group_norm_nhwc_bwd_one_pass_kernelI11Bf16IOFp16WLi512ELi42ELi672EEv26Group_norm_nhwc_bwd_params)
        /*05a8*/ 	.word	0x00000050


	//----- nvinfo : EIATTR_FRAME_SIZE
	.align		4
.L_281:
        /*05ac*/ 	.byte	0x04, 0x11
        /*05ae*/ 	.short	(.L_283 - .L_282)
	.align		4
.L_282:
        /*05b0*/ 	.word	index@(_Z35group_norm_nhwc_bwd_one_pass_kernelI11Bf16IOFp16WLi512ELi42ELi672EEv26Group_norm_nhwc_bwd_params)
        /*05b4*/ 	.word	0x00000000


	//----- nvinfo : EIATTR_REGCOUNT
	.align		4
.L_283:
        /*05b8*/ 	.byte	0x04, 0x2f
        /*05ba*/ 	.short	(.L_285 - .L_284)
	.align		4
.L_284:
        /*05bc*/ 	.word	index@(_Z35group_norm_nhwc_bwd_one_pass_kernelI11Bf16IOFp16WLi256ELi42ELi672EEv26Group_norm_nhwc_bwd_params)
        /*05c0*/ 	.word	0x00000050


	//----- nvinfo : EIATTR_FRAME_SIZE
	.align		4
.L_285:
        /*05c4*/ 	.byte	0x04, 0x11
        /*05c6*/ 	.short	(.L_287 - .L_286)
	.align		4
.L_286:
        /*05c8*/ 	.word	index@(_Z35group_norm_nhwc_bwd_one_pass_kernelI11Bf16IOFp16WLi256ELi42ELi672EEv26Group_norm_nhwc_bwd_params)
        /*05cc*/ 	.word	0x00000000


	//----- nvinfo : EIATTR_REGCOUNT
	.align		4
.L_287:
        /*05d0*/ 	.byte	0x04, 0x2f
        /*05d2*/ 	.short	(.L_289 - .L_288)
	.align		4
.L_288:
        /*05d4*/ 	.word	index@(_Z35group_norm_nhwc_bwd_one_pass_kernelI11Bf16IOFp16WLi128ELi42ELi672EEv26Group_norm_nhwc_bwd_params)
        /*05d8*/ 	.word	0x00000050


	//----- nvinfo : EIATTR_FRAME_SIZE
	.align		4
.L_289:
        /*05dc*/ 	.byte	0x04, 0x11
        /*05de*/ 	.short	(.L_291 - .L_290)
	.align		4
.L_290:
        /*05e0*/ 	.word	index@(_Z35group_norm_nhwc_bwd_one_pass_kernelI11Bf16IOFp16WLi128ELi42ELi672EEv26Group_norm_nhwc_bwd_params)
        /*05e4*/ 	.word	0x00000000


	//----- nvinfo : EIATTR_REGCOUNT
	.align		4
.L_291:
        /*05e8*/ 	.byte	0x04, 0x2f
        /*05ea*/ 	.short	(.L_293 - .L_292)
	.align		4
.L_292:
        /*05ec*/ 	.word	index@(_Z35group_norm_nhwc_bwd_one_pass_kernelI11Bf16IOFp16WLi64ELi42ELi672EEv26Group_norm_nhwc_bwd_params)
        /*05f0*/ 	.word	0x00000028


	//----- nvinfo : EIATTR_FRAME_SIZE
	.align		4
.L_293:
        /*05f4*/ 	.byte	0x04, 0x11
        /*05f6*/ 	.short	(.L_295 - .L_294)
	.align		4
.L_294:
        /*05f8*/ 	.word	index@(_Z35group_norm_nhwc_bwd_one_pass_kernelI11Bf16IOFp16WLi64ELi42ELi672EEv26Group_norm_nhwc_bwd_params)
        /*05fc*/ 	.word	0x00000000


	//----- nvinfo : EIATTR_REGCOUNT
	.align		4
.L_295:
        /*0600*/ 	.byte	0x04, 0x2f
        /*0602*/ 	.short	(.L_297 - .L_296)
	.align		4
.L_296:
        /*0604*/ 	.word	index@(_Z35group_norm_nhwc_bwd_one_pass_kernelI11Bf16IOBf16WLi512ELi42ELi672EEv26Group_norm_nhwc_bwd_params)
        /*0608*/ 	.word	0x00000050


	//----- nvinfo : EIATTR_FRAME_SIZE
	.align		4
.L_297:
        /*060c*/ 	.byte	0x04, 0x11
        /*060e*/ 	.short	(.L_299 - .L_298)
	.align		4
.L_298:
        /*0610*/ 	.word	index@(_Z35group_norm_nhwc_bwd_one_pass_kernelI11Bf16IOBf16WLi512ELi42ELi672EEv26Group_norm_nhwc_bwd_params)
        /*0614*/ 	.word	0x00000000


	//----- nvinfo : EIATTR_REGCOUNT
	.align		4
.L_299:
        /*0618*/ 	.byte	0x04, 0x2f
        /*061a*/ 	.short	(.L_301 - .L_300)
	.align		4
.L_300:
        /*061c*/ 	.word	index@(_Z35group_norm_nhwc_bwd_one_pass_kernelI11Bf16IOBf16WLi256ELi42ELi672EEv26Group_norm_nhwc_bwd_params)
        /*0620*/ 	.word	0x00000050


	//----- nvinfo : EIATTR_FRAME_SIZE
	.align		4
.L_301:
        /*0624*/ 	.byte	0x04, 0x11
        /*0626*/ 	.short	(.L_303 - .L_302)
	.align		4
.L_302:
        /*0628*/ 	.word	index@(_Z35group_norm_nhwc_bwd_one_pass_kernelI11Bf16IOBf16WLi256ELi42ELi672EEv26Group_norm_nhwc_bwd_params)
        /*062c*/ 	.word	0x00000000


	//----- nvinfo : EIATTR_REGCOUNT
	.align		4
.L_303:
        /*0630*/ 	.byte	0x04, 0x2f
        /*0632*/ 	.short	(.L_305 - .L_304)
	.align		4
.L_304:
        /*0634*/ 	.word	index@(_Z35group_norm_nhwc_bwd_one_pass_kernelI11Bf16IOBf16WLi128ELi42ELi672EEv26Group_norm_nhwc_bwd_params)
        /*0638*/ 	.word	0x00000050


	//----- nvinfo : EIATTR_FRAME_SIZE
	.align		4
.L_305:
        /*063c*/ 	.byte	0x04, 0x11
        /*063e*/ 	.short	(.L_307 - .L_306)
	.align		4
.L_306:
        /*0640*/ 	.word	index@(_Z35group_norm_nhwc_bwd_one_pass_kernelI11Bf16IOBf16WLi128ELi42ELi672EEv26Group_norm_nhwc_bwd_params)
        /*0644*/ 	.word	0x00000000


	//----- nvinfo : EIATTR_REGCOUNT
	.align		4
.L_307:
        /*0648*/ 	.byte	0x04, 0x2f
        /*064a*/ 	.short	(.L_309 - .L_308)
	.align		4
.L_308:
        /*064c*/ 	.word	index@(_Z35group_norm_nhwc_bwd_one_pass_kernelI11Bf16IOBf16WLi64ELi42ELi672EEv26Group_norm_nhwc_bwd_params)
        /*0650*/ 	.word	0x00000028


	//----- nvinfo : EIATTR_FRAME_SIZE
	.align		4
.L_309:
        /*0654*/ 	.byte	0x04, 0x11
        /*0656*/ 	.short	(.L_311 - .L_310)
	.align		4
.L_310:
        /*0658*/ 	.word	index@(_Z35group_norm_nhwc_bwd_one_pass_kernelI11Bf16IOBf16WLi64ELi42ELi672EEv26Group_norm_nhwc_bwd_params)
        /*065c*/ 	.word	0x00000000


	//----- nvinfo : EIATTR_REGCOUNT
	.align		4
.L_311:
        /*0660*/ 	.byte	0x04, 0x2f
        /*0662*/ 	.short	(.L_313 - .L_312)
	.align		4
.L_312:
        /*0664*/ 	.word	index@(_Z35group_norm_nhwc_bwd_one_pass_kernelI11Bf16IOFp32WLi512ELi42ELi672EEv26Group_norm_nhwc_bwd_params)
        /*0668*/ 	.word	0x00000050


	//----- nvinfo : EIATTR_FRAME_SIZE
	.align		4
.L_313:
        /*066c*/ 	.byte	0x04, 0x11
        /*066e*/ 	.short	(.L_315 - .L_314)
	.align		4
.L_314:
        /*0670*/ 	.word	index@(_Z35group_norm_nhwc_bwd_one_pass_kernelI11Bf16IOFp32WLi512ELi42ELi672EEv26Group_norm_nhwc_bwd_params)
        /*0674*/ 	.word	0x00000000


	//----- nvinfo : EIATTR_REGCOUNT
	.align		4
.L_315:
        /*0678*/ 	.byte	0x04, 0x2f
        /*067a*/ 	.short	(.L_317 - .L_316)
	.align		4
.L_316:
        /*067c*/ 	.word	index@(_Z35group_norm_nhwc_bwd_one_pass_kernelI11Bf16IOFp32WLi256ELi42ELi672EEv26Group_norm_nhwc_bwd_params)
        /*0680*/ 	.word	0x00000050


	//----- nvinfo : EIATTR_FRAME_SIZE
	.align		4
.L_317:
        /*0684*/ 	.byte	0x04, 0x11
        /*0686*/ 	.short	(.L_319 - .L_318)
	.align		4
.L_318:
        /*0688*/ 	.word	index@(_Z35group_norm_nhwc_bwd_one_pass_kernelI11Bf16IOFp32WLi256ELi42ELi672EEv26Group_norm_nhwc_bwd_params)
        /*068c*/ 	.word	0x00000000


	//----- nvinfo : EIATTR_REGCOUNT
	.align		4
.L_319:
        /*0690*/ 	.byte	0x04, 0x2f
        /*0692*/ 	.short	(.L_321 - .L_320)
	.align		4
.L_320:
        /*0694*/ 	.word	index@(_Z35group_norm_nhwc_bwd_one_pass_kernelI11Bf16IOFp32WLi128ELi42ELi672EEv26Group_norm_nhwc_bwd_params)
        /*0698*/ 	.word	0x00000050


	//----- nvinfo : EIATTR_FRAME_SIZE
	.align		4
.L_321:
        /*069c*/ 	.byte	0x04, 0x11
        /*069e*/ 	.short	(.L_323 - .L_322)
	.align		4
.L_322:
        /*06a0*/ 	.word	index@(_Z35group_norm_nhwc_bwd_one_pass_kernelI11Bf16IOFp32WLi128ELi42ELi672EEv26Group_norm_nhwc_bwd_params)
        /*06a4*/ 	.word	0x00000000


	//----- nvinfo : EIATTR_REGCOUNT
	.align		4
.L_323:
        /*06a8*/ 	.byte	0x04, 0x2f
        /*06aa*/ 	.short	(.L_325 - .L_324)
	.align		4
.L_324:
        /*06ac*/ 	.word	index@(_Z35group_norm_nhwc_bwd_one_pass_kernelI11Bf16IOFp32WLi64ELi42ELi672EEv26Group_norm_nhwc_bwd_params)
        /*06b0*/ 	.word	0x00000028


	//----- nvinfo : EIATTR_FRAME_SIZE
	.align		4
.L_325:
        /*06b4*/ 	.byte	0x04, 0x11
        /*06b6*/ 	.short	(.L_327 - .L_326)
	.align		4
.L_326:
        /*06b8*/ 	.word	index@(_Z35group_norm_nhwc_bwd_one_pass_kernelI11Bf16IOFp32WLi64ELi42ELi672EEv26Group_norm_nhwc_bwd_params)
        /*06bc*/ 	.word	0x00000000


	//----- nvinfo : EIATTR_REGCOUNT
	.align		4
.L_327:
        /*06c0*/ 	.byte	0x04, 0x2f
        /*06c2*/ 	.short	(.L_329 - .L_328)
	.align		4
.L_328:
        /*06c4*/ 	.word	index@(_ZN3cub18CUB_300001_SM_10306detail11EmptyKernelIvEEvv)
        /*06c8*/ 	.word	0x00000004


	//----- nvinfo : EIATTR_FRAME_SIZE
	.align		4
.L_329:
        /*06cc*/ 	.byte	0x04, 0x11
        /*06ce*/ 	.short	(.L_331 - .L_330)
	.align		4
.L_330:
        /*06d0*/ 	.word	index@(_ZN3cub18CUB_300001_SM_10306detail11EmptyKernelIvEEvv)
        /*06d4*/ 	.word	0x00000000


	//----- nvinfo : EIATTR_MIN_STACK_SIZE
	.align		4
.L_331:
        /*06d8*/ 	.byte	0x04, 0x12
        /*06da*/ 	.short	(.L_333 - .L_332)
	.align		4
.L_332:
        /*06dc*/ 	.word	index@(_ZN3cub18CUB_300001_SM_10306detail11EmptyKernelIvEEvv)
        /*06e0*/ 	.word	0x00000000


	//----- nvinfo : EIATTR_MIN_STACK_SIZE
	.align		4
.L_333:
        /*06e4*/ 	.byte	0x04, 0x12
        /*06e6*/ 	.short	(.L_335 - .L_334)
	.align		4
.L_334:
        /*06e8*/ 	.word	index@(_Z35group_norm_nhwc_bwd_one_pass_kernelI11Bf16IOFp32WLi64ELi42ELi672EEv26Group_norm_nhwc_bwd_params)
        /*06ec*/ 	.word	0x00000000


	//----- nvinfo : EIATTR_MIN_STACK_SIZE
	.align		4
.L_335:
        /*06f0*/ 	.byte	0x04, 0x12
        /*06f2*/ 	.short	(.L_337 - .L_336)
	.align		4
.L_336:
        /*06f4*/ 	.word	index@(_Z35group_norm_nhwc_bwd_one_pass_kernelI11Bf16IOFp32WLi128ELi42ELi672EEv26Group_norm_nhwc_bwd_params)
        /*06f8*/ 	.word	0x00000000


	//----- nvinfo : EIATTR_MIN_STACK_SIZE
	.align		4
.L_337:
        /*06fc*/ 	.byte	0x04, 0x12
        /*06fe*/ 	.short	(.L_339 - .L_338)
	.align		4
.L_338:
        /*0700*/ 	.word	index@(_Z35group_norm_nhwc_bwd_one_pass_kernelI11Bf16IOFp32WLi256ELi42ELi672EEv26Group_norm_nhwc_bwd_params)
        /*0704*/ 	.word	0x00000000


	//----- nvinfo : EIATTR_MIN_STACK_SIZE
	.align		4
.L_339:
        /*0708*/ 	.byte	0x04, 0x12
        /*070a*/ 	.short	(.L_341 - .L_340)
	.align		4
.L_340:
        /*070c*/ 	.word	index@(_Z35group_norm_nhwc_bwd_one_pass_kernelI11Bf16IOFp32WLi512ELi42ELi672EEv26Group_norm_nhwc_bwd_params)
        /*0710*/ 	.word	0x00000000


	//----- nvinfo : EIATTR_MIN_STACK_SIZE
	.align		4
.L_341:
        /*0714*/ 	.byte	0x04, 0x12
        /*0716*/ 	.short	(.L_343 - .L_342)
	.align		4
.L_342:
        /*0718*/ 	.word	index@(_Z35group_norm_nhwc_bwd_one_pass_kernelI11Bf16IOBf16WLi64ELi42ELi672EEv26Group_norm_nhwc_bwd_params)
        /*071c*/ 	.word	0x00000000


	//----- nvinfo : EIATTR_MIN_STACK_SIZE
	.align		4
.L_343:
        /*0720*/ 	.byte	0x04, 0x12
        /*0722*/ 	.short	(.L_345 - .L_344)
	.align		4
.L_344:
        /*0724*/ 	.word	index@(_Z35group_norm_nhwc_bwd_one_pass_kernelI11Bf16IOBf16WLi128ELi42ELi672EEv26Group_norm_nhwc_bwd_params)
        /*0728*/ 	.word	0x00000000


	//----- nvinfo : EIATTR_MIN_STACK_SIZE
	.align		4
.L_345:
        /*072c*/ 	.byte	0x04, 0x12
        /*072e*/ 	.short	(.L_347 - .L_346)
	.align		4
.L_346:
        /*0730*/ 	.word	index@(_Z35group_norm_nhwc_bwd_one_pass_kernelI11Bf16IOBf16WLi256ELi42ELi672EEv26Group_norm_nhwc_bwd_params)
        /*0734*/ 	.word	0x00000000


	//----- nvinfo : EIATTR_MIN_STACK_SIZE
	.align		4
.L_347:
        /*0738*/ 	.byte	0x04, 0x12
        /*073a*/ 	.short	(.L_349 - .L_348)
	.align		4
.L_348:
        /*073c*/ 	.word	index@(_Z35group_norm_nhwc_bwd_one_pass_kernelI11Bf16IOBf16WLi512ELi42ELi672EEv26Group_norm_nhwc_bwd_params)
        /*0740*/ 	.word	0x00000000


	//----- nvinfo : EIATTR_MIN_STACK_SIZE
	.align		4
.L_349:
        /*0744*/ 	.byte	0x04, 0x12
        /*0746*/ 	.short	(.L_351 - .L_350)
	.align		4
.L_350:
        /*0748*/ 	.word	index@(_Z35group_norm_nhwc_bwd_one_pass_kernelI11Bf16IOFp16WLi64ELi42ELi672EEv26Group_norm_nhwc_bwd_params)
        /*074c*/ 	.word	0x00000000


	//----- nvinfo : EIATTR_MIN_STACK_SIZE
	.align		4
.L_351:
        /*0750*/ 	.byte	0x04, 0x12
        /*0752*/ 	.short	(.L_353 - .L_352)
	.align		4
.L_352:
        /*0754*/ 	.word	index@(_Z35group_norm_nhwc_bwd_one_pass_kernelI11Bf16IOFp16WLi128ELi42ELi672EEv26Group_norm_nhwc_bwd_params)
        /*0758*/ 	.word	0x00000000


	//----- nvinfo : EIATTR_MIN_STACK_SIZE
	.align		4
.L_353:
        /*075c*/ 	.byte	0x04, 0x12
        /*075e*/ 	.short	(.L_355 - .L_354)
	.align		4
.L_354:
        /*0760*/ 	.word	index@(_Z35group_norm_nhwc_bwd_one_pass_kernelI11Bf16IOFp16WLi256ELi42ELi672EEv26Group_norm_nhwc_bwd_params)
        /*0764*/ 	.word	0x00000000


	//----- nvinfo : EIATTR_MIN_STACK_SIZE
	.align		4
.L_355:
        /*0768*/ 	.byte	0x04, 0x12
        /*076a*/ 	.short	(.L_357 - .L_356)
	.align		4
.L_356:
        /*076c*/ 	.word	index@(_Z35group_norm_nhwc_bwd_one_pass_kernelI11Bf16IOFp16WLi512ELi42ELi672EEv26Group_norm_nhwc_bwd_params)
        /*0770*/ 	.word	0x00000000


	//----- nvinfo : EIATTR_MIN_STACK_SIZE
	.align		4
.L_357:
        /*0774*/ 	.byte	0x04, 0x12
        /*0776*/ 	.short	(.L_359 - .L_358)
	.align		4
.L_358:
        /*0778*/ 	.word	index@(_Z35group_norm_nhwc_bwd_one_pass_kernelI11Fp16IOFp32WLi64ELi42ELi672EEv26Group_norm_nhwc_bwd_params)
        /*077c*/ 	.word	0x00000000


	//----- nvinfo : EIATTR_MIN_STACK_SIZE
	.align		4
.L_359:
        /*0780*/ 	.byte	0x04, 0x12
        /*0782*/ 	.short	(.L_361 - .L_360)
	.align		4
.L_360:
        /*0784*/ 	.word	index@(_Z35group_norm_nhwc_bwd_one_pass_kernelI11Fp16IOFp32WLi128ELi42ELi672EEv26Group_norm_nhwc_bwd_params)
        /*0788*/ 	.word	0x00000000


	//----- nvinfo : EIATTR_MIN_STACK_SIZE
	.align		4
.L_361:
        /*078c*/ 	.byte	0x04, 0x12
        /*078e*/ 	.short	(.L_363 - .L_362)
	.align		4
.L_362:
        /*0790*/ 	.word	index@(_Z35group_norm_nhwc_bwd_one_pass_kernelI11Fp16IOFp32WLi256ELi42ELi672EEv26Group_norm_nhwc_bwd_params)
        /*0794*/ 	.word	0x00000000


	//----- nvinfo : EIATTR_MIN_STACK_SIZE
	.align		4
.L_363:
        /*0798*/ 	.byte	0x04, 0x12
        /*079a*/ 	.short	(.L_365 - .L_364)
	.align		4
.L_364:
        /*079c*/ 	.word	index@(_Z35group_norm_nhwc_bwd_one_pass_kernelI11Fp16IOFp32WLi512ELi42ELi672EEv26Group_norm_nhwc_bwd_params)
        /*07a0*/ 	.word	0x00000000


	//----- nvinfo : EIATTR_MIN_STACK_SIZE
	.align		4
.L_365:
        /*07a4*/ 	.byte	0x04, 0x12
        /*07a6*/ 	.short	(.L_367 - .L_366)
	.align		4
.L_366:
        /*07a8*/ 	.word	index@(_Z35group_norm_nhwc_bwd_one_pass_kernelI11Fp16IOBf16WLi64ELi42ELi672EEv26Group_norm_nhwc_bwd_params)
        /*07ac*/ 	.word	0x00000000


	//----- nvinfo : EIATTR_MIN_STACK_SIZE
	.align		4
.L_367:
        /*07b0*/ 	.byte	0x04, 0x12
        /*07b2*/ 	.short	(.L_369 - .L_368)
	.align		4
.L_368:
        /*07b4*/ 	.word	index@(_Z35group_norm_nhwc_bwd_one_pass_kernelI11Fp16IOBf16WLi128ELi42ELi672EEv26Group_norm_nhwc_bwd_params)
        /*07b8*/ 	.word	0x00000000


	//----- nvinfo : EIATTR_MIN_STACK_SIZE
	.align		4
.L_369:
        /*07bc*/ 	.byte	0x04, 0x12
        /*07be*/ 	.short	(.L_371 - .L_370)
	.align		4
.L_370:
        /*07c0*/ 	.word	index@(_Z35group_norm_nhwc_bwd_one_pass_kernelI11Fp16IOBf16WLi256ELi42ELi672EEv26Group_norm_nhwc_bwd_params)
        /*07c4*/ 	.word	0x00000000


	//----- nvinfo : EIATTR_MIN_STACK_SIZE
	.align		4
.L_371:
        /*07c8*/ 	.byte	0x04, 0x12
        /*07ca*/ 	.short	(.L_373 - .L_372)
	.align		4
.L_372:
        /*07cc*/ 	.word	index@(_Z35group_norm_nhwc_bwd_one_pass_kernelI11Fp16IOBf16WLi512ELi42ELi672EEv26Group_norm_nhwc_bwd_params)
        /*07d0*/ 	.word	0x00000000


	//----- nvinfo : EIATTR_MIN_STACK_SIZE
	.align		4
.L_373:
        /*07d4*/ 	.byte	0x04, 0x12
        /*07d6*/ 	.short	(.L_375 - .L_374)
	.align		4
.L_374:
        /*07d8*/ 	.word	index@(_Z35group_norm_nhwc_bwd_one_pass_kernelI11Fp16IOFp16WLi64ELi42ELi672EEv26Group_norm_nhwc_bwd_params)
        /*07dc*/ 	.word	0x00000000


	//----- nvinfo : EIATTR_MIN_STACK_SIZE
	.align		4
.L_375:
        /*07e0*/ 	.byte	0x04, 0x12
        /*07e2*/ 	.short	(.L_377 - .L_376)
	.align		4
.L_376:
        /*07e4*/ 	.word	index@(_Z35group_norm_nhwc_bwd_one_pass_kernelI11Fp16IOFp16WLi128ELi42ELi672EEv26Group_norm_nhwc_bwd_params)
        /*07e8*/ 	.word	0x00000000


	//----- nvinfo : EIATTR_MIN_STACK_SIZE
	.align		4
.L_377:
        /*07ec*/ 	.byte	0x04, 0x12
        /*07ee*/ 	.short	(.L_379 - .L_378)
	.align		4
.L_378:
        /*07f0*/ 	.word	index@(_Z35group_norm_nhwc_bwd_one_pass_kernelI11Fp16IOFp16WLi256ELi42ELi672EEv26Group_norm_nhwc_bwd_params)
        /*07f4*/ 	.word	0x00000000


	//----- nvinfo : EIATTR_MIN_STACK_SIZE
	.align		4
.L_379:
        /*07f8*/ 	.byte	0x04, 0x12
        /*07fa*/ 	.short	(.L_381 - .L_380)
	.align		4
.L_380:
        /*07fc*/ 	.word	index@(_Z35group_norm_nhwc_bwd_one_pass_kernelI11Fp16IOFp16WLi512ELi42ELi672EEv26Group_norm_nhwc_bwd_params)
        /*0800*/ 	.word	0x00000000


	//----- nvinfo : EIATTR_MIN_STACK_SIZE
	.align		4
.L_381:
        /*0804*/ 	.byte	0x04, 0x12
        /*0806*/ 	.short	(.L_383 - .L_382)
	.align		4
.L_382:
        /*0808*/ 	.word	index@(_Z35group_norm_nhwc_bwd_one_pass_kernelI11Fp32IOFp32WLi64ELi42ELi672EEv26Group_norm_nhwc_bwd_params)
        /*080c*/ 	.word	0x00000000


	//----- nvinfo : EIATTR_MIN_STACK_SIZE
	.align		4
.L_383:
        /*0810*/ 	.byte	0x04, 0x12
        /*0812*/ 	.short	(.L_385 - .L_384)
	.align		4
.L_384:
        /*0814*/ 	.word	index@(_Z35group_norm_nhwc_bwd_one_pass_kernelI11Fp32IOFp32WLi128ELi42ELi672EEv26Group_norm_nhwc_bwd_params)
        /*0818*/ 	.word	0x00000000


	//----- nvinfo : EIATTR_MIN_STACK_SIZE
	.align		4
.L_385:
        /*081c*/ 	.byte	0x04, 0x12
        /*081e*/ 	.short	(.L_387 - .L_386)
	.align		4
.L_386:
        /*0820*/ 	.word	index@(_Z35group_norm_nhwc_bwd_one_pass_kernelI11Fp32IOFp32WLi256ELi42ELi672EEv26Group_norm_nhwc_bwd_params)
        /*0824*/ 	.word	0x00000000


	//----- nvinfo : EIATTR_MIN_STACK_SIZE
	.align		4
.L_387:
        /*0828*/ 	.byte	0x04, 0x12
        /*082a*/ 	.short	(.L_389 - .L_388)
	.align		4
.L_388:
        /*082c*/ 	.word	index@(_Z35group_norm_nhwc_bwd_one_pass_kernelI11Fp32IOFp32WLi512ELi42ELi672EEv26Group_norm_nhwc_bwd_params)
        /*0830*/ 	.word	0x00000030


	//----- nvinfo : EIATTR_MIN_STACK_SIZE
	.align		4
.L_389:
        /*0834*/ 	.byte	0x04, 0x12
        /*0836*/ 	.short	(.L_391 - .L_390)
	.align		4
.L_390:
        /*0838*/ 	.word	index@(_Z35group_norm_nhwc_bwd_one_pass_kernelI11Fp32IOBf16WLi64ELi42ELi672EEv26Group_norm_nhwc_bwd_params)
        /*083c*/ 	.word	0x00000000


	//----- nvinfo : EIATTR_MIN_STACK_SIZE
	.align		4
.L_391:
        /*0840*/ 	.byte	0x04, 0x12
        /*0842*/ 	.short	(.L_393 - .L_392)
	.align		4
.L_392:
        /*0844*/ 	.word	index@(_Z35group_norm_nhwc_bwd_one_pass_kernelI11Fp32IOBf16WLi128ELi42ELi672EEv26Group_norm_nhwc_bwd_params)
        /*0848*/ 	.word	0x00000000


	//----- nvinfo : EIATTR_MIN_STACK_SIZE
	.align		4
.L_393:
        /*084c*/ 	.byte	0x04, 0x12
        /*084e*/ 	.short	(.L_395 - .L_394)
	.align		4
.L_394:
        /*0850*/ 	.word	index@(_Z35group_norm_nhwc_bwd_one_pass_kernelI11Fp32IOBf16WLi256ELi42ELi672EEv26Group_norm_nhwc_bwd_params)
        /*0854*/ 	.word	0x00000000


	//----- nvinfo : EIATTR_MIN_STACK_SIZE
	.align		4
.L_395:
        /*0858*/ 	.byte	0x04, 0x12
        /*085a*/ 	.short	(.L_397 - .L_396)
	.align		4
.L_396:
        /*085c*/ 	.word	index@(_Z35group_norm_nhwc_bwd_one_pass_kernelI11Fp32IOBf16WLi512ELi42ELi672EEv26Group_norm_nhwc_bwd_params)
        /*0860*/ 	.word	0x00000038


	//----- nvinfo : EIATTR_MIN_STACK_SIZE
	.align		4
.L_397:
        /*0864*/ 	.byte	0x04, 0x12
        /*0866*/ 	.short	(.L_399 - .L_398)
	.align		4
.L_398:
        /*0868*/ 	.word	index@(_Z35group_norm_nhwc_bwd_one_pass_kernelI11Fp32IOFp16WLi64ELi42ELi672EEv26Group_norm_nhwc_bwd_params)
        /*086c*/ 	.word	0x00000000


	//----- nvinfo : EIATTR_MIN_STACK_SIZE
	.align		4
.L_399:
        /*0870*/ 	.byte	0x04, 0x12
        /*0872*/ 	.short	(.L_401 - .L_400)
	.align		4
.L_400:
        /*0874*/ 	.word	index@(_Z35group_norm_nhwc_bwd_one_pass_kernelI11Fp32IOFp16WLi128ELi42ELi672EEv26Group_norm_nhwc_bwd_params)
        /*0878*/ 	.word	0x00000000


	//----- nvinfo : EIATTR_MIN_STACK_SIZE
	.align		4
.L_401:
        /*087c*/ 	.byte	0x04, 0x12
        /*087e*/ 	.short	(.L_403 - .L_402)
	.align		4
.L_402:
        /*0880*/ 	.word	index@(_Z35group_norm_nhwc_bwd_one_pass_kernelI11Fp32IOFp16WLi256ELi42ELi672EEv26Group_norm_nhwc_bwd_params)
        /*0884*/ 	.word	0x00000000


	//----- nvinfo : EIATTR_MIN_STACK_SIZE
	.align		4
.L_403:
        /*0888*/ 	.byte	0x04, 0x12
        /*088a*/ 	.short	(.L_405 - .L_404)
	.align		4
.L_404:
        /*088c*/ 	.word	index@(_Z35group_norm_nhwc_bwd_one_pass_kernelI11Fp32IOFp16WLi512ELi42ELi672EEv26Group_norm_nhwc_bwd_params)
        /*0890*/ 	.word	0x00000038


	//----- nvinfo : EIATTR_MIN_STACK_SIZE
	.align		4
.L_405:
        /*0894*/ 	.byte	0x04, 0x12
        /*0896*/ 	.short	(.L_407 - .L_406)
	.align		4
.L_406:
        /*0898*/ 	.word	index@(_Z35group_norm_nhwc_fwd_one_pass_kernelI11Bf16IOFp32WLi64ELi42ELi672EEv26Group_norm_nhwc_fwd_params)
        /*089c*/ 	.word	0x00000000


	//----- nvinfo : EIATTR_MIN_STACK_SIZE
	.align		4
.L_407:
        /*08a0*/ 	.byte	0x04, 0x12
        /*08a2*/ 	.short	(.L_409 - .L_408)
	.align		4
.L_408:
        /*08a4*/ 	.word	index@(_Z35group_norm_nhwc_fwd_one_pass_kernelI11Bf16IOFp32WLi128ELi42ELi672EEv26Group_norm_nhwc_fwd_params)
        /*08a8*/ 	.word	0x00000000


	//----- nvinfo : EIATTR_MIN_STACK_SIZE
	.align		4
.L_409:
        /*08ac*/ 	.byte	0x04, 0x12
        /*08ae*/ 	.short	(.L_411 - .L_410)
	.align		4
.L_410:
        /*08b0*/ 	.word	index@(_Z35group_norm_nhwc_fwd_one_pass_kernelI11Bf16IOFp32WLi256ELi42ELi672EEv26Group_norm_nhwc_fwd_params)
        /*08b4*/ 	.word	0x00000000


	//----- nvinfo : EIATTR_MIN_STACK_SIZE
	.align		4
.L_411:
        /*08b8*/ 	.byte	0x04, 0x12
        /*08ba*/ 	.short	(.L_413 - .L_412)
	.align		4
.L_412:
        /*08bc*/ 	.word	index@(_Z35group_norm_nhwc_fwd_one_pass_kernelI11Bf16IOFp32WLi512ELi42ELi672EEv26Group_norm_nhwc_fwd_params)
        /*08c0*/ 	.word	0x00000000


	//----- nvinfo : EIATTR_MIN_STACK_SIZE
	.align		4
.L_413:
        /*08c4*/ 	.byte	0x04, 0x12
        /*08c6*/ 	.short	(.L_415 - .L_414)
	.align		4
.L_414:
        /*08c8*/ 	.word	index@(_Z35group_norm_nhwc_fwd_one_pass_kernelI11Bf16IOBf16WLi64ELi42ELi672EEv26Group_norm_nhwc_fwd_params)
        /*08cc*/ 	.word	0x00000000


	//----- nvinfo : EIATTR_MIN_STACK_SIZE
	.align		4
.L_415:
        /*08d0*/ 	.byte	0x04, 0x12
        /*08d2*/ 	.short	(.L_417 - .L_416)
	.align		4
.L_416:
        /*08d4*/ 	.word	index@(_Z35group_norm_nhwc_fwd_one_pass_kernelI11Bf16IOBf16WLi128ELi42ELi672EEv26Group_norm_nhwc_fwd_params)
        /*08d8*/ 	.word	0x00000000


	//----- nvinfo : EIATTR_MIN_STACK_SIZE
	.align		4
.L_417:
        /*08dc*/ 	.byte	0x04, 0x12
        /*08de*/ 	.short	(.L_419 - .L_418)
	.align		4
.L_418:
        /*08e0*/ 	.word	index@(_Z35group_norm_nhwc_fwd_one_pass_kernelI11Bf16IOBf16WLi256ELi42ELi672EEv26Group_norm_nhwc_fwd_params)
        /*08e4*/ 	.word	0x00000000


	//----- nvinfo : EIATTR_MIN_STACK_SIZE
	.align		4
.L_419:
        /*08e8*/ 	.byte	0x04, 0x12
        /*08ea*/ 	.short	(.L_421 - .L_420)
	.align		4
.L_420:
        /*08ec*/ 	.word	index@(_Z35group_norm_nhwc_fwd_one_pass_kernelI11Bf16IOBf16WLi512ELi42ELi672EEv26Group_norm_nhwc_fwd_params)
        /*08f0*/ 	.word	0x00000000


	//----- nvinfo : EIATTR_MIN_STACK_SIZE
	.align		4
.L_421:
        /*08f4*/ 	.byte	0x04, 0x12
        /*08f6*/ 	.short	(.L_423 - .L_422)
	.align		4
.L_422:
        /*08f8*/ 	.word	index@(_Z35group_norm_nhwc_fwd_one_pass_kernelI11Bf16IOFp16WLi64ELi42ELi672EEv26Group_norm_nhwc_fwd_params)
        /*08fc*/ 	.word	0x00000000


	//----- nvinfo : EIATTR_MIN_STACK_SIZE
	.align		4
.L_423:
        /*0900*/ 	.byte	0x04, 0x12
        /*0902*/ 	.short	(.L_425 - .L_424)
	.align		4
.L_424:
        /*0904*/ 	.word	index@(_Z35group_norm_nhwc_fwd_one_pass_kernelI11Bf16IOFp16WLi128ELi42ELi672EEv26Group_norm_nhwc_fwd_params)
        /*0908*/ 	.word	0x00000000


	//----- nvinfo : EIATTR_MIN_STACK_SIZE
	.align		4
.L_425:
        /*090c*/ 	.byte	0x04, 0x12
        /*090e*/ 	.short	(.L_427 - .L_426)
	.align		4
.L_426:
        /*0910*/ 	.word	index@(_Z35group_norm_nhwc_fwd_one_pass_kernelI11Bf16IOFp16WLi256ELi42ELi672EEv26Group_norm_nhwc_fwd_params)
        /*0914*/ 	.word	0x00000000


	//----- nvinfo : EIATTR_MIN_STACK_SIZE
	.align		4
.L_427:
        /*0918*/ 	.byte	0x04, 0x12
        /*091a*/ 	.short	(.L_429 - .L_428)
	.align		4
.L_428:
        /*091c*/ 	.word	index@(_Z35group_norm_nhwc_fwd_one_pass_kernelI11Bf16IOFp16WLi512ELi42ELi672EEv26Group_norm_nhwc_fwd_params)
        /*0920*/ 	.word	0x00000000


	//----- nvinfo : EIATTR_MIN_STACK_SIZE
	.align		4
.L_429:
        /*0924*/ 	.byte	0x04, 0x12
        /*0926*/ 	.short	(.L_431 - .L_430)
	.align		4
.L_430:
        /*0928*/ 	.word	index@(_Z35group_norm_nhwc_fwd_one_pass_kernelI11Fp16IOFp32WLi64ELi42ELi672EEv26Group_norm_nhwc_fwd_params)
        /*092c*/ 	.word	0x00000000


	//----- nvinfo : EIATTR_MIN_STACK_SIZE
	.align		4
.L_431:
        /*0930*/ 	.byte	0x04, 0x12
        /*0932*/ 	.short	(.L_433 - .L_432)
	.align		4
.L_432:
        /*0934*/ 	.word	index@(_Z35group_norm_nhwc_fwd_one_pass_kernelI11Fp16IOFp32WLi128ELi42ELi672EEv26Group_norm_nhwc_fwd_params)
        /*0938*/ 	.word	0x00000000


	//----- nvinfo : EIATTR_MIN_STACK_SIZE
	.align		4
.L_433:
        /*093c*/ 	.byte	0x04, 0x12
        /*093e*/ 	.short	(.L_435 - .L_434)
	.align		4
.L_434:
        /*0940*/ 	.word	index@(_Z35group_norm_nhwc_fwd_one_pass_kernelI11Fp16IOFp32WLi256ELi42ELi672EEv26Group_norm_nhwc_fwd_params)
        /*0944*/ 	.word	0x00000000


	//----- nvinfo : EIATTR_MIN_STACK_SIZE
	.align		4
.L_435:
        /*0948*/ 	.byte	0x04, 0x12
        /*094a*/ 	.short	(.L_437 - .L_436)
	.align		4
.L_436:
        /*094c*/ 	.word	index@(_Z35group_norm_nhwc_fwd_one_pass_kernelI11Fp16IOFp32WLi512ELi42ELi672EEv26Group_norm_nhwc_fwd_params)
        /*0950*/ 	.word	0x00000000


	//----- nvinfo : EIATTR_MIN_STACK_SIZE
	.align		4
.L_437:
        /*0954*/ 	.byte	0x04, 0x12
        /*0956*/ 	.short	(.L_439 - .L_438)
	.align		4
.L_438:
        /*0958*/ 	.word	index@(_Z35group_norm_nhwc_fwd_one_pass_kernelI11Fp16IOBf16WLi64ELi42ELi672EEv26Group_norm_nhwc_fwd_params)
        /*095c*/ 	.word	0x00000000


	//----- nvinfo : EIATTR_MIN_STACK_SIZE
	.align		4
.L_439:
        /*0960*/ 	.byte	0x04, 0x12
        /*0962*/ 	.short	(.L_441 - .L_440)
	.align		4
.L_440:
        /*0964*/ 	.word	index@(_Z35group_norm_nhwc_fwd_one_pass_kernelI11Fp16IOBf16WLi128ELi42ELi672EEv26Group_norm_nhwc_fwd_params)
        /*0968*/ 	.word	0x00000000


	//----- nvinfo : EIATTR_MIN_STACK_SIZE
	.align		4
.L_441:
        /*096c*/ 	.byte	0x04, 0x12
        /*096e*/ 	.short	(.L_443 - .L_442)
	.align		4
.L_442:
        /*0970*/ 	.word	index@(_Z35group_norm_nhwc_fwd_one_pass_kernelI11Fp16IOBf16WLi256ELi42ELi672EEv26Group_norm_nhwc_fwd_params)
        /*0974*/ 	.word	0x00000000


	//----- nvinfo : EIATTR_MIN_STACK_SIZE
	.align		4
.L_443:
        /*0978*/ 	.byte	0x04, 0x12
        /*097a*/ 	.short	(.L_445 - .L_444)
	.align		4
.L_444:
        /*097c*/ 	.word	index@(_Z35group_norm_nhwc_fwd_one_pass_kernelI11Fp16IOBf16WLi512ELi42ELi672EEv26Group_norm_nhwc_fwd_params)
        /*0980*/ 	.word	0x00000000


	//----- nvinfo : EIATTR_MIN_STACK_SIZE
	.align		4
.L_445:
        /*0984*/ 	.byte	0x04, 0x12
        /*0986*/ 	.short	(.L_447 - .L_446)
	.align		4
.L_446:
        /*0988*/ 	.word	index@(_Z35group_norm_nhwc_fwd_one_pass_kernelI11Fp16IOFp16WLi64ELi42ELi672EEv26Group_norm_nhwc_fwd_params)
        /*098c*/ 	.word	0x00000000


	//----- nvinfo : EIATTR_MIN_STACK_SIZE
	.align		4
.L_447:
        /*0990*/ 	.byte	0x04, 0x12
        /*0992*/ 	.short	(.L_449 - .L_448)
	.align		4
.L_448:
        /*0994*/ 	.word	index@(_Z35group_norm_nhwc_fwd_one_pass_kernelI11Fp16IOFp16WLi128ELi42ELi672EEv26Group_norm_nhwc_fwd_params)
        /*0998*/ 	.word	0x00000000


	//----- nvinfo : EIATTR_MIN_STACK_SIZE
	.align		4
.L_449:
        /*099c*/ 	.byte	0x04, 0x12
        /*099e*/ 	.short	(.L_451 - .L_450)
	.align		4
.L_450:
        /*09a0*/ 	.word	index@(_Z35group_norm_nhwc_fwd_one_pass_kernelI11Fp16IOFp16WLi256ELi42ELi672EEv26Group_norm_nhwc_fwd_params)
        /*09a4*/ 	.word	0x00000000


	//----- nvinfo : EIATTR_MIN_STACK_SIZE
	.align		4
.L_451:
        /*09a8*/ 	.byte	0x04, 0x12
        /*09aa*/ 	.short	(.L_453 - .L_452)
	.align		4
.L_452:
        /*09ac*/ 	.word	index@(_Z35group_norm_nhwc_fwd_one_pass_kernelI11Fp16IOFp16WLi512ELi42ELi672EEv26Group_norm_nhwc_fwd_params)
        /*09b0*/ 	.word	0x00000000


	//----- nvinfo : EIATTR_MIN_STACK_SIZE
	.align		4
.L_453:
        /*09b4*/ 	.byte	0x04, 0x12
        /*09b6*/ 	.short	(.L_455 - .L_454)
	.align		4
.L_454:
        /*09b8*/ 	.word	index@(_Z35group_norm_nhwc_fwd_one_pass_kernelI11Fp32IOFp32WLi64ELi42ELi672EEv26Group_norm_nhwc_fwd_params)
        /*09bc*/ 	.word	0x00000000


	//----- nvinfo : EIATTR_MIN_STACK_SIZE
	.align		4
.L_455:
        /*09c0*/ 	.byte	0x04, 0x12
        /*09c2*/ 	.short	(.L_457 - .L_456)
	.align		4
.L_456:
        /*09c4*/ 	.word	index@(_Z35group_norm_nhwc_fwd_one_pass_kernelI11Fp32IOFp32WLi128ELi42ELi672EEv26Group_norm_nhwc_fwd_params)
        /*09c8*/ 	.word	0x00000000


	//----- nvinfo : EIATTR_MIN_STACK_SIZE
	.align		4
.L_457:
        /*09cc*/ 	.byte	0x04, 0x12
        /*09ce*/ 	.short	(.L_459 - .L_458)
	.align		4
.L_458:
        /*09d0*/ 	.word	index@(_Z35group_norm_nhwc_fwd_one_pass_kernelI11Fp32IOFp32WLi256ELi42ELi672EEv26Group_norm_nhwc_fwd_params)
        /*09d4*/ 	.word	0x00000000


	//----- nvinfo : EIATTR_MIN_STACK_SIZE
	.align		4
.L_459:
        /*09d8*/ 	.byte	0x04, 0x12
        /*09da*/ 	.short	(.L_461 - .L_460)
	.align		4
.L_460:
        /*09dc*/ 	.word	index@(_Z35group_norm_nhwc_fwd_one_pass_kernelI11Fp32IOFp32WLi512ELi42ELi672EEv26Group_norm_nhwc_fwd_params)
        /*09e0*/ 	.word	0x00000000


	//----- nvinfo : EIATTR_MIN_STACK_SIZE
	.align		4
.L_461:
        /*09e4*/ 	.byte	0x04, 0x12
        /*09e6*/ 	.short	(.L_463 - .L_462)
	.align		4
.L_462:
        /*09e8*/ 	.word	index@(_Z35group_norm_nhwc_fwd_one_pass_kernelI11Fp32IOBf16WLi64ELi42ELi672EEv26Group_norm_nhwc_fwd_params)
        /*09ec*/ 	.word	0x00000000


	//----- nvinfo : EIATTR_MIN_STACK_SIZE
	.align		4
.L_463:
        /*09f0*/ 	.byte	0x04, 0x12
        /*09f2*/ 	.short	(.L_465 - .L_464)
	.align		4
.L_464:
        /*09f4*/ 	.word	index@(_Z35group_norm_nhwc_fwd_one_pass_kernelI11Fp32IOBf16WLi128ELi42ELi672EEv26Group_norm_nhwc_fwd_params)
        /*09f8*/ 	.word	0x00000000


	//----- nvinfo : EIATTR_MIN_STACK_SIZE
	.align		4
.L_465:
        /*09fc*/ 	.byte	0x04, 0x12
        /*09fe*/ 	.short	(.L_467 - .L_466)
	.align		4
.L_466:
        /*0a00*/ 	.word	index@(_Z35group_norm_nhwc_fwd_one_pass_kernelI11Fp32IOBf16WLi256ELi42ELi672EEv26Group_norm_nhwc_fwd_params)
        /*0a04*/ 	.word	0x00000000


	//----- nvinfo : EIATTR_MIN_STACK_SIZE
	.align		4
.L_467:
        /*0a08*/ 	.byte	0x04, 0x12
        /*0a0a*/ 	.short	(.L_469 - .L_468)
	.align		4
.L_468:
        /*0a0c*/ 	.word	index@(_Z35group_norm_nhwc_fwd_one_pass_kernelI11Fp32IOBf16WLi512ELi42ELi672EEv26Group_norm_nhwc_fwd_params)
        /*0a10*/ 	.word	0x00000000


	//----- nvinfo : EIATTR_MIN_STACK_SIZE
	.align		4
.L_469:
        /*0a14*/ 	.byte	0x04, 0x12
        /*0a16*/ 	.short	(.L_471 - .L_470)
	.align		4
.L_470:
        /*0a18*/ 	.word	index@(_Z35group_norm_nhwc_fwd_one_pass_kernelI11Fp32IOFp16WLi64ELi42ELi672EEv26Group_norm_nhwc_fwd_params)
        /*0a1c*/ 	.word	0x00000000


	//----- nvinfo : EIATTR_MIN_STACK_SIZE
	.align		4
.L_471:
        /*0a20*/ 	.byte	0x04, 0x12
        /*0a22*/ 	.short	(.L_473 - .L_472)
	.align		4
.L_472:
        /*0a24*/ 	.word	index@(_Z35group_norm_nhwc_fwd_one_pass_kernelI11Fp32IOFp16WLi128ELi42ELi672EEv26Group_norm_nhwc_fwd_params)
        /*0a28*/ 	.word	0x00000000


	//----- nvinfo : EIATTR_MIN_STACK_SIZE
	.align		4
.L_473:
        /*0a2c*/ 	.byte	0x04, 0x12
        /*0a2e*/ 	.short	(.L_475 - .L_474)
	.align		4
.L_474:
        /*0a30*/ 	.word	index@(_Z35group_norm_nhwc_fwd_one_pass_kernelI11Fp32IOFp16WLi256ELi42ELi672EEv26Group_norm_nhwc_fwd_params)
        /*0a34*/ 	.word	0x00000000


	//----- nvinfo : EIATTR_MIN_STACK_SIZE
	.align		4
.L_475:
        /*0a38*/ 	.byte	0x04, 0x12
        /*0a3a*/ 	.short	(.L_477 - .L_476)
	.align		4
.L_476:
        /*0a3c*/ 	.word	index@(_Z35group_norm_nhwc_fwd_one_pass_kernelI11Fp32IOFp16WLi512ELi42ELi672EEv26Group_norm_nhwc_fwd_params)
        /*0a40*/ 	.word	0x00000000
.L_477:


//--------------------- .nv.compat                --------------------------
	.section	.nv.compat,"",@"SHT_CUDA_COMPAT_INFO"
	.align	4
        /*0000*/ 	.byte	0x02, 0x09, 0x01, 0x00, 0x02, 0x02, 0x01, 0x00, 0x02, 0x05, 0x05, 0x00, 0x03, 0x07, 0x01, 0x01
        /*0010*/ 	.byte	0x02, 0x03, 0x00, 0x00, 0x02, 0x06, 0x01, 0x00, 0x04, 0x0b, 0x08, 0x00, 0x00, 0x00, 0x00, 0x00
        /*0020*/ 	.byte	0x00, 0x00, 0x00, 0x00


//--------------------- .nv.info._ZN3cub18CUB_300001_SM_10306detail11EmptyKernelIvEEvv --------------------------
	.section	.nv.info._ZN3cub18CUB_300001_SM_10306detail11EmptyKernelIvEEvv,"",@"SHT_CUDA_INFO"
	.sectionflags	@""
	.align	4


	//----- nvinfo : EIATTR_CUDA_API_VERSION
	.align		4
        /*0000*/ 	.byte	0x04, 0x37
        /*0002*/ 	.short	(.L_479 - .L_478)
.L_478:
        /*0004*/ 	.word	0x00000082


	//----- nvinfo : EIATTR_SPARSE_MMA_MASK
	.align		4
.L_479:
        /*0008*/ 	.byte	0x03, 0x50
        /*000a*/ 	.short	0x0000


	//----- nvinfo : EIATTR_MAXREG_COUNT
	.align		4
        /*000c*/ 	.byte	0x03, 0x1b
        /*000e*/ 	.short	0x00ff


	//----- nvinfo : EIATTR_MERCURY_ISA_VERSION
	.align		4
        /*0010*/ 	.byte	0x03, 0x5f
        /*0012*/ 	.short	0x0101


	//----- nvinfo : EIATTR_VRC_CTA_INIT_COUNT
	.align		4
        /*0014*/ 	.byte	0x02, 0x4a
	.zero		1
	.zero		1


	//----- nvinfo : EIATTR_EXIT_INSTR_OFFSETS
	.align		4
        /*0018*/ 	.byte	0x04, 0x1c
        /*001a*/ 	.short	(.L_481 - .L_480)


	//   ....[0]....
.L_480:
        /*001c*/ 	.word	0x00000010


	//----- nvinfo : EIATTR_SW_WAR
	.align		4
.L_481:
        /*0020*/ 	.byte	0x04, 0x36
        /*0022*/ 	.short	(.L_483 - .L_482)
.L_482:
        /*0024*/ 	.word	0x00000008
.L_483:


//--------------------- .nv.info._Z35group_norm_nhwc_bwd_one_pass_kernelI11Bf16IOFp32WLi64ELi42ELi672EEv26Group_norm_nhwc_bwd_params --------------------------
	.section	.nv.info._Z35group_norm_nhwc_bwd_one_pass_kernelI11Bf16IOFp32WLi64ELi42ELi672EEv26Group_norm_nhwc_bwd_params,"",@"SHT_CUDA_INFO"
	.sectionflags	@""
	.align	4


	//----- nvinfo : EIATTR_CUDA_API_VERSION
	.align		4
        /*0000*/ 	.byte	0x04, 0x37
        /*0002*/ 	.short	(.L_485 - .L_484)
.L_484:
        /*0004*/ 	.word	0x00000082


	//----- nvinfo : EIATTR_KPARAM_INFO
	.align		4
.L_485:
        /*0008*/ 	.byte	0x04, 0x17
        /*000a*/ 	.short	(.L_487 - .L_486)
.L_486:
        /*000c*/ 	.word	0x00000000
        /*0010*/ 	.short	0x0000
        /*0012*/ 	.short	0x0000
        /*0014*/ 	.byte	0x00, 0xf0, 0xe1, 0x02


	//----- nvinfo : EIATTR_SPARSE_MMA_MASK
	.align		4
.L_487:
        /*0018*/ 	.byte	0x03, 0x50
        /*001a*/ 	.short	0x0000


	//----- nvinfo : EIATTR_MAXREG_COUNT
	.align		4
        /*001c*/ 	.byte	0x03, 0x1b
        /*001e*/ 	.short	0x0050


	//----- nvinfo : EIATTR_NUM_BARRIERS
	.align		4
        /*0020*/ 	.byte	0x02, 0x4c
        /*0022*/ 	.byte	0x01
	.zero		1


	//----- nvinfo : EIATTR_MERCURY_ISA_VERSION
	.align		4
        /*0024*/ 	.byte	0x03, 0x5f
        /*0026*/ 	.short	0x0101


	//----- nvinfo : EIATTR_INT_WARP_WIDE_INSTR_OFFSETS
	.align		4
        /*0028*/ 	.byte	0x04, 0x31
        /*002a*/ 	.short	(.L_489 - .L_488)


	//   ....[0]....
.L_488:
        /*002c*/ 	.word	0x000012c0


	//----- nvinfo : EIATTR_COOP_GROUP_MASK_REGIDS
	.align		4
.L_489:
        /*0030*/ 	.byte	0x04, 0x29
        /*0032*/ 	.short	(.L_491 - .L_490)


	//   ....[0]....
.L_490:
        /*0034*/ 	.word	0xffffffff


	//   ....[1]....
        /*0038*/ 	.word	0xffffffff


	//   ....[2]....
        /*003c*/ 	.word	0xffffffff


	//   ....[3]....
        /*0040*/ 	.word	0xffffffff


	//   ....[4]....
        /*0044*/ 	.word	0xffffffff


	//   ....[5]....
        /*0048*/ 	.word	0xffffffff


	//   ....[6]....
        /*004c*/ 	.word	0xffffffff


	//   ....[7]....
        /*0050*/ 	.word	0xffffffff


	//   ....[8]....
        /*0054*/ 	.word	0xffffffff


	//   ....[9]....
        /*0058*/ 	.word	0xffffffff


	//----- nvinfo : EIATTR_COOP_GROUP_INSTR_OFFSETS
	.align		4
.L_491:
        /*005c*/ 	.byte	0x04, 0x28
        /*005e*/ 	.short	(.L_493 - .L_492)


	//   ....[0]....
.L_492:
        /*0060*/ 	.word	0x00001060


	//   ....[1]....
        /*0064*/ 	.word	0x000010a0


	//   ....[2]....
        /*0068*/ 	.word	0x00001130


	//   ....[3]....
        /*006c*/ 	.word	0x00001160


	//   ....[4]....
        /*0070*/ 	.word	0x000011a0


	//   ....[5]....
        /*0074*/ 	.word	0x000011c0


	//   ....[6]....
        /*0078*/ 	.word	0x000011f0


	//   ....[7]....
        /*007c*/ 	.word	0x00001210


	//   ....[8]....
        /*0080*/ 	.word	0x00001260


	//   ....[9]....
        /*0084*/ 	.word	0x00001270


	//----- nvinfo : EIATTR_VRC_CTA_INIT_COUNT
	.align		4
.L_493:
        /*0088*/ 	.byte	0x02, 0x4a
	.zero		1
	.zero		1


	//----- nvinfo : EIATTR_EXIT_INSTR_OFFSETS
	.align		4
        /*008c*/ 	.byte	0x04, 0x1c
        /*008e*/ 	.short	(.L_495 - .L_494)


	//   ....[0]....
.L_494:
        /*0090*/ 	.word	0x000036f0


	//   ....[1]....
        /*0094*/ 	.word	0x00003830


	//   ....[2]....
        /*0098*/ 	.word	0x00003e80


	//   ....[3]....
        /*009c*/ 	.word	0x00004460


	//----- nvinfo : EIATTR_MAX_THREADS
	.align		4
.L_495:
        /*00a0*/ 	.byte	0x04, 0x05
        /*00a2*/ 	.short	(.L_497 - .L_496)
.L_496:
        /*00a4*/ 	.word	0x000002a0
        /*00a8*/ 	.word	0x00000001
        /*00ac*/ 	.word	0x00000001


	//----- nvinfo : EIATTR_CRS_STACK_SIZE
	.align		4
.L_497:
        /*00b0*/ 	.byte	0x04, 0x1e
        /*00b2*/ 	.short	(.L_499 - .L_498)
.L_498:
        /*00b4*/ 	.word	0x00000000


	//----- nvinfo : EIATTR_CBANK_PARAM_SIZE
	.align		4
.L_499:
        /*00b8*/ 	.byte	0x03, 0x19
        /*00ba*/ 	.short	0x00b8


	//----- nvinfo : EIATTR_PARAM_CBANK
	.align		4
        /*00bc*/ 	.byte	0x04, 0x0a
        /*00be*/ 	.short	(.L_501 - .L_500)
	.align		4
.L_500:
        /*00c0*/ 	.word	index@(.nv.constant0._Z35group_norm_nhwc_bwd_one_pass_kernelI11Bf16IOFp32WLi64ELi42ELi672EEv26Group_norm_nhwc_bwd_params)
        /*00c4*/ 	.short	0x0380
        /*00c6*/ 	.short	0x00b8


	//----- nvinfo : EIATTR_SW_WAR
	.align		4
.L_501:
        /*00c8*/ 	.byte	0x04, 0x36
        /*00ca*/ 	.short	(.L_503 - .L_502)
.L_502:
        /*00cc*/ 	.word	0x00000008
.L_503:


//--------------------- .nv.info._Z35group_norm_nhwc_bwd_one_pass_kernelI11Bf16IOFp32WLi128ELi42ELi672EEv26Group_norm_nhwc_bwd_params --------------------------
	.section	.nv.info._Z35group_norm_nhwc_bwd_one_pass_kernelI11Bf16IOFp32WLi128ELi42ELi672EEv26Group_norm_nhwc_bwd_params,"",@"SHT_CUDA_INFO"
	.sectionflags	@""
	.align	4


	//----- nvinfo : EIATTR_CUDA_API_VERSION
	.align		4
        /*0000*/ 	.byte	0x04, 0x37
        /*0002*/ 	.short	(.L_505 - .L_504)
.L_504:
        /*0004*/ 	.word	0x00000082


	//----- nvinfo : EIATTR_KPARAM_INFO
	.align		4
.L_505:
        /*0008*/ 	.byte	0x04, 0x17
        /*000a*/ 	.short	(.L_507 - .L_506)
.L_506:
        /*000c*/ 	.word	0x00000000
        /*0010*/ 	.short	0x0000
        /*0012*/ 	.short	0x0000
        /*0014*/ 	.byte	0x00, 0xf0, 0xe1, 0x02


	//----- nvinfo : EIATTR_SPARSE_MMA_MASK
	.align		4
.L_507:
        /*0018*/ 	.byte	0x03, 0x50
        /*001a*/ 	.short	0x0000


	//----- nvinfo : EIATTR_MAXREG_COUNT
	.align		4
        /*001c*/ 	.byte	0x03, 0x1b
        /*001e*/ 	.short	0x0050


	//----- nvinfo : EIATTR_NUM_BARRIERS
	.align		4
        /*0020*/ 	.byte	0x02, 0x4c
        /*0022*/ 	.byte	0x01
	.zero		1


	//----- nvinfo : EIATTR_MERCURY_ISA_VERSION
	.align		4
        /*0024*/ 	.byte	0x03, 0x5f
        /*0026*/ 	.short	0x0101


	//----- nvinfo : EIATTR_COOP_GROUP_MASK_REGIDS
	.align		4
        /*0028*/ 	.byte	0x04, 0x29
        /*002a*/ 	.short	(.L_509 - .L_508)


	//   ....[0]....
.L_508:
        /*002c*/ 	.word	0xffffffff


	//   ....[1]....
        /*0030*/ 	.word	0xffffffff


	//   ....[2]....
        /*0034*/ 	.word	0xffffffff


	//   ....[3]....
        /*0038*/ 	.word	0xffffffff


	//   ....[4]....
        /*003c*/ 	.word	0xffffffff


	//   ....[5]....
        /*0040*/ 	.word	0xffffffff


	//   ....[6]....
        /*0044*/ 	.word	0xffffffff


	//   ....[7]....
        /*0048*/ 	.word	0xffffffff


	//   ....[8]....
        /*004c*/ 	.word	0xffffffff


	//   ....[9]....
        /*0050*/ 	.word	0xffffffff


	//----- nvinfo : EIATTR_COOP_GROUP_INSTR_OFFSETS
	.align		4
.L_509:
        /*0054*/ 	.byte	0x04, 0x28
        /*0056*/ 	.short	(.L_511 - .L_510)


	//   ....[0]....
.L_510:
        /*0058*/ 	.word	0x00001a30


	//   ....[1]....
        /*005c*/ 	.word	0x00001a70


	//   ....[2]....
        /*0060*/ 	.word	0x00001ae0


	//   ....[3]....
        /*0064*/ 	.word	0x00001b00


	//   ....[4]....
        /*0068*/ 	.word	0x00001b30


	//   ....[5]....
        /*006c*/ 	.word	0x00001b50


	//   ....[6]....
        /*0070*/ 	.word	0x00001b80


	//   ....[7]....
        /*0074*/ 	.word	0x00001ba0


	//   ....[8]....
        /*0078*/ 	.word	0x00001bf0


	//   ....[9]....
        /*007c*/ 	.word	0x00001c00


	//----- nvinfo : EIATTR_VRC_CTA_INIT_COUNT
	.align		4
.L_511:
        /*0080*/ 	.byte	0x02, 0x4a
	.zero		1
	.zero		1


	//----- nvinfo : EIATTR_EXIT_INSTR_OFFSETS
	.align		4
        /*0084*/ 	.byte	0x04, 0x1c
        /*0086*/ 	.short	(.L_513 - .L_512)


	//   ....[0]....
.L_512:
        /*0088*/ 	.word	0x00004490


	//   ....[1]....
        /*008c*/ 	.word	0x000045c0


	//   ....[2]....
        /*0090*/ 	.word	0x00004bb0


	//   ....[3]....
        /*0094*/ 	.word	0x00005160


	//----- nvinfo : EIATTR_MAX_THREADS
	.align		4
.L_513:
        /*0098*/ 	.byte	0x04, 0x05
        /*009a*/ 	.short	(.L_515 - .L_514)
.L_514:
        /*009c*/ 	.word	0x000002a0
        /*00a0*/ 	.word	0x00000001
        /*00a4*/ 	.word	0x00000001


	//----- nvinfo : EIATTR_CRS_STACK_SIZE
	.align		4
.L_515:
        /*00a8*/ 	.byte	0x04, 0x1e
        /*00aa*/ 	.short	(.L_517 - .L_516)
.L_516:
        /*00ac*/ 	.word	0x00000000


	//----- nvinfo : EIATTR_CBANK_PARAM_SIZE
	.align		4
.L_517:
        /*00b0*/ 	.byte	0x03, 0x19
        /*00b2*/ 	.short	0x00b8


	//----- nvinfo : EIATTR_PARAM_CBANK
	.align		4
        /*00b4*/ 	.byte	0x04, 0x0a
        /*00b6*/ 	.short	(.L_519 - .L_518)
	.align		4
.L_518:
        /*00b8*/ 	.word	index@(.nv.constant0._Z35group_norm_nhwc_bwd_one_pass_kernelI11Bf16IOFp32WLi128ELi42ELi672EEv26Group_norm_nhwc_bwd_params)
        /*00bc*/ 	.short	0x0380
        /*00be*/ 	.short	0x00b8


	//----- nvinfo : EIATTR_SW_WAR
	.align		4
.L_519:
        /*00c0*/ 	.byte	0x04, 0x36
        /*00c2*/ 	.short	(.L_521 - .L_520)
.L_520:
        /*00c4*/ 	.word	0x00000008
.L_521:


//--------------------- .nv.info._Z35group_norm_nhwc_bwd_one_pass_kernelI11Bf16IOFp32WLi256ELi42ELi672EEv26Group_norm_nhwc_bwd_params --------------------------
	.section	.nv.info._Z35group_norm_nhwc_bwd_one_pass_kernelI11Bf16IOFp32WLi256ELi42ELi672EEv26Group_norm_nhwc_bwd_params,"",@"SHT_CUDA_INFO"
	.sectionflags	@""
	.align	4


	//----- nvinfo : EIATTR_CUDA_API_VERSION
	.align		4
        /*0000*/ 	.byte	0x04, 0x37
        /*0002*/ 	.short	(.L_523 - .L_522)
.L_522:
        /*0004*/ 	.word	0x00000082


	//----- nvinfo : EIATTR_KPARAM_INFO
	.align		4
.L_523:
        /*0008*/ 	.byte	0x04, 0x17
        /*000a*/ 	.short	(.L_525 - .L_524)
.L_524:
        /*000c*/ 	.word	0x00000000
        /*0010*/ 	.short	0x0000
        /*0012*/ 	.short	0x0000
        /*0014*/ 	.byte	0x00, 0xf0, 0xe1, 0x02


	//----- nvinfo : EIATTR_SPARSE_MMA_MASK
	.align		4
.L_525:
        /*0018*/ 	.byte	0x03, 0x50
        /*001a*/ 	.short	0x0000


	//----- nvinfo : EIATTR_MAXREG_COUNT
	.align		4
        /*001c*/ 	.byte	0x03, 0x1b
        /*001e*/ 	.short	0x0050


	//----- nvinfo : EIATTR_NUM_BARRIERS
	.align		4
        /*0020*/ 	.byte	0x02, 0x4c
        /*0022*/ 	.byte	0x01
	.zero		1


	//----- nvinfo : EIATTR_MERCURY_ISA_VERSION
	.align		4
        /*0024*/ 	.byte	0x03, 0x5f
        /*0026*/ 	.short	0x0101


	//----- nvinfo : EIATTR_INT_WARP_WIDE_INSTR_OFFSETS
	.align		4
        /*0028*/ 	.byte	0x04, 0x31
        /*002a*/ 	.short	(.L_527 - .L_526)


	//   ....[0]....
.L_526:
        /*002c*/ 	.word	0x00002f20


	//----- nvinfo : EIATTR_COOP_GROUP_MASK_REGIDS
	.align		4
.L_527:
        /*0030*/ 	.byte	0x04, 0x29
        /*0032*/ 	.short	(.L_529 - .L_528)


	//   ....[0]....
.L_528:
        /*0034*/ 	.word	0xffffffff


	//   ....[1]....
        /*0038*/ 	.word	0xffffffff


	//   ....[2]....
        /*003c*/ 	.word	0xffffffff


	//   ....[3]....
        /*0040*/ 	.word	0xffffffff


	//   ....[4]....
        /*0044*/ 	.word	0xffffffff


	//   ....[5]....
        /*0048*/ 	.word	0xffffffff


	//   ....[6]....
        /*004c*/ 	.word	0xffffffff


	//   ....[7]....
        /*0050*/ 	.word	0xffffffff


	//   ....[8]....
        /*0054*/ 	.word	0xffffffff


	//   ....[9]....
        /*0058*/ 	.word	0xffffffff


	//----- nvinfo : EIATTR_COOP_GROUP_INSTR_OFFSETS
	.align		4
.L_529:
        /*005c*/ 	.byte	0x04, 0x28
        /*005e*/ 	.short	(.L_531 - .L_530)


	//   ....[0]....
.L_530:
        /*0060*/ 	.word	0x00002cb0


	//   ....[1]....
        /*0064*/ 	.word	0x00002cf0


	//   ....[2]....
        /*0068*/ 	.word	0x00002d70


	//   ....[3]....
        /*006c*/ 	.word	0x00002d90


	//   ....[4]....
        /*0070*/ 	.word	0x00002e00


	//   ....[5]....
        /*0074*/ 	.word	0x00002e20


	//   ....[6]....
        /*0078*/ 	.word	0x00002e50


	//   ....[7]....
        /*007c*/ 	.word	0x00002e70


	//   ....[8]....
        /*0080*/ 	.word	0x00002ec0


	//   ....[9]....
        /*0084*/ 	.word	0x00002ed0


	//----- nvinfo : EIATTR_VRC_CTA_INIT_COUNT
	.align		4
.L_531:
        /*0088*/ 	.byte	0x02, 0x4a
	.zero		1
	.zero		1


	//----- nvinfo : EIATTR_EXIT_INSTR_OFFSETS
	.align		4
        /*008c*/ 	.byte	0x04, 0x1c
        /*008e*/ 	.short	(.L_533 - .L_532)


	//   ....[0]....
.L_532:
        /*0090*/ 	.word	0x00006600


	//   ....[1]....
        /*0094*/ 	.word	0x00006730


	//   ....[2]....
        /*0098*/ 	.word	0x00006d30


	//   ....[3]....
        /*009c*/ 	.word	0x000072e0


	//----- nvinfo : EIATTR_MAX_THREADS
	.align		4
.L_533:
        /*00a0*/ 	.byte	0x04, 0x05
        /*00a2*/ 	.short	(.L_535 - .L_534)
.L_534:
        /*00a4*/ 	.word	0x000002a0
        /*00a8*/ 	.word	0x00000001
        /*00ac*/ 	.word	0x00000001


	//----- nvinfo : EIATTR_CRS_STACK_SIZE
	.align		4
.L_535:
        /*00b0*/ 	.byte	0x04, 0x1e
        /*00b2*/ 	.short	(.L_537 - .L_536)
.L_536:
        /*00b4*/ 	.word	0x00000000


	//----- nvinfo : EIATTR_CBANK_PARAM_SIZE
	.align		4
.L_537:
        /*00b8*/ 	.byte	0x03, 0x19
        /*00ba*/ 	.short	0x00b8


	//----- nvinfo : EIATTR_PARAM_CBANK
	.align		4
        /*00bc*/ 	.byte	0x04, 0x0a
        /*00be*/ 	.short	(.L_539 - .L_538)
	.align		4
.L_538:
        /*00c0*/ 	.word	index@(.nv.constant0._Z35group_norm_nhwc_bwd_one_pass_kernelI11Bf16IOFp32WLi256ELi42ELi672EEv26Group_norm_nhwc_bwd_params)
        /*00c4*/ 	.short	0x0380
        /*00c6*/ 	.short	0x00b8


	//----- nvinfo : EIATTR_SW_WAR
	.align		4
.L_539:
        /*00c8*/ 	.byte	0x04, 0x36
        /*00ca*/ 	.short	(.L_541 - .L_540)
.L_540:
        /*00cc*/ 	.word	0x00000008
.L_541:


//--------------------- .nv.info._Z35group_norm_nhwc_bwd_one_pass_kernelI11Bf16IOFp32WLi512ELi42ELi672EEv26Group_norm_nhwc_bwd_params --------------------------
	.section	.nv.info._Z35group_norm_nhwc_bwd_one_pass_kernelI11Bf16IOFp32WLi512ELi42ELi672EEv26Group_norm_nhwc_bwd_params,"",@"SHT_CUDA_INFO"
	.sectionflags	@""
	.align	4


	//----- nvinfo : EIATTR_CUDA_API_VERSION
	.align		4
        /*0000*/ 	.byte	0x04, 0x37
        /*0002*/ 	.short	(.L_543 - .L_542)
.L_542:
        /*0004*/ 	.word	0x00000082


	//----- nvinfo : EIATTR_KPARAM_INFO
	.align		4
.L_543:
        /*0008*/ 	.byte	0x04, 0x17
        /*000a*/ 	.short	(.L_545 - .L_544)
.L_544:
        /*000c*/ 	.word	0x00000000
        /*0010*/ 	.short	0x0000
        /*0012*/ 	.short	0x0000
        /*0014*/ 	.byte	0x00, 0xf0, 0xe1, 0x02


	//----- nvinfo : EIATTR_SPARSE_MMA_MASK
	.align		4
.L_545:
        /*0018*/ 	.byte	0x03, 0x50
        /*001a*/ 	.short	0x0000


	//----- nvinfo : EIATTR_MAXREG_COUNT
	.align		4
        /*001c*/ 	.byte	0x03, 0x1b
        /*001e*/ 	.short	0x0050


	//----- nvinfo : EIATTR_NUM_BARRIERS
	.align		4
        /*0020*/ 	.byte	0x02, 0x4c
        /*0022*/ 	.byte	0x01
	.zero		1


	//----- nvinfo : EIATTR_MERCURY_ISA_VERSION
	.align		4
        /*0024*/ 	.byte	0x03, 0x5f
        /*0026*/ 	.short	0x0101


	//----- nvinfo : EIATTR_INT_WARP_WIDE_INSTR_OFFSETS
	.align		4
        /*0028*/ 	.byte	0x04, 0x31
        /*002a*/ 	.short	(.L_547 - .L_546)


	//   ....[0]....
.L_546:
        /*002c*/ 	.word	0x00005810


	//----- nvinfo : EIATTR_COOP_GROUP_MASK_REGIDS
	.align		4
.L_547:
        /*0030*/ 	.byte	0x04, 0x29
        /*0032*/ 	.short	(.L_549 - .L_548)


	//   ....[0]....
.L_548:
        /*0034*/ 	.word	0xffffffff


	//   ....[1]....
        /*0038*/ 	.word	0xffffffff


	//   ....[2]....
        /*003c*/ 	.word	0xffffffff


	//   ....[3]....
        /*0040*/ 	.word	0xffffffff


	//   ....[4]....
        /*0044*/ 	.word	0xffffffff


	//   ....[5]....
        /*0048*/ 	.word	0xffffffff


	//   ....[6]....
        /*004c*/ 	.word	0xffffffff


	//   ....[7]....
        /*0050*/ 	.word	0xffffffff


	//   ....[8]....
        /*0054*/ 	.word	0xffffffff


	//   ....[9]....
        /*0058*/ 	.word	0xffffffff


	//----- nvinfo : EIATTR_COOP_GROUP_INSTR_OFFSETS
	.align		4
.L_549:
        /*005c*/ 	.byte	0x04, 0x28
        /*005e*/ 	.short	(.L_551 - .L_550)


	//   ....[0]....
.L_550:
        /*0060*/ 	.word	0x000055a0


	//   ....[1]....
        /*0064*/ 	.word	0x000055e0


	//   ....[2]....
        /*0068*/ 	.word	0x00005670


	//   ....[3]....
        /*006c*/ 	.word	0x00005690


	//   ....[4]....
        /*0070*/ 	.word	0x000056f0


	//   ....[5]....
        /*0074*/ 	.word	0x00005710


	//   ....[6]....
        /*0078*/ 	.word	0x00005740


	//   ....[7]....
        /*007c*/ 	.word	0x00005760


	//   ....[8]....
        /*0080*/ 	.word	0x000057b0


	//   ....[9]....
        /*0084*/ 	.word	0x000057c0


	//----- nvinfo : EIATTR_VRC_CTA_INIT_COUNT
	.align		4
.L_551:
        /*0088*/ 	.byte	0x02, 0x4a
	.zero		1
	.zero		1


	//----- nvinfo : EIATTR_EXIT_INSTR_OFFSETS
	.align		4
        /*008c*/ 	.byte	0x04, 0x1c
        /*008e*/ 	.short	(.L_553 - .L_552)


	//   ....[0]....
.L_552:
        /*0090*/ 	.word	0x0000b500


	//   ....[1]....
        /*0094*/ 	.word	0x0000b630


	//   ....[2]....
        /*0098*/ 	.word	0x0000bc30


	//   ....[3]....
        /*009c*/ 	.word	0x0000c1e0


	//----- nvinfo : EIATTR_MAX_THREADS
	.align		4
.L_553:
        /*00a0*/ 	.byte	0x04, 0x05
        /*00a2*/ 	.short	(.L_555 - .L_554)
.L_554:
        /*00a4*/ 	.word	0x000002a0
        /*00a8*/ 	.word	0x00000001
        /*00ac*/ 	.word	0x00000001


	//----- nvinfo : EIATTR_CRS_STACK_SIZE
	.align		4
.L_555:
        /*00b0*/ 	.byte	0x04, 0x1e
        /*00b2*/ 	.short	(.L_557 - .L_556)
.L_556:
        /*00b4*/ 	.word	0x00000000


	//----- nvinfo : EIATTR_CBANK_PARAM_SIZE
	.align		4
.L_557:
        /*00b8*/ 	.byte	0x03, 0x19
        /*00ba*/ 	.short	0x00b8


	//----- nvinfo : EIATTR_PARAM_CBANK
	.align		4
        /*00bc*/ 	.byte	0x04, 0x0a
        /*00be*/ 	.short	(.L_559 - .L_558)
	.align		4
.L_558:
        /*00c0*/ 	.word	index@(.nv.constant0._Z35group_norm_nhwc_bwd_one_pass_kernelI11Bf16IOFp32WLi512ELi42ELi672EEv26Group_norm_nhwc_bwd_params)
        /*00c4*/ 	.short	0x0380
        /*00c6*/ 	.short	0x00b8


	//----- nvinfo : EIATTR_SW_WAR
	.align		4
.L_559:
        /*00c8*/ 	.byte	0x04, 0x36
        /*00ca*/ 	.short	(.L_561 - .L_560)
.L_560:
        /*00cc*/ 	.word	0x00000008
.L_561:


//--------------------- .nv.info._Z35group_norm_nhwc_bwd_one_pass_kernelI11Bf16IOBf16WLi64ELi42ELi672EEv26Group_norm_nhwc_bwd_params --------------------------
	.section	.nv.info._Z35group_norm_nhwc_bwd_one_pass_kernelI11Bf16IOBf16WLi64ELi42ELi672EEv26Group_norm_nhwc_bwd_params,"",@"SHT_CUDA_INFO"
	.sectionflags	@""
	.align	4


	//----- nvinfo : EIATTR_CUDA_API_VERSION
	.align		4
        /*0000*/ 	.byte	0x04, 0x37
        /*0002*/ 	.short	(.L_563 - .L_562)
.L_562:
        /*0004*/ 	.word	0x00000082


	//----- nvinfo : EIATTR_KPARAM_INFO
	.align		4
.L_563:
        /*0008*/ 	.byte	0x04, 0x17
        /*000a*/ 	.short	(.L_565 - .L_564)
.L_564:
        /*000c*/ 	.word	0x00000000
        /*0010*/ 	.short	0x0000
        /*0012*/ 	.short	0x0000
        /*0014*/ 	.byte	0x00, 0xf0, 0xe1, 0x02


	//----- nvinfo : EIATTR_SPARSE_MMA_MASK
	.align		4
.L_565:
        /*0018*/ 	.byte	0x03, 0x50
        /*001a*/ 	.short	0x0000


	//----- nvinfo : EIATTR_MAXREG_COUNT
	.align		4
        /*001c*/ 	.byte	0x03, 0x1b
        /*001e*/ 	.short	0x0050


	//----- nvinfo : EIATTR_NUM_BARRIERS
	.align		4
        /*0020*/ 	.byte	0x02, 0x4c
        /*0022*/ 	.byte	0x01
	.zero		1


	//----- nvinfo : EIATTR_MERCURY_ISA_VERSION
	.align		4
        /*0024*/ 	.byte	0x03, 0x5f
        /*0026*/ 	.short	0x0101


	//----- nvinfo : EIATTR_INT_WARP_WIDE_INSTR_OFFSETS
	.align		4
        /*0028*/ 	.byte	0x04, 0x31
        /*002a*/ 	.short	(.L_567 - .L_566)


	//   ....[0]....
.L_566:
        /*002c*/ 	.word	0x00001320


	//----- nvinfo : EIATTR_COOP_GROUP_MASK_REGIDS
	.align		4
.L_567:
        /*0030*/ 	.byte	0x04, 0x29
        /*0032*/ 	.short	(.L_569 - .L_568)


	//   ....[0]....
.L_568:
        /*0034*/ 	.word	0xffffffff


	//   ....[1]....
        /*0038*/ 	.word	0xffffffff


	//   ....[2]....
        /*003c*/ 	.word	0xffffffff


	//   ....[3]....
        /*0040*/ 	.word	0xffffffff


	//   ....[4]....
        /*0044*/ 	.word	0xffffffff


	//   ....[5]....
        /*0048*/ 	.word	0xffffffff


	//   ....[6]....
        /*004c*/ 	.word	0xffffffff


	//   ....[7]....
        /*0050*/ 	.word	0xffffffff


	//   ....[8]....
        /*0054*/ 	.word	0xffffffff


	//   ....[9]....
        /*0058*/ 	.word	0xffffffff


	//----- nvinfo : EIATTR_COOP_GROUP_INSTR_OFFSETS
	.align		4
.L_569:
        /*005c*/ 	.byte	0x04, 0x28
        /*005e*/ 	.short	(.L_571 - .L_570)


	//   ....[0]....
.L_570:
        /*0060*/ 	.word	0x000010c0


	//   ....[1]....
        /*0064*/ 	.word	0x00001100


	//   ....[2]....
        /*0068*/ 	.word	0x00001190


	//   ....[3]....
        /*006c*/ 	.word	0x000011c0


	//   ....[4]....
        /*0070*/ 	.word	0x00001200


	//   ....[5]....
        /*0074*/ 	.word	0x00001220


	//   ....[6]....
        /*0078*/ 	.word	0x00001250


	//   ....[7]....
        /*007c*/ 	.word	0x00001270


	//   ....[8]....
        /*0080*/ 	.word	0x000012c0


	//   ....[9]....
        /*0084*/ 	.word	0x000012d0


	//----- nvinfo : EIATTR_VRC_CTA_INIT_COUNT
	.align		4
.L_571:
        /*0088*/ 	.byte	0x02, 0x4a
	.zero		1
	.zero		1


	//----- nvinfo : EIATTR_EXIT_INSTR_OFFSETS
	.align		4
        /*008c*/ 	.byte	0x04, 0x1c
        /*008e*/ 	.short	(.L_573 - .L_572)


	//   ....[0]....
.L_572:
        /*0090*/ 	.word	0x00003750


	//   ....[1]....
        /*0094*/ 	.word	0x00003890


	//   ....[2]....
        /*0098*/ 	.word	0x00003f20


	//   ....[3]....
        /*009c*/ 	.word	0x00004550


	//----- nvinfo : EIATTR_MAX_THREADS
	.align		4
.L_573:
        /*00a0*/ 	.byte	0x04, 0x05
        /*00a2*/ 	.short	(.L_575 - .L_574)
.L_574:
        /*00a4*/ 	.word	0x000002a0
        /*00a8*/ 	.word	0x00000001
        /*00ac*/ 	.word	0x00000001


	//----- nvinfo : EIATTR_CRS_STACK_SIZE
	.align		4
.L_575:
        /*00b0*/ 	.byte	0x04, 0x1e
        /*00b2*/ 	.short	(.L_577 - .L_576)
.L_576:
        /*00b4*/ 	.word	0x00000000


	//----- nvinfo : EIATTR_CBANK_PARAM_SIZE
	.align		4
.L_577:
        /*00b8*/ 	.byte	0x03, 0x19
        /*00ba*/ 	.short	0x00b8


	//----- nvinfo : EIATTR_PARAM_CBANK
	.align		4
        /*00bc*/ 	.byte	0x04, 0x0a
        /*00be*/ 	.short	(.L_579 - .L_578)
	.align		4
.L_578:
        /*00c0*/ 	.word	index@(.nv.constant0._Z35group_norm_nhwc_bwd_one_pass_kernelI11Bf16IOBf16WLi64ELi42ELi672EEv26Group_norm_nhwc_bwd_params)
        /*00c4*/ 	.short	0x0380
        /*00c6*/ 	.short	0x00b8


	//----- nvinfo : EIATTR_SW_WAR
	.align		4
.L_579:
        /*00c8*/ 	.byte	0x04, 0x36
        /*00ca*/ 	.short	(.L_581 - .L_580)
.L_580:
        /*00cc*/ 	.word	0x00000008
.L_581:


//--------------------- .nv.info._Z35group_norm_nhwc_bwd_one_pass_kernelI11Bf16IOBf16WLi128ELi42ELi672EEv26Group_norm_nhwc_bwd_params --------------------------
	.section	.nv.info._Z35group_norm_nhwc_bwd_one_pass_kernelI11Bf16IOBf16WLi128ELi42ELi672EEv26Group_norm_nhwc_bwd_params,"",@"SHT_CUDA_INFO"
	.sectionflags	@""
	.align	4


	//----- nvinfo : EIATTR_CUDA_API_VERSION
	.align		4
        /*0000*/ 	.byte	0x04, 0x37
        /*0002*/ 	.short	(.L_583 - .L_582)
.L_582:
        /*0004*/ 	.word	0x00000082


	//----- nvinfo : EIATTR_KPARAM_INFO
	.align		4
.L_583:
        /*0008*/ 	.byte	0x04, 0x17
        /*000a*/ 	.short	(.L_585 - .L_584)
.L_584:
        /*000c*/ 	.word	0x00000000
        /*0010*/ 	.short	0x0000
        /*0012*/ 	.short	0x0000
        /*0014*/ 	.byte	0x00, 0xf0, 0xe1, 0x02


	//----- nvinfo : EIATTR_SPARSE_MMA_MASK
	.align		4
.L_585:
        /*0018*/ 	.byte	0x03, 0x50
        /*001a*/ 	.short	0x0000


	//----- nvinfo : EIATTR_MAXREG_COUNT
	.align		4
        /*001c*/ 	.byte	0x03, 0x1b
        /*001e*/ 	.short	0x0050


	//----- nvinfo : EIATTR_NUM_BARRIERS
	.align		4
        /*0020*/ 	.byte	0x02, 0x4c
        /*0022*/ 	.byte	0x01
	.zero		1


	//----- nvinfo : EIATTR_MERCURY_ISA_VERSION
	.align		4
        /*0024*/ 	.byte	0x03, 0x5f
        /*0026*/ 	.short	0x0101


	//----- nvinfo : EIATTR_COOP_GROUP_MASK_REGIDS
	.align		4
        /*0028*/ 	.byte	0x04, 0x29
        /*002a*/ 	.short	(.L_587 - .L_586)


	//   ....[0]....
.L_586:
        /*002c*/ 	.word	0xffffffff


	//   ....[1]....
        /*0030*/ 	.word	0xffffffff


	//   ....[2]....
        /*0034*/ 	.word	0xffffffff


	//   ....[3]....
        /*0038*/ 	.word	0xffffffff


	//   ....[4]....
        /*003c*/ 	.word	0xffffffff


	//   ....[5]....
        /*0040*/ 	.word	0xffffffff


	//   ....[6]....
        /*0044*/ 	.word	0xffffffff


	//   ....[7]....
        /*0048*/ 	.word	0xffffffff


	//   ....[8]....
        /*004c*/ 	.word	0xffffffff


	//   ....[9]....
        /*0050*/ 	.word	0xffffffff


	//----- nvinfo : EIATTR_COOP_GROUP_INSTR_OFFSETS
	.align		4
.L_587:
        /*0054*/ 	.byte	0x04, 0x28
        /*0056*/ 	.short	(.L_589 - .L_588)


	//   ....[0]....
.L_588:
        /*0058*/ 	.word	0x00001ab0


	//   ....[1]....
        /*005c*/ 	.word	0x00001af0


	//   ....[2]....
        /*0060*/ 	.word	0x00001b60


	//   ....[3]....
        /*0064*/ 	.word	0x00001b80


	//   ....[4]....
        /*0068*/ 	.word	0x00001bb0


	//   ....[5]....
        /*006c*/ 	.word	0x00001bd0


	//   ....[6]....
        /*0070*/ 	.word	0x00001c00


	//   ....[7]....
        /*0074*/ 	.word	0x00001c20


	//   ....[8]....
        /*0078*/ 	.word	0x00001c70


	//   ....[9]....
        /*007c*/ 	.word	0x00001c80


	//----- nvinfo : EIATTR_VRC_CTA_INIT_COUNT
	.align		4
.L_589:
        /*0080*/ 	.byte	0x02, 0x4a
	.zero		1
	.zero		1


	//----- nvinfo : EIATTR_EXIT_INSTR_OFFSETS
	.align		4
        /*0084*/ 	.byte	0x04, 0x1c
        /*0086*/ 	.short	(.L_591 - .L_590)


	//   ....[0]....
.L_590:
        /*0088*/ 	.word	0x00004510


	//   ....[1]....
        /*008c*/ 	.word	0x00004640


	//   ....[2]....
        /*0090*/ 	.word	0x00004c50


	//   ....[3]....
        /*0094*/ 	.word	0x00005250


	//----- nvinfo : EIATTR_MAX_THREADS
	.align		4
.L_591:
        /*0098*/ 	.byte	0x04, 0x05
        /*009a*/ 	.short	(.L_593 - .L_592)
.L_592:
        /*009c*/ 	.word	0x000002a0
        /*00a0*/ 	.word	0x00000001
        /*00a4*/ 	.word	0x00000001


	//----- nvinfo : EIATTR_CRS_STACK_SIZE
	.align		4
.L_593:
        /*00a8*/ 	.byte	0x04, 0x1e
        /*00aa*/ 	.short	(.L_595 - .L_594)
.L_594:
        /*00ac*/ 	.word	0x00000000


	//----- nvinfo : EIATTR_CBANK_PARAM_SIZE
	.align		4
.L_595:
        /*00b0*/ 	.byte	0x03, 0x19
        /*00b2*/ 	.short	0x00b8


	//----- nvinfo : EIATTR_PARAM_CBANK
	.align		4
        /*00b4*/ 	.byte	0x04, 0x0a
        /*00b6*/ 	.short	(.L_597 - .L_596)
	.align		4
.L_596:
        /*00b8*/ 	.word	index@(.nv.constant0._Z35group_norm_nhwc_bwd_one_pass_kernelI11Bf16IOBf16WLi128ELi42ELi672EEv26Group_norm_nhwc_bwd_params)
        /*00bc*/ 	.short	0x0380
        /*00be*/ 	.short	0x00b8


	//----- nvinfo : EIATTR_SW_WAR
	.align		4
.L_597:
        /*00c0*/ 	.byte	0x04, 0x36
        /*00c2*/ 	.short	(.L_599 - .L_598)
.L_598:
        /*00c4*/ 	.word	0x00000008
.L_599:


//--------------------- .nv.info._Z35group_norm_nhwc_bwd_one_pass_kernelI11Bf16IOBf16WLi256ELi42ELi672EEv26Group_norm_nhwc_bwd_params --------------------------
	.section	.nv.info._Z35group_norm_nhwc_bwd_one_pass_kernelI11Bf16IOBf16WLi256ELi42ELi672EEv26Group_norm_nhwc_bwd_params,"",@"SHT_CUDA_INFO"
	.sectionflags	@""
	.align	4


	//----- nvinfo : EIATTR_CUDA_API_VERSION
	.align		4
        /*0000*/ 	.byte	0x04, 0x37
        /*0002*/ 	.short	(.L_601 - .L_600)
.L_600:
        /*0004*/ 	.word	0x00000082


	//----- nvinfo : EIATTR_KPARAM_INFO
	.align		4
.L_601:
        /*0008*/ 	.byte	0x04, 0x17
        /*000a*/ 	.short	(.L_603 - .L_602)
.L_602:
        /*000c*/ 	.word	0x00000000
        /*0010*/ 	.short	0x0000
        /*0012*/ 	.short	0x0000
        /*0014*/ 	.byte	0x00, 0xf0, 0xe1, 0x02


	//----- nvinfo : EIATTR_SPARSE_MMA_MASK
	.align		4
.L_603:
        /*0018*/ 	.byte	0x03, 0x50
        /*001a*/ 	.short	0x0000


	//----- nvinfo : EIATTR_MAXREG_COUNT
	.align		4
        /*001c*/ 	.byte	0x03, 0x1b
        /*001e*/ 	.short	0x0050


	//----- nvinfo : EIATTR_NUM_BARRIERS
	.align		4
        /*0020*/ 	.byte	0x02, 0x4c
        /*0022*/ 	.byte	0x01
	.zero		1


	//----- nvinfo : EIATTR_MERCURY_ISA_VERSION
	.align		4
        /*0024*/ 	.byte	0x03, 0x5f
        /*0026*/ 	.short	0x0101


	//----- nvinfo : EIATTR_INT_WARP_WIDE_INSTR_OFFSETS
	.align		4
        /*0028*/ 	.byte	0x04, 0x31
        /*002a*/ 	.short	(.L_605 - .L_604)


	//   ....[0]....
.L_604:
        /*002c*/ 	.word	0x00002f80


	//----- nvinfo : EIATTR_COOP_GROUP_MASK_REGIDS
	.align		4
.L_605:
        /*0030*/ 	.byte	0x04, 0x29
        /*0032*/ 	.short	(.L_607 - .L_606)


	//   ....[0]....
.L_606:
        /*0034*/ 	.word	0xffffffff


	//   ....[1]....
        /*0038*/ 	.word	0xffffffff


	//   ....[2]....
        /*003c*/ 	.word	0xffffffff


	//   ....[3]....
        /*0040*/ 	.word	0xffffffff


	//   ....[4]....
        /*0044*/ 	.word	0xffffffff


	//   ....[5]....
        /*0048*/ 	.word	0xffffffff


	//   ....[6]....
        /*004c*/ 	.word	0xffffffff


	//   ....[7]....
        /*0050*/ 	.word	0xffffffff


	//   ....[8]....
        /*0054*/ 	.word	0xffffffff


	//   ....[9]....
        /*0058*/ 	.word	0xffffffff


	//----- nvinfo : EIATTR_COOP_GROUP_INSTR_OFFSETS
	.align		4
.L_607:
        /*005c*/ 	.byte	0x04, 0x28
        /*005e*/ 	.short	(.L_609 - .L_608)


	//   ....[0]....
.L_608:
        /*0060*/ 	.word	0x00002d10


	//   ....[1]....
        /*0064*/ 	.word	0x00002d50


	//   ....[2]....
        /*0068*/ 	.word	0x00002dd0


	//   ....[3]....
        /*006c*/ 	.word	0x00002df0


	//   ....[4]....
        /*0070*/ 	.word	0x00002e60


	//   ....[5]....
        /*0074*/ 	.word	0x00002e80


	//   ....[6]....
        /*0078*/ 	.word	0x00002eb0


	//   ....[7]....
        /*007c*/ 	.word	0x00002ed0


	//   ....[8]....
        /*0080*/ 	.word	0x00002f20


	//   ....[9]....
        /*0084*/ 	.word	0x00002f30


	//----- nvinfo : EIATTR_VRC_CTA_INIT_COUNT
	.align		4
.L_609:
        /*0088*/ 	.byte	0x02, 0x4a
	.zero		1
	.zero		1


	//----- nvinfo : EIATTR_EXIT_INSTR_OFFSETS
	.align		4
        /*008c*/ 	.byte	0x04, 0x1c
        /*008e*/ 	.short	(.L_611 - .L_610)


	//   ....[0]....
.L_610:
        /*0090*/ 	.word	0x00006660


	//   ....[1]....
        /*0094*/ 	.word	0x00006790


	//   ....[2]....
        /*0098*/ 	.word	0x00006db0


	//   ....[3]....
        /*009c*/ 	.word	0x000073b0


	//----- nvinfo : EIATTR_MAX_THREADS
	.align		4
.L_611:
        /*00a0*/ 	.byte	0x04, 0x05
        /*00a2*/ 	.short	(.L_613 - .L_612)
.L_612:
        /*00a4*/ 	.word	0x000002a0
        /*00a8*/ 	.word	0x00000001
        /*00ac*/ 	.word	0x00000001


	//----- nvinfo : EIATTR_CRS_STACK_SIZE
	.align		4
.L_613:
        /*00b0*/ 	.byte	0x04, 0x1e
        /*00b2*/ 	.short	(.L_615 - .L_614)
.L_614:
        /*00b4*/ 	.word	0x00000000


	//----- nvinfo : EIATTR_CBANK_PARAM_SIZE
	.align		4
.L_615:
        /*00b8*/ 	.byte	0x03, 0x19
        /*00ba*/ 	.short	0x00b8


	//----- nvinfo : EIATTR_PARAM_CBANK
	.align		4
        /*00bc*/ 	.byte	0x04, 0x0a
        /*00be*/ 	.short	(.L_617 - .L_616)
	.align		4
.L_616:
        /*00c0*/ 	.word	index@(.nv.constant0._Z35group_norm_nhwc_bwd_one_pass_kernelI11Bf16IOBf16WLi256ELi42ELi672EEv26Group_norm_nhwc_bwd_params)
        /*00c4*/ 	.short	0x0380
        /*00c6*/ 	.short	0x00b8


	//----- nvinfo : EIATTR_SW_WAR
	.align		4
.L_617:
        /*00c8*/ 	.byte	0x04, 0x36
        /*00ca*/ 	.short	(.L_619 - .L_618)
.L_618:
        /*00cc*/ 	.word	0x00000008
.L_619:


//--------------------- .nv.info._Z35group_norm_nhwc_bwd_one_pass_kernelI11Bf16IOBf16WLi512ELi42ELi672EEv26Group_norm_nhwc_bwd_params --------------------------
	.section	.nv.info._Z35group_norm_nhwc_bwd_one_pass_kernelI11Bf16IOBf16WLi512ELi42ELi672EEv26Group_norm_nhwc_bwd_params,"",@"SHT_CUDA_INFO"
	.sectionflags	@""
	.align	4


	//----- nvinfo : EIATTR_CUDA_API_VERSION
	.align		4
        /*0000*/ 	.byte	0x04, 0x37
        /*0002*/ 	.short	(.L_621 - .L_620)
.L_620:
        /*0004*/ 	.word	0x00000082


	//----- nvinfo : EIATTR_KPARAM_INFO
	.align		4
.L_621:
        /*0008*/ 	.byte	0x04, 0x17
        /*000a*/ 	.short	(.L_623 - .L_622)
.L_622:
        /*000c*/ 	.word	0x00000000
        /*0010*/ 	.short	0x0000
        /*0012*/ 	.short	0x0000
        /*0014*/ 	.byte	0x00, 0xf0, 0xe1, 0x02


	//----- nvinfo : EIATTR_SPARSE_MMA_MASK
	.align		4
.L_623:
        /*0018*/ 	.byte	0x03, 0x50
        /*001a*/ 	.short	0x0000


	//----- nvinfo : EIATTR_MAXREG_COUNT
	.align		4
        /*001c*/ 	.byte	0x03, 0x1b
        /*001e*/ 	.short	0x0050


	//----- nvinfo : EIATTR_NUM_BARRIERS
	.align		4
        /*0020*/ 	.byte	0x02, 0x4c
        /*0022*/ 	.byte	0x01
	.zero		1


	//----- nvinfo : EIATTR_MERCURY_ISA_VERSION
	.align		4
        /*0024*/ 	.byte	0x03, 0x5f
        /*0026*/ 	.short	0x0101


	//----- nvinfo : EIATTR_INT_WARP_WIDE_INSTR_OFFSETS
	.align		4
        /*0028*/ 	.byte	0x04, 0x31
        /*002a*/ 	.short	(.L_625 - .L_624)


	//   ....[0]....
.L_624:
        /*002c*/ 	.word	0x00005880


	//----- nvinfo : EIATTR_COOP_GROUP_MASK_REGIDS
	.align		4
.L_625:
        /*0030*/ 	.byte	0x04, 0x29
        /*0032*/ 	.short	(.L_627 - .L_626)


	//   ....[0]....
.L_626:
        /*0034*/ 	.word	0xffffffff


	//   ....[1]....
        /*0038*/ 	.word	0xffffffff


	//   ....[2]....
        /*003c*/ 	.word	0xffffffff


	//   ....[3]....
        /*0040*/ 	.word	0xffffffff


	//   ....[4]....
        /*0044*/ 	.word	0xffffffff


	//   ....[5]....
        /*0048*/ 	.word	0xffffffff


	//   ....[6]....
        /*004c*/ 	.word	0xffffffff


	//   ....[7]....
        /*0050*/ 	.word	0xffffffff


	//   ....[8]....
        /*0054*/ 	.word	0xffffffff


	//   ....[9]....
        /*0058*/ 	.word	0xffffffff


	//----- nvinfo : EIATTR_COOP_GROUP_INSTR_OFFSETS
	.align		4
.L_627:
        /*005c*/ 	.byte	0x04, 0x28
        /*005e*/ 	.short	(.L_629 - .L_628)


	//   ....[0]....
.L_628:
        /*0060*/ 	.word	0x00005610


	//   ....[1]....
        /*0064*/ 	.word	0x00005650


	//   ....[2]....
        /*0068*/ 	.word	0x000056d0


	//   ....[3]....
        /*006c*/ 	.word	0x000056f0


	//   ....[4]....
        /*0070*/ 	.word	0x00005740


	//   ....[5]....
        /*0074*/ 	.word	0x00005750


	//   ....[6]....
        /*0078*/ 	.word	0x00005780


	//   ....[7]....
        /*007c*/ 	.word	0x000057b0


	//   ....[8]....
        /*0080*/ 	.word	0x00005820


	//   ....[9]....
        /*0084*/ 	.word	0x00005830


	//----- nvinfo : EIATTR_VRC_CTA_INIT_COUNT
	.align		4
.L_629:
        /*0088*/ 	.byte	0x02, 0x4a
	.zero		1
	.zero		1


	//----- nvinfo : EIATTR_EXIT_INSTR_OFFSETS
	.align		4
        /*008c*/ 	.byte	0x04, 0x1c
        /*008e*/ 	.short	(.L_631 - .L_630)


	//   ....[0]....
.L_630:
        /*0090*/ 	.word	0x0000b570


	//   ....[1]....
        /*0094*/ 	.word	0x0000b6a0


	//   ....[2]....
        /*0098*/ 	.word	0x0000bcb0


	//   ....[3]....
        /*009c*/ 	.word	0x0000c2b0


	//----- nvinfo : EIATTR_MAX_THREADS
	.align		4
.L_631:
        /*00a0*/ 	.byte	0x04, 0x05
        /*00a2*/ 	.short	(.L_633 - .L_632)
.L_632:
        /*00a4*/ 	.word	0x000002a0
        /*00a8*/ 	.word	0x00000001
        /*00ac*/ 	.word	0x00000001


	//----- nvinfo : EIATTR_CRS_STACK_SIZE
	.align		4
.L_633:
        /*00b0*/ 	.byte	0x04, 0x1e
        /*00b2*/ 	.short	(.L_635 - .L_634)
.L_634:
        /*00b4*/ 	.word	0x00000000


	//----- nvinfo : EIATTR_CBANK_PARAM_SIZE
	.align		4
.L_635:
        /*00b8*/ 	.byte	0x03, 0x19
        /*00ba*/ 	.short	0x00b8


	//----- nvinfo : EIATTR_PARAM_CBANK
	.align		4
        /*00bc*/ 	.byte	0x04, 0x0a
        /*00be*/ 	.short	(.L_637 - .L_636)
	.align		4
.L_636:
        /*00c0*/ 	.word	index@(.nv.constant0._Z35group_norm_nhwc_bwd_one_pass_kernelI11Bf16IOBf16WLi512ELi42ELi672EEv26Group_norm_nhwc_bwd_params)
        /*00c4*/ 	.short	0x0380
        /*00c6*/ 	.short	0x00b8


	//----- nvinfo : EIATTR_SW_WAR
	.align		4
.L_637:
        /*00c8*/ 	.byte	0x04, 0x36
        /*00ca*/ 	.short	(.L_639 - .L_638)
.L_638:
        /*00cc*/ 	.word	0x00000008
.L_639:


//--------------------- .nv.info._Z35group_norm_nhwc_bwd_one_pass_kernelI11Bf16IOFp16WLi64ELi42ELi672EEv26Group_norm_nhwc_bwd_params --------------------------
	.section	.nv.info._Z35group_norm_nhwc_bwd_one_pass_kernelI11Bf16IOFp16WLi64ELi42ELi672EEv26Group_norm_nhwc_bwd_params,"",@"SHT_CUDA_INFO"
	.sectionflags	@""
	.align	4


	//----- nvinfo : EIATTR_CUDA_API_VERSION
	.align		4
        /*0000*/ 	.byte	0x04, 0x37
        /*0002*/ 	.short	(.L_641 - .L_640)
.L_640:
        /*0004*/ 	.word	0x00000082


	//----- nvinfo : EIATTR_KPARAM_INFO
	.align		4
.L_641:
        /*0008*/ 	.byte	0x04, 0x17
        /*000a*/ 	.short	(.L_643 - .L_642)
.L_642:
        /*000c*/ 	.word	0x00000000
        /*0010*/ 	.short	0x0000
        /*0012*/ 	.short	0x0000
        /*0014*/ 	.byte	0x00, 0xf0, 0xe1, 0x02


	//----- nvinfo : EIATTR_SPARSE_MMA_MASK
	.align		4
.L_643:
        /*0018*/ 	.byte	0x03, 0x50
        /*001a*/ 	.short	0x0000


	//----- nvinfo : EIATTR_MAXREG_COUNT
	.align		4
        /*001c*/ 	.byte	0x03, 0x1b
        /*001e*/ 	.short	0x0050


	//----- nvinfo : EIATTR_NUM_BARRIERS
	.align		4
        /*0020*/ 	.byte	0x02, 0x4c
        /*0022*/ 	.byte	0x01
	.zero		1


	//----- nvinfo : EIATTR_MERCURY_ISA_VERSION
	.align		4
        /*0024*/ 	.byte	0x03, 0x5f
        /*0026*/ 	.short	0x0101


	//----- nvinfo : EIATTR_INT_WARP_WIDE_INSTR_OFFSETS
	.align		4
        /*0028*/ 	.byte	0x04, 0x31
        /*002a*/ 	.short	(.L_645 - .L_644)


	//   ....[0]....
.L_644:
        /*002c*/ 	.word	0x00001320


	//----- nvinfo : EIATTR_COOP_GROUP_MASK_REGIDS
	.align		4
.L_645:
        /*0030*/ 	.byte	0x04, 0x29
        /*0032*/ 	.short	(.L_647 - .L_646)


	//   ....[0]....
.L_646:
        /*0034*/ 	.word	0xffffffff


	//   ....[1]....
        /*0038*/ 	.word	0xffffffff


	//   ....[2]....
        /*003c*/ 	.word	0xffffffff


	//   ....[3]....
        /*0040*/ 	.word	0xffffffff


	//   ....[4]....
        /*0044*/ 	.word	0xffffffff


	//   ....[5]....
        /*0048*/ 	.word	0xffffffff


	//   ....[6]....
        /*004c*/ 	.word	0xffffffff


	//   ....[7]....
        /*0050*/ 	.word	0xffffffff


	//   ....[8]....
        /*0054*/ 	.word	0xffffffff


	//   ....[9]....
        /*0058*/ 	.word	0xffffffff


	//----- nvinfo : EIATTR_COOP_GROUP_INSTR_OFFSETS
	.align		4
.L_647:
        /*005c*/ 	.byte	0x04, 0x28
        /*005e*/ 	.short	(.L_649 - .L_648)


	//   ....[0]....
.L_648:
        /*0060*/ 	.word	0x000010c0


	//   ....[1]....
        /*0064*/ 	.word	0x00001100


	//   ....[2]....
        /*0068*/ 	.word	0x00001190


	//   ....[3]....
        /*006c*/ 	.word	0x000011c0


	//   ....[4]....
        /*0070*/ 	.word	0x00001200


	//   ....[5]....
        /*0074*/ 	.word	0x00001220


	//   ....[6]....
        /*0078*/ 	.word	0x00001250


	//   ....[7]....
        /*007c*/ 	.word	0x00001270


	//   ....[8]....
        /*0080*/ 	.word	0x000012c0


	//   ....[9]....
        /*0084*/ 	.word	0x000012d0


	//----- nvinfo : EIATTR_VRC_CTA_INIT_COUNT
	.align		4
.L_649:
        /*0088*/ 	.byte	0x02, 0x4a
	.zero		1
	.zero		1


	//----- nvinfo : EIATTR_EXIT_INSTR_OFFSETS
	.align		4
        /*008c*/ 	.byte	0x04, 0x1c
        /*008e*/ 	.short	(.L_651 - .L_650)


	//   ....[0]....
.L_650:
        /*0090*/ 	.word	0x00003750


	//   ....[1]....
        /*0094*/ 	.word	0x00003890


	//   ....[2]....
        /*0098*/ 	.word	0x00003f20


	//   ....[3]....
        /*009c*/ 	.word	0x00004550


	//----- nvinfo : EIATTR_MAX_THREADS
	.align		4
.L_651:
        /*00a0*/ 	.byte	0x04, 0x05
        /*00a2*/ 	.short	(.L_653 - .L_652)
.L_652:
        /*00a4*/ 	.word	0x000002a0
        /*00a8*/ 	.word	0x00000001
        /*00ac*/ 	.word	0x00000001


	//----- nvinfo : EIATTR_CRS_STACK_SIZE
	.align		4
.L_653:
        /*00b0*/ 	.byte	0x04, 0x1e
        /*00b2*/ 	.short	(.L_655 - .L_654)
.L_654:
        /*00b4*/ 	.word	0x00000000


	//----- nvinfo : EIATTR_CBANK_PARAM_SIZE
	.align		4
.L_655:
        /*00b8*/ 	.byte	0x03, 0x19
        /*00ba*/ 	.short	0x00b8


	//----- nvinfo : EIATTR_PARAM_CBANK
	.align		4
        /*00bc*/ 	.byte	0x04, 0x0a
        /*00be*/ 	.short	(.L_657 - .L_656)
	.align		4
.L_656:
        /*00c0*/ 	.word	index@(.nv.constant0._Z35group_norm_nhwc_bwd_one_pass_kernelI11Bf16IOFp16WLi64ELi42ELi672EEv26Group_norm_nhwc_bwd_params)
        /*00c4*/ 	.short	0x0380
        /*00c6*/ 	.short	0x00b8


	//----- nvinfo : EIATTR_SW_WAR
	.align		4
.L_657:
        /*00c8*/ 	.byte	0x04, 0x36
        /*00ca*/ 	.short	(.L_659 - .L_658)
.L_658:
        /*00cc*/ 	.word	0x00000008
.L_659:


//--------------------- .nv.info._Z35group_norm_nhwc_bwd_one_pass_kernelI11Bf16IOFp16WLi128ELi42ELi672EEv26Group_norm_nhwc_bwd_params --------------------------
	.section	.nv.info._Z35group_norm_nhwc_bwd_one_pass_kernelI11Bf16IOFp16WLi128ELi42ELi672EEv26Group_norm_nhwc_bwd_params,"",@"SHT_CUDA_INFO"
	.sectionflags	@""
	.align	4


	//----- nvinfo : EIATTR_CUDA_API_VERSION
	.align		4
        /*0000*/ 	.byte	0x04, 0x37
        /*0002*/ 	.short	(.L_661 - .L_660)
.L_660:
        /*0004*/ 	.word	0x00000082


	//----- nvinfo : EIATTR_KPARAM_INFO
	.align		4
.L_661:
        /*0008*/ 	.byte	0x04, 0x17
        /*000a*/ 	.short	(.L_663 - .L_662)
.L_662:
        /*000c*/ 	.word	0x00000000
        /*0010*/ 	.short	0x0000
        /*0012*/ 	.short	0x0000
        /*0014*/ 	.byte	0x00, 0xf0, 0xe1, 0x02


	//----- nvinfo : EIATTR_SPARSE_MMA_MASK
	.align		4
.L_663:
        /*0018*/ 	.byte	0x03, 0x50
        /*001a*/ 	.short	0x0000


	//----- nvinfo : EIATTR_MAXREG_COUNT
	.align		4
        /*001c*/ 	.byte	0x03, 0x1b
        /*001e*/ 	.short	0x0050


	//----- nvinfo : EIATTR_NUM_BARRIERS
	.align		4
        /*0020*/ 	.byte	0x02, 0x4c
        /*0022*/ 	.byte	0x01
	.zero		1


	//----- nvinfo : EIATTR_MERCURY_ISA_VERSION
	.align		4
        /*0024*/ 	.byte	0x03, 0x5f
        /*0026*/ 	.short	0x0101


	//----- nvinfo : EIATTR_COOP_GROUP_MASK_REGIDS
	.align		4
        /*0028*/ 	.byte	0x04, 0x29
        /*002a*/ 	.short	(.L_665 - .L_664)


	//   ....[0]....
.L_664:
        /*002c*/ 	.word	0xffffffff


	//   ....[1]....
        /*0030*/ 	.word	0xffffffff


	//   ....[2]....
        /*0034*/ 	.word	0xffffffff


	//   ....[3]....
        /*0038*/ 	.word	0xffffffff


	//   ....[4]....
        /*003c*/ 	.word	0xffffffff


	//   ....[5]....
        /*0040*/ 	.word	0xffffffff


	//   ....[6]....
        /*0044*/ 	.word	0xffffffff


	//   ....[7]....
        /*0048*/ 	.word	0xffffffff


	//   ....[8]....
        /*004c*/ 	.word	0xffffffff


	//   ....[9]....
        /*0050*/ 	.word	0xffffffff


	//----- nvinfo : EIATTR_COOP_GROUP_INSTR_OFFSETS
	.align		4
.L_665:
        /*0054*/ 	.byte	0x04, 0x28
        /*0056*/ 	.short	(.L_667 - .L_666)


	//   ....[0]....
.L_666:
        /*0058*/ 	.word	0x00001ab0


	//   ....[1]....
        /*005c*/ 	.word	0x00001af0


	//   ....[2]....
        /*0060*/ 	.word	0x00001b60


	//   ....[3]....
        /*0064*/ 	.word	0x00001b80


	//   ....[4]....
        /*0068*/ 	.word	0x00001bb0


	//   ....[5]....
        /*006c*/ 	.word	0x00001bd0


	//   ....[6]....
        /*0070*/ 	.word	0x00001c00


	//   ....[7]....
        /*0074*/ 	.word	0x00001c20


	//   ....[8]....
        /*0078*/ 	.word	0x00001c70


	//   ....[9]....
        /*007c*/ 	.word	0x00001c80


	//----- nvinfo : EIATTR_VRC_CTA_INIT_COUNT
	.align		4
.L_667:
        /*0080*/ 	.byte	0x02, 0x4a
	.zero		1
	.zero		1


	//----- nvinfo : EIATTR_EXIT_INSTR_OFFSETS
	.align		4
        /*0084*/ 	.byte	0x04, 0x1c
        /*0086*/ 	.short	(.L_669 - .L_668)


	//   ....[0]....
.L_668:
        /*0088*/ 	.word	0x00004510


	//   ....[1]....
        /*008c*/ 	.word	0x00004640


	//   ....[2]....
        /*0090*/ 	.word	0x00004c50


	//   ....[3]....
        /*0094*/ 	.word	0x00005250


	//----- nvinfo : EIATTR_MAX_THREADS
	.align		4
.L_669:
        /*0098*/ 	.byte	0x04, 0x05
        /*009a*/ 	.short	(.L_671 - .L_670)
.L_670:
        /*009c*/ 	.word	0x000002a0
        /*00a0*/ 	.word	0x00000001
        /*00a4*/ 	.word	0x00000001


	//----- nvinfo : EIATTR_CRS_STACK_SIZE
	.align		4
.L_671:
        /*00a8*/ 	.byte	0x04, 0x1e
        /*00aa*/ 	.short	(.L_673 - .L_672)
.L_672:
        /*00ac*/ 	.word	0x00000000


	//----- nvinfo : EIATTR_CBANK_PARAM_SIZE
	.align		4
.L_673:
        /*00b0*/ 	.byte	0x03, 0x19
        /*00b2*/ 	.short	0x00b8


	//----- nvinfo : EIATTR_PARAM_CBANK
	.align		4
        /*00b4*/ 	.byte	0x04, 0x0a
        /*00b6*/ 	.short	(.L_675 - .L_674)
	.align		4
.L_674:
        /*00b8*/ 	.word	index@(.nv.constant0._Z35group_norm_nhwc_bwd_one_pass_kernelI11Bf16IOFp16WLi128ELi42ELi672EEv26Group_norm_nhwc_bwd_params)
        /*00bc*/ 	.short	0x0380
        /*00be*/ 	.short	0x00b8


	//----- nvinfo : EIATTR_SW_WAR
	.align		4
.L_675:
        /*00c0*/ 	.byte	0x04, 0x36
        /*00c2*/ 	.short	(.L_677 - .L_676)
.L_676:
        /*00c4*/ 	.word	0x00000008
.L_677:


//--------------------- .nv.info._Z35group_norm_nhwc_bwd_one_pass_kernelI11Bf16IOFp16WLi256ELi42ELi672EEv26Group_norm_nhwc_bwd_params --------------------------
	.section	.nv.info._Z35group_norm_nhwc_bwd_one_pass_kernelI11Bf16IOFp16WLi256ELi42ELi672EEv26Group_norm_nhwc_bwd_params,"",@"SHT_CUDA_INFO"
	.sectionflags	@""
	.align	4


	//----- nvinfo : EIATTR_CUDA_API_VERSION
	.align		4
        /*0000*/ 	.byte	0x04, 0x37
        /*0002*/ 	.short	(.L_679 - .L_678)
.L_678:
        /*0004*/ 	.word	0x00000082


	//----- nvinfo : EIATTR_KPARAM_INFO
	.align		4
.L_679:
        /*0008*/ 	.byte	0x04, 0x17
        /*000a*/ 	.short	(.L_681 - .L_680)
.L_680:
        /*000c*/ 	.word	0x00000000
        /*0010*/ 	.short	0x0000
        /*0012*/ 	.short	0x0000
        /*0014*/ 	.byte	0x00, 0xf0, 0xe1, 0x02


	//----- nvinfo : EIATTR_SPARSE_MMA_MASK
	.align		4
.L_681:
        /*0018*/ 	.byte	0x03, 0x50
        /*001a*/ 	.short	0x0000


	//----- nvinfo : EIATTR_MAXREG_COUNT
	.align		4
        /*001c*/ 	.byte	0x03, 0x1b
        /*001e*/ 	.short	0x0050


	//----- nvinfo : EIATTR_NUM_BARRIERS
	.align		4
        /*0020*/ 	.byte	0x02, 0x4c
        /*0022*/ 	.byte	0x01
	.zero		1


	//----- nvinfo : EIATTR_MERCURY_ISA_VERSION
	.align		4
        /*0024*/ 	.byte	0x03, 0x5f
        /*0026*/ 	.short	0x0101


	//----- nvinfo : EIATTR_INT_WARP_WIDE_INSTR_OFFSETS
	.align		4
        /*0028*/ 	.byte	0x04, 0x31
        /*002a*/ 	.short	(.L_683 - .L_682)


	//   ....[0]....
.L_682:
        /*002c*/ 	.word	0x00002f80


	//----- nvinfo : EIATTR_COOP_GROUP_MASK_REGIDS
	.align		4
.L_683:
        /*0030*/ 	.byte	0x04, 0x29
        /*0032*/ 	.short	(.L_685 - .L_684)


	//   ....[0]....
.L_684:
        /*0034*/ 	.word	0xffffffff


	//   ....[1]....
        /*0038*/ 	.word	0xffffffff


	//   ....[2]....
        /*003c*/ 	.word	0xffffffff


	//   ....[3]....
        /*0040*/ 	.word	0xffffffff


	//   ....[4]....
        /*0044*/ 	.word	0xffffffff


	//   ....[5]....
        /*0048*/ 	.word	0xffffffff


	//   ....[6]....
        /*004c*/ 	.word	0xffffffff


	//   ....[7]....
        /*0050*/ 	.word	0xffffffff


	//   ....[8]....
        /*0054*/ 	.word	0xffffffff


	//   ....[9]....
        /*0058*/ 	.word	0xffffffff


	//----- nvinfo : EIATTR_COOP_GROUP_INSTR_OFFSETS
	.align		4
.L_685:
        /*005c*/ 	.byte	0x04, 0x28
        /*005e*/ 	.short	(.L_687 - .L_686)


	//   ....[0]....
.L_686:
        /*0060*/ 	.word	0x00002d10


	//   ....[1]....
        /*0064*/ 	.word	0x00002d50


	//   ....[2]....
        /*0068*/ 	.word	0x00002dd0


	//   ....[3]....
        /*006c*/ 	.word	0x00002df0


	//   ....[4]....
        /*0070*/ 	.word	0x00002e60


	//   ....[5]....
        /*0074*/ 	.word	0x00002e80


	//   ....[6]....
        /*0078*/ 	.word	0x00002eb0


	//   ....[7]....
        /*007c*/ 	.word	0x00002ed0


	//   ....[8]....
        /*0080*/ 	.word	0x00002f20


	//   ....[9]....
        /*0084*/ 	.word	0x00002f30


	//----- nvinfo : EIATTR_VRC_CTA_INIT_COUNT
	.align		4
.L_687:
        /*0088*/ 	.byte	0x02, 0x4a
	.zero		1
	.zero		1


	//----- nvinfo : EIATTR_EXIT_INSTR_OFFSETS
	.align		4
        /*008c*/ 	.byte	0x04, 0x1c
        /*008e*/ 	.short	(.L_689 - .L_688)


	//   ....[0]....
.L_688:
        /*0090*/ 	.word	0x00006660


	//   ....[1]....
        /*0094*/ 	.word	0x00006790


	//   ....[2]....
        /*0098*/ 	.word	0x00006db0


	//   ....[3]....
        /*009c*/ 	.word	0x000073b0


	//----- nvinfo : EIATTR_MAX_THREADS
	.align		4
.L_689:
        /*00a0*/ 	.byte	0x04, 0x05
        /*00a2*/ 	.short	(.L_691 - .L_690)
.L_690:
        /*00a4*/ 	.word	0x000002a0
        /*00a8*/ 	.word	0x00000001
        /*00ac*/ 	.word	0x00000001


	//----- nvinfo : EIATTR_CRS_STACK_SIZE
	.align		4
.L_691:
        /*00b0*/ 	.byte	0x04, 0x1e
        /*00b2*/ 	.short	(.L_693 - .L_692)
.L_692:
        /*00b4*/ 	.word	0x00000000


	//----- nvinfo : EIATTR_CBANK_PARAM_SIZE
	.align		4
.L_693:
        /*00b8*/ 	.byte	0x03, 0x19
        /*00ba*/ 	.short	0x00b8


	//----- nvinfo : EIATTR_PARAM_CBANK
	.align		4
        /*00bc*/ 	.byte	0x04, 0x0a
        /*00be*/ 	.short	(.L_695 - .L_694)
	.align		4
.L_694:
        /*00c0*/ 	.word	index@(.nv.constant0._Z35group_norm_nhwc_bwd_one_pass_kernelI11Bf16IOFp16WLi256ELi42ELi672EEv26Group_norm_nhwc_bwd_params)
        /*00c4*/ 	.short	0x0380
        /*00c6*/ 	.short	0x00b8


	//----- nvinfo : EIATTR_SW_WAR
	.align		4
.L_695:
        /*00c8*/ 	.byte	0x04, 0x36
        /*00ca*/ 	.short	(.L_697 - .L_696)
.L_696:
        /*00cc*/ 	.word	0x00000008
.L_697:


//--------------------- .nv.info._Z35group_norm_nhwc_bwd_one_pass_kernelI11Bf16IOFp16WLi512ELi42ELi672EEv26Group_norm_nhwc_bwd_params --------------------------
	.section	.nv.info._Z35group_norm_nhwc_bwd_one_pass_kernelI11Bf16IOFp16WLi512ELi42ELi672EEv26Group_norm_nhwc_bwd_params,"",@"SHT_CUDA_INFO"
	.sectionflags	@""
	.align	4


	//----- nvinfo : EIATTR_CUDA_API_VERSION
	.align		4
        /*0000*/ 	.byte	0x04, 0x37
        /*0002*/ 	.short	(.L_699 - .L_698)
.L_698:
        /*0004*/ 	.word	0x00000082


	//----- nvinfo : EIATTR_KPARAM_INFO
	.align		4
.L_699:
        /*0008*/ 	.byte	0x04, 0x17
        /*000a*/ 	.short	(.L_701 - .L_700)
.L_700:
        /*000c*/ 	.word	0x00000000
        /*0010*/ 	.short	0x0000
        /*0012*/ 	.short	0x0000
        /*0014*/ 	.byte	0x00, 0xf0, 0xe1, 0x02


	//----- nvinfo : EIATTR_SPARSE_MMA_MASK
	.align		4
.L_701:
        /*0018*/ 	.byte	0x03, 0x50
        /*001a*/ 	.short	0x0000


	//----- nvinfo : EIATTR_MAXREG_COUNT
	.align		4
        /*001c*/ 	.byte	0x03, 0x1b
        /*001e*/ 	.short	0x0050


	//----- nvinfo : EIATTR_NUM_BARRIERS
	.align		4
        /*0020*/ 	.byte	0x02, 0x4c
        /*0022*/ 	.byte	0x01
	.zero		1


	//----- nvinfo : EIATTR_MERCURY_ISA_VERSION
	.align		4
        /*0024*/ 	.byte	0x03, 0x5f
        /*0026*/ 	.short	0x0101


	//----- nvinfo : EIATTR_INT_WARP_WIDE_INSTR_OFFSETS
	.align		4
        /*0028*/ 	.byte	0x04, 0x31
        /*002a*/ 	.short	(.L_703 - .L_702)


	//   ....[0]....
.L_702:
        /*002c*/ 	.word	0x00005880


	//----- nvinfo : EIATTR_COOP_GROUP_MASK_REGIDS
	.align		4
.L_703:
        /*0030*/ 	.byte	0x04, 0x29
        /*0032*/ 	.short	(.L_705 - .L_704)


	//   ....[0]....
.L_704:
        /*0034*/ 	.word	0xffffffff


	//   ....[1]....
        /*0038*/ 	.word	0xffffffff


	//   ....[2]....
        /*003c*/ 	.word	0xffffffff


	//   ....[3]....
        /*0040*/ 	.word	0xffffffff


	//   ....[4]....
        /*0044*/ 	.word	0xffffffff


	//   ....[5]....
        /*0048*/ 	.word	0xffffffff


	//   ....[6]....
        /*004c*/ 	.word	0xffffffff


	//   ....[7]....
        /*0050*/ 	.word	0xffffffff


	//   ....[8]....
        /*0054*/ 	.word	0xffffffff


	//   ....[9]....
        /*0058*/ 	.word	0xffffffff


	//----- nvinfo : EIATTR_COOP_GROUP_INSTR_OFFSETS
	.align		4
.L_705:
        /*005c*/ 	.byte	0x04, 0x28
        /*005e*/ 	.short	(.L_707 - .L_706)


	//   ....[0]....
.L_706:
        /*0060*/ 	.word	0x00005610


	//   ....[1]....
        /*0064*/ 	.word	0x00005650


	//   ....[2]....
        /*0068*/ 	.word	0x000056d0


	//   ....[3]....
        /*006c*/ 	.word	0x000056f0


	//   ....[4]....
        /*0070*/ 	.word	0x00005740


	//   ....[5]....
        /*0074*/ 	.word	0x00005750


	//   ....[6]....
        /*0078*/ 	.word	0x00005780


	//   ....[7]....
        /*007c*/ 	.word	0x000057b0


	//   ....[8]....
        /*0080*/ 	.word	0x00005820


	//   ....[9]....
        /*0084*/ 	.word	0x00005830


	//----- nvinfo : EIATTR_VRC_CTA_INIT_COUNT
	.align		4
.L_707:
        /*0088*/ 	.byte	0x02, 0x4a
	.zero		1
	.zero		1


	//----- nvinfo : EIATTR_EXIT_INSTR_OFFSETS
	.align		4
        /*008c*/ 	.byte	0x04, 0x1c
        /*008e*/ 	.short	(.L_709 - .L_708)


	//   ....[0]....
.L_708:
        /*0090*/ 	.word	0x0000b570


	//   ....[1]....
        /*0094*/ 	.word	0x0000b6a0


	//   ....[2]....
        /*0098*/ 	.word	0x0000bcb0


	//   ....[3]....
        /*009c*/ 	.word	0x0000c2b0


	//----- nvinfo : EIATTR_MAX_THREADS
	.align		4
.L_709:
        /*00a0*/ 	.byte	0x04, 0x05
        /*00a2*/ 	.short	(.L_711 - .L_710)
.L_710:
        /*00a4*/ 	.word	0x000002a0
        /*00a8*/ 	.word	0x00000001
        /*00ac*/ 	.word	0x00000001


	//----- nvinfo : EIATTR_CRS_STACK_SIZE
	.align		4
.L_711:
        /*00b0*/ 	.byte	0x04, 0x1e
        /*00b2*/ 	.short	(.L_713 - .L_712)
.L_712:
        /*00b4*/ 	.word	0x00000000


	//----- nvinfo : EIATTR_CBANK_PARAM_SIZE
	.align		4
.L_713:
        /*00b8*/ 	.byte	0x03, 0x19
        /*00ba*/ 	.short	0x00b8


	//----- nvinfo : EIATTR_PARAM_CBANK
	.align		4
        /*00bc*/ 	.byte	0x04, 0x0a
        /*00be*/ 	.short	(.L_715 - .L_714)
	.align		4
.L_714:
        /*00c0*/ 	.word	index@(.nv.constant0._Z35group_norm_nhwc_bwd_one_pass_kernelI11Bf16IOFp16WLi512ELi42ELi672EEv26Group_norm_nhwc_bwd_params)
        /*00c4*/ 	.short	0x0380
        /*00c6*/ 	.short	0x00b8


	//----- nvinfo : EIATTR_SW_WAR
	.align		4
.L_715:
        /*00c8*/ 	.byte	0x04, 0x36
        /*00ca*/ 	.short	(.L_717 - .L_716)
.L_716:
        /*00cc*/ 	.word	0x00000008
.L_717:


//--------------------- .nv.info._Z35group_norm_nhwc_bwd_one_pass_kernelI11Fp16IOFp32WLi64ELi42ELi672EEv26Group_norm_nhwc_bwd_params --------------------------
	.section	.nv.info._Z35group_norm_nhwc_bwd_one_pass_kernelI11Fp16IOFp32WLi64ELi42ELi672EEv26Group_norm_nhwc_bwd_params,"",@"SHT_CUDA_INFO"
	.sectionflags	@""
	.align	4


	//----- nvinfo : EIATTR_CUDA_API_VERSION
	.align		4
        /*0000*/ 	.byte	0x04, 0x37
        /*0002*/ 	.short	(.L_719 - .L_718)
.L_718:
        /*0004*/ 	.word	0x00000082


	//----- nvinfo : EIATTR_KPARAM_INFO
	.align		4
.L_719:
        /*0008*/ 	.byte	0x04, 0x17
        /*000a*/ 	.short	(.L_721 - .L_720)
.L_720:
        /*000c*/ 	.word	0x00000000
        /*0010*/ 	.short	0x0000
        /*0012*/ 	.short	0x0000
        /*0014*/ 	.byte	0x00, 0xf0, 0xe1, 0x02


	//----- nvinfo : EIATTR_SPARSE_MMA_MASK
	.align		4
.L_721:
        /*0018*/ 	.byte	0x03, 0x50
        /*001a*/ 	.short	0x0000


	//----- nvinfo : EIATTR_MAXREG_COUNT
	.align		4
        /*001c*/ 	.byte	0x03, 0x1b
        /*001e*/ 	.short	0x0050


	//----- nvinfo : EIATTR_NUM_BARRIERS
	.align		4
        /*0020*/ 	.byte	0x02, 0x4c
        /*0022*/ 	.byte	0x01
	.zero		1


	//----- nvinfo : EIATTR_MERCURY_ISA_VERSION
	.align		4
        /*0024*/ 	.byte	0x03, 0x5f
        /*0026*/ 	.short	0x0101


	//----- nvinfo : EIATTR_INT_WARP_WIDE_INSTR_OFFSETS
	.align		4
        /*0028*/ 	.byte	0x04, 0x31
        /*002a*/ 	.short	(.L_723 - .L_722)


	//   ....[0]....
.L_722:
        /*002c*/ 	.word	0x00001280


	//----- nvinfo : EIATTR_COOP_GROUP_MASK_REGIDS
	.align		4
.L_723:
        /*0030*/ 	.byte	0x04, 0x29
        /*0032*/ 	.short	(.L_725 - .L_724)


	//   ....[0]....
.L_724:
        /*0034*/ 	.word	0xffffffff


	//   ....[1]....
        /*0038*/ 	.word	0xffffffff


	//   ....[2]....
        /*003c*/ 	.word	0xffffffff


	//   ....[3]....
        /*0040*/ 	.word	0xffffffff


	//   ....[4]....
        /*0044*/ 	.word	0xffffffff


	//   ....[5]....
        /*0048*/ 	.word	0xffffffff


	//   ....[6]....
        /*004c*/ 	.word	0xffffffff


	//   ....[7]....
        /*0050*/ 	.word	0xffffffff


	//   ....[8]....
        /*0054*/ 	.word	0xffffffff


	//   ....[9]....
        /*0058*/ 	.word	0xffffffff


	//----- nvinfo : EIATTR_COOP_GROUP_INSTR_OFFSETS
	.align		4
.L_725:
        /*005c*/ 	.byte	0x04, 0x28
        /*005e*/ 	.short	(.L_727 - .L_726)


	//   ....[0]....
.L_726:
        /*0060*/ 	.word	0x00001020


	//   ....[1]....
        /*0064*/ 	.word	0x00001060


	//   ....[2]....
        /*0068*/ 	.word	0x000010f0


	//   ....[3]....
        /*006c*/ 	.word	0x00001120


	//   ....[4]....
        /*0070*/ 	.word	0x00001160


	//   ....[5]....
        /*0074*/ 	.word	0x00001180


	//   ....[6]....
        /*0078*/ 	.word	0x000011b0


	//   ....[7]....
        /*007c*/ 	.word	0x000011d0


	//   ....[8]....
        /*0080*/ 	.word	0x00001220


	//   ....[9]....
        /*0084*/ 	.word	0x00001230


	//----- nvinfo : EIATTR_VRC_CTA_INIT_COUNT
	.align		4
.L_727:
        /*0088*/ 	.byte	0x02, 0x4a
	.zero		1
	.zero		1


	//----- nvinfo : EIATTR_EXIT_INSTR_OFFSETS
	.align		4
        /*008c*/ 	.byte	0x04, 0x1c
        /*008e*/ 	.short	(.L_729 - .L_728)


	//   ....[0]....
.L_728:
        /*0090*/ 	.word	0x00003670


	//   ....[1]....
        /*0094*/ 	.word	0x000037b0


	//   ....[2]....
        /*0098*/ 	.word	0x00003e00


	//   ....[3]....
        /*009c*/ 	.word	0x000043e0


	//----- nvinfo : EIATTR_MAX_THREADS
	.align		4
.L_729:
        /*00a0*/ 	.byte	0x04, 0x05
        /*00a2*/ 	.short	(.L_731 - .L_730)
.L_730:
        /*00a4*/ 	.word	0x000002a0
        /*00a8*/ 	.word	0x00000001
        /*00ac*/ 	.word	0x00000001


	//----- nvinfo : EIATTR_CRS_STACK_SIZE
	.align		4
.L_731:
        /*00b0*/ 	.byte	0x04, 0x1e
        /*00b2*/ 	.short	(.L_733 - .L_732)
.L_732:
        /*00b4*/ 	.word	0x00000000


	//----- nvinfo : EIATTR_CBANK_PARAM_SIZE
	.align		4
.L_733:
        /*00b8*/ 	.byte	0x03, 0x19
        /*00ba*/ 	.short	0x00b8


	//----- nvinfo : EIATTR_PARAM_CBANK
	.align		4
        /*00bc*/ 	.byte	0x04, 0x0a
        /*00be*/ 	.short	(.L_735 - .L_734)
	.align		4
.L_734:
        /*00c0*/ 	.word	index@(.nv.constant0._Z35group_norm_nhwc_bwd_one_pass_kernelI11Fp16IOFp32WLi64ELi42ELi672EEv26Group_norm_nhwc_bwd_params)
        /*00c4*/ 	.short	0x0380
        /*00c6*/ 	.short	0x00b8


	//----- nvinfo : EIATTR_SW_WAR
	.align		4
.L_735:
        /*00c8*/ 	.byte	0x04, 0x36
        /*00ca*/ 	.short	(.L_737 - .L_736)
.L_736:
        /*00cc*/ 	.word	0x00000008
.L_737:


//--------------------- .nv.info._Z35group_norm_nhwc_bwd_one_pass_kernelI11Fp16IOFp32WLi128ELi42ELi672EEv26Group_norm_nhwc_bwd_params --------------------------
	.section	.nv.info._Z35group_norm_nhwc_bwd_one_pass_kernelI11Fp16IOFp32WLi128ELi42ELi672EEv26Group_norm_nhwc_bwd_params,"",@"SHT_CUDA_INFO"
	.sectionflags	@""
	.align	4


	//----- nvinfo : EIATTR_CUDA_API_VERSION
	.align		4
        /*0000*/ 	.byte	0x04, 0x37
        /*0002*/ 	.short	(.L_739 - .L_738)
.L_738:
        /*0004*/ 	.word	0x00000082


	//----- nvinfo : EIATTR_KPARAM_INFO
	.align		4
.L_739:
        /*0008*/ 	.byte	0x04, 0x17
        /*000a*/ 	.short	(.L_741 - .L_740)
.L_740:
        /*000c*/ 	.word	0x00000000
        /*0010*/ 	.short	0x0000
        /*0012*/ 	.short	0x0000
        /*0014*/ 	.byte	0x00, 0xf0, 0xe1, 0x02


	//----- nvinfo : EIATTR_SPARSE_MMA_MASK
	.align		4
.L_741:
        /*0018*/ 	.byte	0x03, 0x50
        /*001a*/ 	.short	0x0000


	//----- nvinfo : EIATTR_MAXREG_COUNT
	.align		4
        /*001c*/ 	.byte	0x03, 0x1b
        /*001e*/ 	.short	0x0050


	//----- nvinfo : EIATTR_NUM_BARRIERS
	.align		4
        /*0020*/ 	.byte	0x02, 0x4c
        /*0022*/ 	.byte	0x01
	.zero		1


	//----- nvinfo : EIATTR_MERCURY_ISA_VERSION
	.align		4
        /*0024*/ 	.byte	0x03, 0x5f
        /*0026*/ 	.short	0x0101


	//----- nvinfo : EIATTR_COOP_GROUP_MASK_REGIDS
	.align		4
        /*0028*/ 	.byte	0x04, 0x29
        /*002a*/ 	.short	(.L_743 - .L_742)


	//   ....[0]....
.L_742:
        /*002c*/ 	.word	0xffffffff


	//   ....[1]....
        /*0030*/ 	.word	0xffffffff


	//   ....[2]....
        /*0034*/ 	.word	0xffffffff


	//   ....[3]....
        /*0038*/ 	.word	0xffffffff


	//   ....[4]....
        /*003c*/ 	.word	0xffffffff


	//   ....[5]....
        /*0040*/ 	.word	0xffffffff


	//   ....[6]....
        /*0044*/ 	.word	0xffffffff


	//   ....[7]....
        /*0048*/ 	.word	0xffffffff


	//   ....[8]....
        /*004c*/ 	.word	0xffffffff


	//   ....[9]....
        /*0050*/ 	.word	0xffffffff


	//----- nvinfo : EIATTR_COOP_GROUP_INSTR_OFFSETS
	.align		4
.L_743:
        /*0054*/ 	.byte	0x04, 0x28
        /*0056*/ 	.short	(.L_745 - .L_744)


	//   ....[0]....
.L_744:
        /*0058*/ 	.word	0x000019c0


	//   ....[1]....
        /*005c*/ 	.word	0x00001a00


	//   ....[2]....
        /*0060*/ 	.word	0x00001a70


	//   ....[3]....
        /*0064*/ 	.word	0x00001a90


	//   ....[4]....
        /*0068*/ 	.word	0x00001ac0


	//   ....[5]....
        /*006c*/ 	.word	0x00001ae0


	//   ....[6]....
        /*0070*/ 	.word	0x00001b10


	//   ....[7]....
        /*0074*/ 	.word	0x00001b30


	//   ....[8]....
        /*0078*/ 	.word	0x00001b80


	//   ....[9]....
        /*007c*/ 	.word	0x00001b90


	//----- nvinfo : EIATTR_VRC_CTA_INIT_COUNT
	.align		4
.L_745:
        /*0080*/ 	.byte	0x02, 0x4a
	.zero		1
	.zero		1


	//----- nvinfo : EIATTR_EXIT_INSTR_OFFSETS
	.align		4
        /*0084*/ 	.byte	0x04, 0x1c
        /*0086*/ 	.short	(.L_747 - .L_746)


	//   ....[0]....
.L_746:
        /*0088*/ 	.word	0x00004420


	//   ....[1]....
        /*008c*/ 	.word	0x00004550


	//   ....[2]....
        /*0090*/ 	.word	0x00004b40


	//   ....[3]....
        /*0094*/ 	.word	0x000050f0


	//----- nvinfo : EIATTR_MAX_THREADS
	.align		4
.L_747:
        /*0098*/ 	.byte	0x04, 0x05
        /*009a*/ 	.short	(.L_749 - .L_748)
.L_748:
        /*009c*/ 	.word	0x000002a0
        /*00a0*/ 	.word	0x00000001
        /*00a4*/ 	.word	0x00000001


	//----- nvinfo : EIATTR_CRS_STACK_SIZE
	.align		4
.L_749:
        /*00a8*/ 	.byte	0x04, 0x1e
        /*00aa*/ 	.short	(.L_751 - .L_750)
.L_750:
        /*00ac*/ 	.word	0x00000000


	//----- nvinfo : EIATTR_CBANK_PARAM_SIZE
	.align		4
.L_751:
        /*00b0*/ 	.byte	0x03, 0x19
        /*00b2*/ 	.short	0x00b8


	//----- nvinfo : EIATTR_PARAM_CBANK
	.align		4
        /*00b4*/ 	.byte	0x04, 0x0a
        /*00b6*/ 	.short	(.L_753 - .L_752)
	.align		4
.L_752:
        /*00b8*/ 	.word	index@(.nv.constant0._Z35group_norm_nhwc_bwd_one_pass_kernelI11Fp16IOFp32WLi128ELi42ELi672EEv26Group_norm_nhwc_bwd_params)
        /*00bc*/ 	.short	0x0380
        /*00be*/ 	.short	0x00b8


	//----- nvinfo : EIATTR_SW_WAR
	.align		4
.L_753:
        /*00c0*/ 	.byte	0x04, 0x36
        /*00c2*/ 	.short	(.L_755 - .L_754)
.L_754:
        /*00c4*/ 	.word	0x00000008
.L_755:


//--------------------- .nv.info._Z35group_norm_nhwc_bwd_one_pass_kernelI11Fp16IOFp32WLi256ELi42ELi672EEv26Group_norm_nhwc_bwd_params --------------------------
	.section	.nv.info._Z35group_norm_nhwc_bwd_one_pass_kernelI11Fp16IOFp32WLi256ELi42ELi672EEv26Group_norm_nhwc_bwd_params,"",@"SHT_CUDA_INFO"
	.sectionflags	@""
	.align	4


	//----- nvinfo : EIATTR_CUDA_API_VERSION
	.align		4
        /*0000*/ 	.byte	0x04, 0x37
        /*0002*/ 	.short	(.L_757 - .L_756)
.L_756:
        /*0004*/ 	.word	0x00000082


	//----- nvinfo : EIATTR_KPARAM_INFO
	.align		4
.L_757:
        /*0008*/ 	.byte	0x04, 0x17
        /*000a*/ 	.short	(.L_759 - .L_758)
.L_758:
        /*000c*/ 	.word	0x00000000
        /*0010*/ 	.short	0x0000
        /*0012*/ 	.short	0x0000
        /*0014*/ 	.byte	0x00, 0xf0, 0xe1, 0x02


	//----- nvinfo : EIATTR_SPARSE_MMA_MASK
	.align		4
.L_759:
        /*0018*/ 	.byte	0x03, 0x50
        /*001a*/ 	.short	0x0000


	//----- nvinfo : EIATTR_MAXREG_COUNT
	.align		4
        /*001c*/ 	.byte	0x03, 0x1b
        /*001e*/ 	.short	0x0050


	//----- nvinfo : EIATTR_NUM_BARRIERS
	.align		4
        /*0020*/ 	.byte	0x02, 0x4c
        /*0022*/ 	.byte	0x01
	.zero		1


	//----- nvinfo : EIATTR_MERCURY_ISA_VERSION
	.align		4
        /*0024*/ 	.byte	0x03, 0x5f
        /*0026*/ 	.short	0x0101


	//----- nvinfo : EIATTR_INT_WARP_WIDE_INSTR_OFFSETS
	.align		4
        /*0028*/ 	.byte	0x04, 0x31
        /*002a*/ 	.short	(.L_761 - .L_760)


	//   ....[0]....
.L_760:
        /*002c*/ 	.word	0x00002e20


	//----- nvinfo : EIATTR_COOP_GROUP_MASK_REGIDS
	.align		4
.L_761:
        /*0030*/ 	.byte	0x04, 0x29
        /*0032*/ 	.short	(.L_763 - .L_762)


	//   ....[0]....
.L_762:
        /*0034*/ 	.word	0xffffffff


	//   ....[1]....
        /*0038*/ 	.word	0xffffffff


	//   ....[2]....
        /*003c*/ 	.word	0xffffffff


	//   ....[3]....
        /*0040*/ 	.word	0xffffffff


	//   ....[4]....
        /*0044*/ 	.word	0xffffffff


	//   ....[5]....
        /*0048*/ 	.word	0xffffffff


	//   ....[6]....
        /*004c*/ 	.word	0xffffffff


	//   ....[7]....
        /*0050*/ 	.word	0xffffffff


	//   ....[8]....
        /*0054*/ 	.word	0xffffffff


	//   ....[9]....
        /*0058*/ 	.word	0xffffffff


	//----- nvinfo : EIATTR_COOP_GROUP_INSTR_OFFSETS
	.align		4
.L_763:
        /*005c*/ 	.byte	0x04, 0x28
        /*005e*/ 	.short	(.L_765 - .L_764)


	//   ....[0]....
.L_764:
        /*0060*/ 	.word	0x00002bf0


	//   ....[1]....
        /*0064*/ 	.word	0x00002c30


	//   ....[2]....
        /*0068*/ 	.word	0x00002c70


	//   ....[3]....
        /*006c*/ 	.word	0x00002ca0


	//   ....[4]....
        /*0070*/ 	.word	0x00002d00


	//   ....[5]....
        /*0074*/ 	.word	0x00002d20


	//   ....[6]....
        /*0078*/ 	.word	0x00002d50


	//   ....[7]....
        /*007c*/ 	.word	0x00002d70


	//   ....[8]....
        /*0080*/ 	.word	0x00002dc0


	//   ....[9]....
        /*0084*/ 	.word	0x00002dd0


	//----- nvinfo : EIATTR_VRC_CTA_INIT_COUNT
	.align		4
.L_765:
        /*0088*/ 	.byte	0x02, 0x4a
	.zero		1
	.zero		1


	//----- nvinfo : EIATTR_EXIT_INSTR_OFFSETS
	.align		4
        /*008c*/ 	.byte	0x04, 0x1c
        /*008e*/ 	.short	(.L_767 - .L_766)


	//   ....[0]....
.L_766:
        /*0090*/ 	.word	0x00006500


	//   ....[1]....
        /*0094*/ 	.word	0x00006630


	//   ....[2]....
        /*0098*/ 	.word	0x00006c30


	//   ....[3]....
        /*009c*/ 	.word	0x000071e0


	//----- nvinfo : EIATTR_MAX_THREADS
	.align		4
.L_767:
        /*00a0*/ 	.byte	0x04, 0x05
        /*00a2*/ 	.short	(.L_769 - .L_768)
.L_768:
        /*00a4*/ 	.word	0x000002a0
        /*00a8*/ 	.word	0x00000001
        /*00ac*/ 	.word	0x00000001


	//----- nvinfo : EIATTR_CRS_STACK_SIZE
	.align		4
.L_769:
        /*00b0*/ 	.byte	0x04, 0x1e
        /*00b2*/ 	.short	(.L_771 - .L_770)
.L_770:
        /*00b4*/ 	.word	0x00000000


	//----- nvinfo : EIATTR_CBANK_PARAM_SIZE
	.align		4
.L_771:
        /*00b8*/ 	.byte	0x03, 0x19
        /*00ba*/ 	.short	0x00b8


	//----- nvinfo : EIATTR_PARAM_CBANK
	.align		4
        /*00bc*/ 	.byte	0x04, 0x0a
        /*00be*/ 	.short	(.L_773 - .L_772)
	.align		4
.L_772:
        /*00c0*/ 	.word	index@(.nv.constant0._Z35group_norm_nhwc_bwd_one_pass_kernelI11Fp16IOFp32WLi256ELi42ELi672EEv26Group_norm_nhwc_bwd_params)
        /*00c4*/ 	.short	0x0380
        /*00c6*/ 	.short	0x00b8


	//----- nvinfo : EIATTR_SW_WAR
	.align		4
.L_773:
        /*00c8*/ 	.byte	0x04, 0x36
        /*00ca*/ 	.short	(.L_775 - .L_774)
.L_774:
        /*00cc*/ 	.word	0x00000008
.L_775:


//--------------------- .nv.info._Z35group_norm_nhwc_bwd_one_pass_kernelI11Fp16IOFp32WLi512ELi42ELi672EEv26Group_norm_nhwc_bwd_params --------------------------
	.section	.nv.info._Z35group_norm_nhwc_bwd_one_pass_kernelI11Fp16IOFp32WLi512ELi42ELi672EEv26Group_norm_nhwc_bwd_params,"",@"SHT_CUDA_INFO"
	.sectionflags	@""
	.align	4


	//----- nvinfo : EIATTR_CUDA_API_VERSION
	.align		4
        /*0000*/ 	.byte	0x04, 0x37
        /*0002*/ 	.short	(.L_777 - .L_776)
.L_776:
        /*0004*/ 	.word	0x00000082


	//----- nvinfo : EIATTR_KPARAM_INFO
	.align		4
.L_777:
        /*0008*/ 	.byte	0x04, 0x17
        /*000a*/ 	.short	(.L_779 - .L_778)
.L_778:
        /*000c*/ 	.word	0x00000000
        /*0010*/ 	.short	0x0000
        /*0012*/ 	.short	0x0000
        /*0014*/ 	.byte	0x00, 0xf0, 0xe1, 0x02


	//----- nvinfo : EIATTR_SPARSE_MMA_MASK
	.align		4
.L_779:
        /*0018*/ 	.byte	0x03, 0x50
        /*001a*/ 	.short	0x0000


	//----- nvinfo : EIATTR_MAXREG_COUNT
	.align		4
        /*001c*/ 	.byte	0x03, 0x1b
        /*001e*/ 	.short	0x0050


	//----- nvinfo : EIATTR_NUM_BARRIERS
	.align		4
        /*0020*/ 	.byte	0x02, 0x4c
        /*0022*/ 	.byte	0x01
	.zero		1


	//----- nvinfo : EIATTR_MERCURY_ISA_VERSION
	.align		4
        /*0024*/ 	.byte	0x03, 0x5f
        /*0026*/ 	.short	0x0101


	//----- nvinfo : EIATTR_INT_WARP_WIDE_INSTR_OFFSETS
	.align		4
        /*0028*/ 	.byte	0x04, 0x31
        /*002a*/ 	.short	(.L_781 - .L_780)


	//   ....[0]....
.L_780:
        /*002c*/ 	.word	0x00005410


	//----- nvinfo : EIATTR_COOP_GROUP_MASK_REGIDS
	.align		4
.L_781:
        /*0030*/ 	.byte	0x04, 0x29
        /*0032*/ 	.short	(.L_783 - .L_782)


	//   ....[0]....
.L_782:
        /*0034*/ 	.word	0xffffffff


	//   ....[1]....
        /*0038*/ 	.word	0xffffffff


	//   ....[2]....
        /*003c*/ 	.word	0xffffffff


	//   ....[3]....
        /*0040*/ 	.word	0xffffffff


	//   ....[4]....
        /*0044*/ 	.word	0xffffffff


	//   ....[5]....
        /*0048*/ 	.word	0xffffffff


	//   ....[6]....
        /*004c*/ 	.word	0xffffffff


	//   ....[7]....
        /*0050*/ 	.word	0xffffffff


	//   ....[8]....
        /*0054*/ 	.word	0xffffffff


	//   ....[9]....
        /*0058*/ 	.word	0xffffffff


	//----- nvinfo : EIATTR_COOP_GROUP_INSTR_OFFSETS
	.align		4
.L_783:
        /*005c*/ 	.byte	0x04, 0x28
        /*005e*/ 	.short	(.L_785 - .L_784)


	//   ....[0]....
.L_784:
        /*0060*/ 	.word	0x000051a0


	//   ....[1]....
        /*0064*/ 	.word	0x000051e0


	//   ....[2]....
        /*0068*/ 	.word	0x00005260


	//   ....[3]....
        /*006c*/ 	.word	0x00005280


	//   ....[4]....
        /*0070*/ 	.word	0x000052d0


	//   ....[5]....
        /*0074*/ 	.word	0x000052e0


	//   ....[6]....
        /*0078*/ 	.word	0x00005310


	//   ....[7]....
        /*007c*/ 	.word	0x00005340


	//   ....[8]....
        /*0080*/ 	.word	0x000053b0


	//   ....[9]....
        /*0084*/ 	.word	0x000053c0


	//----- nvinfo : EIATTR_VRC_CTA_INIT_COUNT
	.align		4
.L_785:
        /*0088*/ 	.byte	0x02, 0x4a
	.zero		1
	.zero		1


	//----- nvinfo : EIATTR_EXIT_INSTR_OFFSETS
	.align		4
        /*008c*/ 	.byte	0x04, 0x1c
        /*008e*/ 	.short	(.L_787 - .L_786)


	//   ....[0]....
.L_786:
        /*0090*/ 	.word	0x0000aea0


	//   ....[1]....
        /*0094*/ 	.word	0x0000afd0


	//   ....[2]....
        /*0098*/ 	.word	0x0000b5d0


	//   ....[3]....
        /*009c*/ 	.word	0x0000bb80


	//----- nvinfo : EIATTR_MAX_THREADS
	.align		4
.L_787:
        /*00a0*/ 	.byte	0x04, 0x05
        /*00a2*/ 	.short	(.L_789 - .L_788)
.L_788:
        /*00a4*/ 	.word	0x000002a0
        /*00a8*/ 	.word	0x00000001
        /*00ac*/ 	.word	0x00000001


	//----- nvinfo : EIATTR_CRS_STACK_SIZE
	.align		4
.L_789:
        /*00b0*/ 	.byte	0x04, 0x1e
        /*00b2*/ 	.short	(.L_791 - .L_790)
.L_790:
        /*00b4*/ 	.word	0x00000000


	//----- nvinfo : EIATTR_CBANK_PARAM_SIZE
	.align		4
.L_791:
        /*00b8*/ 	.byte	0x03, 0x19
        /*00ba*/ 	.short	0x00b8


	//----- nvinfo : EIATTR_PARAM_CBANK
	.align		4
        /*00bc*/ 	.byte	0x04, 0x0a
        /*00be*/ 	.short	(.L_793 - .L_792)
	.align		4
.L_792:
        /*00c0*/ 	.word	index@(.nv.constant0._Z35group_norm_nhwc_bwd_one_pass_kernelI11Fp16IOFp32WLi512ELi42ELi672EEv26Group_norm_nhwc_bwd_params)
        /*00c4*/ 	.short	0x0380
        /*00c6*/ 	.short	0x00b8


	//----- nvinfo : EIATTR_SW_WAR
	.align		4
.L_793:
        /*00c8*/ 	.byte	0x04, 0x36
        /*00ca*/ 	.short	(.L_795 - .L_794)
.L_794:
        /*00cc*/ 	.word	0x00000008
.L_795:


//--------------------- .nv.info._Z35group_norm_nhwc_bwd_one_pass_kernelI11Fp16IOBf16WLi64ELi42ELi672EEv26Group_norm_nhwc_bwd_params --------------------------
	.section	.nv.info._Z35group_norm_nhwc_bwd_one_pass_kernelI11Fp16IOBf16WLi64ELi42ELi672EEv26Group_norm_nhwc_bwd_params,"",@"SHT_CUDA_INFO"
	.sectionflags	@""
	.align	4


	//----- nvinfo : EIATTR_CUDA_API_VERSION
	.align		4
        /*0000*/ 	.byte	0x04, 0x37
        /*0002*/ 	.short	(.L_797 - .L_796)
.L_796:
        /*0004*/ 	.word	0x00000082


	//----- nvinfo : EIATTR_KPARAM_INFO
	.align		4
.L_797:
        /*0008*/ 	.byte	0x04, 0x17
        /*000a*/ 	.short	(.L_799 - .L_798)
.L_798:
        /*000c*/ 	.word	0x00000000
        /*0010*/ 	.short	0x0000
        /*0012*/ 	.short	0x0000
        /*0014*/ 	.byte	0x00, 0xf0, 0xe1, 0x02


	//----- nvinfo : EIATTR_SPARSE_MMA_MASK
	.align		4
.L_799:
        /*0018*/ 	.byte	0x03, 0x50
        /*001a*/ 	.short	0x0000


	//----- nvinfo : EIATTR_MAXREG_COUNT
	.align		4
        /*001c*/ 	.byte	0x03, 0x1b
        /*001e*/ 	.short	0x0050


	//----- nvinfo : EIATTR_NUM_BARRIERS
	.align		4
        /*0020*/ 	.byte	0x02, 0x4c
        /*0022*/ 	.byte	0x01
	.zero		1


	//----- nvinfo : EIATTR_MERCURY_ISA_VERSION
	.align		4
        /*0024*/ 	.byte	0x03, 0x5f
        /*0026*/ 	.short	0x0101


	//----- nvinfo : EIATTR_INT_WARP_WIDE_INSTR_OFFSETS
	.align		4
        /*0028*/ 	.byte	0x04, 0x31
        /*002a*/ 	.short	(.L_801 - .L_800)


	//   ....[0]....
.L_800:
        /*002c*/ 	.word	0x000012e0


	//----- nvinfo : EIATTR_COOP_GROUP_MASK_REGIDS
	.align		4
.L_801:
        /*0030*/ 	.byte	0x04, 0x29
        /*0032*/ 	.short	(.L_803 - .L_802)


	//   ....[0]....
.L_802:
        /*0034*/ 	.word	0xffffffff


	//   ....[1]....
        /*0038*/ 	.word	0xffffffff


	//   ....[2]....
        /*003c*/ 	.word	0xffffffff


	//   ....[3]....
        /*0040*/ 	.word	0xffffffff


	//   ....[4]....
        /*0044*/ 	.word	0xffffffff


	//   ....[5]....
        /*0048*/ 	.word	0xffffffff


	//   ....[6]....
        /*004c*/ 	.word	0xffffffff


	//   ....[7]....
        /*0050*/ 	.word	0xffffffff


	//   ....[8]....
        /*0054*/ 	.word	0xffffffff


	//   ....[9]....
        /*0058*/ 	.word	0xffffffff


	//----- nvinfo : EIATTR_COOP_GROUP_INSTR_OFFSETS
	.align		4
.L_803:
        /*005c*/ 	.byte	0x04, 0x28
        /*005e*/ 	.short	(.L_805 - .L_804)


	//   ....[0]....
.L_804:
        /*0060*/ 	.word	0x00001080


	//   ....[1]....
        /*0064*/ 	.word	0x000010c0


	//   ....[2]....
        /*0068*/ 	.word	0x00001150


	//   ....[3]....
        /*006c*/ 	.word	0x00001180


	//   ....[4]....
        /*0070*/ 	.word	0x000011c0


	//   ....[5]....
        /*0074*/ 	.word	0x000011e0


	//   ....[6]....
        /*0078*/ 	.word	0x00001210


	//   ....[7]....
        /*007c*/ 	.word	0x00001230


	//   ....[8]....
        /*0080*/ 	.word	0x00001280


	//   ....[9]....
        /*0084*/ 	.word	0x00001290


	//----- nvinfo : EIATTR_VRC_CTA_INIT_COUNT
	.align		4
.L_805:
        /*0088*/ 	.byte	0x02, 0x4a
	.zero		1
	.zero		1


	//----- nvinfo : EIATTR_EXIT_INSTR_OFFSETS
	.align		4
        /*008c*/ 	.byte	0x04, 0x1c
        /*008e*/ 	.short	(.L_807 - .L_806)


	//   ....[0]....
.L_806:
        /*0090*/ 	.word	0x000036d0


	//   ....[1]....
        /*0094*/ 	.word	0x00003810


	//   ....[2]....
        /*0098*/ 	.word	0x00003ea0


	//   ....[3]....
        /*009c*/ 	.word	0x000044d0


	//----- nvinfo : EIATTR_MAX_THREADS
	.align		4
.L_807:
        /*00a0*/ 	.byte	0x04, 0x05
        /*00a2*/ 	.short	(.L_809 - .L_808)
.L_808:
        /*00a4*/ 	.word	0x000002a0
        /*00a8*/ 	.word	0x00000001
        /*00ac*/ 	.word	0x00000001


	//----- nvinfo : EIATTR_CRS_STACK_SIZE
	.align		4
.L_809:
        /*00b0*/ 	.byte	0x04, 0x1e
        /*00b2*/ 	.short	(.L_811 - .L_810)
.L_810:
        /*00b4*/ 	.word	0x00000000


	//----- nvinfo : EIATTR_CBANK_PARAM_SIZE
	.align		4
.L_811:
        /*00b8*/ 	.byte	0x03, 0x19
        /*00ba*/ 	.short	0x00b8


	//----- nvinfo : EIATTR_PARAM_CBANK
	.align		4
        /*00bc*/ 	.byte	0x04, 0x0a
        /*00be*/ 	.short	(.L_813 - .L_812)
	.align		4
.L_812:
        /*00c0*/ 	.word	index@(.nv.constant0._Z35group_norm_nhwc_bwd_one_pass_kernelI11Fp16IOBf16WLi64ELi42ELi672EEv26Group_norm_nhwc_bwd_params)
        /*00c4*/ 	.short	0x0380
        /*00c6*/ 	.short	0x00b8


	//----- nvinfo : EIATTR_SW_WAR
	.align		4
.L_813:
        /*00c8*/ 	.byte	0x04, 0x36
        /*00ca*/ 	.short	(.L_815 - .L_814)
.L_814:
        /*00cc*/ 	.word	0x00000008
.L_815:


//--------------------- .nv.info._Z35group_norm_nhwc_bwd_one_pass_kernelI11Fp16IOBf16WLi128ELi42ELi672EEv26Group_norm_nhwc_bwd_params --------------------------
	.section	.nv.info._Z35group_norm_nhwc_bwd_one_pass_kernelI11Fp16IOBf16WLi128ELi42ELi672EEv26Group_norm_nhwc_bwd_params,"",@"SHT_CUDA_INFO"
	.sectionflags	@""
	.align	4


	//----- nvinfo : EIATTR_CUDA_API_VERSION
	.align		4
        /*0000*/ 	.byte	0x04, 0x37
        /*0002*/ 	.short	(.L_817 - .L_816)
.L_816:
        /*0004*/ 	.word	0x00000082


	//----- nvinfo : EIATTR_KPARAM_INFO
	.align		4
.L_817:
        /*0008*/ 	.byte	0x04, 0x17
        /*000a*/ 	.short	(.L_819 - .L_818)
.L_818:
        /*000c*/ 	.word	0x00000000
        /*0010*/ 	.short	0x0000
        /*0012*/ 	.short	0x0000
        /*0014*/ 	.byte	0x00, 0xf0, 0xe1, 0x02


	//----- nvinfo : EIATTR_SPARSE_MMA_MASK
	.align		4
.L_819:
        /*0018*/ 	.byte	0x03, 0x50
        /*001a*/ 	.short	0x0000


	//----- nvinfo : EIATTR_MAXREG_COUNT
	.align		4
        /*001c*/ 	.byte	0x03, 0x1b
        /*001e*/ 	.short	0x0050


	//----- nvinfo : EIATTR_NUM_BARRIERS
	.align		4
        /*0020*/ 	.byte	0x02, 0x4c
        /*0022*/ 	.byte	0x01
	.zero		1


	//----- nvinfo : EIATTR_MERCURY_ISA_VERSION
	.align		4
        /*0024*/ 	.byte	0x03, 0x5f
        /*0026*/ 	.short	0x0101


	//----- nvinfo : EIATTR_COOP_GROUP_MASK_REGIDS
	.align		4
        /*0028*/ 	.byte	0x04, 0x29
        /*002a*/ 	.short	(.L_821 - .L_820)


	//   ....[0]....
.L_820:
        /*002c*/ 	.word	0xffffffff


	//   ....[1]....
        /*0030*/ 	.word	0xffffffff


	//   ....[2]....
        /*0034*/ 	.word	0xffffffff


	//   ....[3]....
        /*0038*/ 	.word	0xffffffff


	//   ....[4]....
        /*003c*/ 	.word	0xffffffff


	//   ....[5]....
        /*0040*/ 	.word	0xffffffff


	//   ....[6]....
        /*0044*/ 	.word	0xffffffff


	//   ....[7]....
        /*0048*/ 	.word	0xffffffff


	//   ....[8]....
        /*004c*/ 	.word	0xffffffff


	//   ....[9]....
        /*0050*/ 	.word	0xffffffff


	//----- nvinfo : EIATTR_COOP_GROUP_INSTR_OFFSETS
	.align		4
.L_821:
        /*0054*/ 	.byte	0x04, 0x28
        /*0056*/ 	.short	(.L_823 - .L_822)


	//   ....[0]....
.L_822:
        /*0058*/ 	.word	0x00001a40


	//   ....[1]....
        /*005c*/ 	.word	0x00001a80


	//   ....[2]....
        /*0060*/ 	.word	0x00001af0


	//   ....[3]....
        /*0064*/ 	.word	0x00001b10


	//   ....[4]....
        /*0068*/ 	.word	0x00001b40


	//   ....[5]....
        /*006c*/ 	.word	0x00001b60


	//   ....[6]....
        /*0070*/ 	.word	0x00001b90


	//   ....[7]....
        /*0074*/ 	.word	0x00001bb0


	//   ....[8]....
        /*0078*/ 	.word	0x00001c00


	//   ....[9]....
        /*007c*/ 	.word	0x00001c10


	//----- nvinfo : EIATTR_VRC_CTA_INIT_COUNT
	.align		4
.L_823:
        /*0080*/ 	.byte	0x02, 0x4a
	.zero		1
	.zero		1


	//----- nvinfo : EIATTR_EXIT_INSTR_OFFSETS
	.align		4
        /*0084*/ 	.byte	0x04, 0x1c
        /*0086*/ 	.short	(.L_825 - .L_824)


	//   ....[0]....
.L_824:
        /*0088*/ 	.word	0x000044a0


	//   ....[1]....
        /*008c*/ 	.word	0x000045d0


	//   ....[2]....
        /*0090*/ 	.word	0x00004be0


	//   ....[3]....
        /*0094*/ 	.word	0x000051e0


	//----- nvinfo : EIATTR_MAX_THREADS
	.align		4
.L_825:
        /*0098*/ 	.byte	0x04, 0x05
        /*009a*/ 	.short	(.L_827 - .L_826)
.L_826:
        /*009c*/ 	.word	0x000002a0
        /*00a0*/ 	.word	0x00000001
        /*00a4*/ 	.word	0x00000001


	//----- nvinfo : EIATTR_CRS_STACK_SIZE
	.align		4
.L_827:
        /*00a8*/ 	.byte	0x04, 0x1e
        /*00aa*/ 	.short	(.L_829 - .L_828)
.L_828:
        /*00ac*/ 	.word	0x00000000


	//----- nvinfo : EIATTR_CBANK_PARAM_SIZE
	.align		4
.L_829:
        /*00b0*/ 	.byte	0x03, 0x19
        /*00b2*/ 	.short	0x00b8


	//----- nvinfo : EIATTR_PARAM_CBANK
	.align		4
        /*00b4*/ 	.byte	0x04, 0x0a
        /*00b6*/ 	.short	(.L_831 - .L_830)
	.align		4
.L_830:
        /*00b8*/ 	.word	index@(.nv.constant0._Z35group_norm_nhwc_bwd_one_pass_kernelI11Fp16IOBf16WLi128ELi42ELi672EEv26Group_norm_nhwc_bwd_params)
        /*00bc*/ 	.short	0x0380
        /*00be*/ 	.short	0x00b8


	//----- nvinfo : EIATTR_SW_WAR
	.align		4
.L_831:
        /*00c0*/ 	.byte	0x04, 0x36
        /*00c2*/ 	.short	(.L_833 - .L_832)
.L_832:
        /*00c4*/ 	.word	0x00000008
.L_833:


//--------------------- .nv.info._Z35group_norm_nhwc_bwd_one_pass_kernelI11Fp16IOBf16WLi256ELi42ELi672EEv26Group_norm_nhwc_bwd_params --------------------------
	.section	.nv.info._Z35group_norm_nhwc_bwd_one_pass_kernelI11Fp16IOBf16WLi256ELi42ELi672EEv26Group_norm_nhwc_bwd_params,"",@"SHT_CUDA_INFO"
	.sectionflags	@""
	.align	4


	//----- nvinfo : EIATTR_CUDA_API_VERSION
	.align		4
        /*0000*/ 	.byte	0x04, 0x37
        /*0002*/ 	.short	(.L_835 - .L_834)
.L_834:
        /*0004*/ 	.word	0x00000082


	//----- nvinfo : EIATTR_KPARAM_INFO
	.align		4
.L_835:
        /*0008*/ 	.byte	0x04, 0x17
        /*000a*/ 	.short	(.L_837 - .L_836)
.L_836:
        /*000c*/ 	.word	0x00000000
        /*0010*/ 	.short	0x0000
        /*0012*/ 	.short	0x0000
        /*0014*/ 	.byte	0x00, 0xf0, 0xe1, 0x02


	//----- nvinfo : EIATTR_SPARSE_MMA_MASK
	.align		4
.L_837:
        /*0018*/ 	.byte	0x03, 0x50
        /*001a*/ 	.short	0x0000


	//----- nvinfo : EIATTR_MAXREG_COUNT
	.align		4
        /*001c*/ 	.byte	0x03, 0x1b
        /*001e*/ 	.short	0x0050


	//----- nvinfo : EIATTR_NUM_BARRIERS
	.align		4
        /*0020*/ 	.byte	0x02, 0x4c
        /*0022*/ 	.byte	0x01
	.zero		1


	//----- nvinfo : EIATTR_MERCURY_ISA_VERSION
	.align		4
        /*0024*/ 	.byte	0x03, 0x5f
        /*0026*/ 	.short	0x0101


	//----- nvinfo : EIATTR_INT_WARP_WIDE_INSTR_OFFSETS
	.align		4
        /*0028*/ 	.byte	0x04, 0x31
        /*002a*/ 	.short	(.L_839 - .L_838)


	//   ....[0]....
.L_838:
        /*002c*/ 	.word	0x00002e90


	//----- nvinfo : EIATTR_COOP_GROUP_MASK_REGIDS
	.align		4
.L_839:
        /*0030*/ 	.byte	0x04, 0x29
        /*0032*/ 	.short	(.L_841 - .L_840)


	//   ....[0]....
.L_840:
        /*0034*/ 	.word	0xffffffff


	//   ....[1]....
        /*0038*/ 	.word	0xffffffff


	//   ....[2]....
        /*003c*/ 	.word	0xffffffff


	//   ....[3]....
        /*0040*/ 	.word	0xffffffff


	//   ....[4]....
        /*0044*/ 	.word	0xffffffff


	//   ....[5]....
        /*0048*/ 	.word	0xffffffff


	//   ....[6]....
        /*004c*/ 	.word	0xffffffff


	//   ....[7]....
        /*0050*/ 	.word	0xffffffff


	//   ....[8]....
        /*0054*/ 	.word	0xffffffff


	//   ....[9]....
        /*0058*/ 	.word	0xffffffff


	//----- nvinfo : EIATTR_COOP_GROUP_INSTR_OFFSETS
	.align		4
.L_841:
        /*005c*/ 	.byte	0x04, 0x28
        /*005e*/ 	.short	(.L_843 - .L_842)


	//   ....[0]....
.L_842:
        /*0060*/ 	.word	0x00002c20


	//   ....[1]....
        /*0064*/ 	.word	0x00002c60


	//   ....[2]....
        /*0068*/ 	.word	0x00002ce0


	//   ....[3]....
        /*006c*/ 	.word	0x00002d00


	//   ....[4]....
        /*0070*/ 	.word	0x00002d70


	//   ....[5]....
        /*0074*/ 	.word	0x00002d90


	//   ....[6]....
        /*0078*/ 	.word	0x00002dc0


	//   ....[7]....
        /*007c*/ 	.word	0x00002de0


	//   ....[8]....
        /*0080*/ 	.word	0x00002e30


	//   ....[9]....
        /*0084*/ 	.word	0x00002e40


	//----- nvinfo : EIATTR_VRC_CTA_INIT_COUNT
	.align		4
.L_843:
        /*0088*/ 	.byte	0x02, 0x4a
	.zero		1
	.zero		1


	//----- nvinfo : EIATTR_EXIT_INSTR_OFFSETS
	.align		4
        /*008c*/ 	.byte	0x04, 0x1c
        /*008e*/ 	.short	(.L_845 - .L_844)


	//   ....[0]....
.L_844:
        /*0090*/ 	.word	0x00006570


	//   ....[1]....
        /*0094*/ 	.word	0x000066a0


	//   ....[2]....
        /*0098*/ 	.word	0x00006cc0


	//   ....[3]....
        /*009c*/ 	.word	0x000072c0


	//----- nvinfo : EIATTR_MAX_THREADS
	.align		4
.L_845:
        /*00a0*/ 	.byte	0x04, 0x05
        /*00a2*/ 	.short	(.L_847 - .L_846)
.L_846:
        /*00a4*/ 	.word	0x000002a0
        /*00a8*/ 	.word	0x00000001
        /*00ac*/ 	.word	0x00000001


	//----- nvinfo : EIATTR_CRS_STACK_SIZE
	.align		4
.L_847:
        /*00b0*/ 	.byte	0x04, 0x1e
        /*00b2*/ 	.short	(.L_849 - .L_848)
.L_848:
        /*00b4*/ 	.word	0x00000000


	//----- nvinfo : EIATTR_CBANK_PARAM_SIZE
	.align		4
.L_849:
        /*00b8*/ 	.byte	0x03, 0x19
        /*00ba*/ 	.short	0x00b8


	//----- nvinfo : EIATTR_PARAM_CBANK
	.align		4
        /*00bc*/ 	.byte	0x04, 0x0a
        /*00be*/ 	.short	(.L_851 - .L_850)
	.align		4
.L_850:
        /*00c0*/ 	.word	index@(.nv.constant0._Z35group_norm_nhwc_bwd_one_pass_kernelI11Fp16IOBf16WLi256ELi42ELi672EEv26Group_norm_nhwc_bwd_params)
        /*00c4*/ 	.short	0x0380
        /*00c6*/ 	.short	0x00b8


	//----- nvinfo : EIATTR_SW_WAR
	.align		4
.L_851:
        /*00c8*/ 	.byte	0x04, 0x36
        /*00ca*/ 	.short	(.L_853 - .L_852)
.L_852:
        /*00cc*/ 	.word	0x00000008
.L_853:


//--------------------- .nv.info._Z35group_norm_nhwc_bwd_one_pass_kernelI11Fp16IOBf16WLi512ELi42ELi672EEv26Group_norm_nhwc_bwd_params --------------------------
	.section	.nv.info._Z35group_norm_nhwc_bwd_one_pass_kernelI11Fp16IOBf16WLi512ELi42ELi672EEv26Group_norm_nhwc_bwd_params,"",@"SHT_CUDA_INFO"
	.sectionflags	@""
	.align	4


	//----- nvinfo : EIATTR_CUDA_API_VERSION
	.align		4
        /*0000*/ 	.byte	0x04, 0x37
        /*0002*/ 	.short	(.L_855 - .L_854)
.L_854:
        /*0004*/ 	.word	0x00000082


	//----- nvinfo : EIATTR_KPARAM_INFO
	.align		4
.L_855:
        /*0008*/ 	.byte	0x04, 0x17
        /*000a*/ 	.short	(.L_857 - .L_856)
.L_856:
        /*000c*/ 	.word	0x00000000
        /*0010*/ 	.short	0x0000
        /*0012*/ 	.short	0x0000
        /*0014*/ 	.byte	0x00, 0xf0, 0xe1, 0x02


	//----- nvinfo : EIATTR_SPARSE_MMA_MASK
	.align		4
.L_857:
        /*0018*/ 	.byte	0x03, 0x50
        /*001a*/ 	.short	0x0000


	//----- nvinfo : EIATTR_MAXREG_COUNT
	.align		4
        /*001c*/ 	.byte	0x03, 0x1b
        /*001e*/ 	.short	0x0050


	//----- nvinfo : EIATTR_NUM_BARRIERS
	.align		4
        /*0020*/ 	.byte	0x02, 0x4c
        /*0022*/ 	.byte	0x01
	.zero		1


	//----- nvinfo : EIATTR_MERCURY_ISA_VERSION
	.align		4
        /*0024*/ 	.byte	0x03, 0x5f
        /*0026*/ 	.short	0x0101


	//----- nvinfo : EIATTR_INT_WARP_WIDE_INSTR_OFFSETS
	.align		4
        /*0028*/ 	.byte	0x04, 0x31
        /*002a*/ 	.short	(.L_859 - .L_858)


	//   ....[0]....
.L_858:
        /*002c*/ 	.word	0x000054a0


	//----- nvinfo : EIATTR_COOP_GROUP_MASK_REGIDS
	.align		4
.L_859:
        /*0030*/ 	.byte	0x04, 0x29
        /*0032*/ 	.short	(.L_861 - .L_860)


	//   ....[0]....
.L_860:
        /*0034*/ 	.word	0xffffffff


	//   ....[1]....
        /*0038*/ 	.word	0xffffffff


	//   ....[2]....
        /*003c*/ 	.word	0xffffffff


	//   ....[3]....
        /*0040*/ 	.word	0xffffffff


	//   ....[4]....
        /*0044*/ 	.word	0xffffffff


	//   ....[5]....
        /*0048*/ 	.word	0xffffffff


	//   ....[6]....
        /*004c*/ 	.word	0xffffffff


	//   ....[7]....
        /*0050*/ 	.word	0xffffffff


	//   ....[8]....
        /*0054*/ 	.word	0xffffffff


	//   ....[9]....
        /*0058*/ 	.word	0xffffffff


	//----- nvinfo : EIATTR_COOP_GROUP_INSTR_OFFSETS
	.align		4
.L_861:
        /*005c*/ 	.byte	0x04, 0x28
        /*005e*/ 	.short	(.L_863 - .L_862)


	//   ....[0]....
.L_862:
        /*0060*/ 	.word	0x00005230


	//   ....[1]....
        /*0064*/ 	.word	0x00005270


	//   ....[2]....
        /*0068*/ 	.word	0x00005300


	//   ....[3]....
        /*006c*/ 	.word	0x00005320


	//   ....[4]....
        /*0070*/ 	.word	0x00005380


	//   ....[5]....
        /*0074*/ 	.word	0x000053a0


	//   ....[6]....
        /*0078*/ 	.word	0x000053d0


	//   ....[7]....
        /*007c*/ 	.word	0x000053f0


	//   ....[8]....
        /*0080*/ 	.word	0x00005440


	//   ....[9]....
        /*0084*/ 	.word	0x00005450


	//----- nvinfo : EIATTR_VRC_CTA_INIT_COUNT
	.align		4
.L_863:
        /*0088*/ 	.byte	0x02, 0x4a
	.zero		1
	.zero		1


	//----- nvinfo : EIATTR_EXIT_INSTR_OFFSETS
	.align		4
        /*008c*/ 	.byte	0x04, 0x1c
        /*008e*/ 	.short	(.L_865 - .L_864)


	//   ....[0]....
.L_864:
        /*0090*/ 	.word	0x0000af30


	//   ....[1]....
        /*0094*/ 	.word	0x0000b060


	//   ....[2]....
        /*0098*/ 	.word	0x0000b660


	//   ....[3]....
        /*009c*/ 	.word	0x0000bc60


	//----- nvinfo : EIATTR_MAX_THREADS
	.align		4
.L_865:
        /*00a0*/ 	.byte	0x04, 0x05
        /*00a2*/ 	.short	(.L_867 - .L_866)
.L_866:
        /*00a4*/ 	.word	0x000002a0
        /*00a8*/ 	.word	0x00000001
        /*00ac*/ 	.word	0x00000001


	//----- nvinfo : EIATTR_CRS_STACK_SIZE
	.align		4
.L_867:
        /*00b0*/ 	.byte	0x04, 0x1e
        /*00b2*/ 	.short	(.L_869 - .L_868)
.L_868:
        /*00b4*/ 	.word	0x00000000


	//----- nvinfo : EIATTR_CBANK_PARAM_SIZE
	.align		4
.L_869:
        /*00b8*/ 	.byte	0x03, 0x19
        /*00ba*/ 	.short	0x00b8


	//----- nvinfo : EIATTR_PARAM_CBANK
	.align		4
        /*00bc*/ 	.byte	0x04, 0x0a
        /*00be*/ 	.short	(.L_871 - .L_870)
	.align		4
.L_870:
        /*00c0*/ 	.word	index@(.nv.constant0._Z35group_norm_nhwc_bwd_one_pass_kernelI11Fp16IOBf16WLi512ELi42ELi672EEv26Group_norm_nhwc_bwd_params)
        /*00c4*/ 	.short	0x0380
        /*00c6*/ 	.short	0x00b8


	//----- nvinfo : EIATTR_SW_WAR
	.align		4
.L_871:
        /*00c8*/ 	.byte	0x04, 0x36
        /*00ca*/ 	.short	(.L_873 - .L_872)
.L_872:
        /*00cc*/ 	.word	0x00000008
.L_873:


//--------------------- .nv.info._Z35group_norm_nhwc_bwd_one_pass_kernelI11Fp16IOFp16WLi64ELi42ELi672EEv26Group_norm_nhwc_bwd_params --------------------------
	.section	.nv.info._Z35group_norm_nhwc_bwd_one_pass_kernelI11Fp16IOFp16WLi64ELi42ELi672EEv26Group_norm_nhwc_bwd_params,"",@"SHT_CUDA_INFO"
	.sectionflags	@""
	.align	4


	//----- nvinfo : EIATTR_CUDA_API_VERSION
	.align		4
        /*0000*/ 	.byte	0x04, 0x37
        /*0002*/ 	.short	(.L_875 - .L_874)
.L_874:
        /*0004*/ 	.word	0x00000082


	//----- nvinfo : EIATTR_KPARAM_INFO
	.align		4
.L_875:
        /*0008*/ 	.byte	0x04, 0x17
        /*000a*/ 	.short	(.L_877 - .L_876)
.L_876:
        /*000c*/ 	.word	0x00000000
        /*0010*/ 	.short	0x0000
        /*0012*/ 	.short	0x0000
        /*0014*/ 	.byte	0x00, 0xf0, 0xe1, 0x02


	//----- nvinfo : EIATTR_SPARSE_MMA_MASK
	.align		4
.L_877:
        /*0018*/ 	.byte	0x03, 0x50
        /*001a*/ 	.short	0x0000


	//----- nvinfo : EIATTR_MAXREG_COUNT
	.align		4
        /*001c*/ 	.byte	0x03, 0x1b
        /*001e*/ 	.short	0x0050


	//----- nvinfo : EIATTR_NUM_BARRIERS
	.align		4
        /*0020*/ 	.byte	0x02, 0x4c
        /*0022*/ 	.byte	0x01
	.zero		1


	//----- nvinfo : EIATTR_MERCURY_ISA_VERSION
	.align		4
        /*0024*/ 	.byte	0x03, 0x5f
        /*0026*/ 	.short	0x0101


	//----- nvinfo : EIATTR_INT_WARP_WIDE_INSTR_OFFSETS
	.align		4
        /*0028*/ 	.byte	0x04, 0x31
        /*002a*/ 	.short	(.L_879 - .L_878)


	//   ....[0]....
.L_878:
        /*002c*/ 	.word	0x000012e0


	//----- nvinfo : EIATTR_COOP_GROUP_MASK_REGIDS
	.align		4
.L_879:
        /*0030*/ 	.byte	0x04, 0x29
        /*0032*/ 	.short	(.L_881 - .L_880)


	//   ....[0]....
.L_880:
        /*0034*/ 	.word	0xffffffff


	//   ....[1]....
        /*0038*/ 	.word	0xffffffff


	//   ....[2]....
        /*003c*/ 	.word	0xffffffff


	//   ....[3]....
        /*0040*/ 	.word	0xffffffff


	//   ....[4]....
        /*0044*/ 	.word	0xffffffff


	//   ....[5]....
        /*0048*/ 	.word	0xffffffff


	//   ....[6]....
        /*004c*/ 	.word	0xffffffff


	//   ....[7]....
        /*0050*/ 	.word	0xffffffff


	//   ....[8]....
        /*0054*/ 	.word	0xffffffff


	//   ....[9]....
        /*0058*/ 	.word	0xffffffff


	//----- nvinfo : EIATTR_COOP_GROUP_INSTR_OFFSETS
	.align		4
.L_881:
        /*005c*/ 	.byte	0x04, 0x28
        /*005e*/ 	.short	(.L_883 - .L_882)


	//   ....[0]....
.L_882:
        /*0060*/ 	.word	0x00001080


	//   ....[1]....
        /*0064*/ 	.word	0x000010c0


	//   ....[2]....
        /*0068*/ 	.word	0x00001150


	//   ....[3]....
        /*006c*/ 	.word	0x00001180


	//   ....[4]....
        /*0070*/ 	.word	0x000011c0


	//   ....[5]....
        /*0074*/ 	.word	0x000011e0


	//   ....[6]....
        /*0078*/ 	.word	0x00001210


	//   ....[7]....
        /*007c*/ 	.word	0x00001230


	//   ....[8]....
        /*0080*/ 	.word	0x00001280


	//   ....[9]....
        /*0084*/ 	.word	0x00001290


	//----- nvinfo : EIATTR_VRC_CTA_INIT_COUNT
	.align		4
.L_883:
        /*0088*/ 	.byte	0x02, 0x4a
	.zero		1
	.zero		1


	//----- nvinfo : EIATTR_EXIT_INSTR_OFFSETS
	.align		4
        /*008c*/ 	.byte	0x04, 0x1c
        /*008e*/ 	.short	(.L_885 - .L_884)


	//   ....[0]....
.L_884:
        /*0090*/ 	.word	0x000036d0


	//   ....[1]....
        /*0094*/ 	.word	0x00003810


	//   ....[2]....
        /*0098*/ 	.word	0x00003ea0


	//   ....[3]....
        /*009c*/ 	.word	0x000044d0


	//----- nvinfo : EIATTR_MAX_THREADS
	.align		4
.L_885:
        /*00a0*/ 	.byte	0x04, 0x05
        /*00a2*/ 	.short	(.L_887 - .L_886)
.L_886:
        /*00a4*/ 	.word	0x000002a0
        /*00a8*/ 	.word	0x00000001
        /*00ac*/ 	.word	0x00000001


	//----- nvinfo : EIATTR_CRS_STACK_SIZE
	.align		4
.L_887:
        /*00b0*/ 	.byte	0x04, 0x1e
        /*00b2*/ 	.short	(.L_889 - .L_888)
.L_888:
        /*00b4*/ 	.word	0x00000000


	//----- nvinfo : EIATTR_CBANK_PARAM_SIZE
	.align		4
.L_889:
        /*00b8*/ 	.byte	0x03, 0x19
        /*00ba*/ 	.short	0x00b8


	//----- nvinfo : EIATTR_PARAM_CBANK
	.align		4
        /*00bc*/ 	.byte	0x04, 0x0a
        /*00be*/ 	.short	(.L_891 - .L_890)
	.align		4
.L_890:
        /*00c0*/ 	.word	index@(.nv.constant0._Z35group_norm_nhwc_bwd_one_pass_kernelI11Fp16IOFp16WLi64ELi42ELi672EEv26Group_norm_nhwc_bwd_params)
        /*00c4*/ 	.short	0x0380
        /*00c6*/ 	.short	0x00b8


	//----- nvinfo : EIATTR_SW_WAR
	.align		4
.L_891:
        /*00c8*/ 	.byte	0x04, 0x36
        /*00ca*/ 	.short	(.L_893 - .L_892)
.L_892:
        /*00cc*/ 	.word	0x00000008
.L_893:


//--------------------- .nv.info._Z35group_norm_nhwc_bwd_one_pass_kernelI11Fp16IOFp16WLi128ELi42ELi672EEv26Group_norm_nhwc_bwd_params --------------------------
	.section	.nv.info._Z35group_norm_nhwc_bwd_one_pass_kernelI11Fp16IOFp16WLi128ELi42ELi672EEv26Group_norm_nhwc_bwd_params,"",@"SHT_CUDA_INFO"
	.sectionflags	@""
	.align	4


	//----- nvinfo : EIATTR_CUDA_API_VERSION
	.align		4
        /*0000*/ 	.byte	0x04, 0x37
        /*0002*/ 	.short	(.L_895 - .L_894)
.L_894:
        /*0004*/ 	.word	0x00000082


	//----- nvinfo : EIATTR_KPARAM_INFO
	.align		4
.L_895:
        /*0008*/ 	.byte	0x04, 0x17
        /*000a*/ 	.short	(.L_897 - .L_896)
.L_896:
        /*000c*/ 	.word	0x00000000
        /*0010*/ 	.short	0x0000
        /*0012*/ 	.short	0x0000
        /*0014*/ 	.byte	0x00, 0xf0, 0xe1, 0x02


	//----- nvinfo : EIATTR_SPARSE_MMA_MASK
	.align		4
.L_897:
        /*0018*/ 	.byte	0x03, 0x50
        /*001a*/ 	.short	0x0000


	//----- nvinfo : EIATTR_MAXREG_COUNT
	.align		4
        /*001c*/ 	.byte	0x03, 0x1b
        /*001e*/ 	.short	0x0050


	//----- nvinfo : EIATTR_NUM_BARRIERS
	.align		4
        /*0020*/ 	.byte	0x02, 0x4c
        /*0022*/ 	.byte	0x01
	.zero		1


	//----- nvinfo : EIATTR_MERCURY_ISA_VERSION
	.align		4
        /*0024*/ 	.byte	0x03, 0x5f
        /*0026*/ 	.short	0x0101


	//----- nvinfo : EIATTR_COOP_GROUP_MASK_REGIDS
	.align		4
        /*0028*/ 	.byte	0x04, 0x29
        /*002a*/ 	.short	(.L_899 - .L_898)


	//   ....[0]....
.L_898:
        /*002c*/ 	.word	0xffffffff


	//   ....[1]....
        /*0030*/ 	.word	0xffffffff


	//   ....[2]....
        /*0034*/ 	.word	0xffffffff


	//   ....[3]....
        /*0038*/ 	.word	0xffffffff


	//   ....[4]....
        /*003c*/ 	.word	0xffffffff


	//   ....[5]....
        /*0040*/ 	.word	0xffffffff


	//   ....[6]....
        /*0044*/ 	.word	0xffffffff


	//   ....[7]....
        /*0048*/ 	.word	0xffffffff


	//   ....[8]....
        /*004c*/ 	.word	0xffffffff


	//   ....[9]....
        /*0050*/ 	.word	0xffffffff


	//----- nvinfo : EIATTR_COOP_GROUP_INSTR_OFFSETS
	.align		4
.L_899:
        /*0054*/ 	.byte	0x04, 0x28
        /*0056*/ 	.short	(.L_901 - .L_900)


	//   ....[0]....
.L_900:
        /*0058*/ 	.word	0x00001a40


	//   ....[1]....
        /*005c*/ 	.word	0x00001a80


	//   ....[2]....
        /*0060*/ 	.word	0x00001af0


	//   ....[3]....
        /*0064*/ 	.word	0x00001b10


	//   ....[4]....
        /*0068*/ 	.word	0x00001b40


	//   ....[5]....
        /*006c*/ 	.word	0x00001b60


	//   ....[6]....
        /*0070*/ 	.word	0x00001b90


	//   ....[7]....
        /*0074*/ 	.word	0x00001bb0


	//   ....[8]....
        /*0078*/ 	.word	0x00001c00


	//   ....[9]....
        /*007c*/ 	.word	0x00001c10


	//----- nvinfo : EIATTR_VRC_CTA_INIT_COUNT
	.align		4
.L_901:
        /*0080*/ 	.byte	0x02, 0x4a
	.zero		1
	.zero		1


	//----- nvinfo : EIATTR_EXIT_INSTR_OFFSETS
	.align		4
        /*0084*/ 	.byte	0x04, 0x1c
        /*0086*/ 	.short	(.L_903 - .L_902)


	//   ....[0]....
.L_902:
        /*0088*/ 	.word	0x000044a0


	//   ....[1]....
        /*008c*/ 	.word	0x000045d0


	//   ....[2]....
        /*0090*/ 	.word	0x00004be0


	//   ....[3]....
        /*0094*/ 	.word	0x000051e0


	//----- nvinfo : EIATTR_MAX_THREADS
	.align		4
.L_903:
        /*0098*/ 	.byte	0x04, 0x05
        /*009a*/ 	.short	(.L_905 - .L_904)
.L_904:
        /*009c*/ 	.word	0x000002a0
        /*00a0*/ 	.word	0x00000001
        /*00a4*/ 	.word	0x00000001


	//----- nvinfo : EIATTR_CRS_STACK_SIZE
	.align		4
.L_905:
        /*00a8*/ 	.byte	0x04, 0x1e
        /*00aa*/ 	.short	(.L_907 - .L_906)
.L_906:
        /*00ac*/ 	.word	0x00000000


	//----- nvinfo : EIATTR_CBANK_PARAM_SIZE
	.align		4
.L_907:
        /*00b0*/ 	.byte	0x03, 0x19
        /*00b2*/ 	.short	0x00b8


	//----- nvinfo : EIATTR_PARAM_CBANK
	.align		4
        /*00b4*/ 	.byte	0x04, 0x0a
        /*00b6*/ 	.short	(.L_909 - .L_908)
	.align		4
.L_908:
        /*00b8*/ 	.word	index@(.nv.constant0._Z35group_norm_nhwc_bwd_one_pass_kernelI11Fp16IOFp16WLi128ELi42ELi672EEv26Group_norm_nhwc_bwd_params)
        /*00bc*/ 	.short	0x0380
        /*00be*/ 	.short	0x00b8


	//----- nvinfo : EIATTR_SW_WAR
	.align		4
.L_909:
        /*00c0*/ 	.byte	0x04, 0x36
        /*00c2*/ 	.short	(.L_911 - .L_910)
.L_910:
        /*00c4*/ 	.word	0x00000008
.L_911:


//--------------------- .nv.info._Z35group_norm_nhwc_bwd_one_pass_kernelI11Fp16IOFp16WLi256ELi42ELi672EEv26Group_norm_nhwc_bwd_params --------------------------
	.section	.nv.info._Z35group_norm_nhwc_bwd_one_pass_kernelI11Fp16IOFp16WLi256ELi42ELi672EEv26Group_norm_nhwc_bwd_params,"",@"SHT_CUDA_INFO"
	.sectionflags	@""
	.align	4


	//----- nvinfo : EIATTR_CUDA_API_VERSION
	.align		4
        /*0000*/ 	.byte	0x04, 0x37
        /*0002*/ 	.short	(.L_913 - .L_912)
.L_912:
        /*0004*/ 	.word	0x00000082


	//----- nvinfo : EIATTR_KPARAM_INFO
	.align		4
.L_913:
        /*0008*/ 	.byte	0x04, 0x17
        /*000a*/ 	.short	(.L_915 - .L_914)
.L_914:
        /*000c*/ 	.word	0x00000000
        /*0010*/ 	.short	0x0000
        /*0012*/ 	.short	0x0000
        /*0014*/ 	.byte	0x00, 0xf0, 0xe1, 0x02


	//----- nvinfo : EIATTR_SPARSE_MMA_MASK
	.align		4
.L_915:
        /*0018*/ 	.byte	0x03, 0x50
        /*001a*/ 	.short	0x0000


	//----- nvinfo : EIATTR_MAXREG_COUNT
	.align		4
        /*001c*/ 	.byte	0x03, 0x1b
        /*001e*/ 	.short	0x0050


	//----- nvinfo : EIATTR_NUM_BARRIERS
	.align		4
        /*0020*/ 	.byte	0x02, 0x4c
        /*0022*/ 	.byte	0x01
	.zero		1


	//----- nvinfo : EIATTR_MERCURY_ISA_VERSION
	.align		4
        /*0024*/ 	.byte	0x03, 0x5f
        /*0026*/ 	.short	0x0101


	//----- nvinfo : EIATTR_INT_WARP_WIDE_INSTR_OFFSETS
	.align		4
        /*0028*/ 	.byte	0x04, 0x31
        /*002a*/ 	.short	(.L_917 - .L_916)


	//   ....[0]....
.L_916:
        /*002c*/ 	.word	0x00002e90


	//----- nvinfo : EIATTR_COOP_GROUP_MASK_REGIDS
	.align		4
.L_917:
        /*0030*/ 	.byte	0x04, 0x29
        /*0032*/ 	.short	(.L_919 - .L_918)


	//   ....[0]....
.L_918:
        /*0034*/ 	.word	0xffffffff


	//   ....[1]....
        /*0038*/ 	.word	0xffffffff


	//   ....[2]....
        /*003c*/ 	.word	0xffffffff


	//   ....[3]....
        /*0040*/ 	.word	0xffffffff


	//   ....[4]....
        /*0044*/ 	.word	0xffffffff


	//   ....[5]....
        /*0048*/ 	.word	0xffffffff


	//   ....[6]....
        /*004c*/ 	.word	0xffffffff


	//   ....[7]....
        /*0050*/ 	.word	0xffffffff


	//   ....[8]....
        /*0054*/ 	.word	0xffffffff


	//   ....[9]....
        /*0058*/ 	.word	0xffffffff


	//----- nvinfo : EIATTR_COOP_GROUP_INSTR_OFFSETS
	.align		4
.L_919:
        /*005c*/ 	.byte	0x04, 0x28
        /*005e*/ 	.short	(.L_921 - .L_920)


	//   ....[0]....
.L_920:
        /*0060*/ 	.word	0x00002c20


	//   ....[1]....
        /*0064*/ 	.word	0x00002c60


	//   ....[2]....
        /*0068*/ 	.word	0x00002ce0


	//   ....[3]....
        /*006c*/ 	.word	0x00002d00


	//   ....[4]....
        /*0070*/ 	.word	0x00002d70


	//   ....[5]....
        /*0074*/ 	.word	0x00002d90


	//   ....[6]....
        /*0078*/ 	.word	0x00002dc0


	//   ....[7]....
        /*007c*/ 	.word	0x00002de0


	//   ....[8]....
        /*0080*/ 	.word	0x00002e30


	//   ....[9]....
        /*0084*/ 	.word	0x00002e40


	//----- nvinfo : EIATTR_VRC_CTA_INIT_COUNT
	.align		4
.L_921:
        /*0088*/ 	.byte	0x02, 0x4a
	.zero		1
	.zero		1


	//----- nvinfo : EIATTR_EXIT_INSTR_OFFSETS
	.align		4
        /*008c*/ 	.byte	0x04, 0x1c
        /*008e*/ 	.short	(.L_923 - .L_922)


	//   ....[0]....
.L_922:
        /*0090*/ 	.word	0x00006570


	//   ....[1]....
        /*0094*/ 	.word	0x000066a0


	//   ....[2]....
        /*0098*/ 	.word	0x00006cc0


	//   ....[3]....
        /*009c*/ 	.word	0x000072c0


	//----- nvinfo : EIATTR_MAX_THREADS
	.align		4
.L_923:
        /*00a0*/ 	.byte	0x04, 0x05
        /*00a2*/ 	.short	(.L_925 - .L_924)
.L_924:
        /*00a4*/ 	.word	0x000002a0
        /*00a8*/ 	.word	0x00000001
        /*00ac*/ 	.word	0x00000001


	//----- nvinfo : EIATTR_CRS_STACK_SIZE
	.align		4
.L_925:
        /*00b0*/ 	.byte	0x04, 0x1e
        /*00b2*/ 	.short	(.L_927 - .L_926)
.L_926:
        /*00b4*/ 	.word	0x00000000


	//----- nvinfo : EIATTR_CBANK_PARAM_SIZE
	.align		4
.L_927:
        /*00b8*/ 	.byte	0x03, 0x19
        /*00ba*/ 	.short	0x00b8


	//----- nvinfo : EIATTR_PARAM_CBANK
	.align		4
        /*00bc*/ 	.byte	0x04, 0x0a
        /*00be*/ 	.short	(.L_929 - .L_928)
	.align		4
.L_928:
        /*00c0*/ 	.word	index@(.nv.constant0._Z35group_norm_nhwc_bwd_one_pass_kernelI11Fp16IOFp16WLi256ELi42ELi672EEv26Group_norm_nhwc_bwd_params)
        /*00c4*/ 	.short	0x0380
        /*00c6*/ 	.short	0x00b8


	//----- nvinfo : EIATTR_SW_WAR
	.align		4
.L_929:
        /*00c8*/ 	.byte	0x04, 0x36
        /*00ca*/ 	.short	(.L_931 - .L_930)
.L_930:
        /*00cc*/ 	.word	0x00000008
.L_931:


//--------------------- .nv.info._Z35group_norm_nhwc_bwd_one_pass_kernelI11Fp16IOFp16WLi512ELi42ELi672EEv26Group_norm_nhwc_bwd_params --------------------------
	.section	.nv.info._Z35group_norm_nhwc_bwd_one_pass_kernelI11Fp16IOFp16WLi512ELi42ELi672EEv26Group_norm_nhwc_bwd_params,"",@"SHT_CUDA_INFO"
	.sectionflags	@""
	.align	4


	//----- nvinfo : EIATTR_CUDA_API_VERSION
	.align		4
        /*0000*/ 	.byte	0x04, 0x37
        /*0002*/ 	.short	(.L_933 - .L_932)
.L_932:
        /*0004*/ 	.word	0x00000082


	//----- nvinfo : EIATTR_KPARAM_INFO
	.align		4
.L_933:
        /*0008*/ 	.byte	0x04, 0x17
        /*000a*/ 	.short	(.L_935 - .L_934)
.L_934:
        /*000c*/ 	.word	0x00000000
        /*0010*/ 	.short	0x0000
        /*0012*/ 	.short	0x0000
        /*0014*/ 	.byte	0x00, 0xf0, 0xe1, 0x02


	//----- nvinfo : EIATTR_SPARSE_MMA_MASK
	.align		4
.L_935:
        /*0018*/ 	.byte	0x03, 0x50
        /*001a*/ 	.short	0x0000


	//----- nvinfo : EIATTR_MAXREG_COUNT
	.align		4
        /*001c*/ 	.byte	0x03, 0x1b
        /*001e*/ 	.short	0x0050


	//----- nvinfo : EIATTR_NUM_BARRIERS
	.align		4
        /*0020*/ 	.byte	0x02, 0x4c
        /*0022*/ 	.byte	0x01
	.zero		1


	//----- nvinfo : EIATTR_MERCURY_ISA_VERSION
	.align		4
        /*0024*/ 	.byte	0x03, 0x5f
        /*0026*/ 	.short	0x0101


	//----- nvinfo : EIATTR_INT_WARP_WIDE_INSTR_OFFSETS
	.align		4
        /*0028*/ 	.byte	0x04, 0x31
        /*002a*/ 	.short	(.L_937 - .L_936)


	//   ....[0]....
.L_936:
        /*002c*/ 	.word	0x000054a0


	//----- nvinfo : EIATTR_COOP_GROUP_MASK_REGIDS
	.align		4
.L_937:
        /*0030*/ 	.byte	0x04, 0x29
        /*0032*/ 	.short	(.L_939 - .L_938)


	//   ....[0]....
.L_938:
        /*0034*/ 	.word	0xffffffff


	//   ....[1]....
        /*0038*/ 	.word	0xffffffff


	//   ....[2]....
        /*003c*/ 	.word	0xffffffff


	//   ....[3]....
        /*0040*/ 	.word	0xffffffff


	//   ....[4]....
        /*0044*/ 	.word	0xffffffff


	//   ....[5]....
        /*0048*/ 	.word	0xffffffff


	//   ....[6]....
        /*004c*/ 	.word	0xffffffff


	//   ....[7]....
        /*0050*/ 	.word	0xffffffff


	//   ....[8]....
        /*0054*/ 	.word	0xffffffff


	//   ....[9]....
        /*0058*/ 	.word	0xffffffff


	//----- nvinfo : EIATTR_COOP_GROUP_INSTR_OFFSETS
	.align		4
.L_939:
        /*005c*/ 	.byte	0x04, 0x28
        /*005e*/ 	.short	(.L_941 - .L_940)


	//   ....[0]....
.L_940:
        /*0060*/ 	.word	0x00005230


	//   ....[1]....
        /*0064*/ 	.word	0x00005270


	//   ....[2]....
        /*0068*/ 	.word	0x00005300


	//   ....[3]....
        /*006c*/ 	.word	0x00005320


	//   ....[4]....
        /*0070*/ 	.word	0x00005380


	//   ....[5]....
        /*0074*/ 	.word	0x000053a0


	//   ....[6]....
        /*0078*/ 	.word	0x000053d0


	//   ....[7]....
        /*007c*/ 	.word	0x000053f0


	//   ....[8]....
        /*0080*/ 	.word	0x00005440


	//   ....[9]....
        /*0084*/ 	.word	0x00005450


	//----- nvinfo : EIATTR_VRC_CTA_INIT_COUNT
	.align		4
.L_941:
        /*0088*/ 	.byte	0x02, 0x4a
	.zero		1
	.zero		1


	//----- nvinfo : EIATTR_EXIT_INSTR_OFFSETS
	.align		4
        /*008c*/ 	.byte	0x04, 0x1c
        /*008e*/ 	.short	(.L_943 - .L_942)


	//   ....[0]....
.L_942:
        /*0090*/ 	.word	0x0000af30


	//   ....[1]....
        /*0094*/ 	.word	0x0000b060


	//   ....[2]....
        /*0098*/ 	.word	0x0000b660


	//   ....[3]....
        /*009c*/ 	.word	0x0000bc60


	//----- nvinfo : EIATTR_MAX_THREADS
	.align		4
.L_943:
        /*00a0*/ 	.byte	0x04, 0x05
        /*00a2*/ 	.short	(.L_945 - .L_944)
.L_944:
        /*00a4*/ 	.word	0x000002a0
        /*00a8*/ 	.word	0x00000001
        /*00ac*/ 	.word	0x00000001


	//----- nvinfo : EIATTR_CRS_STACK_SIZE
	.align		4
.L_945:
        /*00b0*/ 	.byte	0x04, 0x1e
        /*00b2*/ 	.short	(.L_947 - .L_946)
.L_946:
        /*00b4*/ 	.word	0x00000000


	//----- nvinfo : EIATTR_CBANK_PARAM_SIZE
	.align		4
.L_947:
        /*00b8*/ 	.byte	0x03, 0x19
        /*00ba*/ 	.short	0x00b8


	//----- nvinfo : EIATTR_PARAM_CBANK
	.align		4
        /*00bc*/ 	.byte	0x04, 0x0a
        /*00be*/ 	.short	(.L_949 - .L_948)
	.align		4
.L_948:
        /*00c0*/ 	.word	index@(.nv.constant0._Z35group_norm_nhwc_bwd_one_pass_kernelI11Fp16IOFp16WLi512ELi42ELi672EEv26Group_norm_nhwc_bwd_params)
        /*00c4*/ 	.short	0x0380
        /*00c6*/ 	.short	0x00b8


	//----- nvinfo : EIATTR_SW_WAR
	.align		4
.L_949:
        /*00c8*/ 	.byte	0x04, 0x36
        /*00ca*/ 	.short	(.L_951 - .L_950)
.L_950:
        /*00cc*/ 	.word	0x00000008
.L_951:


//--------------------- .nv.info._Z35group_norm_nhwc_bwd_one_pass_kernelI11Fp32IOFp32WLi64ELi42ELi672EEv26Group_norm_nhwc_bwd_params --------------------------
	.section	.nv.info._Z35group_norm_nhwc_bwd_one_pass_kernelI11Fp32IOFp32WLi64ELi42ELi672EEv26Group_norm_nhwc_bwd_params,"",@"SHT_CUDA_INFO"
	.sectionflags	@""
	.align	4


	//----- nvinfo : EIATTR_CUDA_API_VERSION
	.align		4
        /*0000*/ 	.byte	0x04, 0x37
        /*0002*/ 	.short	(.L_953 - .L_952)
.L_952:
        /*0004*/ 	.word	0x00000082


	//----- nvinfo : EIATTR_KPARAM_INFO
	.align		4
.L_953:
        /*0008*/ 	.byte	0x04, 0x17
        /*000a*/ 	.short	(.L_955 - .L_954)
.L_954:
        /*000c*/ 	.word	0x00000000
        /*0010*/ 	.short	0x0000
        /*0012*/ 	.short	0x0000
        /*0014*/ 	.byte	0x00, 0xf0, 0xe1, 0x02


	//----- nvinfo : EIATTR_SPARSE_MMA_MASK
	.align		4
.L_955:
        /*0018*/ 	.byte	0x03, 0x50
        /*001a*/ 	.short	0x0000


	//----- nvinfo : EIATTR_MAXREG_COUNT
	.align		4
        /*001c*/ 	.byte	0x03, 0x1b
        /*001e*/ 	.short	0x0050


	//----- nvinfo : EIATTR_NUM_BARRIERS
	.align		4
        /*0020*/ 	.byte	0x02, 0x4c
        /*0022*/ 	.byte	0x01
	.zero		1


	//----- nvinfo : EIATTR_MERCURY_ISA_VERSION
	.align		4
        /*0024*/ 	.byte	0x03, 0x5f
        /*0026*/ 	.short	0x0101


	//----- nvinfo : EIATTR_INT_WARP_WIDE_INSTR_OFFSETS
	.align		4
        /*0028*/ 	.byte	0x04, 0x31
        /*002a*/ 	.short	(.L_957 - .L_956)


	//   ....[0]....
.L_956:
        /*002c*/ 	.word	0x00001110


	//   ....[1]....
        /*0030*/ 	.word	0x00002420


	//   ....[2]....
        /*0034*/ 	.word	0x00002440


	//   ....[3]....
        /*0038*/ 	.word	0x00002450


	//   ....[4]....
        /*003c*/ 	.word	0x00002560


	//   ....[5]....
        /*0040*/ 	.word	0x00002570


	//   ....[6]....
        /*0044*/ 	.word	0x00002650


	//   ....[7]....
        /*0048*/ 	.word	0x00002680


	//   ....[8]....
        /*004c*/ 	.word	0x000026e0


	//----- nvinfo : EIATTR_COOP_GROUP_MASK_REGIDS
	.align		4
.L_957:
        /*0050*/ 	.byte	0x04, 0x29
        /*0052*/ 	.short	(.L_959 - .L_958)


	//   ....[0]....
.L_958:
        /*0054*/ 	.word	0xffffffff


	//   ....[1]....
        /*0058*/ 	.word	0xffffffff


	//   ....[2]....
        /*005c*/ 	.word	0xffffffff


	//   ....[3]....
        /*0060*/ 	.word	0xffffffff


	//   ....[4]....
        /*0064*/ 	.word	0xffffffff


	//   ....[5]....
        /*0068*/ 	.word	0xffffffff


	//   ....[6]....
        /*006c*/ 	.word	0xffffffff


	//   ....[7]....
        /*0070*/ 	.word	0xffffffff


	//   ....[8]....
        /*0074*/ 	.word	0xffffffff


	//   ....[9]....
        /*0078*/ 	.word	0xffffffff


	//----- nvinfo : EIATTR_COOP_GROUP_INSTR_OFFSETS
	.align		4
.L_959:
        /*007c*/ 	.byte	0x04, 0x28
        /*007e*/ 	.short	(.L_961 - .L_960)


	//   ....[0]....
.L_960:
        /*0080*/ 	.word	0x00000eb0


	//   ....[1]....
        /*0084*/ 	.word	0x00000ef0


	//   ....[2]....
        /*0088*/ 	.word	0x00000f80


	//   ....[3]....
        /*008c*/ 	.word	0x00000fb0


	//   ....[4]....
        /*0090*/ 	.word	0x00000ff0


	//   ....[5]....
        /*0094*/ 	.word	0x00001010


	//   ....[6]....
        /*0098*/ 	.word	0x00001040


	//   ....[7]....
        /*009c*/ 	.word	0x00001060


	//   ....[8]....
        /*00a0*/ 	.word	0x000010b0


	//   ....[9]....
        /*00a4*/ 	.word	0x000010c0


	//----- nvinfo : EIATTR_VRC_CTA_INIT_COUNT
	.align		4
.L_961:
        /*00a8*/ 	.byte	0x02, 0x4a
	.zero		1
	.zero		1


	//----- nvinfo : EIATTR_EXIT_INSTR_OFFSETS
	.align		4
        /*00ac*/ 	.byte	0x04, 0x1c
        /*00ae*/ 	.short	(.L_963 - .L_962)


	//   ....[0]....
.L_962:
        /*00b0*/ 	.word	0x000035d0


	//   ....[1]....
        /*00b4*/ 	.word	0x00003700


	//   ....[2]....
        /*00b8*/ 	.word	0x00003ce0


	//   ....[3]....
        /*00bc*/ 	.word	0x00004290


	//----- nvinfo : EIATTR_MAX_THREADS
	.align		4
.L_963:
        /*00c0*/ 	.byte	0x04, 0x05
        /*00c2*/ 	.short	(.L_965 - .L_964)
.L_964:
        /*00c4*/ 	.word	0x000002a0
        /*00c8*/ 	.word	0x00000001
        /*00cc*/ 	.word	0x00000001


	//----- nvinfo : EIATTR_CRS_STACK_SIZE
	.align		4
.L_965:
        /*00d0*/ 	.byte	0x04, 0x1e
        /*00d2*/ 	.short	(.L_967 - .L_966)
.L_966:
        /*00d4*/ 	.word	0x00000000


	//----- nvinfo : EIATTR_CBANK_PARAM_SIZE
	.align		4
.L_967:
        /*00d8*/ 	.byte	0x03, 0x19
        /*00da*/ 	.short	0x00b8


	//----- nvinfo : EIATTR_PARAM_CBANK
	.align		4
        /*00dc*/ 	.byte	0x04, 0x0a
        /*00de*/ 	.short	(.L_969 - .L_968)
	.align		4
.L_968:
        /*00e0*/ 	.word	index@(.nv.constant0._Z35group_norm_nhwc_bwd_one_pass_kernelI11Fp32IOFp32WLi64ELi42ELi672EEv26Group_norm_nhwc_bwd_params)
        /*00e4*/ 	.short	0x0380
        /*00e6*/ 	.short	0x00b8


	//----- nvinfo : EIATTR_SW_WAR
	.align		4
.L_969:
        /*00e8*/ 	.byte	0x04, 0x36
        /*00ea*/ 	.short	(.L_971 - .L_970)
.L_970:
        /*00ec*/ 	.word	0x00000008
.L_971:


//--------------------- .nv.info._Z35group_norm_nhwc_bwd_one_pass_kernelI11Fp32IOFp32WLi128ELi42ELi672EEv26Group_norm_nhwc_bwd_params --------------------------
	.section	.nv.info._Z35group_norm_nhwc_bwd_one_pass_kernelI11Fp32IOFp32WLi128ELi42ELi672EEv26Group_norm_nhwc_bwd_params,"",@"SHT_CUDA_INFO"
	.sectionflags	@""
	.align	4


	//----- nvinfo : EIATTR_CUDA_API_VERSION
	.align		4
        /*0000*/ 	.byte	0x04, 0x37
        /*0002*/ 	.short	(.L_973 - .L_972)
.L_972:
        /*0004*/ 	.word	0x00000082


	//----- nvinfo : EIATTR_KPARAM_INFO
	.align		4
.L_973:
        /*0008*/ 	.byte	0x04, 0x17
        /*000a*/ 	.short	(.L_975 - .L_974)
.L_974:
        /*000c*/ 	.word	0x00000000
        /*0010*/ 	.short	0x0000
        /*0012*/ 	.short	0x0000
        /*0014*/ 	.byte	0x00, 0xf0, 0xe1, 0x02


	//----- nvinfo : EIATTR_SPARSE_MMA_MASK
	.align		4
.L_975:
        /*0018*/ 	.byte	0x03, 0x50
        /*001a*/ 	.short	0x0000


	//----- nvinfo : EIATTR_MAXREG_COUNT
	.align		4
        /*001c*/ 	.byte	0x03, 0x1b
        /*001e*/ 	.short	0x0050


	//----- nvinfo : EIATTR_NUM_BARRIERS
	.align		4
        /*0020*/ 	.byte	0x02, 0x4c
        /*0022*/ 	.byte	0x01
	.zero		1


	//----- nvinfo : EIATTR_MERCURY_ISA_VERSION
	.align		4
        /*0024*/ 	.byte	0x03, 0x5f
        /*0026*/ 	.short	0x0101


	//----- nvinfo : EIATTR_INT_WARP_WIDE_INSTR_OFFSETS
	.align		4
        /*0028*/ 	.byte	0x04, 0x31
        /*002a*/ 	.short	(.L_977 - .L_976)


	//   ....[0]....
.L_976:
        /*002c*/ 	.word	0x000019a0


	//----- nvinfo : EIATTR_COOP_GROUP_MASK_REGIDS
	.align		4
.L_977:
        /*0030*/ 	.byte	0x04, 0x29
        /*0032*/ 	.short	(.L_979 - .L_978)


	//   ....[0]....
.L_978:
        /*0034*/ 	.word	0xffffffff


	//   ....[1]....
        /*0038*/ 	.word	0xffffffff


	//   ....[2]....
        /*003c*/ 	.word	0xffffffff


	//   ....[3]....
        /*0040*/ 	.word	0xffffffff


	//   ....[4]....
        /*0044*/ 	.word	0xffffffff


	//   ....[5]....
        /*0048*/ 	.word	0xffffffff


	//   ....[6]....
        /*004c*/ 	.word	0xffffffff


	//   ....[7]....
        /*0050*/ 	.word	0xffffffff


	//   ....[8]....
        /*0054*/ 	.word	0xffffffff


	//   ....[9]....
        /*0058*/ 	.word	0xffffffff


	//----- nvinfo : EIATTR_COOP_GROUP_INSTR_OFFSETS
	.align		4
.L_979:
        /*005c*/ 	.byte	0x04, 0x28
        /*005e*/ 	.short	(.L_981 - .L_980)


	//   ....[0]....
.L_980:
        /*0060*/ 	.word	0x00001720


	//   ....[1]....
        /*0064*/ 	.word	0x00001760


	//   ....[2]....
        /*0068*/ 	.word	0x000017f0


	//   ....[3]....
        /*006c*/ 	.word	0x00001810


	//   ....[4]....
        /*0070*/ 	.word	0x00001860


	//   ....[5]....
        /*0074*/ 	.word	0x00001870


	//   ....[6]....
        /*0078*/ 	.word	0x000018a0


	//   ....[7]....
        /*007c*/ 	.word	0x000018d0


	//   ....[8]....
        /*0080*/ 	.word	0x00001940


	//   ....[9]....
        /*0084*/ 	.word	0x00001950


	//----- nvinfo : EIATTR_VRC_CTA_INIT_COUNT
	.align		4
.L_981:
        /*0088*/ 	.byte	0x02, 0x4a
	.zero		1
	.zero		1


	//----- nvinfo : EIATTR_EXIT_INSTR_OFFSETS
	.align		4
        /*008c*/ 	.byte	0x04, 0x1c
        /*008e*/ 	.short	(.L_983 - .L_982)


	//   ....[0]....
.L_982:
        /*0090*/ 	.word	0x000049a0


	//   ....[1]....
        /*0094*/ 	.word	0x00004ad0


	//   ....[2]....
        /*0098*/ 	.word	0x000050c0


	//   ....[3]....
        /*009c*/ 	.word	0x00005670


	//----- nvinfo : EIATTR_MAX_THREADS
	.align		4
.L_983:
        /*00a0*/ 	.byte	0x04, 0x05
        /*00a2*/ 	.short	(.L_985 - .L_984)
.L_984:
        /*00a4*/ 	.word	0x000002a0
        /*00a8*/ 	.word	0x00000001
        /*00ac*/ 	.word	0x00000001


	//----- nvinfo : EIATTR_CRS_STACK_SIZE
	.align		4
.L_985:
        /*00b0*/ 	.byte	0x04, 0x1e
        /*00b2*/ 	.short	(.L_987 - .L_986)
.L_986:
        /*00b4*/ 	.word	0x00000000


	//----- nvinfo : EIATTR_CBANK_PARAM_SIZE
	.align		4
.L_987:
        /*00b8*/ 	.byte	0x03, 0x19
        /*00ba*/ 	.short	0x00b8


	//----- nvinfo : EIATTR_PARAM_CBANK
	.align		4
        /*00bc*/ 	.byte	0x04, 0x0a
        /*00be*/ 	.short	(.L_989 - .L_988)
	.align		4
.L_988:
        /*00c0*/ 	.word	index@(.nv.constant0._Z35group_norm_nhwc_bwd_one_pass_kernelI11Fp32IOFp32WLi128ELi42ELi672EEv26Group_norm_nhwc_bwd_params)
        /*00c4*/ 	.short	0x0380
        /*00c6*/ 	.short	0x00b8


	//----- nvinfo : EIATTR_SW_WAR
	.align		4
.L_989:
        /*00c8*/ 	.byte	0x04, 0x36
        /*00ca*/ 	.short	(.L_991 - .L_990)
.L_990:
        /*00cc*/ 	.word	0x00000008
.L_991:


//--------------------- .nv.info._Z35group_norm_nhwc_bwd_one_pass_kernelI11Fp32IOFp32WLi256ELi42ELi672EEv26Group_norm_nhwc_bwd_params --------------------------
	.section	.nv.info._Z35group_norm_nhwc_bwd_one_pass_kernelI11Fp32IOFp32WLi256ELi42ELi672EEv26Group_norm_nhwc_bwd_params,"",@"SHT_CUDA_INFO"
	.sectionflags	@""
	.align	4


	//----- nvinfo : EIATTR_CUDA_API_VERSION
	.align		4
        /*0000*/ 	.byte	0x04, 0x37
        /*0002*/ 	.short	(.L_993 - .L_992)
.L_992:
        /*0004*/ 	.word	0x00000082


	//----- nvinfo : EIATTR_KPARAM_INFO
	.align		4
.L_993:
        /*0008*/ 	.byte	0x04, 0x17
        /*000a*/ 	.short	(.L_995 - .L_994)
.L_994:
        /*000c*/ 	.word	0x00000000
        /*0010*/ 	.short	0x0000
        /*0012*/ 	.short	0x0000
        /*0014*/ 	.byte	0x00, 0xf0, 0xe1, 0x02


	//----- nvinfo : EIATTR_SPARSE_MMA_MASK
	.align		4
.L_995:
        /*0018*/ 	.byte	0x03, 0x50
        /*001a*/ 	.short	0x0000


	//----- nvinfo : EIATTR_MAXREG_COUNT
	.align		4
        /*001c*/ 	.byte	0x03, 0x1b
        /*001e*/ 	.short	0x0050


	//----- nvinfo : EIATTR_NUM_BARRIERS
	.align		4
        /*0020*/ 	.byte	0x02, 0x4c
        /*0022*/ 	.byte	0x01
	.zero		1


	//----- nvinfo : EIATTR_MERCURY_ISA_VERSION
	.align		4
        /*0024*/ 	.byte	0x03, 0x5f
        /*0026*/ 	.short	0x0101


	//----- nvinfo : EIATTR_COOP_GROUP_MASK_REGIDS
	.align		4
        /*0028*/ 	.byte	0x04, 0x29
        /*002a*/ 	.short	(.L_997 - .L_996)


	//   ....[0]....
.L_996:
        /*002c*/ 	.word	0xffffffff


	//   ....[1]....
        /*0030*/ 	.word	0xffffffff


	//   ....[2]....
        /*0034*/ 	.word	0xffffffff


	//   ....[3]....
        /*0038*/ 	.word	0xffffffff


	//   ....[4]....
        /*003c*/ 	.word	0xffffffff


	//   ....[5]....
        /*0040*/ 	.word	0xffffffff


	//   ....[6]....
        /*0044*/ 	.word	0xffffffff


	//   ....[7]....
        /*0048*/ 	.word	0xffffffff


	//   ....[8]....
        /*004c*/ 	.word	0xffffffff


	//   ....[9]....
        /*0050*/ 	.word	0xffffffff


	//----- nvinfo : EIATTR_COOP_GROUP_INSTR_OFFSETS
	.align		4
.L_997:
        /*0054*/ 	.byte	0x04, 0x28
        /*0056*/ 	.short	(.L_999 - .L_998)


	//   ....[0]....
.L_998:
        /*0058*/ 	.word	0x000028d0


	//   ....[1]....
        /*005c*/ 	.word	0x00002910


	//   ....[2]....
        /*0060*/ 	.word	0x00002980


	//   ....[3]....
        /*0064*/ 	.word	0x000029a0


	//   ....[4]....
        /*0068*/ 	.word	0x000029d0


	//   ....[5]....
        /*006c*/ 	.word	0x000029f0


	//   ....[6]....
        /*0070*/ 	.word	0x00002a20


	//   ....[7]....
        /*0074*/ 	.word	0x00002a40


	//   ....[8]....
        /*0078*/ 	.word	0x00002a90


	//   ....[9]....
        /*007c*/ 	.word	0x00002aa0


	//----- nvinfo : EIATTR_VRC_CTA_INIT_COUNT
	.align		4
.L_999:
        /*0080*/ 	.byte	0x02, 0x4a
	.zero		1
	.zero		1


	//----- nvinfo : EIATTR_EXIT_INSTR_OFFSETS
	.align		4
        /*0084*/ 	.byte	0x04, 0x1c
        /*0086*/ 	.short	(.L_1001 - .L_1000)


	//   ....[0]....
.L_1000:
        /*0088*/ 	.word	0x00005e30


	//   ....[1]....
        /*008c*/ 	.word	0x00005f60


	//   ....[2]....
        /*0090*/ 	.word	0x00006540


	//   ....[3]....
        /*0094*/ 	.word	0x00006af0


	//----- nvinfo : EIATTR_MAX_THREADS
	.align		4
.L_1001:
        /*0098*/ 	.byte	0x04, 0x05
        /*009a*/ 	.short	(.L_1003 - .L_1002)
.L_1002:
        /*009c*/ 	.word	0x000002a0
        /*00a0*/ 	.word	0x00000001
        /*00a4*/ 	.word	0x00000001


	//----- nvinfo : EIATTR_CRS_STACK_SIZE
	.align		4
.L_1003:
        /*00a8*/ 	.byte	0x04, 0x1e
        /*00aa*/ 	.short	(.L_1005 - .L_1004)
.L_1004:
        /*00ac*/ 	.word	0x00000000


	//----- nvinfo : EIATTR_CBANK_PARAM_SIZE
	.align		4
.L_1005:
        /*00b0*/ 	.byte	0x03, 0x19
        /*00b2*/ 	.short	0x00b8


	//----- nvinfo : EIATTR_PARAM_CBANK
	.align		4
        /*00b4*/ 	.byte	0x04, 0x0a
        /*00b6*/ 	.short	(.L_1007 - .L_1006)
	.align		4
.L_1006:
        /*00b8*/ 	.word	index@(.nv.constant0._Z35group_norm_nhwc_bwd_one_pass_kernelI11Fp32IOFp32WLi256ELi42ELi672EEv26Group_norm_nhwc_bwd_params)
        /*00bc*/ 	.short	0x0380
        /*00be*/ 	.short	0x00b8


	//----- nvinfo : EIATTR_SW_WAR
	.align		4
.L_1007:
        /*00c0*/ 	.byte	0x04, 0x36
        /*00c2*/ 	.short	(.L_1009 - .L_1008)
.L_1008:
        /*00c4*/ 	.word	0x00000008
.L_1009:


//--------------------- .nv.info._Z35group_norm_nhwc_bwd_one_pass_kernelI11Fp32IOFp32WLi512ELi42ELi672EEv26Group_norm_nhwc_bwd_params --------------------------
	.section	.nv.info._Z35group_norm_nhwc_bwd_one_pass_kernelI11Fp32IOFp32WLi512ELi42ELi672EEv26Group_norm_nhwc_bwd_params,"",@"SHT_CUDA_INFO"
	.sectionflags	@""
	.align	4


	//----- nvinfo : EIATTR_CUDA_API_VERSION
	.align		4
        /*0000*/ 	.byte	0x04, 0x37
        /*0002*/ 	.short	(.L_1011 - .L_1010)
.L_1010:
        /*0004*/ 	.word	0x00000082


	//----- nvinfo : EIATTR_KPARAM_INFO
	.align		4
.L_1011:
        /*0008*/ 	.byte	0x04, 0x17
        /*000a*/ 	.short	(.L_1013 - .L_1012)
.L_1012:
        /*000c*/ 	.word	0x00000000
        /*0010*/ 	.short	0x0000
        /*0012*/ 	.short	0x0000
        /*0014*/ 	.byte	0x00, 0xf0, 0xe1, 0x02


	//----- nvinfo : EIATTR_SPARSE_MMA_MASK
	.align		4
.L_1013:
        /*0018*/ 	.byte	0x03, 0x50
        /*001a*/ 	.short	0x0000


	//----- nvinfo : EIATTR_MAXREG_COUNT
	.align		4
        /*001c*/ 	.byte	0x03, 0x1b
        /*001e*/ 	.short	0x0050


	//----- nvinfo : EIATTR_NUM_BARRIERS
	.align		4
        /*0020*/ 	.byte	0x02, 0x4c
        /*0022*/ 	.byte	0x01
	.zero		1


	//----- nvinfo : EIATTR_ANNOTATIONS
	.align		4
        /*0024*/ 	.byte	0x04, 0x55
        /*0026*/ 	.short	(.L_1015 - .L_1014)


	//   ....[0]....
.L_1014:
        /*0028*/ 	.word	0x00000001
        /*002c*/ 	.byte	0xf0, 0x00, 0x00, 0x00, 0x01, 0x00, 0x00, 0x00, 0x60, 0x01, 0x00, 0x00, 0x01, 0x00, 0x00, 0x00
        /* <DEDUP_REMOVED lines=14> */
        /*011c*/ 	.byte	0x90, 0x7e, 0x00, 0x00


	//----- nvinfo : EIATTR_MERCURY_ISA_VERSION
	.align		4
.L_1015:
        /*0120*/ 	.byte	0x03, 0x5f
        /*0122*/ 	.short	0x0101


	//----- nvinfo : EIATTR_INT_WARP_WIDE_INSTR_OFFSETS
	.align		4
        /*0124*/ 	.byte	0x04, 0x31
        /*0126*/ 	.short	(.L_1017 - .L_1016)


	//   ....[0]....
.L_1016:
        /*0128*/ 	.word	0x00004f20


	//----- nvinfo : EIATTR_COOP_GROUP_MASK_REGIDS
	.align		4
.L_1017:
        /*012c*/ 	.byte	0x04, 0x29
        /*012e*/ 	.short	(.L_1019 - .L_1018)


	//   ....[0]....
.L_1018:
        /*0130*/ 	.word	0xffffffff


	//   ....[1]....
        /*0134*/ 	.word	0xffffffff


	//   ....[2]....
        /*0138*/ 	.word	0xffffffff


	//   ....[3]....
        /*013c*/ 	.word	0xffffffff


	//   ....[4]....
        /*0140*/ 	.word	0xffffffff


	//   ....[5]....
        /*0144*/ 	.word	0xffffffff


	//   ....[6]....
        /*0148*/ 	.word	0xffffffff


	//   ....[7]....
        /*014c*/ 	.word	0xffffffff


	//   ....[8]....
        /*0150*/ 	.word	0xffffffff


	//   ....[9]....
        /*0154*/ 	.word	0xffffffff


	//----- nvinfo : EIATTR_COOP_GROUP_INSTR_OFFSETS
	.align		4
.L_1019:
        /*0158*/ 	.byte	0x04, 0x28
        /*015a*/ 	.short	(.L_1021 - .L_1020)


	//   ....[0]....
.L_1020:
        /*015c*/ 	.word	0x00004d00


	//   ....[1]....
        /*0160*/ 	.word	0x00004d20


	//   ....[2]....
        /*0164*/ 	.word	0x00004d90


	//   ....[3]....
        /*0168*/ 	.word	0x00004da0


	//   ....[4]....
        /*016c*/ 	.word	0x00004dd0


	//   ....[5]....
        /*0170*/ 	.word	0x00004df0


	//   ....[6]....
        /*0174*/ 	.word	0x00004e40


	//   ....[7]....
        /*0178*/ 	.word	0x00004e50


	//   ....[8]....
        /*017c*/ 	.word	0x00004ec0


	//   ....[9]....
        /*0180*/ 	.word	0x00004ed0


	//----- nvinfo : EIATTR_VRC_CTA_INIT_COUNT
	.align		4
.L_1021:
        /*0184*/ 	.byte	0x02, 0x4a
	.zero		1
	.zero		1


	//----- nvinfo : EIATTR_EXIT_INSTR_OFFSETS
	.align		4
        /*0188*/ 	.byte	0x04, 0x1c
        /*018a*/ 	.short	(.L_1023 - .L_1022)


	//   ....[0]....
.L_1022:
        /*018c*/ 	.word	0x0000a690


	//   ....[1]....
        /*0190*/ 	.word	0x0000a7c0


	//   ....[2]....
        /*0194*/ 	.word	0x0000adb0


	//   ....[3]....
        /*0198*/ 	.word	0x0000b360


	//----- nvinfo : EIATTR_MAX_THREADS
	.align		4
.L_1023:
        /*019c*/ 	.byte	0x04, 0x05
        /*019e*/ 	.short	(.L_1025 - .L_1024)
.L_1024:
        /*01a0*/ 	.word	0x000002a0
        /*01a4*/ 	.word	0x00000001
        /*01a8*/ 	.word	0x00000001


	//----- nvinfo : EIATTR_CRS_STACK_SIZE
	.align		4
.L_1025:
        /*01ac*/ 	.byte	0x04, 0x1e
        /*01ae*/ 	.short	(.L_1027 - .L_1026)
.L_1026:
        /*01b0*/ 	.word	0x00000000


	//----- nvinfo : EIATTR_CBANK_PARAM_SIZE
	.align		4
.L_1027:
        /*01b4*/ 	.byte	0x03, 0x19
        /*01b6*/ 	.short	0x00b8


	//----- nvinfo : EIATTR_PARAM_CBANK
	.align		4
        /*01b8*/ 	.byte	0x04, 0x0a
        /*01ba*/ 	.short	(.L_1029 - .L_1028)
	.align		4
.L_1028:
        /*01bc*/ 	.word	index@(.nv.constant0._Z35group_norm_nhwc_bwd_one_pass_kernelI11Fp32IOFp32WLi512ELi42ELi672EEv26Group_norm_nhwc_bwd_params)
        /*01c0*/ 	.short	0x0380
        /*01c2*/ 	.short	0x00b8


	//----- nvinfo : EIATTR_SW_WAR
	.align		4
.L_1029:
        /*01c4*/ 	.byte	0x04, 0x36
        /*01c6*/ 	.short	(.L_1031 - .L_1030)
.L_1030:
        /*01c8*/ 	.word	0x00000008
.L_1031:


//--------------------- .nv.info._Z35group_norm_nhwc_bwd_one_pass_kernelI11Fp32IOBf16WLi64ELi42ELi672EEv26Group_norm_nhwc_bwd_params --------------------------
	.section	.nv.info._Z35group_norm_nhwc_bwd_one_pass_kernelI11Fp32IOBf16WLi64ELi42ELi672EEv26Group_norm_nhwc_bwd_params,"",@"SHT_CUDA_INFO"
	.sectionflags	@""
	.align	4


	//----- nvinfo : EIATTR_CUDA_API_VERSION
	.align		4
        /*0000*/ 	.byte	0x04, 0x37
        /*0002*/ 	.short	(.L_1033 - .L_1032)
.L_1032:
        /*0004*/ 	.word	0x00000082


	//----- nvinfo : EIATTR_KPARAM_INFO
	.align		4
.L_1033:
        /*0008*/ 	.byte	0x04, 0x17
        /*000a*/ 	.short	(.L_1035 - .L_1034)
.L_1034:
        /*000c*/ 	.word	0x00000000
        /*0010*/ 	.short	0x0000
        /*0012*/ 	.short	0x0000
        /*0014*/ 	.byte	0x00, 0xf0, 0xe1, 0x02


	//----- nvinfo : EIATTR_SPARSE_MMA_MASK
	.align		4
.L_1035:
        /*0018*/ 	.byte	0x03, 0x50
        /*001a*/ 	.short	0x0000


	//----- nvinfo : EIATTR_MAXREG_COUNT
	.align		4
        /*001c*/ 	.byte	0x03, 0x1b
        /*001e*/ 	.short	0x0050


	//----- nvinfo : EIATTR_NUM_BARRIERS
	.align		4
        /*0020*/ 	.byte	0x02, 0x4c
        /*0022*/ 	.byte	0x01
	.zero		1


	//----- nvinfo : EIATTR_MERCURY_ISA_VERSION
	.align		4
        /*0024*/ 	.byte	0x03, 0x5f
        /*0026*/ 	.short	0x0101


	//----- nvinfo : EIATTR_INT_WARP_WIDE_INSTR_OFFSETS
	.align		4
        /*0028*/ 	.byte	0x04, 0x31
        /*002a*/ 	.short	(.L_1037 - .L_1036)


	//   ....[0]....
.L_1036:
        /*002c*/ 	.word	0x00001170


	//   ....[1]....
        /*0030*/ 	.word	0x00002480


	//   ....[2]....
        /*0034*/ 	.word	0x000024a0


	//   ....[3]....
        /*0038*/ 	.word	0x000024b0


	//   ....[4]....
        /*003c*/ 	.word	0x000025c0


	//   ....[5]....
        /*0040*/ 	.word	0x000025d0


	//   ....[6]....
        /*0044*/ 	.word	0x000026b0


	//   ....[7]....
        /*0048*/ 	.word	0x000026e0


	//   ....[8]....
        /*004c*/ 	.word	0x00002740


	//----- nvinfo : EIATTR_COOP_GROUP_MASK_REGIDS
	.align		4
.L_1037:
        /*0050*/ 	.byte	0x04, 0x29
        /*0052*/ 	.short	(.L_1039 - .L_1038)


	//   ....[0]....
.L_1038:
        /*0054*/ 	.word	0xffffffff


	//   ....[1]....
        /*0058*/ 	.word	0xffffffff


	//   ....[2]....
        /*005c*/ 	.word	0xffffffff


	//   ....[3]....
        /*0060*/ 	.word	0xffffffff


	//   ....[4]....
        /*0064*/ 	.word	0xffffffff


	//   ....[5]....
        /*0068*/ 	.word	0xffffffff


	//   ....[6]....
        /*006c*/ 	.word	0xffffffff


	//   ....[7]....
        /*0070*/ 	.word	0xffffffff


	//   ....[8]....
        /*0074*/ 	.word	0xffffffff


	//   ....[9]....
        /*0078*/ 	.word	0xffffffff


	//----- nvinfo : EIATTR_COOP_GROUP_INSTR_OFFSETS
	.align		4
.L_1039:
        /*007c*/ 	.byte	0x04, 0x28
        /*007e*/ 	.short	(.L_1041 - .L_1040)


	//   ....[0]....
.L_1040:
        /*0080*/ 	.word	0x00000f10


	//   ....[1]....
        /*0084*/ 	.word	0x00000f50


	//   ....[2]....
        /*0088*/ 	.word	0x00000fe0


	//   ....[3]....
        /*008c*/ 	.word	0x00001010


	//   ....[4]....
        /*0090*/ 	.word	0x00001050


	//   ....[5]....
        /*0094*/ 	.word	0x00001070


	//   ....[6]....
        /*0098*/ 	.word	0x000010a0


	//   ....[7]....
        /*009c*/ 	.word	0x000010c0


	//   ....[8]....
        /*00a0*/ 	.word	0x00001110


	//   ....[9]....
        /*00a4*/ 	.word	0x00001120


	//----- nvinfo : EIATTR_VRC_CTA_INIT_COUNT
	.align		4
.L_1041:
        /*00a8*/ 	.byte	0x02, 0x4a
	.zero		1
	.zero		1


	//----- nvinfo : EIATTR_EXIT_INSTR_OFFSETS
	.align		4
        /*00ac*/ 	.byte	0x04, 0x1c
        /*00ae*/ 	.short	(.L_1043 - .L_1042)


	//   ....[0]....
.L_1042:
        /*00b0*/ 	.word	0x00003630


	//   ....[1]....
        /*00b4*/ 	.word	0x00003760


	//   ....[2]....
        /*00b8*/ 	.word	0x00003d60


	//   ....[3]....
        /*00bc*/ 	.word	0x00004360


	//----- nvinfo : EIATTR_MAX_THREADS
	.align		4
.L_1043:
        /*00c0*/ 	.byte	0x04, 0x05
        /*00c2*/ 	.short	(.L_1045 - .L_1044)
.L_1044:
        /*00c4*/ 	.word	0x000002a0
        /*00c8*/ 	.word	0x00000001
        /*00cc*/ 	.word	0x00000001


	//----- nvinfo : EIATTR_CRS_STACK_SIZE
	.align		4
.L_1045:
        /*00d0*/ 	.byte	0x04, 0x1e
        /*00d2*/ 	.short	(.L_1047 - .L_1046)
.L_1046:
        /*00d4*/ 	.word	0x00000000


	//----- nvinfo : EIATTR_CBANK_PARAM_SIZE
	.align		4
.L_1047:
        /*00d8*/ 	.byte	0x03, 0x19
        /*00da*/ 	.short	0x00b8


	//----- nvinfo : EIATTR_PARAM_CBANK
	.align		4
        /*00dc*/ 	.byte	0x04, 0x0a
        /*00de*/ 	.short	(.L_1049 - .L_1048)
	.align		4
.L_1048:
        /*00e0*/ 	.word	index@(.nv.constant0._Z35group_norm_nhwc_bwd_one_pass_kernelI11Fp32IOBf16WLi64ELi42ELi672EEv26Group_norm_nhwc_bwd_params)
        /*00e4*/ 	.short	0x0380
        /*00e6*/ 	.short	0x00b8


	//----- nvinfo : EIATTR_SW_WAR
	.align		4
.L_1049:
        /*00e8*/ 	.byte	0x04, 0x36
        /*00ea*/ 	.short	(.L_1051 - .L_1050)
.L_1050:
        /*00ec*/ 	.word	0x00000008
.L_1051:


//--------------------- .nv.info._Z35group_norm_nhwc_bwd_one_pass_kernelI11Fp32IOBf16WLi128ELi42ELi672EEv26Group_norm_nhwc_bwd_params --------------------------
	.section	.nv.info._Z35group_norm_nhwc_bwd_one_pass_kernelI11Fp32IOBf16WLi128ELi42ELi672EEv26Group_norm_nhwc_bwd_params,"",@"SHT_CUDA_INFO"
	.sectionflags	@""
	.align	4


	//----- nvinfo : EIATTR_CUDA_API_VERSION
	.align		4
        /*0000*/ 	.byte	0x04, 0x37
        /*0002*/ 	.short	(.L_1053 - .L_1052)
.L_1052:
        /*0004*/ 	.word	0x00000082


	//----- nvinfo : EIATTR_KPARAM_INFO
	.align		4
.L_1053:
        /*0008*/ 	.byte	0x04, 0x17
        /*000a*/ 	.short	(.L_1055 - .L_1054)
.L_1054:
        /*000c*/ 	.word	0x00000000
        /*0010*/ 	.short	0x0000
        /*0012*/ 	.short	0x0000
        /*0014*/ 	.byte	0x00, 0xf0, 0xe1, 0x02


	//----- nvinfo : EIATTR_SPARSE_MMA_MASK
	.align		4
.L_1055:
        /*0018*/ 	.byte	0x03, 0x50
        /*001a*/ 	.short	0x0000


	//----- nvinfo : EIATTR_MAXREG_COUNT
	.align		4
        /*001c*/ 	.byte	0x03, 0x1b
        /*001e*/ 	.short	0x0050


	//----- nvinfo : EIATTR_NUM_BARRIERS
	.align		4
        /*0020*/ 	.byte	0x02, 0x4c
        /*0022*/ 	.byte	0x01
	.zero		1


	//----- nvinfo : EIATTR_MERCURY_ISA_VERSION
	.align		4
        /*0024*/ 	.byte	0x03, 0x5f
        /*0026*/ 	.short	0x0101


	//----- nvinfo : EIATTR_INT_WARP_WIDE_INSTR_OFFSETS
	.align		4
        /*0028*/ 	.byte	0x04, 0x31
        /*002a*/ 	.short	(.L_1057 - .L_1056)


	//   ....[0]....
.L_1056:
        /*002c*/ 	.word	0x00001a10


	//----- nvinfo : EIATTR_COOP_GROUP_MASK_REGIDS
	.align		4
.L_1057:
        /*0030*/ 	.byte	0x04, 0x29
        /*0032*/ 	.short	(.L_1059 - .L_1058)


	//   ....[0]....
.L_1058:
        /*0034*/ 	.word	0xffffffff


	//   ....[1]....
        /*0038*/ 	.word	0xffffffff


	//   ....[2]....
        /*003c*/ 	.word	0xffffffff


	//   ....[3]....
        /*0040*/ 	.word	0xffffffff


	//   ....[4]....
        /*0044*/ 	.word	0xffffffff


	//   ....[5]....
        /*0048*/ 	.word	0xffffffff


	//   ....[6]....
        /*004c*/ 	.word	0xffffffff


	//   ....[7]....
        /*0050*/ 	.word	0xffffffff


	//   ....[8]....
        /*0054*/ 	.word	0xffffffff


	//   ....[9]....
        /*0058*/ 	.word	0xffffffff


	//----- nvinfo : EIATTR_COOP_GROUP_INSTR_OFFSETS
	.align		4
.L_1059:
        /*005c*/ 	.byte	0x04, 0x28
        /*005e*/ 	.short	(.L_1061 - .L_1060)


	//   ....[0]....
.L_1060:
        /*0060*/ 	.word	0x00001790


	//   ....[1]....
        /*0064*/ 	.word	0x000017d0


	//   ....[2]....
        /*0068*/ 	.word	0x00001860


	//   ....[3]....
        /*006c*/ 	.word	0x00001880


	//   ....[4]....
        /*0070*/ 	.word	0x000018d0


	//   ....[5]....
        /*0074*/ 	.word	0x000018e0


	//   ....[6]....
        /*0078*/ 	.word	0x00001910


	//   ....[7]....
        /*007c*/ 	.word	0x00001940


	//   ....[8]....
        /*0080*/ 	.word	0x000019b0


	//   ....[9]....
        /*0084*/ 	.word	0x000019c0


	//----- nvinfo : EIATTR_VRC_CTA_INIT_COUNT
	.align		4
.L_1061:
        /*0088*/ 	.byte	0x02, 0x4a
	.zero		1
	.zero		1


	//----- nvinfo : EIATTR_EXIT_INSTR_OFFSETS
	.align		4
        /*008c*/ 	.byte	0x04, 0x1c
        /*008e*/ 	.short	(.L_1063 - .L_1062)


	//   ....[0]....
.L_1062:
        /*0090*/ 	.word	0x00004a10


	//   ....[1]....
        /*0094*/ 	.word	0x00004b40


	//   ....[2]....
        /*0098*/ 	.word	0x00005150


	//   ....[3]....
        /*009c*/ 	.word	0x00005750


	//----- nvinfo : EIATTR_MAX_THREADS
	.align		4
.L_1063:
        /*00a0*/ 	.byte	0x04, 0x05
        /*00a2*/ 	.short	(.L_1065 - .L_1064)
.L_1064:
        /*00a4*/ 	.word	0x000002a0
        /*00a8*/ 	.word	0x00000001
        /*00ac*/ 	.word	0x00000001


	//----- nvinfo : EIATTR_CRS_STACK_SIZE
	.align		4
.L_1065:
        /*00b0*/ 	.byte	0x04, 0x1e
        /*00b2*/ 	.short	(.L_1067 - .L_1066)
.L_1066:
        /*00b4*/ 	.word	0x00000000


	//----- nvinfo : EIATTR_CBANK_PARAM_SIZE
	.align		4
.L_1067:
        /*00b8*/ 	.byte	0x03, 0x19
        /*00ba*/ 	.short	0x00b8


	//----- nvinfo : EIATTR_PARAM_CBANK
	.align		4
        /*00bc*/ 	.byte	0x04, 0x0a
        /*00be*/ 	.short	(.L_1069 - .L_1068)
	.align		4
.L_1068:
        /*00c0*/ 	.word	index@(.nv.constant0._Z35group_norm_nhwc_bwd_one_pass_kernelI11Fp32IOBf16WLi128ELi42ELi672EEv26Group_norm_nhwc_bwd_params)
        /*00c4*/ 	.short	0x0380
        /*00c6*/ 	.short	0x00b8


	//----- nvinfo : EIATTR_SW_WAR
	.align		4
.L_1069:
        /*00c8*/ 	.byte	0x04, 0x36
        /*00ca*/ 	.short	(.L_1071 - .L_1070)
.L_1070:
        /*00cc*/ 	.word	0x00000008
.L_1071:


//--------------------- .nv.info._Z35group_norm_nhwc_bwd_one_pass_kernelI11Fp32IOBf16WLi256ELi42ELi672EEv26Group_norm_nhwc_bwd_params --------------------------
	.section	.nv.info._Z35group_norm_nhwc_bwd_one_pass_kernelI11Fp32IOBf16WLi256ELi42ELi672EEv26Group_norm_nhwc_bwd_params,"",@"SHT_CUDA_INFO"
	.sectionflags	@""
	.align	4


	//----- nvinfo : EIATTR_CUDA_API_VERSION
	.align		4
        /*0000*/ 	.byte	0x04, 0x37
        /*0002*/ 	.short	(.L_1073 - .L_1072)
.L_1072:
        /*0004*/ 	.word	0x00000082


	//----- nvinfo : EIATTR_KPARAM_INFO
	.align		4
.L_1073:
        /*0008*/ 	.byte	0x04, 0x17
        /*000a*/ 	.short	(.L_1075 - .L_1074)
.L_1074:
        /*000c*/ 	.word	0x00000000
        /*0010*/ 	.short	0x0000
        /*0012*/ 	.short	0x0000
        /*0014*/ 	.byte	0x00, 0xf0, 0xe1, 0x02


	//----- nvinfo : EIATTR_SPARSE_MMA_MASK
	.align		4
.L_1075:
        /*0018*/ 	.byte	0x03, 0x50
        /*001a*/ 	.short	0x0000


	//----- nvinfo : EIATTR_MAXREG_COUNT
	.align		4
        /*001c*/ 	.byte	0x03, 0x1b
        /*001e*/ 	.short	0x0050


	//----- nvinfo : EIATTR_NUM_BARRIERS
	.align		4
        /*0020*/ 	.byte	0x02, 0x4c
        /*0022*/ 	.byte	0x01
	.zero		1


	//----- nvinfo : EIATTR_MERCURY_ISA_VERSION
	.align		4
        /*0024*/ 	.byte	0x03, 0x5f
        /*0026*/ 	.short	0x0101


	//----- nvinfo : EIATTR_COOP_GROUP_MASK_REGIDS
	.align		4
        /*0028*/ 	.byte	0x04, 0x29
        /*002a*/ 	.short	(.L_1077 - .L_1076)


	//   ....[0]....
.L_1076:
        /*002c*/ 	.word	0xffffffff


	//   ....[1]....
        /*0030*/ 	.word	0xffffffff


	//   ....[2]....
        /*0034*/ 	.word	0xffffffff


	//   ....[3]....
        /*0038*/ 	.word	0xffffffff


	//   ....[4]....
        /*003c*/ 	.word	0xffffffff


	//   ....[5]....
        /*0040*/ 	.word	0xffffffff


	//   ....[6]....
        /*0044*/ 	.word	0xffffffff


	//   ....[7]....
        /*0048*/ 	.word	0xffffffff


	//   ....[8]....
        /*004c*/ 	.word	0xffffffff


	//   ....[9]....
        /*0050*/ 	.word	0xffffffff


	//----- nvinfo : EIATTR_COOP_GROUP_INSTR_OFFSETS
	.align		4
.L_1077:
        /*0054*/ 	.byte	0x04, 0x28
        /*0056*/ 	.short	(.L_1079 - .L_1078)


	//   ....[0]....
.L_1078:
        /*0058*/ 	.word	0x00002a40


	//   ....[1]....
        /*005c*/ 	.word	0x00002a70


	//   ....[2]....
        /*0060*/ 	.word	0x00002ab0


	//   ....[3]....
        /*0064*/ 	.word	0x00002ad0


	//   ....[4]....
        /*0068*/ 	.word	0x00002b00


	//   ....[5]....
        /*006c*/ 	.word	0x00002b20


	//   ....[6]....
        /*0070*/ 	.word	0x00002b50


	//   ....[7]....
        /*0074*/ 	.word	0x00002b70


	//   ....[8]....
        /*0078*/ 	.word	0x00002bc0


	//   ....[9]....
        /*007c*/ 	.word	0x00002bd0


	//----- nvinfo : EIATTR_VRC_CTA_INIT_COUNT
	.align		4
.L_1079:
        /*0080*/ 	.byte	0x02, 0x4a
	.zero		1
	.zero		1


	//----- nvinfo : EIATTR_EXIT_INSTR_OFFSETS
	.align		4
        /*0084*/ 	.byte	0x04, 0x1c
        /*0086*/ 	.short	(.L_1081 - .L_1080)


	//   ....[0]....
.L_1080:
        /*0088*/ 	.word	0x00005f40


	//   ....[1]....
        /*008c*/ 	.word	0x00006070


	//   ....[2]....
        /*0090*/ 	.word	0x00006670


	//   ....[3]....
        /*0094*/ 	.word	0x00006c70


	//----- nvinfo : EIATTR_MAX_THREADS
	.align		4
.L_1081:
        /*0098*/ 	.byte	0x04, 0x05
        /*009a*/ 	.short	(.L_1083 - .L_1082)
.L_1082:
        /*009c*/ 	.word	0x000002a0
        /*00a0*/ 	.word	0x00000001
        /*00a4*/ 	.word	0x00000001


	//----- nvinfo : EIATTR_CRS_STACK_SIZE
	.align		4
.L_1083:
        /*00a8*/ 	.byte	0x04, 0x1e
        /*00aa*/ 	.short	(.L_1085 - .L_1084)
.L_1084:
        /*00ac*/ 	.word	0x00000000


	//----- nvinfo : EIATTR_CBANK_PARAM_SIZE
	.align		4
.L_1085:
        /*00b0*/ 	.byte	0x03, 0x19
        /*00b2*/ 	.short	0x00b8


	//----- nvinfo : EIATTR_PARAM_CBANK
	.align		4
        /*00b4*/ 	.byte	0x04, 0x0a
        /*00b6*/ 	.short	(.L_1087 - .L_1086)
	.align		4
.L_1086:
        /*00b8*/ 	.word	index@(.nv.constant0._Z35group_norm_nhwc_bwd_one_pass_kernelI11Fp32IOBf16WLi256ELi42ELi672EEv26Group_norm_nhwc_bwd_params)
        /*00bc*/ 	.short	0x0380
        /*00be*/ 	.short	0x00b8


	//----- nvinfo : EIATTR_SW_WAR
	.align		4
.L_1087:
        /*00c0*/ 	.byte	0x04, 0x36
        /*00c2*/ 	.short	(.L_1089 - .L_1088)
.L_1088:
        /*00c4*/ 	.word	0x00000008
.L_1089:


//--------------------- .nv.info._Z35group_norm_nhwc_bwd_one_pass_kernelI11Fp32IOBf16WLi512ELi42ELi672EEv26Group_norm_nhwc_bwd_params --------------------------
	.section	.nv.info._Z35group_norm_nhwc_bwd_one_pass_kernelI11Fp32IOBf16WLi512ELi42ELi672EEv26Group_norm_nhwc_bwd_params,"",@"SHT_CUDA_INFO"
	.sectionflags	@""
	.align	4


	//----- nvinfo : EIATTR_CUDA_API_VERSION
	.align		4
        /*0000*/ 	.byte	0x04, 0x37
        /*0002*/ 	.short	(.L_1091 - .L_1090)
.L_1090:
        /*0004*/ 	.word	0x00000082


	//----- nvinfo : EIATTR_KPARAM_INFO
	.align		4
.L_1091:
        /*0008*/ 	.byte	0x04, 0x17
        /*000a*/ 	.short	(.L_1093 - .L_1092)
.L_1092:
        /*000c*/ 	.word	0x00000000
        /*0010*/ 	.short	0x0000
        /*0012*/ 	.short	0x0000
        /*0014*/ 	.byte	0x00, 0xf0, 0xe1, 0x02


	//----- nvinfo : EIATTR_SPARSE_MMA_MASK
	.align		4
.L_1093:
        /*0018*/ 	.byte	0x03, 0x50
        /*001a*/ 	.short	0x0000


	//----- nvinfo : EIATTR_MAXREG_COUNT
	.align		4
        /*001c*/ 	.byte	0x03, 0x1b
        /*001e*/ 	.short	0x0050


	//----- nvinfo : EIATTR_NUM_BARRIERS
	.align		4
        /*0020*/ 	.byte	0x02, 0x4c
        /*0022*/ 	.byte	0x01
	.zero		1


	//----- nvinfo : EIATTR_ANNOTATIONS
	.align		4
        /*0024*/ 	.byte	0x04, 0x55
        /*0026*/ 	.short	(.L_1095 - .L_1094)


	//   ....[0]....
.L_1094:
        /* <DEDUP_REMOVED lines=17> */
        /*012c*/ 	.byte	0x20, 0x82, 0x00, 0x00, 0x01, 0x00, 0x00, 0x00, 0x30, 0x82, 0x00, 0x00


	//----- nvinfo : EIATTR_MERCURY_ISA_VERSION
	.align		4
.L_1095:
        /*0138*/ 	.byte	0x03, 0x5f
        /*013a*/ 	.short	0x0101


	//----- nvinfo : EIATTR_INT_WARP_WIDE_INSTR_OFFSETS
	.align		4
        /*013c*/ 	.byte	0x04, 0x31
        /*013e*/ 	.short	(.L_1097 - .L_1096)


	//   ....[0]....
.L_1096:
        /*0140*/ 	.word	0x00004fb0


	//----- nvinfo : EIATTR_COOP_GROUP_MASK_REGIDS
	.align		4
.L_1097:
        /*0144*/ 	.byte	0x04, 0x29
        /*0146*/ 	.short	(.L_1099 - .L_1098)


	//   ....[0]....
.L_1098:
        /*0148*/ 	.word	0xffffffff


	//   ....[1]....
        /*014c*/ 	.word	0xffffffff


	//   ....[2]....
        /*0150*/ 	.word	0xffffffff


	//   ....[3]....
        /*0154*/ 	.word	0xffffffff


	//   ....[4]....
        /*0158*/ 	.word	0xffffffff


	//   ....[5]....
        /*015c*/ 	.word	0xffffffff


	//   ....[6]....
        /*0160*/ 	.word	0xffffffff


	//   ....[7]....
        /*0164*/ 	.word	0xffffffff


	//   ....[8]....
        /*0168*/ 	.word	0xffffffff


	//   ....[9]....
        /*016c*/ 	.word	0xffffffff


	//----- nvinfo : EIATTR_COOP_GROUP_INSTR_OFFSETS
	.align		4
.L_1099:
        /*0170*/ 	.byte	0x04, 0x28
        /*0172*/ 	.short	(.L_1101 - .L_1100)


	//   ....[0]....
.L_1100:
        /*0174*/ 	.word	0x00004d90


	//   ....[1]....
        /*0178*/ 	.word	0x00004db0


	//   ....[2]....
        /*017c*/ 	.word	0x00004e20


	//   ....[3]....
        /*0180*/ 	.word	0x00004e30


	//   ....[4]....
        /*0184*/ 	.word	0x00004e60


	//   ....[5]....
        /*0188*/ 	.word	0x00004e80


	//   ....[6]....
        /*018c*/ 	.word	0x00004ed0


	//   ....[7]....
        /*0190*/ 	.word	0x00004ee0


	//   ....[8]....
        /*0194*/ 	.word	0x00004f50


	//   ....[9]....
        /*0198*/ 	.word	0x00004f60


	//----- nvinfo : EIATTR_VRC_CTA_INIT_COUNT
	.align		4
.L_1101:
        /*019c*/ 	.byte	0x02, 0x4a
	.zero		1
	.zero		1


	//----- nvinfo : EIATTR_EXIT_INSTR_OFFSETS
	.align		4
        /*01a0*/ 	.byte	0x04, 0x1c
        /*01a2*/ 	.short	(.L_1103 - .L_1102)


	//   ....[0]....
.L_1102:
        /*01a4*/ 	.word	0x0000a730


	//   ....[1]....
        /*01a8*/ 	.word	0x0000a860


	//   ....[2]....
        /*01ac*/ 	.word	0x0000ae70


	//   ....[3]....
        /*01b0*/ 	.word	0x0000b470


	//----- nvinfo : EIATTR_MAX_THREADS
	.align		4
.L_1103:
        /*01b4*/ 	.byte	0x04, 0x05
        /*01b6*/ 	.short	(.L_1105 - .L_1104)
.L_1104:
        /*01b8*/ 	.word	0x000002a0
        /*01bc*/ 	.word	0x00000001
        /*01c0*/ 	.word	0x00000001


	//----- nvinfo : EIATTR_CRS_STACK_SIZE
	.align		4
.L_1105:
        /*01c4*/ 	.byte	0x04, 0x1e
        /*01c6*/ 	.short	(.L_1107 - .L_1106)
.L_1106:
        /*01c8*/ 	.word	0x00000000


	//----- nvinfo : EIATTR_CBANK_PARAM_SIZE
	.align		4
.L_1107:
        /*01cc*/ 	.byte	0x03, 0x19
        /*01ce*/ 	.short	0x00b8


	//----- nvinfo : EIATTR_PARAM_CBANK
	.align		4
        /*01d0*/ 	.byte	0x04, 0x0a
        /*01d2*/ 	.short	(.L_1109 - .L_1108)
	.align		4
.L_1108:
        /*01d4*/ 	.word	index@(.nv.constant0._Z35group_norm_nhwc_bwd_one_pass_kernelI11Fp32IOBf16WLi512ELi42ELi672EEv26Group_norm_nhwc_bwd_params)
        /*01d8*/ 	.short	0x0380
        /*01da*/ 	.short	0x00b8


	//----- nvinfo : EIATTR_SW_WAR
	.align		4
.L_1109:
        /*01dc*/ 	.byte	0x04, 0x36
        /*01de*/ 	.short	(.L_1111 - .L_1110)
.L_1110:
        /*01e0*/ 	.word	0x00000008
.L_1111:


//--------------------- .nv.info._Z35group_norm_nhwc_bwd_one_pass_kernelI11Fp32IOFp16WLi64ELi42ELi672EEv26Group_norm_nhwc_bwd_params --------------------------
	.section	.nv.info._Z35group_norm_nhwc_bwd_one_pass_kernelI11Fp32IOFp16WLi64ELi42ELi672EEv26Group_norm_nhwc_bwd_params,"",@"SHT_CUDA_INFO"
	.sectionflags	@""
	.align	4


	//----- nvinfo : EIATTR_CUDA_API_VERSION
	.align		4
        /*0000*/ 	.byte	0x04, 0x37
        /*0002*/ 	.short	(.L_1113 - .L_1112)
.L_1112:
        /*0004*/ 	.word	0x00000082


	//----- nvinfo : EIATTR_KPARAM_INFO
	.align		4
.L_1113:
        /*0008*/ 	.byte	0x04, 0x17
        /*000a*/ 	.short	(.L_1115 - .L_1114)
.L_1114:
        /*000c*/ 	.word	0x00000000
        /*0010*/ 	.short	0x0000
        /*0012*/ 	.short	0x0000
        /*0014*/ 	.byte	0x00, 0xf0, 0xe1, 0x02


	//----- nvinfo : EIATTR_SPARSE_MMA_MASK
	.align		4
.L_1115:
        /*0018*/ 	.byte	0x03, 0x50
        /*001a*/ 	.short	0x0000


	//----- nvinfo : EIATTR_MAXREG_COUNT
	.align		4
        /*001c*/ 	.byte	0x03, 0x1b
        /*001e*/ 	.short	0x0050


	//----- nvinfo : EIATTR_NUM_BARRIERS
	.align		4
        /*0020*/ 	.byte	0x02, 0x4c
        /*0022*/ 	.byte	0x01
	.zero		1


	//----- nvinfo : EIATTR_MERCURY_ISA_VERSION
	.align		4
        /*0024*/ 	.byte	0x03, 0x5f
        /*0026*/ 	.short	0x0101


	//----- nvinfo : EIATTR_INT_WARP_WIDE_INSTR_OFFSETS
	.align		4
        /*0028*/ 	.byte	0x04, 0x31
        /*002a*/ 	.short	(.L_1117 - .L_1116)


	//   ....[0]....
.L_1116:
        /*002c*/ 	.word	0x00001170


	//   ....[1]....
        /*0030*/ 	.word	0x00002480


	//   ....[2]....
        /*0034*/ 	.word	0x000024a0


	//   ....[3]....
        /*0038*/ 	.word	0x000024b0


	//   ....[4]....
        /*003c*/ 	.word	0x000025c0


	//   ....[5]....
        /*0040*/ 	.word	0x000025d0


	//   ....[6]....
        /*0044*/ 	.word	0x000026b0


	//   ....[7]....
        /*0048*/ 	.word	0x000026e0


	//   ....[8]....
        /*004c*/ 	.word	0x00002740


	//----- nvinfo : EIATTR_COOP_GROUP_MASK_REGIDS
	.align		4
.L_1117:
        /*0050*/ 	.byte	0x04, 0x29
        /*0052*/ 	.short	(.L_1119 - .L_1118)


	//   ....[0]....
.L_1118:
        /*0054*/ 	.word	0xffffffff


	//   ....[1]....
        /*0058*/ 	.word	0xffffffff


	//   ....[2]....
        /*005c*/ 	.word	0xffffffff


	//   ....[3]....
        /*0060*/ 	.word	0xffffffff


	//   ....[4]....
        /*0064*/ 	.word	0xffffffff


	//   ....[5]....
        /*0068*/ 	.word	0xffffffff


	//   ....[6]....
        /*006c*/ 	.word	0xffffffff


	//   ....[7]....
        /*0070*/ 	.word	0xffffffff


	//   ....[8]....
        /*0074*/ 	.word	0xffffffff


	//   ....[9]....
        /*0078*/ 	.word	0xffffffff


	//----- nvinfo : EIATTR_COOP_GROUP_INSTR_OFFSETS
	.align		4
.L_1119:
        /*007c*/ 	.byte	0x04, 0x28
        /*007e*/ 	.short	(.L_1121 - .L_1120)


	//   ....[0]....
.L_1120:
        /*0080*/ 	.word	0x00000f10


	//   ....[1]....
        /*0084*/ 	.word	0x00000f50


	//   ....[2]....
        /*0088*/ 	.word	0x00000fe0


	//   ....[3]....
        /*008c*/ 	.word	0x00001010


	//   ....[4]....
        /*0090*/ 	.word	0x00001050


	//   ....[5]....
        /*0094*/ 	.word	0x00001070


	//   ....[6]....
        /*0098*/ 	.word	0x000010a0


	//   ....[7]....
        /*009c*/ 	.word	0x000010c0


	//   ....[8]....
        /*00a0*/ 	.word	0x00001110


	//   ....[9]....
        /*00a4*/ 	.word	0x00001120


	//----- nvinfo : EIATTR_VRC_CTA_INIT_COUNT
	.align		4
.L_1121:
        /*00a8*/ 	.byte	0x02, 0x4a
	.zero		1
	.zero		1


	//----- nvinfo : EIATTR_EXIT_INSTR_OFFSETS
	.align		4
        /*00ac*/ 	.byte	0x04, 0x1c
        /*00ae*/ 	.short	(.L_1123 - .L_1122)


	//   ....[0]....
.L_1122:
        /*00b0*/ 	.word	0x00003630


	//   ....[1]....
        /*00b4*/ 	.word	0x00003760


	//   ....[2]....
        /*00b8*/ 	.word	0x00003d60


	//   ....[3]....
        /*00bc*/ 	.word	0x00004360


	//----- nvinfo : EIATTR_MAX_THREADS
	.align		4
.L_1123:
        /*00c0*/ 	.byte	0x04, 0x05
        /*00c2*/ 	.short	(.L_1125 - .L_1124)
.L_1124:
        /*00c4*/ 	.word	0x000002a0
        /*00c8*/ 	.word	0x00000001
        /*00cc*/ 	.word	0x00000001


	//----- nvinfo : EIATTR_CRS_STACK_SIZE
	.align		4
.L_1125:
        /*00d0*/ 	.byte	0x04, 0x1e
        /*00d2*/ 	.short	(.L_1127 - .L_1126)
.L_1126:
        /*00d4*/ 	.word	0x00000000


	//----- nvinfo : EIATTR_CBANK_PARAM_SIZE
	.align		4
.L_1127:
        /*00d8*/ 	.byte	0x03, 0x19
        /*00da*/ 	.short	0x00b8


	//----- nvinfo : EIATTR_PARAM_CBANK
	.align		4
        /*00dc*/ 	.byte	0x04, 0x0a
        /*00de*/ 	.short	(.L_1129 - .L_1128)
	.align		4
.L_1128:
        /*00e0*/ 	.word	index@(.nv.constant0._Z35group_norm_nhwc_bwd_one_pass_kernelI11Fp32IOFp16WLi64ELi42ELi672EEv26Group_norm_nhwc_bwd_params)
        /*00e4*/ 	.short	0x0380
        /*00e6*/ 	.short	0x00b8


	//----- nvinfo : EIATTR_SW_WAR
	.align		4
.L_1129:
        /*00e8*/ 	.byte	0x04, 0x36
        /*00ea*/ 	.short	(.L_1131 - .L_1130)
.L_1130:
        /*00ec*/ 	.word	0x00000008
.L_1131:


//--------------------- .nv.info._Z35group_norm_nhwc_bwd_one_pass_kernelI11Fp32IOFp16WLi128ELi42ELi672EEv26Group_norm_nhwc_bwd_params --------------------------
	.section	.nv.info._Z35group_norm_nhwc_bwd_one_pass_kernelI11Fp32IOFp16WLi128ELi42ELi672EEv26Group_norm_nhwc_bwd_params,"",@"SHT_CUDA_INFO"
	.sectionflags	@""
	.align	4


	//----- nvinfo : EIATTR_CUDA_API_VERSION
	.align		4
        /*0000*/ 	.byte	0x04, 0x37
        /*0002*/ 	.short	(.L_1133 - .L_1132)
.L_1132:
        /*0004*/ 	.word	0x00000082


	//----- nvinfo : EIATTR_KPARAM_INFO
	.align		4
.L_1133:
        /*0008*/ 	.byte	0x04, 0x17
        /*000a*/ 	.short	(.L_1135 - .L_1134)
.L_1134:
        /*000c*/ 	.word	0x00000000
        /*0010*/ 	.short	0x0000
        /*0012*/ 	.short	0x0000
        /*0014*/ 	.byte	0x00, 0xf0, 0xe1, 0x02


	//----- nvinfo : EIATTR_SPARSE_MMA_MASK
	.align		4
.L_1135:
        /*0018*/ 	.byte	0x03, 0x50
        /*001a*/ 	.short	0x0000


	//----- nvinfo : EIATTR_MAXREG_COUNT
	.align		4
        /*001c*/ 	.byte	0x03, 0x1b
        /*001e*/ 	.short	0x0050


	//----- nvinfo : EIATTR_NUM_BARRIERS
	.align		4
        /*0020*/ 	.byte	0x02, 0x4c
        /*0022*/ 	.byte	0x01
	.zero		1


	//----- nvinfo : EIATTR_MERCURY_ISA_VERSION
	.align		4
        /*0024*/ 	.byte	0x03, 0x5f
        /*0026*/ 	.short	0x0101


	//----- nvinfo : EIATTR_INT_WARP_WIDE_INSTR_OFFSETS
	.align		4
        /*0028*/ 	.byte	0x04, 0x31
        /*002a*/ 	.short	(.L_1137 - .L_1136)


	//   ....[0]....
.L_1136:
        /*002c*/ 	.word	0x00001a10


	//----- nvinfo : EIATTR_COOP_GROUP_MASK_REGIDS
	.align		4
.L_1137:
        /*0030*/ 	.byte	0x04, 0x29
        /*0032*/ 	.short	(.L_1139 - .L_1138)


	//   ....[0]....
.L_1138:
        /*0034*/ 	.word	0xffffffff


	//   ....[1]....
        /*0038*/ 	.word	0xffffffff


	//   ....[2]....
        /*003c*/ 	.word	0xffffffff


	//   ....[3]....
        /*0040*/ 	.word	0xffffffff


	//   ....[4]....
        /*0044*/ 	.word	0xffffffff


	//   ....[5]....
        /*0048*/ 	.word	0xffffffff


	//   ....[6]....
        /*004c*/ 	.word	0xffffffff


	//   ....[7]....
        /*0050*/ 	.word	0xffffffff


	//   ....[8]....
        /*0054*/ 	.word	0xffffffff


	//   ....[9]....
        /*0058*/ 	.word	0xffffffff


	//----- nvinfo : EIATTR_COOP_GROUP_INSTR_OFFSETS
	.align		4
.L_1139:
        /*005c*/ 	.byte	0x04, 0x28
        /*005e*/ 	.short	(.L_1141 - .L_1140)


	//   ....[0]....
.L_1140:
        /*0060*/ 	.word	0x00001790


	//   ....[1]....
        /*0064*/ 	.word	0x000017d0


	//   ....[2]....
        /*0068*/ 	.word	0x00001860


	//   ....[3]....
        /*006c*/ 	.word	0x00001880


	//   ....[4]....
        /*0070*/ 	.word	0x000018d0


	//   ....[5]....
        /*0074*/ 	.word	0x000018e0


	//   ....[6]....
        /*0078*/ 	.word	0x00001910


	//   ....[7]....
        /*007c*/ 	.word	0x00001940


	//   ....[8]....
        /*0080*/ 	.word	0x000019b0


	//   ....[9]....
        /*0084*/ 	.word	0x000019c0


	//----- nvinfo : EIATTR_VRC_CTA_INIT_COUNT
	.align		4
.L_1141:
        /*0088*/ 	.byte	0x02, 0x4a
	.zero		1
	.zero		1


	//----- nvinfo : EIATTR_EXIT_INSTR_OFFSETS
	.align		4
        /*008c*/ 	.byte	0x04, 0x1c
        /*008e*/ 	.short	(.L_1143 - .L_1142)


	//   ....[0]....
.L_1142:
        /*0090*/ 	.word	0x00004a10


	//   ....[1]....
        /*0094*/ 	.word	0x00004b40


	//   ....[2]....
        /*0098*/ 	.word	0x00005150


	//   ....[3]....
        /*009c*/ 	.word	0x00005750


	//----- nvinfo : EIATTR_MAX_THREADS
	.align		4
.L_1143:
        /*00a0*/ 	.byte	0x04, 0x05
        /*00a2*/ 	.short	(.L_1145 - .L_1144)
.L_1144:
        /*00a4*/ 	.word	0x000002a0
        /*00a8*/ 	.word	0x00000001
        /*00ac*/ 	.word	0x00000001


	//----- nvinfo : EIATTR_CRS_STACK_SIZE
	.align		4
.L_1145:
        /*00b0*/ 	.byte	0x04, 0x1e
        /*00b2*/ 	.short	(.L_1147 - .L_1146)
.L_1146:
        /*00b4*/ 	.word	0x00000000


	//----- nvinfo : EIATTR_CBANK_PARAM_SIZE
	.align		4
.L_1147:
        /*00b8*/ 	.byte	0x03, 0x19
        /*00ba*/ 	.short	0x00b8


	//----- nvinfo : EIATTR_PARAM_CBANK
	.align		4
        /*00bc*/ 	.byte	0x04, 0x0a
        /*00be*/ 	.short	(.L_1149 - .L_1148)
	.align		4
.L_1148:
        /*00c0*/ 	.word	index@(.nv.constant0._Z35group_norm_nhwc_bwd_one_pass_kernelI11Fp32IOFp16WLi128ELi42ELi672EEv26Group_norm_nhwc_bwd_params)
        /*00c4*/ 	.short	0x0380
        /*00c6*/ 	.short	0x00b8


	//----- nvinfo : EIATTR_SW_WAR
	.align		4
.L_1149:
        /*00c8*/ 	.byte	0x04, 0x36
        /*00ca*/ 	.short	(.L_1151 - .L_1150)
.L_1150:
        /*00cc*/ 	.word	0x00000008
.L_1151:


//--------------------- .nv.info._Z35group_norm_nhwc_bwd_one_pass_kernelI11Fp32IOFp16WLi256ELi42ELi672EEv26Group_norm_nhwc_bwd_params --------------------------
	.section	.nv.info._Z35group_norm_nhwc_bwd_one_pass_kernelI11Fp32IOFp16WLi256ELi42ELi672EEv26Group_norm_nhwc_bwd_params,"",@"SHT_CUDA_INFO"
	.sectionflags	@""
	.align	4


	//----- nvinfo : EIATTR_CUDA_API_VERSION
	.align		4
        /*0000*/ 	.byte	0x04, 0x37
        /*0002*/ 	.short	(.L_1153 - .L_1152)
.L_1152:
        /*0004*/ 	.word	0x00000082


	//----- nvinfo : EIATTR_KPARAM_INFO
	.align		4
.L_1153:
        /*0008*/ 	.byte	0x04, 0x17
        /*000a*/ 	.short	(.L_1155 - .L_1154)
.L_1154:
        /*000c*/ 	.word	0x00000000
        /*0010*/ 	.short	0x0000
        /*0012*/ 	.short	0x0000
        /*0014*/ 	.byte	0x00, 0xf0, 0xe1, 0x02


	//----- nvinfo : EIATTR_SPARSE_MMA_MASK
	.align		4
.L_1155:
        /*0018*/ 	.byte	0x03, 0x50
        /*001a*/ 	.short	0x0000


	//----- nvinfo : EIATTR_MAXREG_COUNT
	.align		4
        /*001c*/ 	.byte	0x03, 0x1b
        /*001e*/ 	.short	0x0050


	//----- nvinfo : EIATTR_NUM_BARRIERS
	.align		4
        /*0020*/ 	.byte	0x02, 0x4c
        /*0022*/ 	.byte	0x01
	.zero		1


	//----- nvinfo : EIATTR_MERCURY_ISA_VERSION
	.align		4
        /*0024*/ 	.byte	0x03, 0x5f
        /*0026*/ 	.short	0x0101


	//----- nvinfo : EIATTR_COOP_GROUP_MASK_REGIDS
	.align		4
        /*0028*/ 	.byte	0x04, 0x29
        /*002a*/ 	.short	(.L_1157 - .L_1156)


	//   ....[0]....
.L_1156:
        /*002c*/ 	.word	0xffffffff


	//   ....[1]....
        /*0030*/ 	.word	0xffffffff


	//   ....[2]....
        /*0034*/ 	.word	0xffffffff


	//   ....[3]....
        /*0038*/ 	.word	0xffffffff


	//   ....[4]....
        /*003c*/ 	.word	0xffffffff


	//   ....[5]....
        /*0040*/ 	.word	0xffffffff


	//   ....[6]....
        /*0044*/ 	.word	0xffffffff


	//   ....[7]....
        /*0048*/ 	.word	0xffffffff


	//   ....[8]....
        /*004c*/ 	.word	0xffffffff


	//   ....[9]....
        /*0050*/ 	.word	0xffffffff


	//----- nvinfo : EIATTR_COOP_GROUP_INSTR_OFFSETS
	.align		4
.L_1157:
        /*0054*/ 	.byte	0x04, 0x28
        /*0056*/ 	.short	(.L_1159 - .L_1158)


	//   ....[0]....
.L_1158:
        /*0058*/ 	.word	0x00002a40


	//   ....[1]....
        /*005c*/ 	.word	0x00002a70


	//   ....[2]....
        /*0060*/ 	.word	0x00002ab0


	//   ....[3]....
        /*0064*/ 	.word	0x00002ad0


	//   ....[4]....
        /*0068*/ 	.word	0x00002b00


	//   ....[5]....
        /*006c*/ 	.word	0x00002b20


	//   ....[6]....
        /*0070*/ 	.word	0x00002b50


	//   ....[7]....
        /*0074*/ 	.word	0x00002b70


	//   ....[8]....
        /*0078*/ 	.word	0x00002bc0


	//   ....[9]....
        /*007c*/ 	.word	0x00002bd0


	//----- nvinfo : EIATTR_VRC_CTA_INIT_COUNT
	.align		4
.L_1159:
        /*0080*/ 	.byte	0x02, 0x4a
	.zero		1
	.zero		1


	//----- nvinfo : EIATTR_EXIT_INSTR_OFFSETS
	.align		4
        /*0084*/ 	.byte	0x04, 0x1c
        /*0086*/ 	.short	(.L_1161 - .L_1160)


	//   ....[0]....
.L_1160:
        /*0088*/ 	.word	0x00005f40


	//   ....[1]....
        /*008c*/ 	.word	0x00006070


	//   ....[2]....
        /*0090*/ 	.word	0x00006670


	//   ....[3]....
        /*0094*/ 	.word	0x00006c70


	//----- nvinfo : EIATTR_MAX_THREADS
	.align		4
.L_1161:
        /*0098*/ 	.byte	0x04, 0x05
        /*009a*/ 	.short	(.L_1163 - .L_1162)
.L_1162:
        /*009c*/ 	.word	0x000002a0
        /*00a0*/ 	.word	0x00000001
        /*00a4*/ 	.word	0x00000001


	//----- nvinfo : EIATTR_CRS_STACK_SIZE
	.align		4
.L_1163:
        /*00a8*/ 	.byte	0x04, 0x1e
        /*00aa*/ 	.short	(.L_1165 - .L_1164)
.L_1164:
        /*00ac*/ 	.word	0x00000000


	//----- nvinfo : EIATTR_CBANK_PARAM_SIZE
	.align		4
.L_1165:
        /*00b0*/ 	.byte	0x03, 0x19
        /*00b2*/ 	.short	0x00b8


	//----- nvinfo : EIATTR_PARAM_CBANK
	.align		4
        /*00b4*/ 	.byte	0x04, 0x0a
        /*00b6*/ 	.short	(.L_1167 - .L_1166)
	.align		4
.L_1166:
        /*00b8*/ 	.word	index@(.nv.constant0._Z35group_norm_nhwc_bwd_one_pass_kernelI11Fp32IOFp16WLi256ELi42ELi672EEv26Group_norm_nhwc_bwd_params)
        /*00bc*/ 	.short	0x0380
        /*00be*/ 	.short	0x00b8


	//----- nvinfo : EIATTR_SW_WAR
	.align		4
.L_1167:
        /*00c0*/ 	.byte	0x04, 0x36
        /*00c2*/ 	.short	(.L_1169 - .L_1168)
.L_1168:
        /*00c4*/ 	.word	0x00000008
.L_1169:


//--------------------- .nv.info._Z35group_norm_nhwc_bwd_one_pass_kernelI11Fp32IOFp16WLi512ELi42ELi672EEv26Group_norm_nhwc_bwd_params --------------------------
	.section	.nv.info._Z35group_norm_nhwc_bwd_one_pass_kernelI11Fp32IOFp16WLi512ELi42ELi672EEv26Group_norm_nhwc_bwd_params,"",@"SHT_CUDA_INFO"
	.sectionflags	@""
	.align	4


	//----- nvinfo : EIATTR_CUDA_API_VERSION
	.align		4
        /*0000*/ 	.byte	0x04, 0x37
        /*0002*/ 	.short	(.L_1171 - .L_1170)
.L_1170:
        /*0004*/ 	.word	0x00000082


	//----- nvinfo : EIATTR_KPARAM_INFO
	.align		4
.L_1171:
        /*0008*/ 	.byte	0x04, 0x17
        /*000a*/ 	.short	(.L_1173 - .L_1172)
.L_1172:
        /*000c*/ 	.word	0x00000000
        /*0010*/ 	.short	0x0000
        /*0012*/ 	.short	0x0000
        /*0014*/ 	.byte	0x00, 0xf0, 0xe1, 0x02


	//----- nvinfo : EIATTR_SPARSE_MMA_MASK
	.align		4
.L_1173:
        /*0018*/ 	.byte	0x03, 0x50
        /*001a*/ 	.short	0x0000


	//----- nvinfo : EIATTR_MAXREG_COUNT
	.align		4
        /*001c*/ 	.byte	0x03, 0x1b
        /*001e*/ 	.short	0x0050


	//----- nvinfo : EIATTR_NUM_BARRIERS
	.align		4
        /*0020*/ 	.byte	0x02, 0x4c
        /*0022*/ 	.byte	0x01
	.zero		1


	//----- nvinfo : EIATTR_ANNOTATIONS
	.align		4
        /*0024*/ 	.byte	0x04, 0x55
        /*0026*/ 	.short	(.L_1175 - .L_1174)


	//   ....[0]....
.L_1174:
        /* <DEDUP_REMOVED lines=18> */


	//----- nvinfo : EIATTR_MERCURY_ISA_VERSION
	.align		4
.L_1175:
        /*0138*/ 	.byte	0x03, 0x5f
        /*013a*/ 	.short	0x0101


	//----- nvinfo : EIATTR_INT_WARP_WIDE_INSTR_OFFSETS
	.align		4
        /*013c*/ 	.byte	0x04, 0x31
        /*013e*/ 	.short	(.L_1177 - .L_1176)


	//   ....[0]....
.L_1176:
        /*0140*/ 	.word	0x00004fb0


	//----- nvinfo : EIATTR_COOP_GROUP_MASK_REGIDS
	.align		4
.L_1177:
        /*0144*/ 	.byte	0x04, 0x29
        /*0146*/ 	.short	(.L_1179 - .L_1178)


	//   ....[0]....
.L_1178:
        /*0148*/ 	.word	0xffffffff


	//   ....[1]....
        /*014c*/ 	.word	0xffffffff


	//   ....[2]....
        /*0150*/ 	.word	0xffffffff


	//   ....[3]....
        /*0154*/ 	.word	0xffffffff


	//   ....[4]....
        /*0158*/ 	.word	0xffffffff


	//   ....[5]....
        /*015c*/ 	.word	0xffffffff


	//   ....[6]....
        /*0160*/ 	.word	0xffffffff


	//   ....[7]....
        /*0164*/ 	.word	0xffffffff


	//   ....[8]....
        /*0168*/ 	.word	0xffffffff


	//   ....[9]....
        /*016c*/ 	.word	0xffffffff


	//----- nvinfo : EIATTR_COOP_GROUP_INSTR_OFFSETS
	.align		4
.L_1179:
        /*0170*/ 	.byte	0x04, 0x28
        /*0172*/ 	.short	(.L_1181 - .L_1180)


	//   ....[0]....
.L_1180:
        /*0174*/ 	.word	0x00004d90


	//   ....[1]....
        /*0178*/ 	.word	0x00004db0


	//   ....[2]....
        /*017c*/ 	.word	0x00004e20


	//   ....[3]....
        /*0180*/ 	.word	0x00004e30


	//   ....[4]....
        /*0184*/ 	.word	0x00004e60


	//   ....[5]....
        /*0188*/ 	.word	0x00004e80


	//   ....[6]....
        /*018c*/ 	.word	0x00004ed0


	//   ....[7]....
        /*0190*/ 	.word	0x00004ee0


	//   ....[8]....
        /*0194*/ 	.word	0x00004f50


	//   ....[9]....
        /*0198*/ 	.word	0x00004f60


	//----- nvinfo : EIATTR_VRC_CTA_INIT_COUNT
	.align		4
.L_1181:
        /*019c*/ 	.byte	0x02, 0x4a
	.zero		1
	.zero		1


	//----- nvinfo : EIATTR_EXIT_INSTR_OFFSETS
	.align		4
        /*01a0*/ 	.byte	0x04, 0x1c
        /*01a2*/ 	.short	(.L_1183 - .L_1182)


	//   ....[0]....
.L_1182:
        /*01a4*/ 	.word	0x0000a730


	//   ....[1]....
        /*01a8*/ 	.word	0x0000a860


	//   ....[2]....
        /*01ac*/ 	.word	0x0000ae70


	//   ....[3]....
        /*01b0*/ 	.word	0x0000b470


	//----- nvinfo : EIATTR_MAX_THREADS
	.align		4
.L_1183:
        /*01b4*/ 	.byte	0x04, 0x05
        /*01b6*/ 	.short	(.L_1185 - .L_1184)
.L_1184:
        /*01b8*/ 	.word	0x000002a0
        /*01bc*/ 	.word	0x00000001
        /*01c0*/ 	.word	0x00000001


	//----- nvinfo : EIATTR_CRS_STACK_SIZE
	.align		4
.L_1185:
        /*01c4*/ 	.byte	0x04, 0x1e
        /*01c6*/ 	.short	(.L_1187 - .L_1186)
.L_1186:
        /*01c8*/ 	.word	0x00000000


	//----- nvinfo : EIATTR_CBANK_PARAM_SIZE
	.align		4
.L_1187:
        /*01cc*/ 	.byte	0x03, 0x19
        /*01ce*/ 	.short	0x00b8


	//----- nvinfo : EIATTR_PARAM_CBANK
	.align		4
        /*01d0*/ 	.byte	0x04, 0x0a
        /*01d2*/ 	.short	(.L_1189 - .L_1188)
	.align		4
.L_1188:
        /*01d4*/ 	.word	index@(.nv.constant0._Z35group_norm_nhwc_bwd_one_pass_kernelI11Fp32IOFp16WLi512ELi42ELi672EEv26Group_norm_nhwc_bwd_params)
        /*01d8*/ 	.short	0x0380
        /*01da*/ 	.short	0x00b8


	//----- nvinfo : EIATTR_SW_WAR
	.align		4
.L_1189:
        /*01dc*/ 	.byte	0x04, 0x36
        /*01de*/ 	.short	(.L_1191 - .L_1190)
.L_1190:
        /*01e0*/ 	.word	0x00000008
.L_1191:


//--------------------- .nv.info._Z35group_norm_nhwc_fwd_one_pass_kernelI11Bf16IOFp32WLi64ELi42ELi672EEv26Group_norm_nhwc_fwd_params --------------------------
	.section	.nv.info._Z35group_norm_nhwc_fwd_one_pass_kernelI11Bf16IOFp32WLi64ELi42ELi672EEv26Group_norm_nhwc_fwd_params,"",@"SHT_CUDA_INFO"
	.sectionflags	@""
	.align	4


	//----- nvinfo : EIATTR_CUDA_API_VERSION
	.align		4
        /*0000*/ 	.byte	0x04, 0x37
        /*0002*/ 	.short	(.L_1193 - .L_1192)
.L_1192:
        /*0004*/ 	.word	0x00000082


	//----- nvinfo : EIATTR_KPARAM_INFO
	.align		4
.L_1193:
        /*0008*/ 	.byte	0x04, 0x17
        /*000a*/ 	.short	(.L_1195 - .L_1194)
.L_1194:
        /*000c*/ 	.word	0x00000000
        /*0010*/ 	.short	0x0000
        /*0012*/ 	.short	0x0000
        /*0014*/ 	.byte	0x00, 0xf0, 0x81, 0x02


	//----- nvinfo : EIATTR_SPARSE_MMA_MASK
	.align		4
.L_1195:
        /*0018*/ 	.byte	0x03, 0x50
        /*001a*/ 	.short	0x0000


	//----- nvinfo : EIATTR_MAXREG_COUNT
	.align		4
        /*001c*/ 	.byte	0x03, 0x1b
        /*001e*/ 	.short	0x0050


	//----- nvinfo : EIATTR_NUM_BARRIERS
	.align		4
        /*0020*/ 	.byte	0x02, 0x4c
        /*0022*/ 	.byte	0x01
	.zero		1


	//----- nvinfo : EIATTR_MERCURY_ISA_VERSION
	.align		4
        /*0024*/ 	.byte	0x03, 0x5f
        /*0026*/ 	.short	0x0101


	//----- nvinfo : EIATTR_INT_WARP_WIDE_INSTR_OFFSETS
	.align		4
        /*0028*/ 	.byte	0x04, 0x31
        /*002a*/ 	.short	(.L_1197 - .L_1196)


	//   ....[0]....
.L_1196:
        /*002c*/ 	.word	0x00001100


	//   ....[1]....
        /*0030*/ 	.word	0x00001120


	//   ....[2]....
        /*0034*/ 	.word	0x00001150


	//   ....[3]....
        /*0038*/ 	.word	0x00001270


	//   ....[4]....
        /*003c*/ 	.word	0x00001280


	//   ....[5]....
        /*0040*/ 	.word	0x00001380


	//   ....[6]....
        /*0044*/ 	.word	0x000013b0


	//   ....[7]....
        /*0048*/ 	.word	0x000013f0


	//   ....[8]....
        /*004c*/ 	.word	0x000017a0


	//   ....[9]....
        /*0050*/ 	.word	0x000017c0


	//   ....[10]....
        /*0054*/ 	.word	0x000017e0


	//   ....[11]....
        /*0058*/ 	.word	0x00001800


	//   ....[12]....
        /*005c*/ 	.word	0x00001a70


	//   ....[13]....
        /*0060*/ 	.word	0x00001a80


	//----- nvinfo : EIATTR_COOP_GROUP_MASK_REGIDS
	.align		4
.L_1197:
        /*0064*/ 	.byte	0x04, 0x29
        /*0066*/ 	.short	(.L_1199 - .L_1198)


	//   ....[0]....
.L_1198:
        /*0068*/ 	.word	0xffffffff


	//   ....[1]....
        /*006c*/ 	.word	0xffffffff


	//   ....[2]....
        /*0070*/ 	.word	0xffffffff


	//   ....[3]....
        /*0074*/ 	.word	0xffffffff


	//   ....[4]....
        /*0078*/ 	.word	0xffffffff


	//   ....[5]....
        /*007c*/ 	.word	0xffffffff


	//   ....[6]....
        /*0080*/ 	.word	0xffffffff


	//   ....[7]....
        /*0084*/ 	.word	0xffffffff


	//   ....[8]....
        /*0088*/ 	.word	0xffffffff


	//   ....[9]....
        /*008c*/ 	.word	0xffffffff


	//----- nvinfo : EIATTR_COOP_GROUP_INSTR_OFFSETS
	.align		4
.L_1199:
        /*0090*/ 	.byte	0x04, 0x28
        /*0092*/ 	.short	(.L_1201 - .L_1200)


	//   ....[0]....
.L_1200:
        /*0094*/ 	.word	0x00000780


	//   ....[1]....
        /*0098*/ 	.word	0x00000790


	//   ....[2]....
        /*009c*/ 	.word	0x000007c0


	//   ....[3]....
        /*00a0*/ 	.word	0x000007e0


	//   ....[4]....
        /*00a4*/ 	.word	0x00000810


	//   ....[5]....
        /*00a8*/ 	.word	0x00000830


	//   ....[6]....
        /*00ac*/ 	.word	0x00000860


	//   ....[7]....
        /*00b0*/ 	.word	0x00000880


	//   ....[8]....
        /*00b4*/ 	.word	0x000008d0


	//   ....[9]....
        /*00b8*/ 	.word	0x000008e0


	//----- nvinfo : EIATTR_VRC_CTA_INIT_COUNT
	.align		4
.L_1201:
        /*00bc*/ 	.byte	0x02, 0x4a
	.zero		1
	.zero		1


	//----- nvinfo : EIATTR_EXIT_INSTR_OFFSETS
	.align		4
        /*00c0*/ 	.byte	0x04, 0x1c
        /*00c2*/ 	.short	(.L_1203 - .L_1202)


	//   ....[0]....
.L_1202:
        /*00c4*/ 	.word	0x00000070


	//   ....[1]....
        /*00c8*/ 	.word	0x00002720


	//----- nvinfo : EIATTR_MAX_THREADS
	.align		4
.L_1203:
        /*00cc*/ 	.byte	0x04, 0x05
        /*00ce*/ 	.short	(.L_1205 - .L_1204)
.L_1204:
        /*00d0*/ 	.word	0x000002a0
        /*00d4*/ 	.word	0x00000001
        /*00d8*/ 	.word	0x00000001


	//----- nvinfo : EIATTR_CRS_STACK_SIZE
	.align		4
.L_1205:
        /*00dc*/ 	.byte	0x04, 0x1e
        /*00de*/ 	.short	(.L_1207 - .L_1206)
.L_1206:
        /*00e0*/ 	.word	0x00000000


	//----- nvinfo : EIATTR_CBANK_PARAM_SIZE
	.align		4
.L_1207:
        /*00e4*/ 	.byte	0x03, 0x19
        /*00e6*/ 	.short	0x00a0


	//----- nvinfo : EIATTR_PARAM_CBANK
	.align		4
        /*00e8*/ 	.byte	0x04, 0x0a
        /*00ea*/ 	.short	(.L_1209 - .L_1208)
	.align		4
.L_1208:
        /*00ec*/ 	.word	index@(.nv.constant0._Z35group_norm_nhwc_fwd_one_pass_kernelI11Bf16IOFp32WLi64ELi42ELi672EEv26Group_norm_nhwc_fwd_params)
        /*00f0*/ 	.short	0x0380
        /*00f2*/ 	.short	0x00a0


	//----- nvinfo : EIATTR_SW_WAR
	.align		4
.L_1209:
        /*00f4*/ 	.byte	0x04, 0x36
        /*00f6*/ 	.short	(.L_1211 - .L_1210)
.L_1210:
        /*00f8*/ 	.word	0x00000008
.L_1211:


//--------------------- .nv.info._Z35group_norm_nhwc_fwd_one_pass_kernelI11Bf16IOFp32WLi128ELi42ELi672EEv26Group_norm_nhwc_fwd_params --------------------------
	.section	.nv.info._Z35group_norm_nhwc_fwd_one_pass_kernelI11Bf16IOFp32WLi128ELi42ELi672EEv26Group_norm_nhwc_fwd_params,"",@"SHT_CUDA_INFO"
	.sectionflags	@""
	.align	4


	//----- nvinfo : EIATTR_CUDA_API_VERSION
	.align		4
        /*0000*/ 	.byte	0x04, 0x37
        /*0002*/ 	.short	(.L_1213 - .L_1212)
.L_1212:
        /*0004*/ 	.word	0x00000082


	//----- nvinfo : EIATTR_KPARAM_INFO
	.align		4
.L_1213:
        /*0008*/ 	.byte	0x04, 0x17
        /*000a*/ 	.short	(.L_1215 - .L_1214)
.L_1214:
        /*000c*/ 	.word	0x00000000
        /*0010*/ 	.short	0x0000
        /*0012*/ 	.short	0x0000
        /*0014*/ 	.byte	0x00, 0xf0, 0x81, 0x02


	//----- nvinfo : EIATTR_SPARSE_MMA_MASK
	.align		4
.L_1215:
        /*0018*/ 	.byte	0x03, 0x50
        /*001a*/ 	.short	0x0000


	//----- nvinfo : EIATTR_MAXREG_COUNT
	.align		4
        /*001c*/ 	.byte	0x03, 0x1b
        /*001e*/ 	.short	0x0050


	//----- nvinfo : EIATTR_NUM_BARRIERS
	.align		4
        /*0020*/ 	.byte	0x02, 0x4c
        /*0022*/ 	.byte	0x01
	.zero		1


	//----- nvinfo : EIATTR_MERCURY_ISA_VERSION
	.align		4
        /*0024*/ 	.byte	0x03, 0x5f
        /*0026*/ 	.short	0x0101


	//----- nvinfo : EIATTR_INT_WARP_WIDE_INSTR_OFFSETS
	.align		4
        /*0028*/ 	.byte	0x04, 0x31
        /*002a*/ 	.short	(.L_1217 - .L_1216)


	//   ....[0]....
.L_1216:
        /*002c*/ 	.word	0x00001510


	//   ....[1]....
        /*0030*/ 	.word	0x00001530


	//   ....[2]....
        /*0034*/ 	.word	0x00001610


	//   ....[3]....
        /*0038*/ 	.word	0x00001630


	//   ....[4]....
        /*003c*/ 	.word	0x00001740


	//   ....[5]....
        /*0040*/ 	.word	0x000017d0


	//   ....[6]....
        /*0044*/ 	.word	0x00001890


	//   ....[7]....
        /*0048*/ 	.word	0x000018b0


	//   ....[8]....
        /*004c*/ 	.word	0x00001af0


	//   ....[9]....
        /*0050*/ 	.word	0x00001be0


	//   ....[10]....
        /*0054*/ 	.word	0x00001c00


	//   ....[11]....
        /*0058*/ 	.word	0x00001c30


	//   ....[12]....
        /*005c*/ 	.word	0x00001e40


	//   ....[13]....
        /*0060*/ 	.word	0x00001e60


	//----- nvinfo : EIATTR_COOP_GROUP_MASK_REGIDS
	.align		4
.L_1217:
        /*0064*/ 	.byte	0x04, 0x29
        /*0066*/ 	.short	(.L_1219 - .L_1218)


	//   ....[0]....
.L_1218:
        /*0068*/ 	.word	0xffffffff


	//   ....[1]....
        /*006c*/ 	.word	0xffffffff


	//   ....[2]....
        /*0070*/ 	.word	0xffffffff


	//   ....[3]....
        /*0074*/ 	.word	0xffffffff


	//   ....[4]....
        /*0078*/ 	.word	0xffffffff


	//   ....[5]....
        /*007c*/ 	.word	0xffffffff


	//   ....[6]....
        /*0080*/ 	.word	0xffffffff


	//   ....[7]....
        /*0084*/ 	.word	0xffffffff


	//   ....[8]....
        /*0088*/ 	.word	0xffffffff


	//   ....[9]....
        /*008c*/ 	.word	0xffffffff


	//----- nvinfo : EIATTR_COOP_GROUP_INSTR_OFFSETS
	.align		4
.L_1219:
        /*0090*/ 	.byte	0x04, 0x28
        /*0092*/ 	.short	(.L_1221 - .L_1220)


	//   ....[0]....
.L_1220:
        /*0094*/ 	.word	0x00000bd0


	//   ....[1]....
        /*0098*/ 	.word	0x00000be0


	//   ....[2]....
        /*009c*/ 	.word	0x00000c10


	//   ....[3]....
        /*00a0*/ 	.word	0x00000c20


	//   ....[4]....
        /*00a4*/ 	.word	0x00000c60


	//   ....[5]....
        /*00a8*/ 	.word	0x00000c70


	//   ....[6]....
        /*00ac*/ 	.word	0x00000cb0


	//   ....[7]....
        /*00b0*/ 	.word	0x00000cc0


	//   ....[8]....
        /*00b4*/ 	.word	0x00000d20


	//   ....[9]....
        /*00b8*/ 	.word	0x00000d30


	//----- nvinfo : EIATTR_VRC_CTA_INIT_COUNT
	.align		4
.L_1221:
        /*00bc*/ 	.byte	0x02, 0x4a
	.zero		1
	.zero		1


	//----- nvinfo : EIATTR_EXIT_INSTR_OFFSETS
	.align		4
        /*00c0*/ 	.byte	0x04, 0x1c
        /*00c2*/ 	.short	(.L_1223 - .L_1222)


	//   ....[0]....
.L_1222:
        /*00c4*/ 	.word	0x00000070


	//   ....[1]....
        /*00c8*/ 	.word	0x00003110


	//----- nvinfo : EIATTR_MAX_THREADS
	.align		4
.L_1223:
        /*00cc*/ 	.byte	0x04, 0x05
        /*00ce*/ 	.short	(.L_1225 - .L_1224)
.L_1224:
        /*00d0*/ 	.word	0x000002a0
        /*00d4*/ 	.word	0x00000001
        /*00d8*/ 	.word	0x00000001


	//----- nvinfo : EIATTR_CRS_STACK_SIZE
	.align		4
.L_1225:
        /*00dc*/ 	.byte	0x04, 0x1e
        /*00de*/ 	.short	(.L_1227 - .L_1226)
.L_1226:
        /*00e0*/ 	.word	0x00000000


	//----- nvinfo : EIATTR_CBANK_PARAM_SIZE
	.align		4
.L_1227:
        /*00e4*/ 	.byte	0x03, 0x19
        /*00e6*/ 	.short	0x00a0


	//----- nvinfo : EIATTR_PARAM_CBANK
	.align		4
        /*00e8*/ 	.byte	0x04, 0x0a
        /*00ea*/ 	.short	(.L_1229 - .L_1228)
	.align		4
.L_1228:
        /*00ec*/ 	.word	index@(.nv.constant0._Z35group_norm_nhwc_fwd_one_pass_kernelI11Bf16IOFp32WLi128ELi42ELi672EEv26Group_norm_nhwc_fwd_params)
        /*00f0*/ 	.short	0x0380
        /*00f2*/ 	.short	0x00a0


	//----- nvinfo : EIATTR_SW_WAR
	.align		4
.L_1229:
        /*00f4*/ 	.byte	0x04, 0x36
        /*00f6*/ 	.short	(.L_1231 - .L_1230)
.L_1230:
        /*00f8*/ 	.word	0x00000008
.L_1231:


//--------------------- .nv.info._Z35group_norm_nhwc_fwd_one_pass_kernelI11Bf16IOFp32WLi256ELi42ELi672EEv26Group_norm_nhwc_fwd_params --------------------------
	.section	.nv.info._Z35group_norm_nhwc_fwd_one_pass_kernelI11Bf16IOFp32WLi256ELi42ELi672EEv26Group_norm_nhwc_fwd_params,"",@"SHT_CUDA_INFO"
	.sectionflags	@""
	.align	4


	//----- nvinfo : EIATTR_CUDA_API_VERSION
	.align		4
        /*0000*/ 	.byte	0x04, 0x37
        /*0002*/ 	.short	(.L_1233 - .L_1232)
.L_1232:
        /*0004*/ 	.word	0x00000082


	//----- nvinfo : EIATTR_KPARAM_INFO
	.align		4
.L_1233:
        /*0008*/ 	.byte	0x04, 0x17
        /*000a*/ 	.short	(.L_1235 - .L_1234)
.L_1234:
        /*000c*/ 	.word	0x00000000
        /*0010*/ 	.short	0x0000
        /*0012*/ 	.short	0x0000
        /*0014*/ 	.byte	0x00, 0xf0, 0x81, 0x02


	//----- nvinfo : EIATTR_SPARSE_MMA_MASK
	.align		4
.L_1235:
        /*0018*/ 	.byte	0x03, 0x50
        /*001a*/ 	.short	0x0000


	//----- nvinfo : EIATTR_MAXREG_COUNT
	.align		4
        /*001c*/ 	.byte	0x03, 0x1b
        /*001e*/ 	.short	0x0050


	//----- nvinfo : EIATTR_NUM_BARRIERS
	.align		4
        /*0020*/ 	.byte	0x02, 0x4c
        /*0022*/ 	.byte	0x01
	.zero		1


	//----- nvinfo : EIATTR_MERCURY_ISA_VERSION
	.align		4
        /*0024*/ 	.byte	0x03, 0x5f
        /*0026*/ 	.short	0x0101


	//----- nvinfo : EIATTR_COOP_GROUP_MASK_REGIDS
	.align		4
        /*0028*/ 	.byte	0x04, 0x29
        /*002a*/ 	.short	(.L_1237 - .L_1236)


	//   ....[0]....
.L_1236:
        /*002c*/ 	.word	0xffffffff


	//   ....[1]....
        /*0030*/ 	.word	0xffffffff


	//   ....[2]....
        /*0034*/ 	.word	0xffffffff


	//   ....[3]....
        /*0038*/ 	.word	0xffffffff


	//   ....[4]....
        /*003c*/ 	.word	0xffffffff


	//   ....[5]....
        /*0040*/ 	.word	0xffffffff


	//   ....[6]....
        /*0044*/ 	.word	0xffffffff


	//   ....[7]....
        /*0048*/ 	.word	0xffffffff


	//   ....[8]....
        /*004c*/ 	.word	0xffffffff


	//   ....[9]....
        /*0050*/ 	.word	0xffffffff


	//----- nvinfo : EIATTR_COOP_GROUP_INSTR_OFFSETS
	.align		4
.L_1237:
        /*0054*/ 	.byte	0x04, 0x28
        /*0056*/ 	.short	(.L_1239 - .L_1238)


	//   ....[0]....
.L_1238:
        /*0058*/ 	.word	0x00001040


	//   ....[1]....
        /*005c*/ 	.word	0x00001050


	//   ....[2]....
        /*0060*/ 	.word	0x00001080


	//   ....[3]....
        /*0064*/ 	.word	0x00001090


	//   ....[4]....
        /*0068*/ 	.word	0x000010d0


	//   ....[5]....
        /*006c*/ 	.word	0x000010e0


	//   ....[6]....
        /*0070*/ 	.word	0x00001120


	//   ....[7]....
        /*0074*/ 	.word	0x00001130


	//   ....[8]....
        /*0078*/ 	.word	0x000011a0


	//   ....[9]....
        /*007c*/ 	.word	0x000011b0


	//----- nvinfo : EIATTR_VRC_CTA_INIT_COUNT
	.align		4
.L_1239:
        /*0080*/ 	.byte	0x02, 0x4a
	.zero		1
	.zero		1


	//----- nvinfo : EIATTR_EXIT_INSTR_OFFSETS
	.align		4
        /*0084*/ 	.byte	0x04, 0x1c
        /*0086*/ 	.short	(.L_1241 - .L_1240)


	//   ....[0]....
.L_1240:
        /*0088*/ 	.word	0x00000060


	//   ....[1]....
        /*008c*/ 	.word	0x00003ed0


	//----- nvinfo : EIATTR_MAX_THREADS
	.align		4
.L_1241:
        /*0090*/ 	.byte	0x04, 0x05
        /*0092*/ 	.short	(.L_1243 - .L_1242)
.L_1242:
        /*0094*/ 	.word	0x000002a0
        /*0098*/ 	.word	0x00000001
        /*009c*/ 	.word	0x00000001


	//----- nvinfo : EIATTR_CRS_STACK_SIZE
	.align		4
.L_1243:
        /*00a0*/ 	.byte	0x04, 0x1e
        /*00a2*/ 	.short	(.L_1245 - .L_1244)
.L_1244:
        /*00a4*/ 	.word	0x00000000


	//----- nvinfo : EIATTR_CBANK_PARAM_SIZE
	.align		4
.L_1245:
        /*00a8*/ 	.byte	0x03, 0x19
        /*00aa*/ 	.short	0x00a0


	//----- nvinfo : EIATTR_PARAM_CBANK
	.align		4
        /*00ac*/ 	.byte	0x04, 0x0a
        /*00ae*/ 	.short	(.L_1247 - .L_1246)
	.align		4
.L_1246:
        /*00b0*/ 	.word	index@(.nv.constant0._Z35group_norm_nhwc_fwd_one_pass_kernelI11Bf16IOFp32WLi256ELi42ELi672EEv26Group_norm_nhwc_fwd_params)
        /*00b4*/ 	.short	0x0380
        /*00b6*/ 	.short	0x00a0


	//----- nvinfo : EIATTR_SW_WAR
	.align		4
.L_1247:
        /*00b8*/ 	.byte	0x04, 0x36
        /*00ba*/ 	.short	(.L_1249 - .L_1248)
.L_1248:
        /*00bc*/ 	.word	0x00000008
.L_1249:


//--------------------- .nv.info._Z35group_norm_nhwc_fwd_one_pass_kernelI11Bf16IOFp32WLi512ELi42ELi672EEv26Group_norm_nhwc_fwd_params --------------------------
	.section	.nv.info._Z35group_norm_nhwc_fwd_one_pass_kernelI11Bf16IOFp32WLi512ELi42ELi672EEv26Group_norm_nhwc_fwd_params,"",@"SHT_CUDA_INFO"
	.sectionflags	@""
	.align	4


	//----- nvinfo : EIATTR_CUDA_API_VERSION
	.align		4
        /*0000*/ 	.byte	0x04, 0x37
        /*0002*/ 	.short	(.L_1251 - .L_1250)
.L_1250:
        /*0004*/ 	.word	0x00000082


	//----- nvinfo : EIATTR_KPARAM_INFO
	.align		4
.L_1251:
        /*0008*/ 	.byte	0x04, 0x17
        /*000a*/ 	.short	(.L_1253 - .L_1252)
.L_1252:
        /*000c*/ 	.word	0x00000000
        /*0010*/ 	.short	0x0000
        /*0012*/ 	.short	0x0000
        /*0014*/ 	.byte	0x00, 0xf0, 0x81, 0x02


	//----- nvinfo : EIATTR_SPARSE_MMA_MASK
	.align		4
.L_1253:
        /*0018*/ 	.byte	0x03, 0x50
        /*001a*/ 	.short	0x0000


	//----- nvinfo : EIATTR_MAXREG_COUNT
	.align		4
        /*001c*/ 	.byte	0x03, 0x1b
        /*001e*/ 	.short	0x0050


	//----- nvinfo : EIATTR_NUM_BARRIERS
	.align		4
        /*0020*/ 	.byte	0x02, 0x4c
        /*0022*/ 	.byte	0x01
	.zero		1


	//----- nvinfo : EIATTR_MERCURY_ISA_VERSION
	.align		4
        /*0024*/ 	.byte	0x03, 0x5f
        /*0026*/ 	.short	0x0101


	//----- nvinfo : EIATTR_COOP_GROUP_MASK_REGIDS
	.align		4
        /*0028*/ 	.byte	0x04, 0x29
        /*002a*/ 	.short	(.L_1255 - .L_1254)


	//   ....[0]....
.L_1254:
        /*002c*/ 	.word	0xffffffff


	//   ....[1]....
        /*0030*/ 	.word	0xffffffff


	//   ....[2]....
        /*0034*/ 	.word	0xffffffff


	//   ....[3]....
        /*0038*/ 	.word	0xffffffff


	//   ....[4]....
        /*003c*/ 	.word	0xffffffff


	//   ....[5]....
        /*0040*/ 	.word	0xffffffff


	//   ....[6]....
        /*0044*/ 	.word	0xffffffff


	//   ....[7]....
        /*0048*/ 	.word	0xffffffff


	//   ....[8]....
        /*004c*/ 	.word	0xffffffff


	//   ....[9]....
        /*0050*/ 	.word	0xffffffff


	//----- nvinfo : EIATTR_COOP_GROUP_INSTR_OFFSETS
	.align		4
.L_1255:
        /*0054*/ 	.byte	0x04, 0x28
        /*0056*/ 	.short	(.L_1257 - .L_1256)


	//   ....[0]....
.L_1256:
        /*0058*/ 	.word	0x00001c20


	//   ....[1]....
        /*005c*/ 	.word	0x00001c30


	//   ....[2]....
        /*0060*/ 	.word	0x00001c70


	//   ....[3]....
        /*0064*/ 	.word	0x00001c80


	//   ....[4]....
        /*0068*/ 	.word	0x00001cc0


	//   ....[5]....
        /*006c*/ 	.word	0x00001cd0


	//   ....[6]....
        /*0070*/ 	.word	0x00001d10


	//   ....[7]....
        /*0074*/ 	.word	0x00001d20


	//   ....[8]....
        /*0078*/ 	.word	0x00001db0


	//   ....[9]....
        /*007c*/ 	.word	0x00001dc0


	//----- nvinfo : EIATTR_VRC_CTA_INIT_COUNT
	.align		4
.L_1257:
        /*0080*/ 	.byte	0x02, 0x4a
	.zero		1
	.zero		1


	//----- nvinfo : EIATTR_EXIT_INSTR_OFFSETS
	.align		4
        /*0084*/ 	.byte	0x04, 0x1c
        /*0086*/ 	.short	(.L_1259 - .L_1258)


	//   ....[0]....
.L_1258:
        /*0088*/ 	.word	0x00000060


	//   ....[1]....
        /*008c*/ 	.word	0x00006970


	//----- nvinfo : EIATTR_MAX_THREADS
	.align		4
.L_1259:
        /*0090*/ 	.byte	0x04, 0x05
        /*0092*/ 	.short	(.L_1261 - .L_1260)
.L_1260:
        /*0094*/ 	.word	0x000002a0
        /*0098*/ 	.word	0x00000001
        /*009c*/ 	.word	0x00000001


	//----- nvinfo : EIATTR_CRS_STACK_SIZE
	.align		4
.L_1261:
        /*00a0*/ 	.byte	0x04, 0x1e
        /*00a2*/ 	.short	(.L_1263 - .L_1262)
.L_1262:
        /*00a4*/ 	.word	0x00000000


	//----- nvinfo : EIATTR_CBANK_PARAM_SIZE
	.align		4
.L_1263:
        /*00a8*/ 	.byte	0x03, 0x19
        /*00aa*/ 	.short	0x00a0


	//----- nvinfo : EIATTR_PARAM_CBANK
	.align		4
        /*00ac*/ 	.byte	0x04, 0x0a
        /*00ae*/ 	.short	(.L_1265 - .L_1264)
	.align		4
.L_1264:
        /*00b0*/ 	.word	index@(.nv.constant0._Z35group_norm_nhwc_fwd_one_pass_kernelI11Bf16IOFp32WLi512ELi42ELi672EEv26Group_norm_nhwc_fwd_params)
        /*00b4*/ 	.short	0x0380
        /*00b6*/ 	.short	0x00a0


	//----- nvinfo : EIATTR_SW_WAR
	.align		4
.L_1265:
        /*00b8*/ 	.byte	0x04, 0x36
        /*00ba*/ 	.short	(.L_1267 - .L_1266)
.L_1266:
        /*00bc*/ 	.word	0x00000008
.L_1267:


//--------------------- .nv.info._Z35group_norm_nhwc_fwd_one_pass_kernelI11Bf16IOBf16WLi64ELi42ELi672EEv26Group_norm_nhwc_fwd_params --------------------------
	.section	.nv.info._Z35group_norm_nhwc_fwd_one_pass_kernelI11Bf16IOBf16WLi64ELi42ELi672EEv26Group_norm_nhwc_fwd_params,"",@"SHT_CUDA_INFO"
	.sectionflags	@""
	.align	4


	//----- nvinfo : EIATTR_CUDA_API_VERSION
	.align		4
        /*0000*/ 	.byte	0x04, 0x37
        /*0002*/ 	.short	(.L_1269 - .L_1268)
.L_1268:
        /*0004*/ 	.word	0x00000082


	//----- nvinfo : EIATTR_KPARAM_INFO
	.align		4
.L_1269:
        /*0008*/ 	.byte	0x04, 0x17
        /*000a*/ 	.short	(.L_1271 - .L_1270)
.L_1270:
        /*000c*/ 	.word	0x00000000
        /*0010*/ 	.short	0x0000
        /*0012*/ 	.short	0x0000
        /*0014*/ 	.byte	0x00, 0xf0, 0x81, 0x02


	//----- nvinfo : EIATTR_SPARSE_MMA_MASK
	.align		4
.L_1271:
        /*0018*/ 	.byte	0x03, 0x50
        /*001a*/ 	.short	0x0000


	//----- nvinfo : EIATTR_MAXREG_COUNT
	.align		4
        /*001c*/ 	.byte	0x03, 0x1b
        /*001e*/ 	.short	0x0050


	//----- nvinfo : EIATTR_NUM_BARRIERS
	.align		4
        /*0020*/ 	.byte	0x02, 0x4c
        /*0022*/ 	.byte	0x01
	.zero		1


	//----- nvinfo : EIATTR_MERCURY_ISA_VERSION
	.align		4
        /*0024*/ 	.byte	0x03, 0x5f
        /*0026*/ 	.short	0x0101


	//----- nvinfo : EIATTR_INT_WARP_WIDE_INSTR_OFFSETS
	.align		4
        /*0028*/ 	.byte	0x04, 0x31
        /*002a*/ 	.short	(.L_1273 - .L_1272)


	//   ....[0]....
.L_1272:
        /*002c*/ 	.word	0x00001100


	//   ....[1]....
        /*0030*/ 	.word	0x00001120


	//   ....[2]....
        /*0034*/ 	.word	0x00001150


	//   ....[3]....
        /*0038*/ 	.word	0x00001270


	//   ....[4]....
        /*003c*/ 	.word	0x00001280


	//   ....[5]....
        /*0040*/ 	.word	0x00001380


	//   ....[6]....
        /*0044*/ 	.word	0x000013b0


	//   ....[7]....
        /*0048*/ 	.word	0x000013f0


	//   ....[8]....
        /*004c*/ 	.word	0x000017a0


	//   ....[9]....
        /*0050*/ 	.word	0x000017c0


	//   ....[10]....
        /*0054*/ 	.word	0x000017e0


	//   ....[11]....
        /*0058*/ 	.word	0x00001800


	//   ....[12]....
        /*005c*/ 	.word	0x00001a70


	//   ....[13]....
        /*0060*/ 	.word	0x00001a90


	//----- nvinfo : EIATTR_COOP_GROUP_MASK_REGIDS
	.align		4
.L_1273:
        /*0064*/ 	.byte	0x04, 0x29
        /*0066*/ 	.short	(.L_1275 - .L_1274)


	//   ....[0]....
.L_1274:
        /*0068*/ 	.word	0xffffffff


	//   ....[1]....
        /*006c*/ 	.word	0xffffffff


	//   ....[2]....
        /*0070*/ 	.word	0xffffffff


	//   ....[3]....
        /*0074*/ 	.word	0xffffffff


	//   ....[4]....
        /*0078*/ 	.word	0xffffffff


	//   ....[5]....
        /*007c*/ 	.word	0xffffffff


	//   ....[6]....
        /*0080*/ 	.word	0xffffffff


	//   ....[7]....
        /*0084*/ 	.word	0xffffffff


	//   ....[8]....
        /*0088*/ 	.word	0xffffffff


	//   ....[9]....
        /*008c*/ 	.word	0xffffffff


	//----- nvinfo : EIATTR_COOP_GROUP_INSTR_OFFSETS
	.align		4
.L_1275:
        /*0090*/ 	.byte	0x04, 0x28
        /*0092*/ 	.short	(.L_1277 - .L_1276)


	//   ....[0]....
.L_1276:
        /*0094*/ 	.word	0x00000780


	//   ....[1]....
        /*0098*/ 	.word	0x00000790


	//   ....[2]....
        /*009c*/ 	.word	0x000007c0


	//   ....[3]....
        /*00a0*/ 	.word	0x000007e0


	//   ....[4]....
        /*00a4*/ 	.word	0x00000810


	//   ....[5]....
        /*00a8*/ 	.word	0x00000830


	//   ....[6]....
        /*00ac*/ 	.word	0x00000860


	//   ....[7]....
        /*00b0*/ 	.word	0x00000880


	//   ....[8]....
        /*00b4*/ 	.word	0x000008d0


	//   ....[9]....
        /*00b8*/ 	.word	0x000008e0


	//----- nvinfo : EIATTR_VRC_CTA_INIT_COUNT
	.align		4
.L_1277:
        /*00bc*/ 	.byte	0x02, 0x4a
	.zero		1
	.zero		1


	//----- nvinfo : EIATTR_EXIT_INSTR_OFFSETS
	.align		4
        /*00c0*/ 	.byte	0x04, 0x1c
        /*00c2*/ 	.short	(.L_1279 - .L_1278)


	//   ....[0]....
.L_1278:
        /*00c4*/ 	.word	0x00000070


	//   ....[1]....
        /*00c8*/ 	.word	0x00002770


	//----- nvinfo : EIATTR_MAX_THREADS
	.align		4
.L_1279:
        /*00cc*/ 	.byte	0x04, 0x05
        /*00ce*/ 	.short	(.L_1281 - .L_1280)
.L_1280:
        /*00d0*/ 	.word	0x000002a0
        /*00d4*/ 	.word	0x00000001
        /*00d8*/ 	.word	0x00000001


	//----- nvinfo : EIATTR_CRS_STACK_SIZE
	.align		4
.L_1281:
        /*00dc*/ 	.byte	0x04, 0x1e
        /*00de*/ 	.short	(.L_1283 - .L_1282)
.L_1282:
        /*00e0*/ 	.word	0x00000000


	//----- nvinfo : EIATTR_CBANK_PARAM_SIZE
	.align		4
.L_1283:
        /*00e4*/ 	.byte	0x03, 0x19
        /*00e6*/ 	.short	0x00a0


	//----- nvinfo : EIATTR_PARAM_CBANK
	.align		4
        /*00e8*/ 	.byte	0x04, 0x0a
        /*00ea*/ 	.short	(.L_1285 - .L_1284)
	.align		4
.L_1284:
        /*00ec*/ 	.word	index@(.nv.constant0._Z35group_norm_nhwc_fwd_one_pass_kernelI11Bf16IOBf16WLi64ELi42ELi672EEv26Group_norm_nhwc_fwd_params)
        /*00f0*/ 	.short	0x0380
        /*00f2*/ 	.short	0x00a0


	//----- nvinfo : EIATTR_SW_WAR
	.align		4
.L_1285:
        /*00f4*/ 	.byte	0x04, 0x36
        /*00f6*/ 	.short	(.L_1287 - .L_1286)
.L_1286:
        /*00f8*/ 	.word	0x00000008
.L_1287:


//--------------------- .nv.info._Z35group_norm_nhwc_fwd_one_pass_kernelI11Bf16IOBf16WLi128ELi42ELi672EEv26Group_norm_nhwc_fwd_params --------------------------
	.section	.nv.info._Z35group_norm_nhwc_fwd_one_pass_kernelI11Bf16IOBf16WLi128ELi42ELi672EEv26Group_norm_nhwc_fwd_params,"",@"SHT_CUDA_INFO"
	.sectionflags	@""
	.align	4


	//----- nvinfo : EIATTR_CUDA_API_VERSION
	.align		4
        /*0000*/ 	.byte	0x04, 0x37
        /*0002*/ 	.short	(.L_1289 - .L_1288)
.L_1288:
        /*0004*/ 	.word	0x00000082


	//----- nvinfo : EIATTR_KPARAM_INFO
	.align		4
.L_1289:
        /*0008*/ 	.byte	0x04, 0x17
        /*000a*/ 	.short	(.L_1291 - .L_1290)
.L_1290:
        /*000c*/ 	.word	0x00000000
        /*0010*/ 	.short	0x0000
        /*0012*/ 	.short	0x0000
        /*0014*/ 	.byte	0x00, 0xf0, 0x81, 0x02


	//----- nvinfo : EIATTR_SPARSE_MMA_MASK
	.align		4
.L_1291:
        /*0018*/ 	.byte	0x03, 0x50
        /*001a*/ 	.short	0x0000


	//----- nvinfo : EIATTR_MAXREG_COUNT
	.align		4
        /*001c*/ 	.byte	0x03, 0x1b
        /*001e*/ 	.short	0x0050


	//----- nvinfo : EIATTR_NUM_BARRIERS
	.align		4
        /*0020*/ 	.byte	0x02, 0x4c
        /*0022*/ 	.byte	0x01
	.zero		1


	//----- nvinfo : EIATTR_MERCURY_ISA_VERSION
	.align		4
        /*0024*/ 	.byte	0x03, 0x5f
        /*0026*/ 	.short	0x0101


	//----- nvinfo : EIATTR_INT_WARP_WIDE_INSTR_OFFSETS
	.align		4
        /*0028*/ 	.byte	0x04, 0x31
        /*002a*/ 	.short	(.L_1293 - .L_1292)


	//   ....[0]....
.L_1292:
        /*002c*/ 	.word	0x00001520


	//   ....[1]....
        /*0030*/ 	.word	0x00001540


	//   ....[2]....
        /*0034*/ 	.word	0x00001620


	//   ....[3]....
        /*0038*/ 	.word	0x00001640


	//   ....[4]....
        /*003c*/ 	.word	0x00001750


	//   ....[5]....
        /*0040*/ 	.word	0x000017e0


	//   ....[6]....
        /*0044*/ 	.word	0x000018a0


	//   ....[7]....
        /*0048*/ 	.word	0x000018c0


	//   ....[8]....
        /*004c*/ 	.word	0x00001b10


	//   ....[9]....
        /*0050*/ 	.word	0x00001c00


	//   ....[10]....
        /*0054*/ 	.word	0x00001c20


	//   ....[11]....
        /*0058*/ 	.word	0x00001c50


	//   ....[12]....
        /*005c*/ 	.word	0x00001e60


	//   ....[13]....
        /*0060*/ 	.word	0x00001e80


	//----- nvinfo : EIATTR_COOP_GROUP_MASK_REGIDS
	.align		4
.L_1293:
        /*0064*/ 	.byte	0x04, 0x29
        /*0066*/ 	.short	(.L_1295 - .L_1294)


	//   ....[0]....
.L_1294:
        /*0068*/ 	.word	0xffffffff


	//   ....[1]....
        /*006c*/ 	.word	0xffffffff


	//   ....[2]....
        /*0070*/ 	.word	0xffffffff


	//   ....[3]....
        /*0074*/ 	.word	0xffffffff


	//   ....[4]....
        /*0078*/ 	.word	0xffffffff


	//   ....[5]....
        /*007c*/ 	.word	0xffffffff


	//   ....[6]....
        /*0080*/ 	.word	0xffffffff


	//   ....[7]....
        /*0084*/ 	.word	0xffffffff


	//   ....[8]....
        /*0088*/ 	.word	0xffffffff


	//   ....[9]....
        /*008c*/ 	.word	0xffffffff


	//----- nvinfo : EIATTR_COOP_GROUP_INSTR_OFFSETS
	.align		4
.L_1295:
        /*0090*/ 	.byte	0x04, 0x28
        /*0092*/ 	.short	(.L_1297 - .L_1296)


	//   ....[0]....
.L_1296:
        /*0094*/ 	.word	0x00000be0


	//   ....[1]....
        /*0098*/ 	.word	0x00000bf0


	//   ....[2]....
        /*009c*/ 	.word	0x00000c20


	//   ....[3]....
        /*00a0*/ 	.word	0x00000c30


	//   ....[4]....
        /*00a4*/ 	.word	0x00000c70


	//   ....[5]....
        /*00a8*/ 	.word	0x00000c80


	//   ....[6]....
        /*00ac*/ 	.word	0x00000cc0


	//   ....[7]....
        /*00b0*/ 	.word	0x00000cd0


	//   ....[8]....
        /*00b4*/ 	.word	0x00000d30


	//   ....[9]....
        /*00b8*/ 	.word	0x00000d40


	//----- nvinfo : EIATTR_VRC_CTA_INIT_COUNT
	.align		4
.L_1297:
        /*00bc*/ 	.byte	0x02, 0x4a
	.zero		1
	.zero		1


	//----- nvinfo : EIATTR_EXIT_INSTR_OFFSETS
	.align		4
        /*00c0*/ 	.byte	0x04, 0x1c
        /*00c2*/ 	.short	(.L_1299 - .L_1298)


	//   ....[0]....
.L_1298:
        /*00c4*/ 	.word	0x00000070


	//   ....[1]....
        /*00c8*/ 	.word	0x00003170


	//----- nvinfo : EIATTR_MAX_THREADS
	.align		4
.L_1299:
        /*00cc*/ 	.byte	0x04, 0x05
        /*00ce*/ 	.short	(.L_1301 - .L_1300)
.L_1300:
        /*00d0*/ 	.word	0x000002a0
        /*00d4*/ 	.word	0x00000001
        /*00d8*/ 	.word	0x00000001


	//----- nvinfo : EIATTR_CRS_STACK_SIZE
	.align		4
.L_1301:
        /*00dc*/ 	.byte	0x04, 0x1e
        /*00de*/ 	.short	(.L_1303 - .L_1302)
.L_1302:
        /*00e0*/ 	.word	0x00000000


	//----- nvinfo : EIATTR_CBANK_PARAM_SIZE
	.align		4
.L_1303:
        /*00e4*/ 	.byte	0x03, 0x19
        /*00e6*/ 	.short	0x00a0


	//----- nvinfo : EIATTR_PARAM_CBANK
	.align		4
        /*00e8*/ 	.byte	0x04, 0x0a
        /*00ea*/ 	.short	(.L_1305 - .L_1304)
	.align		4
.L_1304:
        /*00ec*/ 	.word	index@(.nv.constant0._Z35group_norm_nhwc_fwd_one_pass_kernelI11Bf16IOBf16WLi128ELi42ELi672EEv26Group_norm_nhwc_fwd_params)
        /*00f0*/ 	.short	0x0380
        /*00f2*/ 	.short	0x00a0


	//----- nvinfo : EIATTR_SW_WAR
	.align		4
.L_1305:
        /*00f4*/ 	.byte	0x04, 0x36
        /*00f6*/ 	.short	(.L_1307 - .L_1306)
.L_1306:
        /*00f8*/ 	.word	0x00000008
.L_1307:


//--------------------- .nv.info._Z35group_norm_nhwc_fwd_one_pass_kernelI11Bf16IOBf16WLi256ELi42ELi672EEv26Group_norm_nhwc_fwd_params --------------------------
	.section	.nv.info._Z35group_norm_nhwc_fwd_one_pass_kernelI11Bf16IOBf16WLi256ELi42ELi672EEv26Group_norm_nhwc_fwd_params,"",@"SHT_CUDA_INFO"
	.sectionflags	@""
	.align	4


	//----- nvinfo : EIATTR_CUDA_API_VERSION
	.align		4
        /*0000*/ 	.byte	0x04, 0x37
        /*0002*/ 	.short	(.L_1309 - .L_1308)
.L_1308:
        /*0004*/ 	.word	0x00000082


	//----- nvinfo : EIATTR_KPARAM_INFO
	.align		4
.L_1309:
        /*0008*/ 	.byte	0x04, 0x17
        /*000a*/ 	.short	(.L_1311 - .L_1310)
.L_1310:
        /*000c*/ 	.word	0x00000000
        /*0010*/ 	.short	0x0000
        /*0012*/ 	.short	0x0000
        /*0014*/ 	.byte	0x00, 0xf0, 0x81, 0x02


	//----- nvinfo : EIATTR_SPARSE_MMA_MASK
	.align		4
.L_1311:
        /*0018*/ 	.byte	0x03, 0x50
        /*001a*/ 	.short	0x0000


	//----- nvinfo : EIATTR_MAXREG_COUNT
	.align		4
        /*001c*/ 	.byte	0x03, 0x1b
        /*001e*/ 	.short	0x0050


	//----- nvinfo : EIATTR_NUM_BARRIERS
	.align		4
        /*0020*/ 	.byte	0x02, 0x4c
        /*0022*/ 	.byte	0x01
	.zero		1


	//----- nvinfo : EIATTR_MERCURY_ISA_VERSION
	.align		4
        /*0024*/ 	.byte	0x03, 0x5f
        /*0026*/ 	.short	0x0101


	//----- nvinfo : EIATTR_COOP_GROUP_MASK_REGIDS
	.align		4
        /*0028*/ 	.byte	0x04, 0x29
        /*002a*/ 	.short	(.L_1313 - .L_1312)


	//   ....[0]....
.L_1312:
        /*002c*/ 	.word	0xffffffff


	//   ....[1]....
        /*0030*/ 	.word	0xffffffff


	//   ....[2]....
        /*0034*/ 	.word	0xffffffff


	//   ....[3]....
        /*0038*/ 	.word	0xffffffff


	//   ....[4]....
        /*003c*/ 	.word	0xffffffff


	//   ....[5]....
        /*0040*/ 	.word	0xffffffff


	//   ....[6]....
        /*0044*/ 	.word	0xffffffff


	//   ....[7]....
        /*0048*/ 	.word	0xffffffff


	//   ....[8]....
        /*004c*/ 	.word	0xffffffff


	//   ....[9]....
        /*0050*/ 	.word	0xffffffff


	//----- nvinfo : EIATTR_COOP_GROUP_INSTR_OFFSETS
	.align		4
.L_1313:
        /*0054*/ 	.byte	0x04, 0x28
        /*0056*/ 	.short	(.L_1315 - .L_1314)


	//   ....[0]....
.L_1314:
        /*0058*/ 	.word	0x00001040


	//   ....[1]....
        /*005c*/ 	.word	0x00001050


	//   ....[2]....
        /*0060*/ 	.word	0x00001080


	//   ....[3]....
        /*0064*/ 	.word	0x00001090


	//   ....[4]....
        /*0068*/ 	.word	0x000010d0


	//   ....[5]....
        /*006c*/ 	.word	0x000010e0


	//   ....[6]....
        /*0070*/ 	.word	0x00001120


	//   ....[7]....
        /*0074*/ 	.word	0x00001130


	//   ....[8]....
        /*0078*/ 	.word	0x000011a0


	//   ....[9]....
        /*007c*/ 	.word	0x000011b0


	//----- nvinfo : EIATTR_VRC_CTA_INIT_COUNT
	.align		4
.L_1315:
        /*0080*/ 	.byte	0x02, 0x4a
	.zero		1
	.zero		1


	//----- nvinfo : EIATTR_EXIT_INSTR_OFFSETS
	.align		4
        /*0084*/ 	.byte	0x04, 0x1c
        /*0086*/ 	.short	(.L_1317 - .L_1316)


	//   ....[0]....
.L_1316:
        /*0088*/ 	.word	0x00000060


	//   ....[1]....
        /*008c*/ 	.word	0x00003f30


	//----- nvinfo : EIATTR_MAX_THREADS
	.align		4
.L_1317:
        /*0090*/ 	.byte	0x04, 0x05
        /*0092*/ 	.short	(.L_1319 - .L_1318)
.L_1318:
        /*0094*/ 	.word	0x000002a0
        /*0098*/ 	.word	0x00000001
        /*009c*/ 	.word	0x00000001


	//----- nvinfo : EIATTR_CRS_STACK_SIZE
	.align		4
.L_1319:
        /*00a0*/ 	.byte	0x04, 0x1e
        /*00a2*/ 	.short	(.L_1321 - .L_1320)
.L_1320:
        /*00a4*/ 	.word	0x00000000


	//----- nvinfo : EIATTR_CBANK_PARAM_SIZE
	.align		4
.L_1321:
        /*00a8*/ 	.byte	0x03, 0x19
        /*00aa*/ 	.short	0x00a0


	//----- nvinfo : EIATTR_PARAM_CBANK
	.align		4
        /*00ac*/ 	.byte	0x04, 0x0a
        /*00ae*/ 	.short	(.L_1323 - .L_1322)
	.align		4
.L_1322:
        /*00b0*/ 	.word	index@(.nv.constant0._Z35group_norm_nhwc_fwd_one_pass_kernelI11Bf16IOBf16WLi256ELi42ELi672EEv26Group_norm_nhwc_fwd_params)
        /*00b4*/ 	.short	0x0380
        /*00b6*/ 	.short	0x00a0


	//----- nvinfo : EIATTR_SW_WAR
	.align		4
.L_1323:
        /*00b8*/ 	.byte	0x04, 0x36
        /*00ba*/ 	.short	(.L_1325 - .L_1324)
.L_1324:
        /*00bc*/ 	.word	0x00000008
.L_1325:


//--------------------- .nv.info._Z35group_norm_nhwc_fwd_one_pass_kernelI11Bf16IOBf16WLi512ELi42ELi672EEv26Group_norm_nhwc_fwd_params --------------------------
	.section	.nv.info._Z35group_norm_nhwc_fwd_one_pass_kernelI11Bf16IOBf16WLi512ELi42ELi672EEv26Group_norm_nhwc_fwd_params,"",@"SHT_CUDA_INFO"
	.sectionflags	@""
	.align	4


	//----- nvinfo : EIATTR_CUDA_API_VERSION
	.align		4
        /*0000*/ 	.byte	0x04, 0x37
        /*0002*/ 	.short	(.L_1327 - .L_1326)
.L_1326:
        /*0004*/ 	.word	0x00000082


	//----- nvinfo : EIATTR_KPARAM_INFO
	.align		4
.L_1327:
        /*0008*/ 	.byte	0x04, 0x17
        /*000a*/ 	.short	(.L_1329 - .L_1328)
.L_1328:
        /*000c*/ 	.word	0x00000000
        /*0010*/ 	.short	0x0000
        /*0012*/ 	.short	0x0000
        /*0014*/ 	.byte	0x00, 0xf0, 0x81, 0x02


	//----- nvinfo : EIATTR_SPARSE_MMA_MASK
	.align		4
.L_1329:
        /*0018*/ 	.byte	0x03, 0x50
        /*001a*/ 	.short	0x0000


	//----- nvinfo : EIATTR_MAXREG_COUNT
	.align		4
        /*001c*/ 	.byte	0x03, 0x1b
        /*001e*/ 	.short	0x0050


	//----- nvinfo : EIATTR_NUM_BARRIERS
	.align		4
        /*0020*/ 	.byte	0x02, 0x4c
        /*0022*/ 	.byte	0x01
	.zero		1


	//----- nvinfo : EIATTR_MERCURY_ISA_VERSION
	.align		4
        /*0024*/ 	.byte	0x03, 0x5f
        /*0026*/ 	.short	0x0101


	//----- nvinfo : EIATTR_COOP_GROUP_MASK_REGIDS
	.align		4
        /*0028*/ 	.byte	0x04, 0x29
        /*002a*/ 	.short	(.L_1331 - .L_1330)


	//   ....[0]....
.L_1330:
        /*002c*/ 	.word	0xffffffff


	//   ....[1]....
        /*0030*/ 	.word	0xffffffff


	//   ....[2]....
        /*0034*/ 	.word	0xffffffff


	//   ....[3]....
        /*0038*/ 	.word	0xffffffff


	//   ....[4]....
        /*003c*/ 	.word	0xffffffff


	//   ....[5]....
        /*0040*/ 	.word	0xffffffff


	//   ....[6]....
        /*0044*/ 	.word	0xffffffff


	//   ....[7]....
        /*0048*/ 	.word	0xffffffff


	//   ....[8]....
        /*004c*/ 	.word	0xffffffff


	//   ....[9]....
        /*0050*/ 	.word	0xffffffff


	//----- nvinfo : EIATTR_COOP_GROUP_INSTR_OFFSETS
	.align		4
.L_1331:
        /*0054*/ 	.byte	0x04, 0x28
        /*0056*/ 	.short	(.L_1333 - .L_1332)


	//   ....[0]....
.L_1332:
        /*0058*/ 	.word	0x00001c20


	//   ....[1]....
        /*005c*/ 	.word	0x00001c30


	//   ....[2]....
        /*0060*/ 	.word	0x00001c70


	//   ....[3]....
        /*0064*/ 	.word	0x00001c80


	//   ....[4]....
        /*0068*/ 	.word	0x00001cc0


	//   ....[5]....
        /*006c*/ 	.word	0x00001cd0


	//   ....[6]....
        /*0070*/ 	.word	0x00001d10


	//   ....[7]....
        /*0074*/ 	.word	0x00001d20


	//   ....[8]....
        /*0078*/ 	.word	0x00001db0


	//   ....[9]....
        /*007c*/ 	.word	0x00001dc0


	//----- nvinfo : EIATTR_VRC_CTA_INIT_COUNT
	.align		4
.L_1333:
        /*0080*/ 	.byte	0x02, 0x4a
	.zero		1
	.zero		1


	//----- nvinfo : EIATTR_EXIT_INSTR_OFFSETS
	.align		4
        /*0084*/ 	.byte	0x04, 0x1c
        /*0086*/ 	.short	(.L_1335 - .L_1334)


	//   ....[0]....
.L_1334:
        /*0088*/ 	.word	0x00000060


	//   ....[1]....
        /*008c*/ 	.word	0x000069d0


	//----- nvinfo : EIATTR_MAX_THREADS
	.align		4
.L_1335:
        /*0090*/ 	.byte	0x04, 0x05
        /*0092*/ 	.short	(.L_1337 - .L_1336)
.L_1336:
        /*0094*/ 	.word	0x000002a0
        /*0098*/ 	.word	0x00000001
        /*009c*/ 	.word	0x00000001


	//----- nvinfo : EIATTR_CRS_STACK_SIZE
	.align		4
.L_1337:
        /*00a0*/ 	.byte	0x04, 0x1e
        /*00a2*/ 	.short	(.L_1339 - .L_1338)
.L_1338:
        /*00a4*/ 	.word	0x00000000


	//----- nvinfo : EIATTR_CBANK_PARAM_SIZE
	.align		4
.L_1339:
        /*00a8*/ 	.byte	0x03, 0x19
        /*00aa*/ 	.short	0x00a0


	//----- nvinfo : EIATTR_PARAM_CBANK
	.align		4
        /*00ac*/ 	.byte	0x04, 0x0a
        /*00ae*/ 	.short	(.L_1341 - .L_1340)
	.align		4
.L_1340:
        /*00b0*/ 	.word	index@(.nv.constant0._Z35group_norm_nhwc_fwd_one_pass_kernelI11Bf16IOBf16WLi512ELi42ELi672EEv26Group_norm_nhwc_fwd_params)
        /*00b4*/ 	.short	0x0380
        /*00b6*/ 	.short	0x00a0


	//----- nvinfo : EIATTR_SW_WAR
	.align		4
.L_1341:
        /*00b8*/ 	.byte	0x04, 0x36
        /*00ba*/ 	.short	(.L_1343 - .L_1342)
.L_1342:
        /*00bc*/ 	.word	0x00000008
.L_1343:


//--------------------- .nv.info._Z35group_norm_nhwc_fwd_one_pass_kernelI11Bf16IOFp16WLi64ELi42ELi672EEv26Group_norm_nhwc_fwd_params --------------------------
	.section	.nv.info._Z35group_norm_nhwc_fwd_one_pass_kernelI11Bf16IOFp16WLi64ELi42ELi672EEv26Group_norm_nhwc_fwd_params,"",@"SHT_CUDA_INFO"
	.sectionflags	@""
	.align	4


	//----- nvinfo : EIATTR_CUDA_API_VERSION
	.align		4
        /*0000*/ 	.byte	0x04, 0x37
        /*0002*/ 	.short	(.L_1345 - .L_1344)
.L_1344:
        /*0004*/ 	.word	0x00000082


	//----- nvinfo : EIATTR_KPARAM_INFO
	.align		4
.L_1345:
        /*0008*/ 	.byte	0x04, 0x17
        /*000a*/ 	.short	(.L_1347 - .L_1346)
.L_1346:
        /*000c*/ 	.word	0x00000000
        /*0010*/ 	.short	0x0000
        /*0012*/ 	.short	0x0000
        /*0014*/ 	.byte	0x00, 0xf0, 0x81, 0x02


	//----- nvinfo : EIATTR_SPARSE_MMA_MASK
	.align		4
.L_1347:
        /*0018*/ 	.byte	0x03, 0x50
        /*001a*/ 	.short	0x0000


	//----- nvinfo : EIATTR_MAXREG_COUNT
	.align		4
        /*001c*/ 	.byte	0x03, 0x1b
        /*001e*/ 	.short	0x0050


	//----- nvinfo : EIATTR_NUM_BARRIERS
	.align		4
        /*0020*/ 	.byte	0x02, 0x4c
        /*0022*/ 	.byte	0x01
	.zero		1


	//----- nvinfo : EIATTR_MERCURY_ISA_VERSION
	.align		4
        /*0024*/ 	.byte	0x03, 0x5f
        /*0026*/ 	.short	0x0101


	//----- nvinfo : EIATTR_INT_WARP_WIDE_INSTR_OFFSETS
	.align		4
        /*0028*/ 	.byte	0x04, 0x31
        /*002a*/ 	.short	(.L_1349 - .L_1348)


	//   ....[0]....
.L_1348:
        /*002c*/ 	.word	0x00001100


	//   ....[1]....
        /*0030*/ 	.word	0x00001120


	//   ....[2]....
        /*0034*/ 	.word	0x00001140


	//   ....[3]....
        /*0038*/ 	.word	0x00001270


	//   ....[4]....
        /*003c*/ 	.word	0x00001280


	//   ....[5]....
        /*0040*/ 	.word	0x000013a0


	//   ....[6]....
        /*0044*/ 	.word	0x000013d0


	//   ....[7]....
        /*0048*/ 	.word	0x00001410


	//   ....[8]....
        /*004c*/ 	.word	0x000017a0


	//   ....[9]....
        /*0050*/ 	.word	0x000017c0


	//   ....[10]....
        /*0054*/ 	.word	0x000017e0


	//   ....[11]....
        /*0058*/ 	.word	0x00001800


	//   ....[12]....
        /*005c*/ 	.word	0x00001a70


	//   ....[13]....
        /*0060*/ 	.word	0x00001a90


	//----- nvinfo : EIATTR_COOP_GROUP_MASK_REGIDS
	.align		4
.L_1349:
        /*0064*/ 	.byte	0x04, 0x29
        /*0066*/ 	.short	(.L_1351 - .L_1350)


	//   ....[0]....
.L_1350:
        /*0068*/ 	.word	0xffffffff


	//   ....[1]....
        /*006c*/ 	.word	0xffffffff


	//   ....[2]....
        /*0070*/ 	.word	0xffffffff


	//   ....[3]....
        /*0074*/ 	.word	0xffffffff


	//   ....[4]....
        /*0078*/ 	.word	0xffffffff


	//   ....[5]....
        /*007c*/ 	.word	0xffffffff


	//   ....[6]....
        /*0080*/ 	.word	0xffffffff


	//   ....[7]....
        /*0084*/ 	.word	0xffffffff


	//   ....[8]....
        /*0088*/ 	.word	0xffffffff


	//   ....[9]....
        /*008c*/ 	.word	0xffffffff


	//----- nvinfo : EIATTR_COOP_GROUP_INSTR_OFFSETS
	.align		4
.L_1351:
        /*0090*/ 	.byte	0x04, 0x28
        /*0092*/ 	.short	(.L_1353 - .L_1352)


	//   ....[0]....
.L_1352:
        /*0094*/ 	.word	0x00000780


	//   ....[1]....
        /*0098*/ 	.word	0x00000790


	//   ....[2]....
        /*009c*/ 	.word	0x000007c0


	//   ....[3]....
        /*00a0*/ 	.word	0x000007e0


	//   ....[4]....
        /*00a4*/ 	.word	0x00000810


	//   ....[5]....
        /*00a8*/ 	.word	0x00000830


	//   ....[6]....
        /*00ac*/ 	.word	0x00000860


	//   ....[7]....
        /*00b0*/ 	.word	0x00000880


	//   ....[8]....
        /*00b4*/ 	.word	0x000008d0


	//   ....[9]....
        /*00b8*/ 	.word	0x000008e0


	//----- nvinfo : EIATTR_VRC_CTA_INIT_COUNT
	.align		4
.L_1353:
        /*00bc*/ 	.byte	0x02, 0x4a
	.zero		1
	.zero		1


	//----- nvinfo : EIATTR_EXIT_INSTR_OFFSETS
	.align		4
        /*00c0*/ 	.byte	0x04, 0x1c
        /*00c2*/ 	.short	(.L_1355 - .L_1354)


	//   ....[0]....
.L_1354:
        /*00c4*/ 	.word	0x00000070


	//   ....[1]....
        /*00c8*/ 	.word	0x00002770


	//----- nvinfo : EIATTR_MAX_THREADS
	.align		4
.L_1355:
        /*00cc*/ 	.byte	0x04, 0x05
        /*00ce*/ 	.short	(.L_1357 - .L_1356)
.L_1356:
        /*00d0*/ 	.word	0x000002a0
        /*00d4*/ 	.word	0x00000001
        /*00d8*/ 	.word	0x00000001


	//----- nvinfo : EIATTR_CRS_STACK_SIZE
	.align		4
.L_1357:
        /*00dc*/ 	.byte	0x04, 0x1e
        /*00de*/ 	.short	(.L_1359 - .L_1358)
.L_1358:
        /*00e0*/ 	.word	0x00000000


	//----- nvinfo : EIATTR_CBANK_PARAM_SIZE
	.align		4
.L_1359:
        /*00e4*/ 	.byte	0x03, 0x19
        /*00e6*/ 	.short	0x00a0


	//----- nvinfo : EIATTR_PARAM_CBANK
	.align		4
        /*00e8*/ 	.byte	0x04, 0x0a
        /*00ea*/ 	.short	(.L_1361 - .L_1360)
	.align		4
.L_1360:
        /*00ec*/ 	.word	index@(.nv.constant0._Z35group_norm_nhwc_fwd_one_pass_kernelI11Bf16IOFp16WLi64ELi42ELi672EEv26Group_norm_nhwc_fwd_params)
        /*00f0*/ 	.short	0x0380
        /*00f2*/ 	.short	0x00a0


	//----- nvinfo : EIATTR_SW_WAR
	.align		4
.L_1361:
        /*00f4*/ 	.byte	0x04, 0x36
        /*00f6*/ 	.short	(.L_1363 - .L_1362)
.L_1362:
        /*00f8*/ 	.word	0x00000008
.L_1363:


//--------------------- .nv.info._Z35group_norm_nhwc_fwd_one_pass_kernelI11Bf16IOFp16WLi128ELi42ELi672EEv26Group_norm_nhwc_fwd_params --------------------------
	.section	.nv.info._Z35group_norm_nhwc_fwd_one_pass_kernelI11Bf16IOFp16WLi128ELi42ELi672EEv26Group_norm_nhwc_fwd_params,"",@"SHT_CUDA_INFO"
	.sectionflags	@""
	.align	4


	//----- nvinfo : EIATTR_CUDA_API_VERSION
	.align		4
        /*0000*/ 	.byte	0x04, 0x37
        /*0002*/ 	.short	(.L_1365 - .L_1364)
.L_1364:
        /*0004*/ 	.word	0x00000082


	//----- nvinfo : EIATTR_KPARAM_INFO
	.align		4
.L_1365:
        /*0008*/ 	.byte	0x04, 0x17
        /*000a*/ 	.short	(.L_1367 - .L_1366)
.L_1366:
        /*000c*/ 	.word	0x00000000
        /*0010*/ 	.short	0x0000
        /*0012*/ 	.short	0x0000
        /*0014*/ 	.byte	0x00, 0xf0, 0x81, 0x02


	//----- nvinfo : EIATTR_SPARSE_MMA_MASK
	.align		4
.L_1367:
        /*0018*/ 	.byte	0x03, 0x50
        /*001a*/ 	.short	0x0000


	//----- nvinfo : EIATTR_MAXREG_COUNT
	.align		4
        /*001c*/ 	.byte	0x03, 0x1b
        /*001e*/ 	.short	0x0050


	//----- nvinfo : EIATTR_NUM_BARRIERS
	.align		4
        /*0020*/ 	.byte	0x02, 0x4c
        /*0022*/ 	.byte	0x01
	.zero		1


	//----- nvinfo : EIATTR_MERCURY_ISA_VERSION
	.align		4
        /*0024*/ 	.byte	0x03, 0x5f
        /*0026*/ 	.short	0x0101


	//----- nvinfo : EIATTR_INT_WARP_WIDE_INSTR_OFFSETS
	.align		4
        /*0028*/ 	.byte	0x04, 0x31
        /*002a*/ 	.short	(.L_1369 - .L_1368)


	//   ....[0]....
.L_1368:
        /*002c*/ 	.word	0x00001520


	//   ....[1]....
        /*0030*/ 	.word	0x00001540


	//   ....[2]....
        /*0034*/ 	.word	0x00001620


	//   ....[3]....
        /*0038*/ 	.word	0x00001640


	//   ....[4]....
        /*003c*/ 	.word	0x00001750


	//   ....[5]....
        /*0040*/ 	.word	0x000017e0


	//   ....[6]....
        /*0044*/ 	.word	0x000018a0


	//   ....[7]....
        /*0048*/ 	.word	0x000018c0


	//   ....[8]....
        /*004c*/ 	.word	0x00001b10


	//   ....[9]....
        /*0050*/ 	.word	0x00001c00


	//   ....[10]....
        /*0054*/ 	.word	0x00001c20


	//   ....[11]....
        /*0058*/ 	.word	0x00001c50


	//   ....[12]....
        /*005c*/ 	.word	0x00001e60


	//   ....[13]....
        /*0060*/ 	.word	0x00001e80


	//----- nvinfo : EIATTR_COOP_GROUP_MASK_REGIDS
	.align		4
.L_1369:
        /*0064*/ 	.byte	0x04, 0x29
        /*0066*/ 	.short	(.L_1371 - .L_1370)


	//   ....[0]....
.L_1370:
        /*0068*/ 	.word	0xffffffff


	//   ....[1]....
        /*006c*/ 	.word	0xffffffff


	//   ....[2]....
        /*0070*/ 	.word	0xffffffff


	//   ....[3]....
        /*0074*/ 	.word	0xffffffff


	//   ....[4]....
        /*0078*/ 	.word	0xffffffff


	//   ....[5]....
        /*007c*/ 	.word	0xffffffff


	//   ....[6]....
        /*0080*/ 	.word	0xffffffff


	//   ....[7]....
        /*0084*/ 	.word	0xffffffff


	//   ....[8]....
        /*0088*/ 	.word	0xffffffff


	//   ....[9]....
        /*008c*/ 	.word	0xffffffff


	//----- nvinfo : EIATTR_COOP_GROUP_INSTR_OFFSETS
	.align		4
.L_1371:
        /*0090*/ 	.byte	0x04, 0x28
        /*0092*/ 	.short	(.L_1373 - .L_1372)


	//   ....[0]....
.L_1372:
        /*0094*/ 	.word	0x00000be0


	//   ....[1]....
        /*0098*/ 	.word	0x00000bf0


	//   ....[2]....
        /*009c*/ 	.word	0x00000c20


	//   ....[3]....
        /*00a0*/ 	.word	0x00000c30


	//   ....[4]....
        /*00a4*/ 	.word	0x00000c70


	//   ....[5]....
        /*00a8*/ 	.word	0x00000c80


	//   ....[6]....
        /*00ac*/ 	.word	0x00000cc0


	//   ....[7]....
        /*00b0*/ 	.word	0x00000cd0


	//   ....[8]....
        /*00b4*/ 	.word	0x00000d30


	//   ....[9]....
        /*00b8*/ 	.word	0x00000d40


	//----- nvinfo : EIATTR_VRC_CTA_INIT_COUNT
	.align		4
.L_1373:
        /*00bc*/ 	.byte	0x02, 0x4a
	.zero		1
	.zero		1


	//----- nvinfo : EIATTR_EXIT_INSTR_OFFSETS
	.align		4
        /*00c0*/ 	.byte	0x04, 0x1c
        /*00c2*/ 	.short	(.L_1375 - .L_1374)


	//   ....[0]....
.L_1374:
        /*00c4*/ 	.word	0x00000070


	//   ....[1]....
        /*00c8*/ 	.word	0x00003170


	//----- nvinfo : EIATTR_MAX_THREADS
	.align		4
.L_1375:
        /*00cc*/ 	.byte	0x04, 0x05
        /*00ce*/ 	.short	(.L_1377 - .L_1376)
.L_1376:
        /*00d0*/ 	.word	0x000002a0
        /*00d4*/ 	.word	0x00000001
        /*00d8*/ 	.word	0x00000001


	//----- nvinfo : EIATTR_CRS_STACK_SIZE
	.align		4
.L_1377:
        /*00dc*/ 	.byte	0x04, 0x1e
        /*00de*/ 	.short	(.L_1379 - .L_1378)
.L_1378:
        /*00e0*/ 	.word	0x00000000


	//----- nvinfo : EIATTR_CBANK_PARAM_SIZE
	.align		4
.L_1379:
        /*00e4*/ 	.byte	0x03, 0x19
        /*00e6*/ 	.short	0x00a0


	//----- nvinfo : EIATTR_PARAM_CBANK
	.align		4
        /*00e8*/ 	.byte	0x04, 0x0a
        /*00ea*/ 	.short	(.L_1381 - .L_1380)
	.align		4
.L_1380:
        /*00ec*/ 	.word	index@(.nv.constant0._Z35group_norm_nhwc_fwd_one_pass_kernelI11Bf16IOFp16WLi128ELi42ELi672EEv26Group_norm_nhwc_fwd_params)
        /*00f0*/ 	.short	0x0380
        /*00f2*/ 	.short	0x00a0


	//----- nvinfo : EIATTR_SW_WAR
	.align		4
.L_1381:
        /*00f4*/ 	.byte	0x04, 0x36
        /*00f6*/ 	.short	(.L_1383 - .L_1382)
.L_1382:
        /*00f8*/ 	.word	0x00000008
.L_1383:


//--------------------- .nv.info._Z35group_norm_nhwc_fwd_one_pass_kernelI11Bf16IOFp16WLi256ELi42ELi672EEv26Group_norm_nhwc_fwd_params --------------------------
	.section	.nv.info._Z35group_norm_nhwc_fwd_one_pass_kernelI11Bf16IOFp16WLi256ELi42ELi672EEv26Group_norm_nhwc_fwd_params,"",@"SHT_CUDA_INFO"
	.sectionflags	@""
	.align	4


	//----- nvinfo : EIATTR_CUDA_API_VERSION
	.align		4
        /*0000*/ 	.byte	0x04, 0x37
        /*0002*/ 	.short	(.L_1385 - .L_1384)
.L_1384:
        /*0004*/ 	.word	0x00000082


	//----- nvinfo : EIATTR_KPARAM_INFO
	.align		4
.L_1385:
        /*0008*/ 	.byte	0x04, 0x17
        /*000a*/ 	.short	(.L_1387 - .L_1386)
.L_1386:
        /*000c*/ 	.word	0x00000000
        /*0010*/ 	.short	0x0000
        /*0012*/ 	.short	0x0000
        /*0014*/ 	.byte	0x00, 0xf0, 0x81, 0x02


	//----- nvinfo : EIATTR_SPARSE_MMA_MASK
	.align		4
.L_1387:
        /*0018*/ 	.byte	0x03, 0x50
        /*001a*/ 	.short	0x0000


	//----- nvinfo : EIATTR_MAXREG_COUNT
	.align		4
        /*001c*/ 	.byte	0x03, 0x1b
        /*001e*/ 	.short	0x0050


	//----- nvinfo : EIATTR_NUM_BARRIERS
	.align		4
        /*0020*/ 	.byte	0x02, 0x4c
        /*0022*/ 	.byte	0x01
	.zero		1


	//----- nvinfo : EIATTR_MERCURY_ISA_VERSION
	.align		4
        /*0024*/ 	.byte	0x03, 0x5f
        /*0026*/ 	.short	0x0101


	//----- nvinfo : EIATTR_COOP_GROUP_MASK_REGIDS
	.align		4
        /*0028*/ 	.byte	0x04, 0x29
        /*002a*/ 	.short	(.L_1389 - .L_1388)


	//   ....[0]....
.L_1388:
        /*002c*/ 	.word	0xffffffff


	//   ....[1]....
        /*0030*/ 	.word	0xffffffff


	//   ....[2]....
        /*0034*/ 	.word	0xffffffff


	//   ....[3]....
        /*0038*/ 	.word	0xffffffff


	//   ....[4]....
        /*003c*/ 	.word	0xffffffff


	//   ....[5]....
        /*0040*/ 	.word	0xffffffff


	//   ....[6]....
        /*0044*/ 	.word	0xffffffff


	//   ....[7]....
        /*0048*/ 	.word	0xffffffff


	//   ....[8]....
        /*004c*/ 	.word	0xffffffff


	//   ....[9]....
        /*0050*/ 	.word	0xffffffff


	//----- nvinfo : EIATTR_COOP_GROUP_INSTR_OFFSETS
	.align		4
.L_1389:
        /*0054*/ 	.byte	0x04, 0x28
        /*0056*/ 	.short	(.L_1391 - .L_1390)


	//   ....[0]....
.L_1390:
        /*0058*/ 	.word	0x00001040


	//   ....[1]....
        /*005c*/ 	.word	0x00001050


	//   ....[2]....
        /*0060*/ 	.word	0x00001080


	//   ....[3]....
        /*0064*/ 	.word	0x00001090


	//   ....[4]....
        /*0068*/ 	.word	0x000010d0


	//   ....[5]....
        /*006c*/ 	.word	0x000010e0


	//   ....[6]....
        /*0070*/ 	.word	0x00001120


	//   ....[7]....
        /*0074*/ 	.word	0x00001130


	//   ....[8]....
        /*0078*/ 	.word	0x000011a0


	//   ....[9]....
        /*007c*/ 	.word	0x000011b0


	//----- nvinfo : EIATTR_VRC_CTA_INIT_COUNT
	.align		4
.L_1391:
        /*0080*/ 	.byte	0x02, 0x4a
	.zero		1
	.zero		1


	//----- nvinfo : EIATTR_EXIT_INSTR_OFFSETS
	.align		4
        /*0084*/ 	.byte	0x04, 0x1c
        /*0086*/ 	.short	(.L_1393 - .L_1392)


	//   ....[0]....
.L_1392:
        /*0088*/ 	.word	0x00000060


	//   ....[1]....
        /*008c*/ 	.word	0x00003f30


	//----- nvinfo : EIATTR_MAX_THREADS
	.align		4
.L_1393:
        /*0090*/ 	.byte	0x04, 0x05
        /*0092*/ 	.short	(.L_1395 - .L_1394)
.L_1394:
        /*0094*/ 	.word	0x000002a0
        /*0098*/ 	.word	0x00000001
        /*009c*/ 	.word	0x00000001


	//----- nvinfo : EIATTR_CRS_STACK_SIZE
	.align		4
.L_1395:
        /*00a0*/ 	.byte	0x04, 0x1e
        /*00a2*/ 	.short	(.L_1397 - .L_1396)
.L_1396:
        /*00a4*/ 	.word	0x00000000


	//----- nvinfo : EIATTR_CBANK_PARAM_SIZE
	.align		4
.L_1397:
        /*00a8*/ 	.byte	0x03, 0x19
        /*00aa*/ 	.short	0x00a0


	//----- nvinfo : EIATTR_PARAM_CBANK
	.align		4
        /*00ac*/ 	.byte	0x04, 0x0a
        /*00ae*/ 	.short	(.L_1399 - .L_1398)
	.align		4
.L_1398:
        /*00b0*/ 	.word	index@(.nv.constant0._Z35group_norm_nhwc_fwd_one_pass_kernelI11Bf16IOFp16WLi256ELi42ELi672EEv26Group_norm_nhwc_fwd_params)
        /*00b4*/ 	.short	0x0380
        /*00b6*/ 	.short	0x00a0


	//----- nvinfo : EIATTR_SW_WAR
	.align		4
.L_1399:
        /*00b8*/ 	.byte	0x04, 0x36
        /*00ba*/ 	.short	(.L_1401 - .L_1400)
.L_1400:
        /*00bc*/ 	.word	0x00000008
.L_1401:


//--------------------- .nv.info._Z35group_norm_nhwc_fwd_one_pass_kernelI11Bf16IOFp16WLi512ELi42ELi672EEv26Group_norm_nhwc_fwd_params --------------------------
	.section	.nv.info._Z35group_norm_nhwc_fwd_one_pass_kernelI11Bf16IOFp16WLi512ELi42ELi672EEv26Group_norm_nhwc_fwd_params,"",@"SHT_CUDA_INFO"
	.sectionflags	@""
	.align	4


	//----- nvinfo : EIATTR_CUDA_API_VERSION
	.align		4
        /*0000*/ 	.byte	0x04, 0x37
        /*0002*/ 	.short	(.L_1403 - .L_1402)
.L_1402:
        /*0004*/ 	.word	0x00000082


	//----- nvinfo : EIATTR_KPARAM_INFO
	.align		4
.L_1403:
        /*0008*/ 	.byte	0x04, 0x17
        /*000a*/ 	.short	(.L_1405 - .L_1404)
.L_1404:
        /*000c*/ 	.word	0x00000000
        /*0010*/ 	.short	0x0000
        /*0012*/ 	.short	0x0000
        /*0014*/ 	.byte	0x00, 0xf0, 0x81, 0x02


	//----- nvinfo : EIATTR_SPARSE_MMA_MASK
	.align		4
.L_1405:
        /*0018*/ 	.byte	0x03, 0x50
        /*001a*/ 	.short	0x0000


	//----- nvinfo : EIATTR_MAXREG_COUNT
	.align		4
        /*001c*/ 	.byte	0x03, 0x1b
        /*001e*/ 	.short	0x0050


	//----- nvinfo : EIATTR_NUM_BARRIERS
	.align		4
        /*0020*/ 	.byte	0x02, 0x4c
        /*0022*/ 	.byte	0x01
	.zero		1


	//----- nvinfo : EIATTR_MERCURY_ISA_VERSION
	.align		4
        /*0024*/ 	.byte	0x03, 0x5f
        /*0026*/ 	.short	0x0101


	//----- nvinfo : EIATTR_COOP_GROUP_MASK_REGIDS
	.align		4
        /*0028*/ 	.byte	0x04, 0x29
        /*002a*/ 	.short	(.L_1407 - .L_1406)


	//   ....[0]....
.L_1406:
        /*002c*/ 	.word	0xffffffff


	//   ....[1]....
        /*0030*/ 	.word	0xffffffff


	//   ....[2]....
        /*0034*/ 	.word	0xffffffff


	//   ....[3]....
        /*0038*/ 	.word	0xffffffff


	//   ....[4]....
        /*003c*/ 	.word	0xffffffff


	//   ....[5]....
        /*0040*/ 	.word	0xffffffff


	//   ....[6]....
        /*0044*/ 	.word	0xffffffff


	//   ....[7]....
        /*0048*/ 	.word	0xffffffff


	//   ....[8]....
        /*004c*/ 	.word	0xffffffff


	//   ....[9]....
        /*0050*/ 	.word	0xffffffff


	//----- nvinfo : EIATTR_COOP_GROUP_INSTR_OFFSETS
	.align		4
.L_1407:
        /*0054*/ 	.byte	0x04, 0x28
        /*0056*/ 	.short	(.L_1409 - .L_1408)


	//   ....[0]....
.L_1408:
        /*0058*/ 	.word	0x00001c20


	//   ....[1]....
        /*005c*/ 	.word	0x00001c30


	//   ....[2]....
        /*0060*/ 	.word	0x00001c70


	//   ....[3]....
        /*0064*/ 	.word	0x00001c80


	//   ....[4]....
        /*0068*/ 	.word	0x00001cc0


	//   ....[5]....
        /*006c*/ 	.word	0x00001cd0


	//   ....[6]....
        /*0070*/ 	.word	0x00001d10


	//   ....[7]....
        /*0074*/ 	.word	0x00001d20


	//   ....[8]....
        /*0078*/ 	.word	0x00001db0


	//   ....[9]....
        /*007c*/ 	.word	0x00001dc0


	//----- nvinfo : EIATTR_VRC_CTA_INIT_COUNT
	.align		4
.L_1409:
        /*0080*/ 	.byte	0x02, 0x4a
	.zero		1
	.zero		1


	//----- nvinfo : EIATTR_EXIT_INSTR_OFFSETS
	.align		4
        /*0084*/ 	.byte	0x04, 0x1c
        /*0086*/ 	.short	(.L_1411 - .L_1410)


	//   ....[0]....
.L_1410:
        /*0088*/ 	.word	0x00000060


	//   ....[1]....
        /*008c*/ 	.word	0x000069d0


	//----- nvinfo : EIATTR_MAX_THREADS
	.align		4
.L_1411:
        /*0090*/ 	.byte	0x04, 0x05
        /*0092*/ 	.short	(.L_1413 - .L_1412)
.L_1412:
        /*0094*/ 	.word	0x000002a0
        /*0098*/ 	.word	0x00000001
        /*009c*/ 	.word	0x00000001


	//----- nvinfo : EIATTR_CRS_STACK_SIZE
	.align		4
.L_1413:
        /*00a0*/ 	.byte	0x04, 0x1e
        /*00a2*/ 	.short	(.L_1415 - .L_1414)
.L_1414:
        /*00a4*/ 	.word	0x00000000


	//----- nvinfo : EIATTR_CBANK_PARAM_SIZE
	.align		4
.L_1415:
        /*00a8*/ 	.byte	0x03, 0x19
        /*00aa*/ 	.short	0x00a0


	//----- nvinfo : EIATTR_PARAM_CBANK
	.align		4
        /*00ac*/ 	.byte	0x04, 0x0a
        /*00ae*/ 	.short	(.L_1417 - .L_1416)
	.align		4
.L_1416:
        /*00b0*/ 	.word	index@(.nv.constant0._Z35group_norm_nhwc_fwd_one_pass_kernelI11Bf16IOFp16WLi512ELi42ELi672EEv26Group_norm_nhwc_fwd_params)
        /*00b4*/ 	.short	0x0380
        /*00b6*/ 	.short	0x00a0


	//----- nvinfo : EIATTR_SW_WAR
	.align		4
.L_1417:
        /*00b8*/ 	.byte	0x04, 0x36
        /*00ba*/ 	.short	(.L_1419 - .L_1418)
.L_1418:
        /*00bc*/ 	.word	0x00000008
.L_1419:


//--------------------- .nv.info._Z35group_norm_nhwc_fwd_one_pass_kernelI11Fp16IOFp32WLi64ELi42ELi672EEv26Group_norm_nhwc_fwd_params --------------------------
	.section	.nv.info._Z35group_norm_nhwc_fwd_one_pass_kernelI11Fp16IOFp32WLi64ELi42ELi672EEv26Group_norm_nhwc_fwd_params,"",@"SHT_CUDA_INFO"
	.sectionflags	@""
	.align	4


	//----- nvinfo : EIATTR_CUDA_API_VERSION
	.align		4
        /*0000*/ 	.byte	0x04, 0x37
        /*0002*/ 	.short	(.L_1421 - .L_1420)
.L_1420:
        /*0004*/ 	.word	0x00000082


	//----- nvinfo : EIATTR_KPARAM_INFO
	.align		4
.L_1421:
        /*0008*/ 	.byte	0x04, 0x17
        /*000a*/ 	.short	(.L_1423 - .L_1422)
.L_1422:
        /*000c*/ 	.word	0x00000000
        /*0010*/ 	.short	0x0000
        /*0012*/ 	.short	0x0000
        /*0014*/ 	.byte	0x00, 0xf0, 0x81, 0x02


	//----- nvinfo : EIATTR_SPARSE_MMA_MASK
	.align		4
.L_1423:
        /*0018*/ 	.byte	0x03, 0x50
        /*001a*/ 	.short	0x0000


	//----- nvinfo : EIATTR_MAXREG_COUNT
	.align		4
        /*001c*/ 	.byte	0x03, 0x1b
        /*001e*/ 	.short	0x0050


	//----- nvinfo : EIATTR_NUM_BARRIERS
	.align		4
        /*0020*/ 	.byte	0x02, 0x4c
        /*0022*/ 	.byte	0x01
	.zero		1


	//----- nvinfo : EIATTR_MERCURY_ISA_VERSION
	.align		4
        /*0024*/ 	.byte	0x03, 0x5f
        /*0026*/ 	.short	0x0101


	//----- nvinfo : EIATTR_INT_WARP_WIDE_INSTR_OFFSETS
	.align		4
        /*0028*/ 	.byte	0x04, 0x31
        /*002a*/ 	.short	(.L_1425 - .L_1424)


	//   ....[0]....
.L_1424:
        /*002c*/ 	.word	0x000010e0


	//   ....[1]....
        /*0030*/ 	.word	0x00001100


	//   ....[2]....
        /*0034*/ 	.word	0x00001120


	//   ....[3]....
        /*0038*/ 	.word	0x00001250


	//   ....[4]....
        /*003c*/ 	.word	0x00001260


	//   ....[5]....
        /*0040*/ 	.word	0x00001380


	//   ....[6]....
        /*0044*/ 	.word	0x000013b0


	//   ....[7]....
        /*0048*/ 	.word	0x00001400


	//   ....[8]....
        /*004c*/ 	.word	0x00001780


	//   ....[9]....
        /*0050*/ 	.word	0x000017a0


	//   ....[10]....
        /*0054*/ 	.word	0x000017c0


	//   ....[11]....
        /*0058*/ 	.word	0x000017e0


	//   ....[12]....
        /*005c*/ 	.word	0x00001a50


	//   ....[13]....
        /*0060*/ 	.word	0x00001a60


	//----- nvinfo : EIATTR_COOP_GROUP_MASK_REGIDS
	.align		4
.L_1425:
        /*0064*/ 	.byte	0x04, 0x29
        /*0066*/ 	.short	(.L_1427 - .L_1426)


	//   ....[0]....
.L_1426:
        /*0068*/ 	.word	0xffffffff


	//   ....[1]....
        /*006c*/ 	.word	0xffffffff


	//   ....[2]....
        /*0070*/ 	.word	0xffffffff


	//   ....[3]....
        /*0074*/ 	.word	0xffffffff


	//   ....[4]....
        /*0078*/ 	.word	0xffffffff


	//   ....[5]....
        /*007c*/ 	.word	0xffffffff


	//   ....[6]....
        /*0080*/ 	.word	0xffffffff


	//   ....[7]....
        /*0084*/ 	.word	0xffffffff


	//   ....[8]....
        /*0088*/ 	.word	0xffffffff


	//   ....[9]....
        /*008c*/ 	.word	0xffffffff


	//----- nvinfo : EIATTR_COOP_GROUP_INSTR_OFFSETS
	.align		4
.L_1427:
        /*0090*/ 	.byte	0x04, 0x28
        /*0092*/ 	.short	(.L_1429 - .L_1428)


	//   ....[0]....
.L_1428:
        /*0094*/ 	.word	0x00000760


	//   ....[1]....
        /*0098*/ 	.word	0x00000770


	//   ....[2]....
        /*009c*/ 	.word	0x000007a0


	//   ....[3]....
        /*00a0*/ 	.word	0x000007c0


	//   ....[4]....
        /*00a4*/ 	.word	0x000007f0


	//   ....[5]....
        /*00a8*/ 	.word	0x00000810


	//   ....[6]....
        /*00ac*/ 	.word	0x00000840


	//   ....[7]....
        /*00b0*/ 	.word	0x00000860


	//   ....[8]....
        /*00b4*/ 	.word	0x000008b0


	//   ....[9]....
        /*00b8*/ 	.word	0x000008c0


	//----- nvinfo : EIATTR_VRC_CTA_INIT_COUNT
	.align		4
.L_1429:
        /*00bc*/ 	.byte	0x02, 0x4a
	.zero		1
	.zero		1


	//----- nvinfo : EIATTR_EXIT_INSTR_OFFSETS
	.align		4
        /*00c0*/ 	.byte	0x04, 0x1c
        /*00c2*/ 	.short	(.L_1431 - .L_1430)


	//   ....[0]....
.L_1430:
        /*00c4*/ 	.word	0x00000070


	//   ....[1]....
        /*00c8*/ 	.word	0x00002700


	//----- nvinfo : EIATTR_MAX_THREADS
	.align		4
.L_1431:
        /*00cc*/ 	.byte	0x04, 0x05
        /*00ce*/ 	.short	(.L_1433 - .L_1432)
.L_1432:
        /*00d0*/ 	.word	0x000002a0
        /*00d4*/ 	.word	0x00000001
        /*00d8*/ 	.word	0x00000001


	//----- nvinfo : EIATTR_CRS_STACK_SIZE
	.align		4
.L_1433:
        /*00dc*/ 	.byte	0x04, 0x1e
        /*00de*/ 	.short	(.L_1435 - .L_1434)
.L_1434:
        /*00e0*/ 	.word	0x00000000


	//----- nvinfo : EIATTR_CBANK_PARAM_SIZE
	.align		4
.L_1435:
        /*00e4*/ 	.byte	0x03, 0x19
        /*00e6*/ 	.short	0x00a0


	//----- nvinfo : EIATTR_PARAM_CBANK
	.align		4
        /*00e8*/ 	.byte	0x04, 0x0a
        /*00ea*/ 	.short	(.L_1437 - .L_1436)
	.align		4
.L_1436:
        /*00ec*/ 	.word	index@(.nv.constant0._Z35group_norm_nhwc_fwd_one_pass_kernelI11Fp16IOFp32WLi64ELi42ELi672EEv26Group_norm_nhwc_fwd_params)
        /*00f0*/ 	.short	0x0380
        /*00f2*/ 	.short	0x00a0


	//----- nvinfo : EIATTR_SW_WAR
	.align		4
.L_1437:
        /*00f4*/ 	.byte	0x04, 0x36
        /*00f6*/ 	.short	(.L_1439 - .L_1438)
.L_1438:
        /*00f8*/ 	.word	0x00000008
.L_1439:


//--------------------- .nv.info._Z35group_norm_nhwc_fwd_one_pass_kernelI11Fp16IOFp32WLi128ELi42ELi672EEv26Group_norm_nhwc_fwd_params --------------------------
	.section	.nv.info._Z35group_norm_nhwc_fwd_one_pass_kernelI11Fp16IOFp32WLi128ELi42ELi672EEv26Group_norm_nhwc_fwd_params,"",@"SHT_CUDA_INFO"
	.sectionflags	@""
	.align	4


	//----- nvinfo : EIATTR_CUDA_API_VERSION
	.align		4
        /*0000*/ 	.byte	0x04, 0x37
        /*0002*/ 	.short	(.L_1441 - .L_1440)
.L_1440:
        /*0004*/ 	.word	0x00000082


	//----- nvinfo : EIATTR_KPARAM_INFO
	.align		4
.L_1441:
        /*0008*/ 	.byte	0x04, 0x17
        /*000a*/ 	.short	(.L_1443 - .L_1442)
.L_1442:
        /*000c*/ 	.word	0x00000000
        /*0010*/ 	.short	0x0000
        /*0012*/ 	.short	0x0000
        /*0014*/ 	.byte	0x00, 0xf0, 0x81, 0x02


	//----- nvinfo : EIATTR_SPARSE_MMA_MASK
	.align		4
.L_1443:
        /*0018*/ 	.byte	0x03, 0x50
        /*001a*/ 	.short	0x0000


	//----- nvinfo : EIATTR_MAXREG_COUNT
	.align		4
        /*001c*/ 	.byte	0x03, 0x1b
        /*001e*/ 	.short	0x0050


	//----- nvinfo : EIATTR_NUM_BARRIERS
	.align		4
        /*0020*/ 	.byte	0x02, 0x4c
        /*0022*/ 	.byte	0x01
	.zero		1


	//----- nvinfo : EIATTR_MERCURY_ISA_VERSION
	.align		4
        /*0024*/ 	.byte	0x03, 0x5f
        /*0026*/ 	.short	0x0101


	//----- nvinfo : EIATTR_INT_WARP_WIDE_INSTR_OFFSETS
	.align		4
        /*0028*/ 	.byte	0x04, 0x31
        /*002a*/ 	.short	(.L_1445 - .L_1444)


	//   ....[0]....
.L_1444:
        /*002c*/ 	.word	0x000014d0


	//   ....[1]....
        /*0030*/ 	.word	0x000014f0


	//   ....[2]....
        /*0034*/ 	.word	0x000015d0


	//   ....[3]....
        /*0038*/ 	.word	0x000015f0


	//   ....[4]....
        /*003c*/ 	.word	0x00001700


	//   ....[5]....
        /*0040*/ 	.word	0x00001790


	//   ....[6]....
        /*0044*/ 	.word	0x00001850


	//   ....[7]....
        /*0048*/ 	.word	0x00001870


	//   ....[8]....
        /*004c*/ 	.word	0x00001ab0


	//   ....[9]....
        /*0050*/ 	.word	0x00001ba0


	//   ....[10]....
        /*0054*/ 	.word	0x00001bc0


	//   ....[11]....
        /*0058*/ 	.word	0x00001bf0


	//   ....[12]....
        /*005c*/ 	.word	0x00001e00


	//   ....[13]....
        /*0060*/ 	.word	0x00001e20


	//----- nvinfo : EIATTR_COOP_GROUP_MASK_REGIDS
	.align		4
.L_1445:
        /*0064*/ 	.byte	0x04, 0x29
        /*0066*/ 	.short	(.L_1447 - .L_1446)


	//   ....[0]....
.L_1446:
        /*0068*/ 	.word	0xffffffff


	//   ....[1]....
        /*006c*/ 	.word	0xffffffff


	//   ....[2]....
        /*0070*/ 	.word	0xffffffff


	//   ....[3]....
        /*0074*/ 	.word	0xffffffff


	//   ....[4]....
        /*0078*/ 	.word	0xffffffff


	//   ....[5]....
        /*007c*/ 	.word	0xffffffff


	//   ....[6]....
        /*0080*/ 	.word	0xffffffff


	//   ....[7]....
        /*0084*/ 	.word	0xffffffff


	//   ....[8]....
        /*0088*/ 	.word	0xffffffff


	//   ....[9]....
        /*008c*/ 	.word	0xffffffff


	//----- nvinfo : EIATTR_COOP_GROUP_INSTR_OFFSETS
	.align		4
.L_1447:
        /*0090*/ 	.byte	0x04, 0x28
        /*0092*/ 	.short	(.L_1449 - .L_1448)


	//   ....[0]....
.L_1448:
        /*0094*/ 	.word	0x00000b90


	//   ....[1]....
        /*0098*/ 	.word	0x00000ba0


	//   ....[2]....
        /*009c*/ 	.word	0x00000bd0


	//   ....[3]....
        /*00a0*/ 	.word	0x00000be0


	//   ....[4]....
        /*00a4*/ 	.word	0x00000c20


	//   ....[5]....
        /*00a8*/ 	.word	0x00000c30


	//   ....[6]....
        /*00ac*/ 	.word	0x00000c70


	//   ....[7]....
        /*00b0*/ 	.word	0x00000c80


	//   ....[8]....
        /*00b4*/ 	.word	0x00000ce0


	//   ....[9]....
        /*00b8*/ 	.word	0x00000cf0


	//----- nvinfo : EIATTR_VRC_CTA_INIT_COUNT
	.align		4
.L_1449:
        /*00bc*/ 	.byte	0x02, 0x4a
	.zero		1
	.zero		1


	//----- nvinfo : EIATTR_EXIT_INSTR_OFFSETS
	.align		4
        /*00c0*/ 	.byte	0x04, 0x1c
        /*00c2*/ 	.short	(.L_1451 - .L_1450)


	//   ....[0]....
.L_1450:
        /*00c4*/ 	.word	0x00000070


	//   ....[1]....
        /*00c8*/ 	.word	0x000030d0


	//----- nvinfo : EIATTR_MAX_THREADS
	.align		4
.L_1451:
        /*00cc*/ 	.byte	0x04, 0x05
        /*00ce*/ 	.short	(.L_1453 - .L_1452)
.L_1452:
        /*00d0*/ 	.word	0x000002a0
        /*00d4*/ 	.word	0x00000001
        /*00d8*/ 	.word	0x00000001


	//----- nvinfo : EIATTR_CRS_STACK_SIZE
	.align		4
.L_1453:
        /*00dc*/ 	.byte	0x04, 0x1e
        /*00de*/ 	.short	(.L_1455 - .L_1454)
.L_1454:
        /*00e0*/ 	.word	0x00000000


	//----- nvinfo : EIATTR_CBANK_PARAM_SIZE
	.align		4
.L_1455:
        /*00e4*/ 	.byte	0x03, 0x19
        /*00e6*/ 	.short	0x00a0


	//----- nvinfo : EIATTR_PARAM_CBANK
	.align		4
        /*00e8*/ 	.byte	0x04, 0x0a
        /*00ea*/ 	.short	(.L_1457 - .L_1456)
	.align		4
.L_1456:
        /*00ec*/ 	.word	index@(.nv.constant0._Z35group_norm_nhwc_fwd_one_pass_kernelI11Fp16IOFp32WLi128ELi42ELi672EEv26Group_norm_nhwc_fwd_params)
        /*00f0*/ 	.short	0x0380
        /*00f2*/ 	.short	0x00a0


	//----- nvinfo : EIATTR_SW_WAR
	.align		4
.L_1457:
        /*00f4*/ 	.byte	0x04, 0x36
        /*00f6*/ 	.short	(.L_1459 - .L_1458)
.L_1458:
        /*00f8*/ 	.word	0x00000008
.L_1459:


//--------------------- .nv.info._Z35group_norm_nhwc_fwd_one_pass_kernelI11Fp16IOFp32WLi256ELi42ELi672EEv26Group_norm_nhwc_fwd_params --------------------------
	.section	.nv.info._Z35group_norm_nhwc_fwd_one_pass_kernelI11Fp16IOFp32WLi256ELi42ELi672EEv26Group_norm_nhwc_fwd_params,"",@"SHT_CUDA_INFO"
	.sectionflags	@""
	.align	4


	//----- nvinfo : EIATTR_CUDA_API_VERSION
	.align		4
        /*0000*/ 	.byte	0x04, 0x37
        /*0002*/ 	.short	(.L_1461 - .L_1460)
.L_1460:
        /*0004*/ 	.word	0x00000082


	//----- nvinfo : EIATTR_KPARAM_INFO
	.align		4
.L_1461:
        /*0008*/ 	.byte	0x04, 0x17
        /*000a*/ 	.short	(.L_1463 - .L_1462)
.L_1462:
        /*000c*/ 	.word	0x00000000
        /*0010*/ 	.short	0x0000
        /*0012*/ 	.short	0x0000
        /*0014*/ 	.byte	0x00, 0xf0, 0x81, 0x02


	//----- nvinfo : EIATTR_SPARSE_MMA_MASK
	.align		4
.L_1463:
        /*0018*/ 	.byte	0x03, 0x50
        /*001a*/ 	.short	0x0000


	//----- nvinfo : EIATTR_MAXREG_COUNT
	.align		4
        /*001c*/ 	.byte	0x03, 0x1b
        /*001e*/ 	.short	0x0050


	//----- nvinfo : EIATTR_NUM_BARRIERS
	.align		4
        /*0020*/ 	.byte	0x02, 0x4c
        /*0022*/ 	.byte	0x01
	.zero		1


	//----- nvinfo : EIATTR_MERCURY_ISA_VERSION
	.align		4
        /*0024*/ 	.byte	0x03, 0x5f
        /*0026*/ 	.short	0x0101


	//----- nvinfo : EIATTR_COOP_GROUP_MASK_REGIDS
	.align		4
        /*0028*/ 	.byte	0x04, 0x29
        /*002a*/ 	.short	(.L_1465 - .L_1464)


	//   ....[0]....
.L_1464:
        /*002c*/ 	.word	0xffffffff


	//   ....[1]....
        /*0030*/ 	.word	0xffffffff


	//   ....[2]....
        /*0034*/ 	.word	0xffffffff


	//   ....[3]....
        /*0038*/ 	.word	0xffffffff


	//   ....[4]....
        /*003c*/ 	.word	0xffffffff


	//   ....[5]....
        /*0040*/ 	.word	0xffffffff


	//   ....[6]....
        /*0044*/ 	.word	0xffffffff


	//   ....[7]....
        /*0048*/ 	.word	0xffffffff


	//   ....[8]....
        /*004c*/ 	.word	0xffffffff


	//   ....[9]....
        /*0050*/ 	.word	0xffffffff


	//----- nvinfo : EIATTR_COOP_GROUP_INSTR_OFFSETS
	.align		4
.L_1465:
        /*0054*/ 	.byte	0x04, 0x28
        /*0056*/ 	.short	(.L_1467 - .L_1466)


	//   ....[0]....
.L_1466:
        /*0058*/ 	.word	0x00000fc0


	//   ....[1]....
        /*005c*/ 	.word	0x00000fd0


	//   ....[2]....
        /*0060*/ 	.word	0x00001000


	//   ....[3]....
        /*0064*/ 	.word	0x00001010


	//   ....[4]....
        /*0068*/ 	.word	0x00001050


	//   ....[5]....
        /*006c*/ 	.word	0x00001060


	//   ....[6]....
        /*0070*/ 	.word	0x000010a0


	//   ....[7]....
        /*0074*/ 	.word	0x000010b0


	//   ....[8]....
        /*0078*/ 	.word	0x00001120


	//   ....[9]....
        /*007c*/ 	.word	0x00001130


	//----- nvinfo : EIATTR_VRC_CTA_INIT_COUNT
	.align		4
.L_1467:
        /*0080*/ 	.byte	0x02, 0x4a
	.zero		1
	.zero		1


	//----- nvinfo : EIATTR_EXIT_INSTR_OFFSETS
	.align		4
        /*0084*/ 	.byte	0x04, 0x1c
        /*0086*/ 	.short	(.L_1469 - .L_1468)


	//   ....[0]....
.L_1468:
        /*0088*/ 	.word	0x00000060


	//   ....[1]....
        /*008c*/ 	.word	0x00003e50


	//----- nvinfo : EIATTR_MAX_THREADS
	.align		4
.L_1469:
        /*0090*/ 	.byte	0x04, 0x05
        /*0092*/ 	.short	(.L_1471 - .L_1470)
.L_1470:
        /*0094*/ 	.word	0x000002a0
        /*0098*/ 	.word	0x00000001
        /*009c*/ 	.word	0x00000001


	//----- nvinfo : EIATTR_CRS_STACK_SIZE
	.align		4
.L_1471:
        /*00a0*/ 	.byte	0x04, 0x1e
        /*00a2*/ 	.short	(.L_1473 - .L_1472)
.L_1472:
        /*00a4*/ 	.word	0x00000000


	//----- nvinfo : EIATTR_CBANK_PARAM_SIZE
	.align		4
.L_1473:
        /*00a8*/ 	.byte	0x03, 0x19
        /*00aa*/ 	.short	0x00a0


	//----- nvinfo : EIATTR_PARAM_CBANK
	.align		4
        /*00ac*/ 	.byte	0x04, 0x0a
        /*00ae*/ 	.short	(.L_1475 - .L_1474)
	.align		4
.L_1474:
        /*00b0*/ 	.word	index@(.nv.constant0._Z35group_norm_nhwc_fwd_one_pass_kernelI11Fp16IOFp32WLi256ELi42ELi672EEv26Group_norm_nhwc_fwd_params)
        /*00b4*/ 	.short	0x0380
        /*00b6*/ 	.short	0x00a0


	//----- nvinfo : EIATTR_SW_WAR
	.align		4
.L_1475:
        /*00b8*/ 	.byte	0x04, 0x36
        /*00ba*/ 	.short	(.L_1477 - .L_1476)
.L_1476:
        /*00bc*/ 	.word	0x00000008
.L_1477:


//--------------------- .nv.info._Z35group_norm_nhwc_fwd_one_pass_kernelI11Fp16IOFp32WLi512ELi42ELi672EEv26Group_norm_nhwc_fwd_params --------------------------
	.section	.nv.info._Z35group_norm_nhwc_fwd_one_pass_kernelI11Fp16IOFp32WLi512ELi42ELi672EEv26Group_norm_nhwc_fwd_params,"",@"SHT_CUDA_INFO"
	.sectionflags	@""
	.align	4


	//----- nvinfo : EIATTR_CUDA_API_VERSION
	.align		4
        /*0000*/ 	.byte	0x04, 0x37
        /*0002*/ 	.short	(.L_1479 - .L_1478)
.L_1478:
        /*0004*/ 	.word	0x00000082


	//----- nvinfo : EIATTR_KPARAM_INFO
	.align		4
.L_1479:
        /*0008*/ 	.byte	0x04, 0x17
        /*000a*/ 	.short	(.L_1481 - .L_1480)
.L_1480:
        /*000c*/ 	.word	0x00000000
        /*0010*/ 	.short	0x0000
        /*0012*/ 	.short	0x0000
        /*0014*/ 	.byte	0x00, 0xf0, 0x81, 0x02


	//----- nvinfo : EIATTR_SPARSE_MMA_MASK
	.align		4
.L_1481:
        /*0018*/ 	.byte	0x03, 0x50
        /*001a*/ 	.short	0x0000


	//----- nvinfo : EIATTR_MAXREG_COUNT
	.align		4
        /*001c*/ 	.byte	0x03, 0x1b
        /*001e*/ 	.short	0x0050


	//----- nvinfo : EIATTR_NUM_BARRIERS
	.align		4
        /*0020*/ 	.byte	0x02, 0x4c
        /*0022*/ 	.byte	0x01
	.zero		1


	//----- nvinfo : EIATTR_MERCURY_ISA_VERSION
	.align		4
        /*0024*/ 	.byte	0x03, 0x5f
        /*0026*/ 	.short	0x0101


	//----- nvinfo : EIATTR_COOP_GROUP_MASK_REGIDS
	.align		4
        /*0028*/ 	.byte	0x04, 0x29
        /*002a*/ 	.short	(.L_1483 - .L_1482)


	//   ....[0]....
.L_1482:
        /*002c*/ 	.word	0xffffffff


	//   ....[1]....
        /*0030*/ 	.word	0xffffffff


	//   ....[2]....
        /*0034*/ 	.word	0xffffffff


	//   ....[3]....
        /*0038*/ 	.word	0xffffffff


	//   ....[4]....
        /*003c*/ 	.word	0xffffffff


	//   ....[5]....
        /*0040*/ 	.word	0xffffffff


	//   ....[6]....
        /*0044*/ 	.word	0xffffffff


	//   ....[7]....
        /*0048*/ 	.word	0xffffffff


	//   ....[8]....
        /*004c*/ 	.word	0xffffffff


	//   ....[9]....
        /*0050*/ 	.word	0xffffffff


	//----- nvinfo : EIATTR_COOP_GROUP_INSTR_OFFSETS
	.align		4
.L_1483:
        /*0054*/ 	.byte	0x04, 0x28
        /*0056*/ 	.short	(.L_1485 - .L_1484)


	//   ....[0]....
.L_1484:
        /*0058*/ 	.word	0x00001b40


	//   ....[1]....
        /*005c*/ 	.word	0x00001b50


	//   ....[2]....
        /*0060*/ 	.word	0x00001b80


	//   ....[3]....
        /*0064*/ 	.word	0x00001b90


	//   ....[4]....
        /*0068*/ 	.word	0x00001bd0


	//   ....[5]....
        /*006c*/ 	.word	0x00001be0


	//   ....[6]....
        /*0070*/ 	.word	0x00001c20


	//   ....[7]....
        /*0074*/ 	.word	0x00001c30


	//   ....[8]....
        /*0078*/ 	.word	0x00001cc0


	//   ....[9]....
        /*007c*/ 	.word	0x00001cd0


	//----- nvinfo : EIATTR_VRC_CTA_INIT_COUNT
	.align		4
.L_1485:
        /*0080*/ 	.byte	0x02, 0x4a
	.zero		1
	.zero		1


	//----- nvinfo : EIATTR_EXIT_INSTR_OFFSETS
	.align		4
        /*0084*/ 	.byte	0x04, 0x1c
        /*0086*/ 	.short	(.L_1487 - .L_1486)


	//   ....[0]....
.L_1486:
        /*0088*/ 	.word	0x00000060


	//   ....[1]....
        /*008c*/ 	.word	0x00006880


	//----- nvinfo : EIATTR_MAX_THREADS
	.align		4
.L_1487:
        /*0090*/ 	.byte	0x04, 0x05
        /*0092*/ 	.short	(.L_1489 - .L_1488)
.L_1488:
        /*0094*/ 	.word	0x000002a0
        /*0098*/ 	.word	0x00000001
        /*009c*/ 	.word	0x00000001


	//----- nvinfo : EIATTR_CRS_STACK_SIZE
	.align		4
.L_1489:
        /*00a0*/ 	.byte	0x04, 0x1e
        /*00a2*/ 	.short	(.L_1491 - .L_1490)
.L_1490:
        /*00a4*/ 	.word	0x00000000


	//----- nvinfo : EIATTR_CBANK_PARAM_SIZE
	.align		4
.L_1491:
        /*00a8*/ 	.byte	0x03, 0x19
        /*00aa*/ 	.short	0x00a0


	//----- nvinfo : EIATTR_PARAM_CBANK
	.align		4
        /*00ac*/ 	.byte	0x04, 0x0a
        /*00ae*/ 	.short	(.L_1493 - .L_1492)
	.align		4
.L_1492:
        /*00b0*/ 	.word	index@(.nv.constant0._Z35group_norm_nhwc_fwd_one_pass_kernelI11Fp16IOFp32WLi512ELi42ELi672EEv26Group_norm_nhwc_fwd_params)
        /*00b4*/ 	.short	0x0380
        /*00b6*/ 	.short	0x00a0


	//----- nvinfo : EIATTR_SW_WAR
	.align		4
.L_1493:
        /*00b8*/ 	.byte	0x04, 0x36
        /*00ba*/ 	.short	(.L_1495 - .L_1494)
.L_1494:
        /*00bc*/ 	.word	0x00000008
.L_1495:


//--------------------- .nv.info._Z35group_norm_nhwc_fwd_one_pass_kernelI11Fp16IOBf16WLi64ELi42ELi672EEv26Group_norm_nhwc_fwd_params --------------------------
	.section	.nv.info._Z35group_norm_nhwc_fwd_one_pass_kernelI11Fp16IOBf16WLi64ELi42ELi672EEv26Group_norm_nhwc_fwd_params,"",@"SHT_CUDA_INFO"
	.sectionflags	@""
	.align	4


	//----- nvinfo : EIATTR_CUDA_API_VERSION
	.align		4
        /*0000*/ 	.byte	0x04, 0x37
        /*0002*/ 	.short	(.L_1497 - .L_1496)
.L_1496:
        /*0004*/ 	.word	0x00000082


	//----- nvinfo : EIATTR_KPARAM_INFO
	.align		4
.L_1497:
        /*0008*/ 	.byte	0x04, 0x17
        /*000a*/ 	.short	(.L_1499 - .L_1498)
.L_1498:
        /*000c*/ 	.word	0x00000000
        /*0010*/ 	.short	0x0000
        /*0012*/ 	.short	0x0000
        /*0014*/ 	.byte	0x00, 0xf0, 0x81, 0x02


	//----- nvinfo : EIATTR_SPARSE_MMA_MASK
	.align		4
.L_1499:
        /*0018*/ 	.byte	0x03, 0x50
        /*001a*/ 	.short	0x0000


	//----- nvinfo : EIATTR_MAXREG_COUNT
	.align		4
        /*001c*/ 	.byte	0x03, 0x1b
        /*001e*/ 	.short	0x0050


	//----- nvinfo : EIATTR_NUM_BARRIERS
	.align		4
        /*0020*/ 	.byte	0x02, 0x4c
        /*0022*/ 	.byte	0x01
	.zero		1


	//----- nvinfo : EIATTR_MERCURY_ISA_VERSION
	.align		4
        /*0024*/ 	.byte	0x03, 0x5f
        /*0026*/ 	.short	0x0101


	//----- nvinfo : EIATTR_INT_WARP_WIDE_INSTR_OFFSETS
	.align		4
        /*0028*/ 	.byte	0x04, 0x31
        /*002a*/ 	.short	(.L_1501 - .L_1500)


	//   ....[0]....
.L_1500:
        /*002c*/ 	.word	0x000010e0


	//   ....[1]....
        /*0030*/ 	.word	0x00001100


	//   ....[2]....
        /*0034*/ 	.word	0x00001120


	//   ....[3]....
        /*0038*/ 	.word	0x00001250


	//   ....[4]....
        /*003c*/ 	.word	0x00001260


	//   ....[5]....
        /*0040*/ 	.word	0x00001380


	//   ....[6]....
        /*0044*/ 	.word	0x000013b0


	//   ....[7]....
        /*0048*/ 	.word	0x00001400


	//   ....[8]....
        /*004c*/ 	.word	0x00001780


	//   ....[9]....
        /*0050*/ 	.word	0x000017a0


	//   ....[10]....
        /*0054*/ 	.word	0x000017c0


	//   ....[11]....
        /*0058*/ 	.word	0x000017e0


	//   ....[12]....
        /*005c*/ 	.word	0x00001a50


	//   ....[13]....
        /*0060*/ 	.word	0x00001a60


	//----- nvinfo : EIATTR_COOP_GROUP_MASK_REGIDS
	.align		4
.L_1501:
        /*0064*/ 	.byte	0x04, 0x29
        /*0066*/ 	.short	(.L_1503 - .L_1502)


	//   ....[0]....
.L_1502:
        /*0068*/ 	.word	0xffffffff


	//   ....[1]....
        /*006c*/ 	.word	0xffffffff


	//   ....[2]....
        /*0070*/ 	.word	0xffffffff


	//   ....[3]....
        /*0074*/ 	.word	0xffffffff


	//   ....[4]....
        /*0078*/ 	.word	0xffffffff


	//   ....[5]....
        /*007c*/ 	.word	0xffffffff


	//   ....[6]....
        /*0080*/ 	.word	0xffffffff


	//   ....[7]....
        /*0084*/ 	.word	0xffffffff


	//   ....[8]....
        /*0088*/ 	.word	0xffffffff


	//   ....[9]....
        /*008c*/ 	.word	0xffffffff


	//----- nvinfo : EIATTR_COOP_GROUP_INSTR_OFFSETS
	.align		4
.L_1503:
        /*0090*/ 	.byte	0x04, 0x28
        /*0092*/ 	.short	(.L_1505 - .L_1504)


	//   ....[0]....
.L_1504:
        /*0094*/ 	.word	0x00000760


	//   ....[1]....
        /*0098*/ 	.word	0x00000770


	//   ....[2]....
        /*009c*/ 	.word	0x000007a0


	//   ....[3]....
        /*00a0*/ 	.word	0x000007c0


	//   ....[4]....
        /*00a4*/ 	.word	0x000007f0


	//   ....[5]....
        /*00a8*/ 	.word	0x00000810


	//   ....[6]....
        /*00ac*/ 	.word	0x00000840


	//   ....[7]....
        /*00b0*/ 	.word	0x00000860


	//   ....[8]....
        /*00b4*/ 	.word	0x000008b0


	//   ....[9]....
        /*00b8*/ 	.word	0x000008c0


	//----- nvinfo : EIATTR_VRC_CTA_INIT_COUNT
	.align		4
.L_1505:
        /*00bc*/ 	.byte	0x02, 0x4a
	.zero		1
	.zero		1


	//----- nvinfo : EIATTR_EXIT_INSTR_OFFSETS
	.align		4
        /*00c0*/ 	.byte	0x04, 0x1c
        /*00c2*/ 	.short	(.L_1507 - .L_1506)


	//   ....[0]....
.L_1506:
        /*00c4*/ 	.word	0x00000070


	//   ....[1]....
        /*00c8*/ 	.word	0x00002750


	//----- nvinfo : EIATTR_MAX_THREADS
	.align		4
.L_1507:
        /*00cc*/ 	.byte	0x04, 0x05
        /*00ce*/ 	.short	(.L_1509 - .L_1508)
.L_1508:
        /*00d0*/ 	.word	0x000002a0
        /*00d4*/ 	.word	0x00000001
        /*00d8*/ 	.word	0x00000001


	//----- nvinfo : EIATTR_CRS_STACK_SIZE
	.align		4
.L_1509:
        /*00dc*/ 	.byte	0x04, 0x1e
        /*00de*/ 	.short	(.L_1511 - .L_1510)
.L_1510:
        /*00e0*/ 	.word	0x00000000


	//----- nvinfo : EIATTR_CBANK_PARAM_SIZE
	.align		4
.L_1511:
        /*00e4*/ 	.byte	0x03, 0x19
        /*00e6*/ 	.short	0x00a0


	//----- nvinfo : EIATTR_PARAM_CBANK
	.align		4
        /*00e8*/ 	.byte	0x04, 0x0a
        /*00ea*/ 	.short	(.L_1513 - .L_1512)
	.align		4
.L_1512:
        /*00ec*/ 	.word	index@(.nv.constant0._Z35group_norm_nhwc_fwd_one_pass_kernelI11Fp16IOBf16WLi64ELi42ELi672EEv26Group_norm_nhwc_fwd_params)
        /*00f0*/ 	.short	0x0380
        /*00f2*/ 	.short	0x00a0


	//----- nvinfo : EIATTR_SW_WAR
	.align		4
.L_1513:
        /*00f4*/ 	.byte	0x04, 0x36
        /*00f6*/ 	.short	(.L_1515 - .L_1514)
.L_1514:
        /*00f8*/ 	.word	0x00000008
.L_1515:


//--------------------- .nv.info._Z35group_norm_nhwc_fwd_one_pass_kernelI11Fp16IOBf16WLi128ELi42ELi672EEv26Group_norm_nhwc_fwd_params --------------------------
	.section	.nv.info._Z35group_norm_nhwc_fwd_one_pass_kernelI11Fp16IOBf16WLi128ELi42ELi672EEv26Group_norm_nhwc_fwd_params,"",@"SHT_CUDA_INFO"
	.sectionflags	@""
	.align	4


	//----- nvinfo : EIATTR_CUDA_API_VERSION
	.align		4
        /*0000*/ 	.byte	0x04, 0x37
        /*0002*/ 	.short	(.L_1517 - .L_1516)
.L_1516:
        /*0004*/ 	.word	0x00000082


	//----- nvinfo : EIATTR_KPARAM_INFO
	.align		4
.L_1517:
        /*0008*/ 	.byte	0x04, 0x17
        /*000a*/ 	.short	(.L_1519 - .L_1518)
.L_1518:
        /*000c*/ 	.word	0x00000000
        /*0010*/ 	.short	0x0000
        /*0012*/ 	.short	0x0000
        /*0014*/ 	.byte	0x00, 0xf0, 0x81, 0x02


	//----- nvinfo : EIATTR_SPARSE_MMA_MASK
	.align		4
.L_1519:
        /*0018*/ 	.byte	0x03, 0x50
        /*001a*/ 	.short	0x0000


	//----- nvinfo : EIATTR_MAXREG_COUNT
	.align		4
        /*001c*/ 	.byte	0x03, 0x1b
        /*001e*/ 	.short	0x0050


	//----- nvinfo : EIATTR_NUM_BARRIERS
	.align		4
        /*0020*/ 	.byte	0x02, 0x4c
        /*0022*/ 	.byte	0x01
	.zero		1


	//----- nvinfo : EIATTR_MERCURY_ISA_VERSION
	.align		4
        /*0024*/ 	.byte	0x03, 0x5f
        /*0026*/ 	.short	0x0101


	//----- nvinfo : EIATTR_INT_WARP_WIDE_INSTR_OFFSETS
	.align		4
        /*0028*/ 	.byte	0x04, 0x31
        /*002a*/ 	.short	(.L_1521 - .L_1520)


	//   ....[0]....
.L_1520:
        /*002c*/ 	.word	0x000014e0


	//   ....[1]....
        /*0030*/ 	.word	0x00001500


	//   ....[2]....
        /*0034*/ 	.word	0x000015e0


	//   ....[3]....
        /*0038*/ 	.word	0x00001600


	//   ....[4]....
        /*003c*/ 	.word	0x00001710


	//   ....[5]....
        /*0040*/ 	.word	0x000017a0


	//   ....[6]....
        /*0044*/ 	.word	0x00001860


	//   ....[7]....
        /*0048*/ 	.word	0x00001880


	//   ....[8]....
        /*004c*/ 	.word	0x00001ad0


	//   ....[9]....
        /*0050*/ 	.word	0x00001bc0


	//   ....[10]....
        /*0054*/ 	.word	0x00001be0


	//   ....[11]....
        /*0058*/ 	.word	0x00001c10


	//   ....[12]....
        /*005c*/ 	.word	0x00001e20


	//   ....[13]....
        /*0060*/ 	.word	0x00001e40


	//----- nvinfo : EIATTR_COOP_GROUP_MASK_REGIDS
	.align		4
.L_1521:
        /*0064*/ 	.byte	0x04, 0x29
        /*0066*/ 	.short	(.L_1523 - .L_1522)


	//   ....[0]....
.L_1522:
        /*0068*/ 	.word	0xffffffff


	//   ....[1]....
        /*006c*/ 	.word	0xffffffff


	//   ....[2]....
        /*0070*/ 	.word	0xffffffff


	//   ....[3]....
        /*0074*/ 	.word	0xffffffff


	//   ....[4]....
        /*0078*/ 	.word	0xffffffff


	//   ....[5]....
        /*007c*/ 	.word	0xffffffff


	//   ....[6]....
        /*0080*/ 	.word	0xffffffff


	//   ....[7]....
        /*0084*/ 	.word	0xffffffff


	//   ....[8]....
        /*0088*/ 	.word	0xffffffff


	//   ....[9]....
        /*008c*/ 	.word	0xffffffff


	//----- nvinfo : EIATTR_COOP_GROUP_INSTR_OFFSETS
	.align		4
.L_1523:
        /*0090*/ 	.byte	0x04, 0x28
        /*0092*/ 	.short	(.L_1525 - .L_1524)


	//   ....[0]....
.L_1524:
        /*0094*/ 	.word	0x00000ba0


	//   ....[1]....
        /*0098*/ 	.word	0x00000bb0


	//   ....[2]....
        /*009c*/ 	.word	0x00000be0


	//   ....[3]....
        /*00a0*/ 	.word	0x00000bf0


	//   ....[4]....
        /*00a4*/ 	.word	0x00000c30


	//   ....[5]....
        /*00a8*/ 	.word	0x00000c40


	//   ....[6]....
        /*00ac*/ 	.word	0x00000c80


	//   ....[7]....
        /*00b0*/ 	.word	0x00000c90


	//   ....[8]....
        /*00b4*/ 	.word	0x00000cf0


	//   ....[9]....
        /*00b8*/ 	.word	0x00000d00


	//----- nvinfo : EIATTR_VRC_CTA_INIT_COUNT
	.align		4
.L_1525:
        /*00bc*/ 	.byte	0x02, 0x4a
	.zero		1
	.zero		1


	//----- nvinfo : EIATTR_EXIT_INSTR_OFFSETS
	.align		4
        /*00c0*/ 	.byte	0x04, 0x1c
        /*00c2*/ 	.short	(.L_1527 - .L_1526)


	//   ....[0]....
.L_1526:
        /*00c4*/ 	.word	0x00000070


	//   ....[1]....
        /*00c8*/ 	.word	0x00003130


	//----- nvinfo : EIATTR_MAX_THREADS
	.align		4
.L_1527:
        /*00cc*/ 	.byte	0x04, 0x05
        /*00ce*/ 	.short	(.L_1529 - .L_1528)
.L_1528:
        /*00d0*/ 	.word	0x000002a0
        /*00d4*/ 	.word	0x00000001
        /*00d8*/ 	.word	0x00000001


	//----- nvinfo : EIATTR_CRS_STACK_SIZE
	.align		4
.L_1529:
        /*00dc*/ 	.byte	0x04, 0x1e
        /*00de*/ 	.short	(.L_1531 - .L_1530)
.L_1530:
        /*00e0*/ 	.word	0x00000000


	//----- nvinfo : EIATTR_CBANK_PARAM_SIZE
	.align		4
.L_1531:
        /*00e4*/ 	.byte	0x03, 0x19
        /*00e6*/ 	.short	0x00a0


	//----- nvinfo : EIATTR_PARAM_CBANK
	.align		4
        /*00e8*/ 	.byte	0x04, 0x0a
        /*00ea*/ 	.short	(.L_1533 - .L_1532)
	.align		4
.L_1532:
        /*00ec*/ 	.word	index@(.nv.constant0._Z35group_norm_nhwc_fwd_one_pass_kernelI11Fp16IOBf16WLi128ELi42ELi672EEv26Group_norm_nhwc_fwd_params)
        /*00f0*/ 	.short	0x0380
        /*00f2*/ 	.short	0x00a0


	//----- nvinfo : EIATTR_SW_WAR
	.align		4
.L_1533:
        /*00f4*/ 	.byte	0x04, 0x36
        /*00f6*/ 	.short	(.L_1535 - .L_1534)
.L_1534:
        /*00f8*/ 	.word	0x00000008
.L_1535:


//--------------------- .nv.info._Z35group_norm_nhwc_fwd_one_pass_kernelI11Fp16IOBf16WLi256ELi42ELi672EEv26Group_norm_nhwc_fwd_params --------------------------
	.section	.nv.info._Z35group_norm_nhwc_fwd_one_pass_kernelI11Fp16IOBf16WLi256ELi42ELi672EEv26Group_norm_nhwc_fwd_params,"",@"SHT_CUDA_INFO"
	.sectionflags	@""
	.align	4


	//----- nvinfo : EIATTR_CUDA_API_VERSION
	.align		4
        /*0000*/ 	.byte	0x04, 0x37
        /*0002*/ 	.short	(.L_1537 - .L_1536)
.L_1536:
        /*0004*/ 	.word	0x00000082


	//----- nvinfo : EIATTR_KPARAM_INFO
	.align		4
.L_1537:
        /*0008*/ 	.byte	0x04, 0x17
        /*000a*/ 	.short	(.L_1539 - .L_1538)
.L_1538:
        /*000c*/ 	.word	0x00000000
        /*0010*/ 	.short	0x0000
        /*0012*/ 	.short	0x0000
        /*0014*/ 	.byte	0x00, 0xf0, 0x81, 0x02


	//----- nvinfo : EIATTR_SPARSE_MMA_MASK
	.align		4
.L_1539:
        /*0018*/ 	.byte	0x03, 0x50
        /*001a*/ 	.short	0x0000


	//----- nvinfo : EIATTR_MAXREG_COUNT
	.align		4
        /*001c*/ 	.byte	0x03, 0x1b
        /*001e*/ 	.short	0x0050


	//----- nvinfo : EIATTR_NUM_BARRIERS
	.align		4
        /*0020*/ 	.byte	0x02, 0x4c
        /*0022*/ 	.byte	0x01
	.zero		1


	//----- nvinfo : EIATTR_MERCURY_ISA_VERSION
	.align		4
        /*0024*/ 	.byte	0x03, 0x5f
        /*0026*/ 	.short	0x0101


	//----- nvinfo : EIATTR_COOP_GROUP_MASK_REGIDS
	.align		4
        /*0028*/ 	.byte	0x04, 0x29
        /*002a*/ 	.short	(.L_1541 - .L_1540)


	//   ....[0]....
.L_1540:
        /*002c*/ 	.word	0xffffffff


	//   ....[1]....
        /*0030*/ 	.word	0xffffffff


	//   ....[2]....
        /*0034*/ 	.word	0xffffffff


	//   ....[3]....
        /*0038*/ 	.word	0xffffffff


	//   ....[4]....
        /*003c*/ 	.word	0xffffffff


	//   ....[5]....
        /*0040*/ 	.word	0xffffffff


	//   ....[6]....
        /*0044*/ 	.word	0xffffffff


	//   ....[7]....
        /*0048*/ 	.word	0xffffffff


	//   ....[8]....
        /*004c*/ 	.word	0xffffffff


	//   ....[9]....
        /*0050*/ 	.word	0xffffffff


	//----- nvinfo : EIATTR_COOP_GROUP_INSTR_OFFSETS
	.align		4
.L_1541:
        /*0054*/ 	.byte	0x04, 0x28
        /*0056*/ 	.short	(.L_1543 - .L_1542)


	//   ....[0]....
.L_1542:
        /*0058*/ 	.word	0x00000fc0


	//   ....[1]....
        /*005c*/ 	.word	0x00000fd0


	//   ....[2]....
        /*0060*/ 	.word	0x00001000


	//   ....[3]....
        /*0064*/ 	.word	0x00001010


	//   ....[4]....
        /*0068*/ 	.word	0x00001050


	//   ....[5]....
        /*006c*/ 	.word	0x00001060


	//   ....[6]....
        /*0070*/ 	.word	0x000010a0


	//   ....[7]....
        /*0074*/ 	.word	0x000010b0


	//   ....[8]....
        /*0078*/ 	.word	0x00001120


	//   ....[9]....
        /*007c*/ 	.word	0x00001130


	//----- nvinfo : EIATTR_VRC_CTA_INIT_COUNT
	.align		4
.L_1543:
        /*0080*/ 	.byte	0x02, 0x4a
	.zero		1
	.zero		1


	//----- nvinfo : EIATTR_EXIT_INSTR_OFFSETS
	.align		4
        /*0084*/ 	.byte	0x04, 0x1c
        /*0086*/ 	.short	(.L_1545 - .L_1544)


	//   ....[0]....
.L_1544:
        /*0088*/ 	.word	0x00000060


	//   ....[1]....
        /*008c*/ 	.word	0x00003eb0


	//----- nvinfo : EIATTR_MAX_THREADS
	.align		4
.L_1545:
        /*0090*/ 	.byte	0x04, 0x05
        /*0092*/ 	.short	(.L_1547 - .L_1546)
.L_1546:
        /*0094*/ 	.word	0x000002a0
        /*0098*/ 	.word	0x00000001
        /*009c*/ 	.word	0x00000001


	//----- nvinfo : EIATTR_CRS_STACK_SIZE
	.align		4
.L_1547:
        /*00a0*/ 	.byte	0x04, 0x1e
        /*00a2*/ 	.short	(.L_1549 - .L_1548)
.L_1548:
        /*00a4*/ 	.word	0x00000000


	//----- nvinfo : EIATTR_CBANK_PARAM_SIZE
	.align		4
.L_1549:
        /*00a8*/ 	.byte	0x03, 0x19
        /*00aa*/ 	.short	0x00a0


	//----- nvinfo : EIATTR_PARAM_CBANK
	.align		4
        /*00ac*/ 	.byte	0x04, 0x0a
        /*00ae*/ 	.short	(.L_1551 - .L_1550)
	.align		4
.L_1550:
        /*00b0*/ 	.word	index@(.nv.constant0._Z35group_norm_nhwc_fwd_one_pass_kernelI11Fp16IOBf16WLi256ELi42ELi672EEv26Group_norm_nhwc_fwd_params)
        /*00b4*/ 	.short	0x0380
        /*00b6*/ 	.short	0x00a0


	//----- nvinfo : EIATTR_SW_WAR
	.align		4
.L_1551:
        /*00b8*/ 	.byte	0x04, 0x36
        /*00ba*/ 	.short	(.L_1553 - .L_1552)
.L_1552:
        /*00bc*/ 	.word	0x00000008
.L_1553:


//--------------------- .nv.info._Z35group_norm_nhwc_fwd_one_pass_kernelI11Fp16IOBf16WLi512ELi42ELi672EEv26Group_norm_nhwc_fwd_params --------------------------
	.section	.nv.info._Z35group_norm_nhwc_fwd_one_pass_kernelI11Fp16IOBf16WLi512ELi42ELi672EEv26Group_norm_nhwc_fwd_params,"",@"SHT_CUDA_INFO"
	.sectionflags	@""
	.align	4


	//----- nvinfo : EIATTR_CUDA_API_VERSION
	.align		4
        /*0000*/ 	.byte	0x04, 0x37
        /*0002*/ 	.short	(.L_1555 - .L_1554)
.L_1554:
        /*0004*/ 	.word	0x00000082


	//----- nvinfo : EIATTR_KPARAM_INFO
	.align		4
.L_1555:
        /*0008*/ 	.byte	0x04, 0x17
        /*000a*/ 	.short	(.L_1557 - .L_1556)
.L_1556:
        /*000c*/ 	.word	0x00000000
        /*0010*/ 	.short	0x0000
        /*0012*/ 	.short	0x0000
        /*0014*/ 	.byte	0x00, 0xf0, 0x81, 0x02


	//----- nvinfo : EIATTR_SPARSE_MMA_MASK
	.align		4
.L_1557:
        /*0018*/ 	.byte	0x03, 0x50
        /*001a*/ 	.short	0x0000


	//----- nvinfo : EIATTR_MAXREG_COUNT
	.align		4
        /*001c*/ 	.byte	0x03, 0x1b
        /*001e*/ 	.short	0x0050


	//----- nvinfo : EIATTR_NUM_BARRIERS
	.align		4
        /*0020*/ 	.byte	0x02, 0x4c
        /*0022*/ 	.byte	0x01
	.zero		1


	//----- nvinfo : EIATTR_MERCURY_ISA_VERSION
	.align		4
        /*0024*/ 	.byte	0x03, 0x5f
        /*0026*/ 	.short	0x0101


	//----- nvinfo : EIATTR_COOP_GROUP_MASK_REGIDS
	.align		4
        /*0028*/ 	.byte	0x04, 0x29
        /*002a*/ 	.short	(.L_1559 - .L_1558)


	//   ....[0]....
.L_1558:
        /*002c*/ 	.word	0xffffffff


	//   ....[1]....
        /*0030*/ 	.word	0xffffffff


	//   ....[2]....
        /*0034*/ 	.word	0xffffffff


	//   ....[3]....
        /*0038*/ 	.word	0xffffffff


	//   ....[4]....
        /*003c*/ 	.word	0xffffffff


	//   ....[5]....
        /*0040*/ 	.word	0xffffffff


	//   ....[6]....
        /*0044*/ 	.word	0xffffffff


	//   ....[7]....
        /*0048*/ 	.word	0xffffffff


	//   ....[8]....
        /*004c*/ 	.word	0xffffffff


	//   ....[9]....
        /*0050*/ 	.word	0xffffffff


	//----- nvinfo : EIATTR_COOP_GROUP_INSTR_OFFSETS
	.align		4
.L_1559:
        /*0054*/ 	.byte	0x04, 0x28
        /*0056*/ 	.short	(.L_1561 - .L_1560)


	//   ....[0]....
.L_1560:
        /*0058*/ 	.word	0x00001b20


	//   ....[1]....
        /*005c*/ 	.word	0x00001b30


	//   ....[2]....
        /*0060*/ 	.word	0x00001b70


	//   ....[3]....
        /*0064*/ 	.word	0x00001b80


	//   ....[4]....
        /*0068*/ 	.word	0x00001bc0


	//   ....[5]....
        /*006c*/ 	.word	0x00001bd0


	//   ....[6]....
        /*0070*/ 	.word	0x00001c10


	//   ....[7]....
        /*0074*/ 	.word	0x00001c20


	//   ....[8]....
        /*0078*/ 	.word	0x00001cb0


	//   ....[9]....
        /*007c*/ 	.word	0x00001cc0


	//----- nvinfo : EIATTR_VRC_CTA_INIT_COUNT
	.align		4
.L_1561:
        /*0080*/ 	.byte	0x02, 0x4a
	.zero		1
	.zero		1


	//----- nvinfo : EIATTR_EXIT_INSTR_OFFSETS
	.align		4
        /*0084*/ 	.byte	0x04, 0x1c
        /*0086*/ 	.short	(.L_1563 - .L_1562)


	//   ....[0]....
.L_1562:
        /*0088*/ 	.word	0x00000060


	//   ....[1]....
        /*008c*/ 	.word	0x000068d0


	//----- nvinfo : EIATTR_MAX_THREADS
	.align		4
.L_1563:
        /*0090*/ 	.byte	0x04, 0x05
        /*0092*/ 	.short	(.L_1565 - .L_1564)
.L_1564:
        /*0094*/ 	.word	0x000002a0
        /*0098*/ 	.word	0x00000001
        /*009c*/ 	.word	0x00000001


	//----- nvinfo : EIATTR_CRS_STACK_SIZE
	.align		4
.L_1565:
        /*00a0*/ 	.byte	0x04, 0x1e
        /*00a2*/ 	.short	(.L_1567 - .L_1566)
.L_1566:
        /*00a4*/ 	.word	0x00000000


	//----- nvinfo : EIATTR_CBANK_PARAM_SIZE
	.align		4
.L_1567:
        /*00a8*/ 	.byte	0x03, 0x19
        /*00aa*/ 	.short	0x00a0


	//----- nvinfo : EIATTR_PARAM_CBANK
	.align		4
        /*00ac*/ 	.byte	0x04, 0x0a
        /*00ae*/ 	.short	(.L_1569 - .L_1568)
	.align		4
.L_1568:
        /*00b0*/ 	.word	index@(.nv.constant0._Z35group_norm_nhwc_fwd_one_pass_kernelI11Fp16IOBf16WLi512ELi42ELi672EEv26Group_norm_nhwc_fwd_params)
        /*00b4*/ 	.short	0x0380
        /*00b6*/ 	.short	0x00a0


	//----- nvinfo : EIATTR_SW_WAR
	.align		4
.L_1569:
        /*00b8*/ 	.byte	0x04, 0x36
        /*00ba*/ 	.short	(.L_1571 - .L_1570)
.L_1570:
        /*00bc*/ 	.word	0x00000008
.L_1571:


//--------------------- .nv.info._Z35group_norm_nhwc_fwd_one_pass_kernelI11Fp16IOFp16WLi64ELi42ELi672EEv26Group_norm_nhwc_fwd_params --------------------------
	.section	.nv.info._Z35group_norm_nhwc_fwd_one_pass_kernelI11Fp16IOFp16WLi64ELi42ELi672EEv26Group_norm_nhwc_fwd_params,"",@"SHT_CUDA_INFO"
	.sectionflags	@""
	.align	4


	//----- nvinfo : EIATTR_CUDA_API_VERSION
	.align		4
        /*0000*/ 	.byte	0x04, 0x37
        /*0002*/ 	.short	(.L_1573 - .L_1572)
.L_1572:
        /*0004*/ 	.word	0x00000082


	//----- nvinfo : EIATTR_KPARAM_INFO
	.align		4
.L_1573:
        /*0008*/ 	.byte	0x04, 0x17
        /*000a*/ 	.short	(.L_1575 - .L_1574)
.L_1574:
        /*000c*/ 	.word	0x00000000
        /*0010*/ 	.short	0x0000
        /*0012*/ 	.short	0x0000
        /*0014*/ 	.byte	0x00, 0xf0, 0x81, 0x02


	//----- nvinfo : EIATTR_SPARSE_MMA_MASK
	.align		4
.L_1575:
        /*0018*/ 	.byte	0x03, 0x50
        /*001a*/ 	.short	0x0000


	//----- nvinfo : EIATTR_MAXREG_COUNT
	.align		4
        /*001c*/ 	.byte	0x03, 0x1b
        /*001e*/ 	.short	0x0050


	//----- nvinfo : EIATTR_NUM_BARRIERS
	.align		4
        /*0020*/ 	.byte	0x02, 0x4c
        /*0022*/ 	.byte	0x01
	.zero		1


	//----- nvinfo : EIATTR_MERCURY_ISA_VERSION
	.align		4
        /*0024*/ 	.byte	0x03, 0x5f
        /*0026*/ 	.short	0x0101


	//----- nvinfo : EIATTR_INT_WARP_WIDE_INSTR_OFFSETS
	.align		4
        /*0028*/ 	.byte	0x04, 0x31
        /*002a*/ 	.short	(.L_1577 - .L_1576)


	//   ....[0]....
.L_1576:
        /*002c*/ 	.word	0x000010e0


	//   ....[1]....
        /*0030*/ 	.word	0x00001100


	//   ....[2]....
        /*0034*/ 	.word	0x00001120


	//   ....[3]....
        /*0038*/ 	.word	0x00001250


	//   ....[4]....
        /*003c*/ 	.word	0x00001260


	//   ....[5]....
        /*0040*/ 	.word	0x00001380


	//   ....[6]....
        /*0044*/ 	.word	0x000013c0


	//   ....[7]....
        /*0048*/ 	.word	0x000013e0


	//   ....[8]....
        /*004c*/ 	.word	0x00001780


	//   ....[9]....
        /*0050*/ 	.word	0x000017a0


	//   ....[10]....
        /*0054*/ 	.word	0x000017c0


	//   ....[11]....
        /*0058*/ 	.word	0x000017e0


	//   ....[12]....
        /*005c*/ 	.word	0x00001a50


	//   ....[13]....
        /*0060*/ 	.word	0x00001a70


	//----- nvinfo : EIATTR_COOP_GROUP_MASK_REGIDS
	.align		4
.L_1577:
        /*0064*/ 	.byte	0x04, 0x29
        /*0066*/ 	.short	(.L_1579 - .L_1578)


	//   ....[0]....
.L_1578:
        /*0068*/ 	.word	0xffffffff


	//   ....[1]....
        /*006c*/ 	.word	0xffffffff


	//   ....[2]....
        /*0070*/ 	.word	0xffffffff


	//   ....[3]....
        /*0074*/ 	.word	0xffffffff


	//   ....[4]....
        /*0078*/ 	.word	0xffffffff


	//   ....[5]....
        /*007c*/ 	.word	0xffffffff


	//   ....[6]....
        /*0080*/ 	.word	0xffffffff


	//   ....[7]....
        /*0084*/ 	.word	0xffffffff


	//   ....[8]....
        /*0088*/ 	.word	0xffffffff


	//   ....[9]....
        /*008c*/ 	.word	0xffffffff


	//----- nvinfo : EIATTR_COOP_GROUP_INSTR_OFFSETS
	.align		4
.L_1579:
        /*0090*/ 	.byte	0x04, 0x28
        /*0092*/ 	.short	(.L_1581 - .L_1580)


	//   ....[0]....
.L_1580:
        /*0094*/ 	.word	0x00000760


	//   ....[1]....
        /*0098*/ 	.word	0x00000770


	//   ....[2]....
        /*009c*/ 	.word	0x000007a0


	//   ....[3]....
        /*00a0*/ 	.word	0x000007c0


	//   ....[4]....
        /*00a4*/ 	.word	0x000007f0


	//   ....[5]....
        /*00a8*/ 	.word	0x00000810


	//   ....[6]....
        /*00ac*/ 	.word	0x00000840


	//   ....[7]....
        /*00b0*/ 	.word	0x00000860


	//   ....[8]....
        /*00b4*/ 	.word	0x000008b0


	//   ....[9]....
        /*00b8*/ 	.word	0x000008c0


	//----- nvinfo : EIATTR_VRC_CTA_INIT_COUNT
	.align		4
.L_1581:
        /*00bc*/ 	.byte	0x02, 0x4a
	.zero		1
	.zero		1


	//----- nvinfo : EIATTR_EXIT_INSTR_OFFSETS
	.align		4
        /*00c0*/ 	.byte	0x04, 0x1c
        /*00c2*/ 	.short	(.L_1583 - .L_1582)


	//   ....[0]....
.L_1582:
        /*00c4*/ 	.word	0x00000070


	//   ....[1]....
        /*00c8*/ 	.word	0x00002750


	//----- nvinfo : EIATTR_MAX_THREADS
	.align		4
.L_1583:
        /*00cc*/ 	.byte	0x04, 0x05
        /*00ce*/ 	.short	(.L_1585 - .L_1584)
.L_1584:
        /*00d0*/ 	.word	0x000002a0
        /*00d4*/ 	.word	0x00000001
        /*00d8*/ 	.word	0x00000001


	//----- nvinfo : EIATTR_CRS_STACK_SIZE
	.align		4
.L_1585:
        /*00dc*/ 	.byte	0x04, 0x1e
        /*00de*/ 	.short	(.L_1587 - .L_1586)
.L_1586:
        /*00e0*/ 	.word	0x00000000


	//----- nvinfo : EIATTR_CBANK_PARAM_SIZE
	.align		4
.L_1587:
        /*00e4*/ 	.byte	0x03, 0x19
        /*00e6*/ 	.short	0x00a0


	//----- nvinfo : EIATTR_PARAM_CBANK
	.align		4
        /*00e8*/ 	.byte	0x04, 0x0a
        /*00ea*/ 	.short	(.L_1589 - .L_1588)
	.align		4
.L_1588:
        /*00ec*/ 	.word	index@(.nv.constant0._Z35group_norm_nhwc_fwd_one_pass_kernelI11Fp16IOFp16WLi64ELi42ELi672EEv26Group_norm_nhwc_fwd_params)
        /*00f0*/ 	.short	0x0380
        /*00f2*/ 	.short	0x00a0


	//----- nvinfo : EIATTR_SW_WAR
	.align		4
.L_1589:
        /*00f4*/ 	.byte	0x04, 0x36
        /*00f6*/ 	.short	(.L_1591 - .L_1590)
.L_1590:
        /*00f8*/ 	.word	0x00000008
.L_1591:


//--------------------- .nv.info._Z35group_norm_nhwc_fwd_one_pass_kernelI11Fp16IOFp16WLi128ELi42ELi672EEv26Group_norm_nhwc_fwd_params --------------------------
	.section	.nv.info._Z35group_norm_nhwc_fwd_one_pass_kernelI11Fp16IOFp16WLi128ELi42ELi672EEv26Group_norm_nhwc_fwd_params,"",@"SHT_CUDA_INFO"
	.sectionflags	@""
	.align	4


	//----- nvinfo : EIATTR_CUDA_API_VERSION
	.align		4
        /*0000*/ 	.byte	0x04, 0x37
        /*0002*/ 	.short	(.L_1593 - .L_1592)
.L_1592:
        /*0004*/ 	.word	0x00000082


	//----- nvinfo : EIATTR_KPARAM_INFO
	.align		4
.L_1593:
        /*0008*/ 	.byte	0x04, 0x17
        /*000a*/ 	.short	(.L_1595 - .L_1594)
.L_1594:
        /*000c*/ 	.word	0x00000000
        /*0010*/ 	.short	0x0000
        /*0012*/ 	.short	0x0000
        /*0014*/ 	.byte	0x00, 0xf0, 0x81, 0x02


	//----- nvinfo : EIATTR_SPARSE_MMA_MASK
	.align		4
.L_1595:
        /*0018*/ 	.byte	0x03, 0x50
        /*001a*/ 	.short	0x0000


	//----- nvinfo : EIATTR_MAXREG_COUNT
	.align		4
        /*001c*/ 	.byte	0x03, 0x1b
        /*001e*/ 	.short	0x0050


	//----- nvinfo : EIATTR_NUM_BARRIERS
	.align		4
        /*0020*/ 	.byte	0x02, 0x4c
        /*0022*/ 	.byte	0x01
	.zero		1


	//----- nvinfo : EIATTR_MERCURY_ISA_VERSION
	.align		4
        /*0024*/ 	.byte	0x03, 0x5f
        /*0026*/ 	.short	0x0101


	//----- nvinfo : EIATTR_INT_WARP_WIDE_INSTR_OFFSETS
	.align		4
        /*0028*/ 	.byte	0x04, 0x31
        /*002a*/ 	.short	(.L_1597 - .L_1596)


	//   ....[0]....
.L_1596:
        /*002c*/ 	.word	0x000014e0


	//   ....[1]....
        /*0030*/ 	.word	0x00001500


	//   ....[2]....
        /*0034*/ 	.word	0x000015e0


	//   ....[3]....
        /*0038*/ 	.word	0x00001600


	//   ....[4]....
        /*003c*/ 	.word	0x00001710


	//   ....[5]....
        /*0040*/ 	.word	0x000017a0


	//   ....[6]....
        /*0044*/ 	.word	0x00001860


	//   ....[7]....
        /*0048*/ 	.word	0x00001880


	//   ....[8]....
        /*004c*/ 	.word	0x00001ad0


	//   ....[9]....
        /*0050*/ 	.word	0x00001bc0


	//   ....[10]....
        /*0054*/ 	.word	0x00001be0


	//   ....[11]....
        /*0058*/ 	.word	0x00001c10


	//   ....[12]....
        /*005c*/ 	.word	0x00001e20


	//   ....[13]....
        /*0060*/ 	.word	0x00001e40


	//----- nvinfo : EIATTR_COOP_GROUP_MASK_REGIDS
	.align		4
.L_1597:
        /*0064*/ 	.byte	0x04, 0x29
        /*0066*/ 	.short	(.L_1599 - .L_1598)


	//   ....[0]....
.L_1598:
        /*0068*/ 	.word	0xffffffff


	//   ....[1]....
        /*006c*/ 	.word	0xffffffff


	//   ....[2]....
        /*0070*/ 	.word	0xffffffff


	//   ....[3]....
        /*0074*/ 	.word	0xffffffff


	//   ....[4]....
        /*0078*/ 	.word	0xffffffff


	//   ....[5]....
        /*007c*/ 	.word	0xffffffff


	//   ....[6]....
        /*0080*/ 	.word	0xffffffff


	//   ....[7]....
        /*0084*/ 	.word	0xffffffff


	//   ....[8]....
        /*0088*/ 	.word	0xffffffff


	//   ....[9]....
        /*008c*/ 	.word	0xffffffff


	//----- nvinfo : EIATTR_COOP_GROUP_INSTR_OFFSETS
	.align		4
.L_1599:
        /*0090*/ 	.byte	0x04, 0x28
        /*0092*/ 	.short	(.L_1601 - .L_1600)


	//   ....[0]....
.L_1600:
        /*0094*/ 	.word	0x00000ba0


	//   ....[1]....
        /*0098*/ 	.word	0x00000bb0


	//   ....[2]....
        /*009c*/ 	.word	0x00000be0


	//   ....[3]....
        /*00a0*/ 	.word	0x00000bf0


	//   ....[4]....
        /*00a4*/ 	.word	0x00000c30


	//   ....[5]....
        /*00a8*/ 	.word	0x00000c40


	//   ....[6]....
        /*00ac*/ 	.word	0x00000c80


	//   ....[7]....
        /*00b0*/ 	.word	0x00000c90


	//   ....[8]....
        /*00b4*/ 	.word	0x00000cf0


	//   ....[9]....
        /*00b8*/ 	.word	0x00000d00


	//----- nvinfo : EIATTR_VRC_CTA_INIT_COUNT
	.align		4
.L_1601:
        /*00bc*/ 	.byte	0x02, 0x4a
	.zero		1
	.zero		1


	//----- nvinfo : EIATTR_EXIT_INSTR_OFFSETS
	.align		4
        /*00c0*/ 	.byte	0x04, 0x1c
        /*00c2*/ 	.short	(.L_1603 - .L_1602)


	//   ....[0]....
.L_1602:
        /*00c4*/ 	.word	0x00000070


	//   ....[1]....
        /*00c8*/ 	.word	0x00003130


	//----- nvinfo : EIATTR_MAX_THREADS
	.align		4
.L_1603:
        /*00cc*/ 	.byte	0x04, 0x05
        /*00ce*/ 	.short	(.L_1605 - .L_1604)
.L_1604:
        /*00d0*/ 	.word	0x000002a0
        /*00d4*/ 	.word	0x00000001
        /*00d8*/ 	.word	0x00000001


	//----- nvinfo : EIATTR_CRS_STACK_SIZE
	.align		4
.L_1605:
        /*00dc*/ 	.byte	0x04, 0x1e
        /*00de*/ 	.short	(.L_1607 - .L_1606)
.L_1606:
        /*00e0*/ 	.word	0x00000000


	//----- nvinfo : EIATTR_CBANK_PARAM_SIZE
	.align		4
.L_1607:
        /*00e4*/ 	.byte	0x03, 0x19
        /*00e6*/ 	.short	0x00a0


	//----- nvinfo : EIATTR_PARAM_CBANK
	.align		4
        /*00e8*/ 	.byte	0x04, 0x0a
        /*00ea*/ 	.short	(.L_1609 - .L_1608)
	.align		4
.L_1608:
        /*00ec*/ 	.word	index@(.nv.constant0._Z35group_norm_nhwc_fwd_one_pass_kernelI11Fp16IOFp16WLi128ELi42ELi672EEv26Group_norm_nhwc_fwd_params)
        /*00f0*/ 	.short	0x0380
        /*00f2*/ 	.short	0x00a0


	//----- nvinfo : EIATTR_SW_WAR
	.align		4
.L_1609:
        /*00f4*/ 	.byte	0x04, 0x36
        /*00f6*/ 	.short	(.L_1611 - .L_1610)
.L_1610:
        /*00f8*/ 	.word	0x00000008
.L_1611:


//--------------------- .nv.info._Z35group_norm_nhwc_fwd_one_pass_kernelI11Fp16IOFp16WLi256ELi42ELi672EEv26Group_norm_nhwc_fwd_params --------------------------
	.section	.nv.info._Z35group_norm_nhwc_fwd_one_pass_kernelI11Fp16IOFp16WLi256ELi42ELi672EEv26Group_norm_nhwc_fwd_params,"",@"SHT_CUDA_INFO"
	.sectionflags	@""
	.align	4


	//----- nvinfo : EIATTR_CUDA_API_VERSION
	.align		4
        /*0000*/ 	.byte	0x04, 0x37
        /*0002*/ 	.short	(.L_1613 - .L_1612)
.L_1612:
        /*0004*/ 	.word	0x00000082


	//----- nvinfo : EIATTR_KPARAM_INFO
	.align		4
.L_1613:
        /*0008*/ 	.byte	0x04, 0x17
        /*000a*/ 	.short	(.L_1615 - .L_1614)
.L_1614:
        /*000c*/ 	.word	0x00000000
        /*0010*/ 	.short	0x0000
        /*0012*/ 	.short	0x0000
        /*0014*/ 	.byte	0x00, 0xf0, 0x81, 0x02


	//----- nvinfo : EIATTR_SPARSE_MMA_MASK
	.align		4
.L_1615:
        /*0018*/ 	.byte	0x03, 0x50
        /*001a*/ 	.short	0x0000


	//----- nvinfo : EIATTR_MAXREG_COUNT
	.align		4
        /*001c*/ 	.byte	0x03, 0x1b
        /*001e*/ 	.short	0x0050


	//----- nvinfo : EIATTR_NUM_BARRIERS
	.align		4
        /*0020*/ 	.byte	0x02, 0x4c
        /*0022*/ 	.byte	0x01
	.zero		1


	//----- nvinfo : EIATTR_MERCURY_ISA_VERSION
	.align		4
        /*0024*/ 	.byte	0x03, 0x5f
        /*0026*/ 	.short	0x0101


	//----- nvinfo : EIATTR_COOP_GROUP_MASK_REGIDS
	.align		4
        /*0028*/ 	.byte	0x04, 0x29
        /*002a*/ 	.short	(.L_1617 - .L_1616)


	//   ....[0]....
.L_1616:
        /*002c*/ 	.word	0xffffffff


	//   ....[1]....
        /*0030*/ 	.word	0xffffffff


	//   ....[2]....
        /*0034*/ 	.word	0xffffffff


	//   ....[3]....
        /*0038*/ 	.word	0xffffffff


	//   ....[4]....
        /*003c*/ 	.word	0xffffffff


	//   ....[5]....
        /*0040*/ 	.word	0xffffffff


	//   ....[6]....
        /*0044*/ 	.word	0xffffffff


	//   ....[7]....
        /*0048*/ 	.word	0xffffffff


	//   ....[8]....
        /*004c*/ 	.word	0xffffffff


	//   ....[9]....
        /*0050*/ 	.word	0xffffffff


	//----- nvinfo : EIATTR_COOP_GROUP_INSTR_OFFSETS
	.align		4
.L_1617:
        /*0054*/ 	.byte	0x04, 0x28
        /*0056*/ 	.short	(.L_1619 - .L_1618)


	//   ....[0]....
.L_1618:
        /*0058*/ 	.word	0x00000fc0


	//   ....[1]....
        /*005c*/ 	.word	0x00000fd0


	//   ....[2]....
        /*0060*/ 	.word	0x00001000


	//   ....[3]....
        /*0064*/ 	.word	0x00001010


	//   ....[4]....
        /*0068*/ 	.word	0x00001050


	//   ....[5]....
        /*006c*/ 	.word	0x00001060


	//   ....[6]....
        /*0070*/ 	.word	0x000010a0


	//   ....[7]....
        /*0074*/ 	.word	0x000010b0


	//   ....[8]....
        /*0078*/ 	.word	0x00001120


	//   ....[9]....
        /*007c*/ 	.word	0x00001130


	//----- nvinfo : EIATTR_VRC_CTA_INIT_COUNT
	.align		4
.L_1619:
        /*0080*/ 	.byte	0x02, 0x4a
	.zero		1
	.zero		1


	//----- nvinfo : EIATTR_EXIT_INSTR_OFFSETS
	.align		4
        /*0084*/ 	.byte	0x04, 0x1c
        /*0086*/ 	.short	(.L_1621 - .L_1620)


	//   ....[0]....
.L_1620:
        /*0088*/ 	.word	0x00000060


	//   ....[1]....
        /*008c*/ 	.word	0x00003eb0


	//----- nvinfo : EIATTR_MAX_THREADS
	.align		4
.L_1621:
        /*0090*/ 	.byte	0x04, 0x05
        /*0092*/ 	.short	(.L_1623 - .L_1622)
.L_1622:
        /*0094*/ 	.word	0x000002a0
        /*0098*/ 	.word	0x00000001
        /*009c*/ 	.word	0x00000001


	//----- nvinfo : EIATTR_CRS_STACK_SIZE
	.align		4
.L_1623:
        /*00a0*/ 	.byte	0x04, 0x1e
        /*00a2*/ 	.short	(.L_1625 - .L_1624)
.L_1624:
        /*00a4*/ 	.word	0x00000000


	//----- nvinfo : EIATTR_CBANK_PARAM_SIZE
	.align		4
.L_1625:
        /*00a8*/ 	.byte	0x03, 0x19
        /*00aa*/ 	.short	0x00a0


	//----- nvinfo : EIATTR_PARAM_CBANK
	.align		4
        /*00ac*/ 	.byte	0x04, 0x0a
        /*00ae*/ 	.short	(.L_1627 - .L_1626)
	.align		4
.L_1626:
        /*00b0*/ 	.word	index@(.nv.constant0._Z35group_norm_nhwc_fwd_one_pass_kernelI11Fp16IOFp16WLi256ELi42ELi672EEv26Group_norm_nhwc_fwd_params)
        /*00b4*/ 	.short	0x0380
        /*00b6*/ 	.short	0x00a0


	//----- nvinfo : EIATTR_SW_WAR
	.align		4
.L_1627:
        /*00b8*/ 	.byte	0x04, 0x36
        /*00ba*/ 	.short	(.L_1629 - .L_1628)
.L_1628:
        /*00bc*/ 	.word	0x00000008
.L_1629:


//--------------------- .nv.info._Z35group_norm_nhwc_fwd_one_pass_kernelI11Fp16IOFp16WLi512ELi42ELi672EEv26Group_norm_nhwc_fwd_params --------------------------
	.section	.nv.info._Z35group_norm_nhwc_fwd_one_pass_kernelI11Fp16IOFp16WLi512ELi42ELi672EEv26Group_norm_nhwc_fwd_params,"",@"SHT_CUDA_INFO"
	.sectionflags	@""
	.align	4


	//----- nvinfo : EIATTR_CUDA_API_VERSION
	.align		4
        /*0000*/ 	.byte	0x04, 0x37
        /*0002*/ 	.short	(.L_1631 - .L_1630)
.L_1630:
        /*0004*/ 	.word	0x00000082


	//----- nvinfo : EIATTR_KPARAM_INFO
	.align		4
.L_1631:
        /*0008*/ 	.byte	0x04, 0x17
        /*000a*/ 	.short	(.L_1633 - .L_1632)
.L_1632:
        /*000c*/ 	.word	0x00000000
        /*0010*/ 	.short	0x0000
        /*0012*/ 	.short	0x0000
        /*0014*/ 	.byte	0x00, 0xf0, 0x81, 0x02


	//----- nvinfo : EIATTR_SPARSE_MMA_MASK
	.align		4
.L_1633:
        /*0018*/ 	.byte	0x03, 0x50
        /*001a*/ 	.short	0x0000


	//----- nvinfo : EIATTR_MAXREG_COUNT
	.align		4
        /*001c*/ 	.byte	0x03, 0x1b
        /*001e*/ 	.short	0x0050


	//----- nvinfo : EIATTR_NUM_BARRIERS
	.align		4
        /*0020*/ 	.byte	0x02, 0x4c
        /*0022*/ 	.byte	0x01
	.zero		1


	//----- nvinfo : EIATTR_MERCURY_ISA_VERSION
	.align		4
        /*0024*/ 	.byte	0x03, 0x5f
        /*0026*/ 	.short	0x0101


	//----- nvinfo : EIATTR_COOP_GROUP_MASK_REGIDS
	.align		4
        /*0028*/ 	.byte	0x04, 0x29
        /*002a*/ 	.short	(.L_1635 - .L_1634)


	//   ....[0]....
.L_1634:
        /*002c*/ 	.word	0xffffffff


	//   ....[1]....
        /*0030*/ 	.word	0xffffffff


	//   ....[2]....
        /*0034*/ 	.word	0xffffffff


	//   ....[3]....
        /*0038*/ 	.word	0xffffffff


	//   ....[4]....
        /*003c*/ 	.word	0xffffffff


	//   ....[5]....
        /*0040*/ 	.word	0xffffffff


	//   ....[6]....
        /*0044*/ 	.word	0xffffffff


	//   ....[7]....
        /*0048*/ 	.word	0xffffffff


	//   ....[8]....
        /*004c*/ 	.word	0xffffffff


	//   ....[9]....
        /*0050*/ 	.word	0xffffffff


	//----- nvinfo : EIATTR_COOP_GROUP_INSTR_OFFSETS
	.align		4
.L_1635:
        /*0054*/ 	.byte	0x04, 0x28
        /*0056*/ 	.short	(.L_1637 - .L_1636)


	//   ....[0]....
.L_1636:
        /*0058*/ 	.word	0x00001b20


	//   ....[1]....
        /*005c*/ 	.word	0x00001b30


	//   ....[2]....
        /*0060*/ 	.word	0x00001b70


	//   ....[3]....
        /*0064*/ 	.word	0x00001b80


	//   ....[4]....
        /*0068*/ 	.word	0x00001bc0


	//   ....[5]....
        /*006c*/ 	.word	0x00001bd0


	//   ....[6]....
        /*0070*/ 	.word	0x00001c10


	//   ....[7]....
        /*0074*/ 	.word	0x00001c20


	//   ....[8]....
        /*0078*/ 	.word	0x00001cb0


	//   ....[9]....
        /*007c*/ 	.word	0x00001cc0


	//----- nvinfo : EIATTR_VRC_CTA_INIT_COUNT
	.align		4
.L_1637:
        /*0080*/ 	.byte	0x02, 0x4a
	.zero		1
	.zero		1


	//----- nvinfo : EIATTR_EXIT_INSTR_OFFSETS
	.align		4
        /*0084*/ 	.byte	0x04, 0x1c
        /*0086*/ 	.short	(.L_1639 - .L_1638)


	//   ....[0]....
.L_1638:
        /*0088*/ 	.word	0x00000060


	//   ....[1]....
        /*008c*/ 	.word	0x000068d0


	//----- nvinfo : EIATTR_MAX_THREADS
	.align		4
.L_1639:
        /*0090*/ 	.byte	0x04, 0x05
        /*0092*/ 	.short	(.L_1641 - .L_1640)
.L_1640:
        /*0094*/ 	.word	0x000002a0
        /*0098*/ 	.word	0x00000001
        /*009c*/ 	.word	0x00000001


	//----- nvinfo : EIATTR_CRS_STACK_SIZE
	.align		4
.L_1641:
        /*00a0*/ 	.byte	0x04, 0x1e
        /*00a2*/ 	.short	(.L_1643 - .L_1642)
.L_1642:
        /*00a4*/ 	.word	0x00000000


	//----- nvinfo : EIATTR_CBANK_PARAM_SIZE
	.align		4
.L_1643:
        /*00a8*/ 	.byte	0x03, 0x19
        /*00aa*/ 	.short	0x00a0


	//----- nvinfo : EIATTR_PARAM_CBANK
	.align		4
        /*00ac*/ 	.byte	0x04, 0x0a
        /*00ae*/ 	.short	(.L_1645 - .L_1644)
	.align		4
.L_1644:
        /*00b0*/ 	.word	index@(.nv.constant0._Z35group_norm_nhwc_fwd_one_pass_kernelI11Fp16IOFp16WLi512ELi42ELi672EEv26Group_norm_nhwc_fwd_params)
        /*00b4*/ 	.short	0x0380
        /*00b6*/ 	.short	0x00a0


	//----- nvinfo : EIATTR_SW_WAR
	.align		4
.L_1645:
        /*00b8*/ 	.byte	0x04, 0x36
        /*00ba*/ 	.short	(.L_1647 - .L_1646)
.L_1646:
        /*00bc*/ 	.word	0x00000008
.L_1647:


//--------------------- .nv.info._Z35group_norm_nhwc_fwd_one_pass_kernelI11Fp32IOFp32WLi64ELi42ELi672EEv26Group_norm_nhwc_fwd_params --------------------------
	.section	.nv.info._Z35group_norm_nhwc_fwd_one_pass_kernelI11Fp32IOFp32WLi64ELi42ELi672EEv26Group_norm_nhwc_fwd_params,"",@"SHT_CUDA_INFO"
	.sectionflags	@""
	.align	4


	//----- nvinfo : EIATTR_CUDA_API_VERSION
	.align		4
        /*0000*/ 	.byte	0x04, 0x37
        /*0002*/ 	.short	(.L_1649 - .L_1648)
.L_1648:
        /*0004*/ 	.word	0x00000082


	//----- nvinfo : EIATTR_KPARAM_INFO
	.align		4
.L_1649:
        /*0008*/ 	.byte	0x04, 0x17
        /*000a*/ 	.short	(.L_1651 - .L_1650)
.L_1650:
        /*000c*/ 	.word	0x00000000
        /*0010*/ 	.short	0x0000
        /*0012*/ 	.short	0x0000
        /*0014*/ 	.byte	0x00, 0xf0, 0x81, 0x02


	//----- nvinfo : EIATTR_SPARSE_MMA_MASK
	.align		4
.L_1651:
        /*0018*/ 	.byte	0x03, 0x50
        /*001a*/ 	.short	0x0000


	//----- nvinfo : EIATTR_MAXREG_COUNT
	.align		4
        /*001c*/ 	.byte	0x03, 0x1b
        /*001e*/ 	.short	0x0050


	//----- nvinfo : EIATTR_NUM_BARRIERS
	.align		4
        /*0020*/ 	.byte	0x02, 0x4c
        /*0022*/ 	.byte	0x01
	.zero		1


	//----- nvinfo : EIATTR_MERCURY_ISA_VERSION
	.align		4
        /*0024*/ 	.byte	0x03, 0x5f
        /*0026*/ 	.short	0x0101


	//----- nvinfo : EIATTR_INT_WARP_WIDE_INSTR_OFFSETS
	.align		4
        /*0028*/ 	.byte	0x04, 0x31
        /*002a*/ 	.short	(.L_1653 - .L_1652)


	//   ....[0]....
.L_1652:
        /*002c*/ 	.word	0x000010b0


	//   ....[1]....
        /*0030*/ 	.word	0x000010d0


	//   ....[2]....
        /*0034*/ 	.word	0x000010f0


	//   ....[3]....
        /*0038*/ 	.word	0x00001220


	//   ....[4]....
        /*003c*/ 	.word	0x00001230


	//   ....[5]....
        /*0040*/ 	.word	0x00001350


	//   ....[6]....
        /*0044*/ 	.word	0x00001380


	//   ....[7]....
        /*0048*/ 	.word	0x000013b0


	//   ....[8]....
        /*004c*/ 	.word	0x00001750


	//   ....[9]....
        /*0050*/ 	.word	0x00001770


	//   ....[10]....
        /*0054*/ 	.word	0x00001790


	//   ....[11]....
        /*0058*/ 	.word	0x000017b0


	//   ....[12]....
        /*005c*/ 	.word	0x00001a20


	//   ....[13]....
        /*0060*/ 	.word	0x00001a30


	//----- nvinfo : EIATTR_COOP_GROUP_MASK_REGIDS
	.align		4
.L_1653:
        /*0064*/ 	.byte	0x04, 0x29
        /*0066*/ 	.short	(.L_1655 - .L_1654)


	//   ....[0]....
.L_1654:
        /*0068*/ 	.word	0xffffffff


	//   ....[1]....
        /*006c*/ 	.word	0xffffffff


	//   ....[2]....
        /*0070*/ 	.word	0xffffffff


	//   ....[3]....
        /*0074*/ 	.word	0xffffffff


	//   ....[4]....
        /*0078*/ 	.word	0xffffffff


	//   ....[5]....
        /*007c*/ 	.word	0xffffffff


	//   ....[6]....
        /*0080*/ 	.word	0xffffffff


	//   ....[7]....
        /*0084*/ 	.word	0xffffffff


	//   ....[8]....
        /*0088*/ 	.word	0xffffffff


	//   ....[9]....
        /*008c*/ 	.word	0xffffffff


	//----- nvinfo : EIATTR_COOP_GROUP_INSTR_OFFSETS
	.align		4
.L_1655:
        /*0090*/ 	.byte	0x04, 0x28
        /*0092*/ 	.short	(.L_1657 - .L_1656)


	//   ....[0]....
.L_1656:
        /*0094*/ 	.word	0x00000730


	//   ....[1]....
        /*0098*/ 	.word	0x00000740


	//   ....[2]....
        /*009c*/ 	.word	0x00000770


	//   ....[3]....
        /*00a0*/ 	.word	0x00000790


	//   ....[4]....
        /*00a4*/ 	.word	0x000007c0


	//   ....[5]....
        /*00a8*/ 	.word	0x000007e0


	//   ....[6]....
        /*00ac*/ 	.word	0x00000810


	//   ....[7]....
        /*00b0*/ 	.word	0x00000830


	//   ....[8]....
        /*00b4*/ 	.word	0x00000880


	//   ....[9]....
        /*00b8*/ 	.word	0x00000890


	//----- nvinfo : EIATTR_VRC_CTA_INIT_COUNT
	.align		4
.L_1657:
        /*00bc*/ 	.byte	0x02, 0x4a
	.zero		1
	.zero		1


	//----- nvinfo : EIATTR_EXIT_INSTR_OFFSETS
	.align		4
        /*00c0*/ 	.byte	0x04, 0x1c
        /*00c2*/ 	.short	(.L_1659 - .L_1658)


	//   ....[0]....
.L_1658:
        /*00c4*/ 	.word	0x00000070


	//   ....[1]....
        /*00c8*/ 	.word	0x00002680


	//----- nvinfo : EIATTR_MAX_THREADS
	.align		4
.L_1659:
        /*00cc*/ 	.byte	0x04, 0x05
        /*00ce*/ 	.short	(.L_1661 - .L_1660)
.L_1660:
        /*00d0*/ 	.word	0x000002a0
        /*00d4*/ 	.word	0x00000001
        /*00d8*/ 	.word	0x00000001


	//----- nvinfo : EIATTR_CRS_STACK_SIZE
	.align		4
.L_1661:
        /*00dc*/ 	.byte	0x04, 0x1e
        /*00de*/ 	.short	(.L_1663 - .L_1662)
.L_1662:
        /*00e0*/ 	.word	0x00000000


	//----- nvinfo : EIATTR_CBANK_PARAM_SIZE
	.align		4
.L_1663:
        /*00e4*/ 	.byte	0x03, 0x19
        /*00e6*/ 	.short	0x00a0


	//----- nvinfo : EIATTR_PARAM_CBANK
	.align		4
        /*00e8*/ 	.byte	0x04, 0x0a
        /*00ea*/ 	.short	(.L_1665 - .L_1664)
	.align		4
.L_1664:
        /*00ec*/ 	.word	index@(.nv.constant0._Z35group_norm_nhwc_fwd_one_pass_kernelI11Fp32IOFp32WLi64ELi42ELi672EEv26Group_norm_nhwc_fwd_params)
        /*00f0*/ 	.short	0x0380
        /*00f2*/ 	.short	0x00a0


	//----- nvinfo : EIATTR_SW_WAR
	.align		4
.L_1665:
        /*00f4*/ 	.byte	0x04, 0x36
        /*00f6*/ 	.short	(.L_1667 - .L_1666)
.L_1666:
        /*00f8*/ 	.word	0x00000008
.L_1667:


//--------------------- .nv.info._Z35group_norm_nhwc_fwd_one_pass_kernelI11Fp32IOFp32WLi128ELi42ELi672EEv26Group_norm_nhwc_fwd_params --------------------------
	.section	.nv.info._Z35group_norm_nhwc_fwd_one_pass_kernelI11Fp32IOFp32WLi128ELi42ELi672EEv26Group_norm_nhwc_fwd_params,"",@"SHT_CUDA_INFO"
	.sectionflags	@""
	.align	4


	//----- nvinfo : EIATTR_CUDA_API_VERSION
	.align		4
        /*0000*/ 	.byte	0x04, 0x37
        /*0002*/ 	.short	(.L_1669 - .L_1668)
.L_1668:
        /*0004*/ 	.word	0x00000082


	//----- nvinfo : EIATTR_KPARAM_INFO
	.align		4
.L_1669:
        /*0008*/ 	.byte	0x04, 0x17
        /*000a*/ 	.short	(.L_1671 - .L_1670)
.L_1670:
        /*000c*/ 	.word	0x00000000
        /*0010*/ 	.short	0x0000
        /*0012*/ 	.short	0x0000
        /*0014*/ 	.byte	0x00, 0xf0, 0x81, 0x02


	//----- nvinfo : EIATTR_SPARSE_MMA_MASK
	.align		4
.L_1671:
        /*0018*/ 	.byte	0x03, 0x50
        /*001a*/ 	.short	0x0000


	//----- nvinfo : EIATTR_MAXREG_COUNT
	.align		4
        /*001c*/ 	.byte	0x03, 0x1b
        /*001e*/ 	.short	0x0050


	//----- nvinfo : EIATTR_NUM_BARRIERS
	.align		4
        /*0020*/ 	.byte	0x02, 0x4c
        /*0022*/ 	.byte	0x01
	.zero		1


	//----- nvinfo : EIATTR_MERCURY_ISA_VERSION
	.align		4
        /*0024*/ 	.byte	0x03, 0x5f
        /*0026*/ 	.short	0x0101


	//----- nvinfo : EIATTR_INT_WARP_WIDE_INSTR_OFFSETS
	.align		4
        /*0028*/ 	.byte	0x04, 0x31
        /*002a*/ 	.short	(.L_1673 - .L_1672)


	//   ....[0]....
.L_1672:
        /*002c*/ 	.word	0x00001430


	//   ....[1]....
        /*0030*/ 	.word	0x00001490


	//   ....[2]....
        /*0034*/ 	.word	0x00001520


	//   ....[3]....
        /*0038*/ 	.word	0x000015d0


	//   ....[4]....
        /*003c*/ 	.word	0x00001630


	//   ....[5]....
        /*0040*/ 	.word	0x00001730


	//   ....[6]....
        /*0044*/ 	.word	0x00001750


	//   ....[7]....
        /*0048*/ 	.word	0x00001810


	//   ....[8]....
        /*004c*/ 	.word	0x00001a30


	//   ....[9]....
        /*0050*/ 	.word	0x00001b20


	//   ....[10]....
        /*0054*/ 	.word	0x00001b40


	//   ....[11]....
        /*0058*/ 	.word	0x00001b70


	//   ....[12]....
        /*005c*/ 	.word	0x00001d80


	//   ....[13]....
        /*0060*/ 	.word	0x00001da0


	//----- nvinfo : EIATTR_COOP_GROUP_MASK_REGIDS
	.align		4
.L_1673:
        /*0064*/ 	.byte	0x04, 0x29
        /*0066*/ 	.short	(.L_1675 - .L_1674)


	//   ....[0]....
.L_1674:
        /*0068*/ 	.word	0xffffffff


	//   ....[1]....
        /*006c*/ 	.word	0xffffffff


	//   ....[2]....
        /*0070*/ 	.word	0xffffffff


	//   ....[3]....
        /*0074*/ 	.word	0xffffffff


	//   ....[4]....
        /*0078*/ 	.word	0xffffffff


	//   ....[5]....
        /*007c*/ 	.word	0xffffffff


	//   ....[6]....
        /*0080*/ 	.word	0xffffffff


	//   ....[7]....
        /*0084*/ 	.word	0xffffffff


	//   ....[8]....
        /*0088*/ 	.word	0xffffffff


	//   ....[9]....
        /*008c*/ 	.word	0xffffffff


	//----- nvinfo : EIATTR_COOP_GROUP_INSTR_OFFSETS
	.align		4
.L_1675:
        /*0090*/ 	.byte	0x04, 0x28
        /*0092*/ 	.short	(.L_1677 - .L_1676)


	//   ....[0]....
.L_1676:
        /*0094*/ 	.word	0x00000b10


	//   ....[1]....
        /*0098*/ 	.word	0x00000b20


	//   ....[2]....
        /*009c*/ 	.word	0x00000b50


	//   ....[3]....
        /*00a0*/ 	.word	0x00000b60


	//   ....[4]....
        /*00a4*/ 	.word	0x00000ba0


	//   ....[5]....
        /*00a8*/ 	.word	0x00000bb0


	//   ....[6]....
        /*00ac*/ 	.word	0x00000bf0


	//   ....[7]....
        /*00b0*/ 	.word	0x00000c00


	//   ....[8]....
        /*00b4*/ 	.word	0x00000c60


	//   ....[9]....
        /*00b8*/ 	.word	0x00000c70


	//----- nvinfo : EIATTR_VRC_CTA_INIT_COUNT
	.align		4
.L_1677:
        /*00bc*/ 	.byte	0x02, 0x4a
	.zero		1
	.zero		1


	//----- nvinfo : EIATTR_EXIT_INSTR_OFFSETS
	.align		4
        /*00c0*/ 	.byte	0x04, 0x1c
        /*00c2*/ 	.short	(.L_1679 - .L_1678)


	//   ....[0]....
.L_1678:
        /*00c4*/ 	.word	0x00000070


	//   ....[1]....
        /*00c8*/ 	.word	0x00002fd0


	//----- nvinfo : EIATTR_MAX_THREADS
	.align		4
.L_1679:
        /*00cc*/ 	.byte	0x04, 0x05
        /*00ce*/ 	.short	(.L_1681 - .L_1680)
.L_1680:
        /*00d0*/ 	.word	0x000002a0
        /*00d4*/ 	.word	0x00000001
        /*00d8*/ 	.word	0x00000001


	//----- nvinfo : EIATTR_CRS_STACK_SIZE
	.align		4
.L_1681:
        /*00dc*/ 	.byte	0x04, 0x1e
        /*00de*/ 	.short	(.L_1683 - .L_1682)
.L_1682:
        /*00e0*/ 	.word	0x00000000


	//----- nvinfo : EIATTR_CBANK_PARAM_SIZE
	.align		4
.L_1683:
        /*00e4*/ 	.byte	0x03, 0x19
        /*00e6*/ 	.short	0x00a0


	//----- nvinfo : EIATTR_PARAM_CBANK
	.align		4
        /*00e8*/ 	.byte	0x04, 0x0a
        /*00ea*/ 	.short	(.L_1685 - .L_1684)
	.align		4
.L_1684:
        /*00ec*/ 	.word	index@(.nv.constant0._Z35group_norm_nhwc_fwd_one_pass_kernelI11Fp32IOFp32WLi128ELi42ELi672EEv26Group_norm_nhwc_fwd_params)
        /*00f0*/ 	.short	0x0380
        /*00f2*/ 	.short	0x00a0


	//----- nvinfo : EIATTR_SW_WAR
	.align		4
.L_1685:
        /*00f4*/ 	.byte	0x04, 0x36
        /*00f6*/ 	.short	(.L_1687 - .L_1686)
.L_1686:
        /*00f8*/ 	.word	0x00000008
.L_1687:


//--------------------- .nv.info._Z35group_norm_nhwc_fwd_one_pass_kernelI11Fp32IOFp32WLi256ELi42ELi672EEv26Group_norm_nhwc_fwd_params --------------------------
	.section	.nv.info._Z35group_norm_nhwc_fwd_one_pass_kernelI11Fp32IOFp32WLi256ELi42ELi672EEv26Group_norm_nhwc_fwd_params,"",@"SHT_CUDA_INFO"
	.sectionflags	@""
	.align	4


	//----- nvinfo : EIATTR_CUDA_API_VERSION
	.align		4
        /*0000*/ 	.byte	0x04, 0x37
        /*0002*/ 	.short	(.L_1689 - .L_1688)
.L_1688:
        /*0004*/ 	.word	0x00000082


	//----- nvinfo : EIATTR_KPARAM_INFO
	.align		4
.L_1689:
        /*0008*/ 	.byte	0x04, 0x17
        /*000a*/ 	.short	(.L_1691 - .L_1690)
.L_1690:
        /*000c*/ 	.word	0x00000000
        /*0010*/ 	.short	0x0000
        /*0012*/ 	.short	0x0000
        /*0014*/ 	.byte	0x00, 0xf0, 0x81, 0x02


	//----- nvinfo : EIATTR_SPARSE_MMA_MASK
	.align		4
.L_1691:
        /*0018*/ 	.byte	0x03, 0x50
        /*001a*/ 	.short	0x0000


	//----- nvinfo : EIATTR_MAXREG_COUNT
	.align		4
        /*001c*/ 	.byte	0x03, 0x1b
        /*001e*/ 	.short	0x0050


	//----- nvinfo : EIATTR_NUM_BARRIERS
	.align		4
        /*0020*/ 	.byte	0x02, 0x4c
        /*0022*/ 	.byte	0x01
	.zero		1


	//----- nvinfo : EIATTR_MERCURY_ISA_VERSION
	.align		4
        /*0024*/ 	.byte	0x03, 0x5f
        /*0026*/ 	.short	0x0101


	//----- nvinfo : EIATTR_COOP_GROUP_MASK_REGIDS
	.align		4
        /*0028*/ 	.byte	0x04, 0x29
        /*002a*/ 	.short	(.L_1693 - .L_1692)


	//   ....[0]....
.L_1692:
        /*002c*/ 	.word	0xffffffff


	//   ....[1]....
        /*0030*/ 	.word	0xffffffff


	//   ....[2]....
        /*0034*/ 	.word	0xffffffff


	//   ....[3]....
        /*0038*/ 	.word	0xffffffff


	//   ....[4]....
        /*003c*/ 	.word	0xffffffff


	//   ....[5]....
        /*0040*/ 	.word	0xffffffff


	//   ....[6]....
        /*0044*/ 	.word	0xffffffff


	//   ....[7]....
        /*0048*/ 	.word	0xffffffff


	//   ....[8]....
        /*004c*/ 	.word	0xffffffff


	//   ....[9]....
        /*0050*/ 	.word	0xffffffff


	//----- nvinfo : EIATTR_COOP_GROUP_INSTR_OFFSETS
	.align		4
.L_1693:
        /*0054*/ 	.byte	0x04, 0x28
        /*0056*/ 	.short	(.L_1695 - .L_1694)


	//   ....[0]....
.L_1694:
        /*0058*/ 	.word	0x00000ee0


	//   ....[1]....
        /*005c*/ 	.word	0x00000ef0


	//   ....[2]....
        /*0060*/ 	.word	0x00000f20


	//   ....[3]....
        /*0064*/ 	.word	0x00000f30


	//   ....[4]....
        /*0068*/ 	.word	0x00000f70


	//   ....[5]....
        /*006c*/ 	.word	0x00000f80


	//   ....[6]....
        /*0070*/ 	.word	0x00000fc0


	//   ....[7]....
        /*0074*/ 	.word	0x00000fd0


	//   ....[8]....
        /*0078*/ 	.word	0x00001030


	//   ....[9]....
        /*007c*/ 	.word	0x00001040


	//----- nvinfo : EIATTR_VRC_CTA_INIT_COUNT
	.align		4
.L_1695:
        /*0080*/ 	.byte	0x02, 0x4a
	.zero		1
	.zero		1


	//----- nvinfo : EIATTR_EXIT_INSTR_OFFSETS
	.align		4
        /*0084*/ 	.byte	0x04, 0x1c
        /*0086*/ 	.short	(.L_1697 - .L_1696)


	//   ....[0]....
.L_1696:
        /*0088*/ 	.word	0x00000060


	//   ....[1]....
        /*008c*/ 	.word	0x00003c70


	//----- nvinfo : EIATTR_MAX_THREADS
	.align		4
.L_1697:
        /*0090*/ 	.byte	0x04, 0x05
        /*0092*/ 	.short	(.L_1699 - .L_1698)
.L_1698:
        /*0094*/ 	.word	0x000002a0
        /*0098*/ 	.word	0x00000001
        /*009c*/ 	.word	0x00000001


	//----- nvinfo : EIATTR_CRS_STACK_SIZE
	.align		4
.L_1699:
        /*00a0*/ 	.byte	0x04, 0x1e
        /*00a2*/ 	.short	(.L_1701 - .L_1700)
.L_1700:
        /*00a4*/ 	.word	0x00000000


	//----- nvinfo : EIATTR_CBANK_PARAM_SIZE
	.align		4
.L_1701:
        /*00a8*/ 	.byte	0x03, 0x19
        /*00aa*/ 	.short	0x00a0


	//----- nvinfo : EIATTR_PARAM_CBANK
	.align		4
        /*00ac*/ 	.byte	0x04, 0x0a
        /*00ae*/ 	.short	(.L_1703 - .L_1702)
	.align		4
.L_1702:
        /*00b0*/ 	.word	index@(.nv.constant0._Z35group_norm_nhwc_fwd_one_pass_kernelI11Fp32IOFp32WLi256ELi42ELi672EEv26Group_norm_nhwc_fwd_params)
        /*00b4*/ 	.short	0x0380
        /*00b6*/ 	.short	0x00a0


	//----- nvinfo : EIATTR_SW_WAR
	.align		4
.L_1703:
        /*00b8*/ 	.byte	0x04, 0x36
        /*00ba*/ 	.short	(.L_1705 - .L_1704)
.L_1704:
        /*00bc*/ 	.word	0x00000008
.L_1705:


//--------------------- .nv.info._Z35group_norm_nhwc_fwd_one_pass_kernelI11Fp32IOFp32WLi512ELi42ELi672EEv26Group_norm_nhwc_fwd_params --------------------------
	.section	.nv.info._Z35group_norm_nhwc_fwd_one_pass_kernelI11Fp32IOFp32WLi512ELi42ELi672EEv26Group_norm_nhwc_fwd_params,"",@"SHT_CUDA_INFO"
	.sectionflags	@""
	.align	4


	//----- nvinfo : EIATTR_CUDA_API_VERSION
	.align		4
        /*0000*/ 	.byte	0x04, 0x37
        /*0002*/ 	.short	(.L_1707 - .L_1706)
.L_1706:
        /*0004*/ 	.word	0x00000082


	//----- nvinfo : EIATTR_KPARAM_INFO
	.align		4
.L_1707:
        /*0008*/ 	.byte	0x04, 0x17
        /*000a*/ 	.short	(.L_1709 - .L_1708)
.L_1708:
        /*000c*/ 	.word	0x00000000
        /*0010*/ 	.short	0x0000
        /*0012*/ 	.short	0x0000
        /*0014*/ 	.byte	0x00, 0xf0, 0x81, 0x02


	//----- nvinfo : EIATTR_SPARSE_MMA_MASK
	.align		4
.L_1709:
        /*0018*/ 	.byte	0x03, 0x50
        /*001a*/ 	.short	0x0000


	//----- nvinfo : EIATTR_MAXREG_COUNT
	.align		4
        /*001c*/ 	.byte	0x03, 0x1b
        /*001e*/ 	.short	0x0050


	//----- nvinfo : EIATTR_NUM_BARRIERS
	.align		4
        /*0020*/ 	.byte	0x02, 0x4c
        /*0022*/ 	.byte	0x01
	.zero		1


	//----- nvinfo : EIATTR_MERCURY_ISA_VERSION
	.align		4
        /*0024*/ 	.byte	0x03, 0x5f
        /*0026*/ 	.short	0x0101


	//----- nvinfo : EIATTR_COOP_GROUP_MASK_REGIDS
	.align		4
        /*0028*/ 	.byte	0x04, 0x29
        /*002a*/ 	.short	(.L_1711 - .L_1710)


	//   ....[0]....
.L_1710:
        /*002c*/ 	.word	0xffffffff


	//   ....[1]....
        /*0030*/ 	.word	0xffffffff


	//   ....[2]....
        /*0034*/ 	.word	0xffffffff


	//   ....[3]....
        /*0038*/ 	.word	0xffffffff


	//   ....[4]....
        /*003c*/ 	.word	0xffffffff


	//   ....[5]....
        /*0040*/ 	.word	0xffffffff


	//   ....[6]....
        /*0044*/ 	.word	0xffffffff


	//   ....[7]....
        /*0048*/ 	.word	0xffffffff


	//   ....[8]....
        /*004c*/ 	.word	0xffffffff


	//   ....[9]....
        /*0050*/ 	.word	0xffffffff


	//----- nvinfo : EIATTR_COOP_GROUP_INSTR_OFFSETS
	.align		4
.L_1711:
        /*0054*/ 	.byte	0x04, 0x28
        /*0056*/ 	.short	(.L_1713 - .L_1712)


	//   ....[0]....
.L_1712:
        /*0058*/ 	.word	0x00001970


	//   ....[1]....
        /*005c*/ 	.word	0x00001980


	//   ....[2]....
        /*0060*/ 	.word	0x000019b0


	//   ....[3]....
        /*0064*/ 	.word	0x000019c0


	//   ....[4]....
        /*0068*/ 	.word	0x00001a00


	//   ....[5]....
        /*006c*/ 	.word	0x00001a10


	//   ....[6]....
        /*0070*/ 	.word	0x00001a50


	//   ....[7]....
        /*0074*/ 	.word	0x00001a60


	//   ....[8]....
        /*0078*/ 	.word	0x00001ad0


	//   ....[9]....
        /*007c*/ 	.word	0x00001ae0


	//----- nvinfo : EIATTR_VRC_CTA_INIT_COUNT
	.align		4
.L_1713:
        /*0080*/ 	.byte	0x02, 0x4a
	.zero		1
	.zero		1


	//----- nvinfo : EIATTR_EXIT_INSTR_OFFSETS
	.align		4
        /*0084*/ 	.byte	0x04, 0x1c
        /*0086*/ 	.short	(.L_1715 - .L_1714)


	//   ....[0]....
.L_1714:
        /*0088*/ 	.word	0x00000060


	//   ....[1]....
        /*008c*/ 	.word	0x000064a0


	//----- nvinfo : EIATTR_MAX_THREADS
	.align		4
.L_1715:
        /*0090*/ 	.byte	0x04, 0x05
        /*0092*/ 	.short	(.L_1717 - .L_1716)
.L_1716:
        /*0094*/ 	.word	0x000002a0
        /*0098*/ 	.word	0x00000001
        /*009c*/ 	.word	0x00000001


	//----- nvinfo : EIATTR_CRS_STACK_SIZE
	.align		4
.L_1717:
        /*00a0*/ 	.byte	0x04, 0x1e
        /*00a2*/ 	.short	(.L_1719 - .L_1718)
.L_1718:
        /*00a4*/ 	.word	0x00000000


	//----- nvinfo : EIATTR_CBANK_PARAM_SIZE
	.align		4
.L_1719:
        /*00a8*/ 	.byte	0x03, 0x19
        /*00aa*/ 	.short	0x00a0


	//----- nvinfo : EIATTR_PARAM_CBANK
	.align		4
        /*00ac*/ 	.byte	0x04, 0x0a
        /*00ae*/ 	.short	(.L_1721 - .L_1720)
	.align		4
.L_1720:
        /*00b0*/ 	.word	index@(.nv.constant0._Z35group_norm_nhwc_fwd_one_pass_kernelI11Fp32IOFp32WLi512ELi42ELi672EEv26Group_norm_nhwc_fwd_params)
        /*00b4*/ 	.short	0x0380
        /*00b6*/ 	.short	0x00a0


	//----- nvinfo : EIATTR_SW_WAR
	.align		4
.L_1721:
        /*00b8*/ 	.byte	0x04, 0x36
        /*00ba*/ 	.short	(.L_1723 - .L_1722)
.L_1722:
        /*00bc*/ 	.word	0x00000008
.L_1723:


//--------------------- .nv.info._Z35group_norm_nhwc_fwd_one_pass_kernelI11Fp32IOBf16WLi64ELi42ELi672EEv26Group_norm_nhwc_fwd_params --------------------------
	.section	.nv.info._Z35group_norm_nhwc_fwd_one_pass_kernelI11Fp32IOBf16WLi64ELi42ELi672EEv26Group_norm_nhwc_fwd_params,"",@"SHT_CUDA_INFO"
	.sectionflags	@""
	.align	4


	//----- nvinfo : EIATTR_CUDA_API_VERSION
	.align		4
        /*0000*/ 	.byte	0x04, 0x37
        /*0002*/ 	.short	(.L_1725 - .L_1724)
.L_1724:
        /*0004*/ 	.word	0x00000082


	//----- nvinfo : EIATTR_KPARAM_INFO
	.align		4
.L_1725:
        /*0008*/ 	.byte	0x04, 0x17
        /*000a*/ 	.short	(.L_1727 - .L_1726)
.L_1726:
        /*000c*/ 	.word	0x00000000
        /*0010*/ 	.short	0x0000
        /*0012*/ 	.short	0x0000
        /*0014*/ 	.byte	0x00, 0xf0, 0x81, 0x02


	//----- nvinfo : EIATTR_SPARSE_MMA_MASK
	.align		4
.L_1727:
        /*0018*/ 	.byte	0x03, 0x50
        /*001a*/ 	.short	0x0000


	//----- nvinfo : EIATTR_MAXREG_COUNT
	.align		4
        /*001c*/ 	.byte	0x03, 0x1b
        /*001e*/ 	.short	0x0050


	//----- nvinfo : EIATTR_NUM_BARRIERS
	.align		4
        /*0020*/ 	.byte	0x02, 0x4c
        /*0022*/ 	.byte	0x01
	.zero		1


	//----- nvinfo : EIATTR_MERCURY_ISA_VERSION
	.align		4
        /*0024*/ 	.byte	0x03, 0x5f
        /*0026*/ 	.short	0x0101


	//----- nvinfo : EIATTR_INT_WARP_WIDE_INSTR_OFFSETS
	.align		4
        /*0028*/ 	.byte	0x04, 0x31
        /*002a*/ 	.short	(.L_1729 - .L_1728)


	//   ....[0]....
.L_1728:
        /*002c*/ 	.word	0x000010b0


	//   ....[1]....
        /*0030*/ 	.word	0x000010d0


	//   ....[2]....
        /*0034*/ 	.word	0x00001100


	//   ....[3]....
        /*0038*/ 	.word	0x00001220


	//   ....[4]....
        /*003c*/ 	.word	0x00001230


	//   ....[5]....
        /*0040*/ 	.word	0x00001350


	//   ....[6]....
        /*0044*/ 	.word	0x00001390


	//   ....[7]....
        /*0048*/ 	.word	0x000013b0


	//   ....[8]....
        /*004c*/ 	.word	0x00001750


	//   ....[9]....
        /*0050*/ 	.word	0x00001770


	//   ....[10]....
        /*0054*/ 	.word	0x00001790


	//   ....[11]....
        /*0058*/ 	.word	0x000017b0


	//   ....[12]....
        /*005c*/ 	.word	0x00001a20


	//   ....[13]....
        /*0060*/ 	.word	0x00001a40


	//----- nvinfo : EIATTR_COOP_GROUP_MASK_REGIDS
	.align		4
.L_1729:
        /*0064*/ 	.byte	0x04, 0x29
        /*0066*/ 	.short	(.L_1731 - .L_1730)


	//   ....[0]....
.L_1730:
        /*0068*/ 	.word	0xffffffff


	//   ....[1]....
        /*006c*/ 	.word	0xffffffff


	//   ....[2]....
        /*0070*/ 	.word	0xffffffff


	//   ....[3]....
        /*0074*/ 	.word	0xffffffff


	//   ....[4]....
        /*0078*/ 	.word	0xffffffff


	//   ....[5]....
        /*007c*/ 	.word	0xffffffff


	//   ....[6]....
        /*0080*/ 	.word	0xffffffff


	//   ....[7]....
        /*0084*/ 	.word	0xffffffff


	//   ....[8]....
        /*0088*/ 	.word	0xffffffff


	//   ....[9]....
        /*008c*/ 	.word	0xffffffff


	//----- nvinfo : EIATTR_COOP_GROUP_INSTR_OFFSETS
	.align		4
.L_1731:
        /*0090*/ 	.byte	0x04, 0x28
        /*0092*/ 	.short	(.L_1733 - .L_1732)


	//   ....[0]....
.L_1732:
        /*0094*/ 	.word	0x00000730


	//   ....[1]....
        /*0098*/ 	.word	0x00000740


	//   ....[2]....
        /*009c*/ 	.word	0x00000770


	//   ....[3]....
        /*00a0*/ 	.word	0x00000790


	//   ....[4]....
        /*00a4*/ 	.word	0x000007c0


	//   ....[5]....
        /*00a8*/ 	.word	0x000007e0


	//   ....[6]....
        /*00ac*/ 	.word	0x00000810


	//   ....[7]....
        /*00b0*/ 	.word	0x00000830


	//   ....[8]....
        /*00b4*/ 	.word	0x00000880


	//   ....[9]....
        /*00b8*/ 	.word	0x00000890


	//----- nvinfo : EIATTR_VRC_CTA_INIT_COUNT
	.align		4
.L_1733:
        /*00bc*/ 	.byte	0x02, 0x4a
	.zero		1
	.zero		1


	//----- nvinfo : EIATTR_EXIT_INSTR_OFFSETS
	.align		4
        /*00c0*/ 	.byte	0x04, 0x1c
        /*00c2*/ 	.short	(.L_1735 - .L_1734)


	//   ....[0]....
.L_1734:
        /*00c4*/ 	.word	0x00000070


	//   ....[1]....
        /*00c8*/ 	.word	0x000026e0


	//----- nvinfo : EIATTR_MAX_THREADS
	.align		4
.L_1735:
        /*00cc*/ 	.byte	0x04, 0x05
        /*00ce*/ 	.short	(.L_1737 - .L_1736)
.L_1736:
        /*00d0*/ 	.word	0x000002a0
        /*00d4*/ 	.word	0x00000001
        /*00d8*/ 	.word	0x00000001


	//----- nvinfo : EIATTR_CRS_STACK_SIZE
	.align		4
.L_1737:
        /*00dc*/ 	.byte	0x04, 0x1e
        /*00de*/ 	.short	(.L_1739 - .L_1738)
.L_1738:
        /*00e0*/ 	.word	0x00000000


	//----- nvinfo : EIATTR_CBANK_PARAM_SIZE
	.align		4
.L_1739:
        /*00e4*/ 	.byte	0x03, 0x19
        /*00e6*/ 	.short	0x00a0


	//----- nvinfo : EIATTR_PARAM_CBANK
	.align		4
        /*00e8*/ 	.byte	0x04, 0x0a
        /*00ea*/ 	.short	(.L_1741 - .L_1740)
	.align		4
.L_1740:
        /*00ec*/ 	.word	index@(.nv.constant0._Z35group_norm_nhwc_fwd_one_pass_kernelI11Fp32IOBf16WLi64ELi42ELi672EEv26Group_norm_nhwc_fwd_params)
        /*00f0*/ 	.short	0x0380
        /*00f2*/ 	.short	0x00a0


	//----- nvinfo : EIATTR_SW_WAR
	.align		4
.L_1741:
        /*00f4*/ 	.byte	0x04, 0x36
        /*00f6*/ 	.short	(.L_1743 - .L_1742)
.L_1742:
        /*00f8*/ 	.word	0x00000008
.L_1743:


//--------------------- .nv.info._Z35group_norm_nhwc_fwd_one_pass_kernelI11Fp32IOBf16WLi128ELi42ELi672EEv26Group_norm_nhwc_fwd_params --------------------------
	.section	.nv.info._Z35group_norm_nhwc_fwd_one_pass_kernelI11Fp32IOBf16WLi128ELi42ELi672EEv26Group_norm_nhwc_fwd_params,"",@"SHT_CUDA_INFO"
	.sectionflags	@""
	.align	4


	//----- nvinfo : EIATTR_CUDA_API_VERSION
	.align		4
        /*0000*/ 	.byte	0x04, 0x37
        /*0002*/ 	.short	(.L_1745 - .L_1744)
.L_1744:
        /*0004*/ 	.word	0x00000082


	//----- nvinfo : EIATTR_KPARAM_INFO
	.align		4
.L_1745:
        /*0008*/ 	.byte	0x04, 0x17
        /*000a*/ 	.short	(.L_1747 - .L_1746)
.L_1746:
        /*000c*/ 	.word	0x00000000
        /*0010*/ 	.short	0x0000
        /*0012*/ 	.short	0x0000
        /*0014*/ 	.byte	0x00, 0xf0, 0x81, 0x02


	//----- nvinfo : EIATTR_SPARSE_MMA_MASK
	.align		4
.L_1747:
        /*0018*/ 	.byte	0x03, 0x50
        /*001a*/ 	.short	0x0000


	//----- nvinfo : EIATTR_MAXREG_COUNT
	.align		4
        /*001c*/ 	.byte	0x03, 0x1b
        /*001e*/ 	.short	0x0050


	//----- nvinfo : EIATTR_NUM_BARRIERS
	.align		4
        /*0020*/ 	.byte	0x02, 0x4c
        /*0022*/ 	.byte	0x01
	.zero		1


	//----- nvinfo : EIATTR_MERCURY_ISA_VERSION
	.align		4
        /*0024*/ 	.byte	0x03, 0x5f
        /*0026*/ 	.short	0x0101


	//----- nvinfo : EIATTR_INT_WARP_WIDE_INSTR_OFFSETS
	.align		4
        /*0028*/ 	.byte	0x04, 0x31
        /*002a*/ 	.short	(.L_1749 - .L_1748)


	//   ....[0]....
.L_1748:
        /*002c*/ 	.word	0x00001430


	//   ....[1]....
        /*0030*/ 	.word	0x00001490


	//   ....[2]....
        /*0034*/ 	.word	0x00001520


	//   ....[3]....
        /*0038*/ 	.word	0x000015d0


	//   ....[4]....
        /*003c*/ 	.word	0x00001630


	//   ....[5]....
        /*0040*/ 	.word	0x00001730


	//   ....[6]....
        /*0044*/ 	.word	0x00001750


	//   ....[7]....
        /*0048*/ 	.word	0x00001810


	//   ....[8]....
        /*004c*/ 	.word	0x00001a30


	//   ....[9]....
        /*0050*/ 	.word	0x00001b20


	//   ....[10]....
        /*0054*/ 	.word	0x00001b40


	//   ....[11]....
        /*0058*/ 	.word	0x00001b70


	//   ....[12]....
        /*005c*/ 	.word	0x00001d80


	//   ....[13]....
        /*0060*/ 	.word	0x00001da0


	//----- nvinfo : EIATTR_COOP_GROUP_MASK_REGIDS
	.align		4
.L_1749:
        /*0064*/ 	.byte	0x04, 0x29
        /*0066*/ 	.short	(.L_1751 - .L_1750)


	//   ....[0]....
.L_1750:
        /*0068*/ 	.word	0xffffffff


	//   ....[1]....
        /*006c*/ 	.word	0xffffffff


	//   ....[2]....
        /*0070*/ 	.word	0xffffffff


	//   ....[3]....
        /*0074*/ 	.word	0xffffffff


	//   ....[4]....
        /*0078*/ 	.word	0xffffffff


	//   ....[5]....
        /*007c*/ 	.word	0xffffffff


	//   ....[6]....
        /*0080*/ 	.word	0xffffffff


	//   ....[7]....
        /*0084*/ 	.word	0xffffffff


	//   ....[8]....
        /*0088*/ 	.word	0xffffffff


	//   ....[9]....
        /*008c*/ 	.word	0xffffffff


	//----- nvinfo : EIATTR_COOP_GROUP_INSTR_OFFSETS
	.align		4
.L_1751:
        /*0090*/ 	.byte	0x04, 0x28
        /*0092*/ 	.short	(.L_1753 - .L_1752)


	//   ....[0]....
.L_1752:
        /*0094*/ 	.word	0x00000b10


	//   ....[1]....
        /*0098*/ 	.word	0x00000b20


	//   ....[2]....
        /*009c*/ 	.word	0x00000b50


	//   ....[3]....
        /*00a0*/ 	.word	0x00000b60


	//   ....[4]....
        /*00a4*/ 	.word	0x00000ba0


	//   ....[5]....
        /*00a8*/ 	.word	0x00000bb0


	//   ....[6]....
        /*00ac*/ 	.word	0x00000bf0


	//   ....[7]....
        /*00b0*/ 	.word	0x00000c00


	//   ....[8]....
        /*00b4*/ 	.word	0x00000c60


	//   ....[9]....
        /*00b8*/ 	.word	0x00000c70


	//----- nvinfo : EIATTR_VRC_CTA_INIT_COUNT
	.align		4
.L_1753:
        /*00bc*/ 	.byte	0x02, 0x4a
	.zero		1
	.zero		1


	//----- nvinfo : EIATTR_EXIT_INSTR_OFFSETS
	.align		4
        /*00c0*/ 	.byte	0x04, 0x1c
        /*00c2*/ 	.short	(.L_1755 - .L_1754)


	//   ....[0]....
.L_1754:
        /*00c4*/ 	.word	0x00000070


	//   ....[1]....
        /*00c8*/ 	.word	0x00003030


	//----- nvinfo : EIATTR_MAX_THREADS
	.align		4
.L_1755:
        /*00cc*/ 	.byte	0x04, 0x05
        /*00ce*/ 	.short	(.L_1757 - .L_1756)
.L_1756:
        /*00d0*/ 	.word	0x000002a0
        /*00d4*/ 	.word	0x00000001
        /*00d8*/ 	.word	0x00000001


	//----- nvinfo : EIATTR_CRS_STACK_SIZE
	.align		4
.L_1757:
        /*00dc*/ 	.byte	0x04, 0x1e
        /*00de*/ 	.short	(.L_1759 - .L_1758)
.L_1758:
        /*00e0*/ 	.word	0x00000000


	//----- nvinfo : EIATTR_CBANK_PARAM_SIZE
	.align		4
.L_1759:
        /*00e4*/ 	.byte	0x03, 0x19
        /*00e6*/ 	.short	0x00a0


	//----- nvinfo : EIATTR_PARAM_CBANK
	.align		4
        /*00e8*/ 	.byte	0x04, 0x0a
        /*00ea*/ 	.short	(.L_1761 - .L_1760)
	.align		4
.L_1760:
        /*00ec*/ 	.word	index@(.nv.constant0._Z35group_norm_nhwc_fwd_one_pass_kernelI11Fp32IOBf16WLi128ELi42ELi672EEv26Group_norm_nhwc_fwd_params)
        /*00f0*/ 	.short	0x0380
        /*00f2*/ 	.short	0x00a0


	//----- nvinfo : EIATTR_SW_WAR
	.align		4
.L_1761:
        /*00f4*/ 	.byte	0x04, 0x36
        /*00f6*/ 	.short	(.L_1763 - .L_1762)
.L_1762:
        /*00f8*/ 	.word	0x00000008
.L_1763:


//--------------------- .nv.info._Z35group_norm_nhwc_fwd_one_pass_kernelI11Fp32IOBf16WLi256ELi42ELi672EEv26Group_norm_nhwc_fwd_params --------------------------
	.section	.nv.info._Z35group_norm_nhwc_fwd_one_pass_kernelI11Fp32IOBf16WLi256ELi42ELi672EEv26Group_norm_nhwc_fwd_params,"",@"SHT_CUDA_INFO"
	.sectionflags	@""
	.align	4


	//----- nvinfo : EIATTR_CUDA_API_VERSION
	.align		4
        /*0000*/ 	.byte	0x04, 0x37
        /*0002*/ 	.short	(.L_1765 - .L_1764)
.L_1764:
        /*0004*/ 	.word	0x00000082


	//----- nvinfo : EIATTR_KPARAM_INFO
	.align		4
.L_1765:
        /*0008*/ 	.byte	0x04, 0x17
        /*000a*/ 	.short	(.L_1767 - .L_1766)
.L_1766:
        /*000c*/ 	.word	0x00000000
        /*0010*/ 	.short	0x0000
        /*0012*/ 	.short	0x0000
        /*0014*/ 	.byte	0x00, 0xf0, 0x81, 0x02


	//----- nvinfo : EIATTR_SPARSE_MMA_MASK
	.align		4
.L_1767:
        /*0018*/ 	.byte	0x03, 0x50
        /*001a*/ 	.short	0x0000


	//----- nvinfo : EIATTR_MAXREG_COUNT
	.align		4
        /*001c*/ 	.byte	0x03, 0x1b
        /*001e*/ 	.short	0x0050


	//----- nvinfo : EIATTR_NUM_BARRIERS
	.align		4
        /*0020*/ 	.byte	0x02, 0x4c
        /*0022*/ 	.byte	0x01
	.zero		1


	//----- nvinfo : EIATTR_MERCURY_ISA_VERSION
	.align		4
        /*0024*/ 	.byte	0x03, 0x5f
        /*0026*/ 	.short	0x0101


	//----- nvinfo : EIATTR_COOP_GROUP_MASK_REGIDS
	.align		4
        /*0028*/ 	.byte	0x04, 0x29
        /*002a*/ 	.short	(.L_1769 - .L_1768)


	//   ....[0]....
.L_1768:
        /*002c*/ 	.word	0xffffffff


	//   ....[1]....
        /*0030*/ 	.word	0xffffffff


	//   ....[2]....
        /*0034*/ 	.word	0xffffffff


	//   ....[3]....
        /*0038*/ 	.word	0xffffffff


	//   ....[4]....
        /*003c*/ 	.word	0xffffffff


	//   ....[5]....
        /*0040*/ 	.word	0xffffffff


	//   ....[6]....
        /*0044*/ 	.word	0xffffffff


	//   ....[7]....
        /*0048*/ 	.word	0xffffffff


	//   ....[8]....
        /*004c*/ 	.word	0xffffffff


	//   ....[9]....
        /*0050*/ 	.word	0xffffffff


	//----- nvinfo : EIATTR_COOP_GROUP_INSTR_OFFSETS
	.align		4
.L_1769:
        /*0054*/ 	.byte	0x04, 0x28
        /*0056*/ 	.short	(.L_1771 - .L_1770)


	//   ....[0]....
.L_1770:
        /*0058*/ 	.word	0x00000ee0


	//   ....[1]....
        /*005c*/ 	.word	0x00000ef0


	//   ....[2]....
        /*0060*/ 	.word	0x00000f20


	//   ....[3]....
        /*0064*/ 	.word	0x00000f30


	//   ....[4]....
        /*0068*/ 	.word	0x00000f70


	//   ....[5]....
        /*006c*/ 	.word	0x00000f80


	//   ....[6]....
        /*0070*/ 	.word	0x00000fc0


	//   ....[7]....
        /*0074*/ 	.word	0x00000fd0


	//   ....[8]....
        /*0078*/ 	.word	0x00001030


	//   ....[9]....
        /*007c*/ 	.word	0x00001040


	//----- nvinfo : EIATTR_VRC_CTA_INIT_COUNT
	.align		4
.L_1771:
        /*0080*/ 	.byte	0x02, 0x4a
	.zero		1
	.zero		1


	//----- nvinfo : EIATTR_EXIT_INSTR_OFFSETS
	.align		4
        /*0084*/ 	.byte	0x04, 0x1c
        /*0086*/ 	.short	(.L_1773 - .L_1772)


	//   ....[0]....
.L_1772:
        /*0088*/ 	.word	0x00000060


	//   ....[1]....
        /*008c*/ 	.word	0x00003cd0


	//----- nvinfo : EIATTR_MAX_THREADS
	.align		4
.L_1773:
        /*0090*/ 	.byte	0x04, 0x05
        /*0092*/ 	.short	(.L_1775 - .L_1774)
.L_1774:
        /*0094*/ 	.word	0x000002a0
        /*0098*/ 	.word	0x00000001
        /*009c*/ 	.word	0x00000001


	//----- nvinfo : EIATTR_CRS_STACK_SIZE
	.align		4
.L_1775:
        /*00a0*/ 	.byte	0x04, 0x1e
        /*00a2*/ 	.short	(.L_1777 - .L_1776)
.L_1776:
        /*00a4*/ 	.word	0x00000000


	//----- nvinfo : EIATTR_CBANK_PARAM_SIZE
	.align		4
.L_1777:
        /*00a8*/ 	.byte	0x03, 0x19
        /*00aa*/ 	.short	0x00a0


	//----- nvinfo : EIATTR_PARAM_CBANK
	.align		4
        /*00ac*/ 	.byte	0x04, 0x0a
        /*00ae*/ 	.short	(.L_1779 - .L_1778)
	.align		4
.L_1778:
        /*00b0*/ 	.word	index@(.nv.constant0._Z35group_norm_nhwc_fwd_one_pass_kernelI11Fp32IOBf16WLi256ELi42ELi672EEv26Group_norm_nhwc_fwd_params)
        /*00b4*/ 	.short	0x0380
        /*00b6*/ 	.short	0x00a0


	//----- nvinfo : EIATTR_SW_WAR
	.align		4
.L_1779:
        /*00b8*/ 	.byte	0x04, 0x36
        /*00ba*/ 	.short	(.L_1781 - .L_1780)
.L_1780:
        /*00bc*/ 	.word	0x00000008
.L_1781:


//--------------------- .nv.info._Z35group_norm_nhwc_fwd_one_pass_kernelI11Fp32IOBf16WLi512ELi42ELi672EEv26Group_norm_nhwc_fwd_params --------------------------
	.section	.nv.info._Z35group_norm_nhwc_fwd_one_pass_kernelI11Fp32IOBf16WLi512ELi42ELi672EEv26Group_norm_nhwc_fwd_params,"",@"SHT_CUDA_INFO"
	.sectionflags	@""
	.align	4


	//----- nvinfo : EIATTR_CUDA_API_VERSION
	.align		4
        /*0000*/ 	.byte	0x04, 0x37
        /*0002*/ 	.short	(.L_1783 - .L_1782)
.L_1782:
        /*0004*/ 	.word	0x00000082


	//----- nvinfo : EIATTR_KPARAM_INFO
	.align		4
.L_1783:
        /*0008*/ 	.byte	0x04, 0x17
        /*000a*/ 	.short	(.L_1785 - .L_1784)
.L_1784:
        /*000c*/ 	.word	0x00000000
        /*0010*/ 	.short	0x0000
        /*0012*/ 	.short	0x0000
        /*0014*/ 	.byte	0x00, 0xf0, 0x81, 0x02


	//----- nvinfo : EIATTR_SPARSE_MMA_MASK
	.align		4
.L_1785:
        /*0018*/ 	.byte	0x03, 0x50
        /*001a*/ 	.short	0x0000


	//----- nvinfo : EIATTR_MAXREG_COUNT
	.align		4
        /*001c*/ 	.byte	0x03, 0x1b
        /*001e*/ 	.short	0x0050


	//----- nvinfo : EIATTR_NUM_BARRIERS
	.align		4
        /*0020*/ 	.byte	0x02, 0x4c
        /*0022*/ 	.byte	0x01
	.zero		1


	//----- nvinfo : EIATTR_MERCURY_ISA_VERSION
	.align		4
        /*0024*/ 	.byte	0x03, 0x5f
        /*0026*/ 	.short	0x0101


	//----- nvinfo : EIATTR_COOP_GROUP_MASK_REGIDS
	.align		4
        /*0028*/ 	.byte	0x04, 0x29
        /*002a*/ 	.short	(.L_1787 - .L_1786)


	//   ....[0]....
.L_1786:
        /*002c*/ 	.word	0xffffffff


	//   ....[1]....
        /*0030*/ 	.word	0xffffffff


	//   ....[2]....
        /*0034*/ 	.word	0xffffffff


	//   ....[3]....
        /*0038*/ 	.word	0xffffffff


	//   ....[4]....
        /*003c*/ 	.word	0xffffffff


	//   ....[5]....
        /*0040*/ 	.word	0xffffffff


	//   ....[6]....
        /*0044*/ 	.word	0xffffffff


	//   ....[7]....
        /*0048*/ 	.word	0xffffffff


	//   ....[8]....
        /*004c*/ 	.word	0xffffffff


	//   ....[9]....
        /*0050*/ 	.word	0xffffffff


	//----- nvinfo : EIATTR_COOP_GROUP_INSTR_OFFSETS
	.align		4
.L_1787:
        /*0054*/ 	.byte	0x04, 0x28
        /*0056*/ 	.short	(.L_1789 - .L_1788)


	//   ....[0]....
.L_1788:
        /*0058*/ 	.word	0x00001950


	//   ....[1]....
        /*005c*/ 	.word	0x00001960


	//   ....[2]....
        /*0060*/ 	.word	0x00001990


	//   ....[3]....
        /*0064*/ 	.word	0x000019a0


	//   ....[4]....
        /*0068*/ 	.word	0x000019e0


	//   ....[5]....
        /*006c*/ 	.word	0x000019f0


	//   ....[6]....
        /*0070*/ 	.word	0x00001a30


	//   ....[7]....
        /*0074*/ 	.word	0x00001a40


	//   ....[8]....
        /*0078*/ 	.word	0x00001ad0


	//   ....[9]....
        /*007c*/ 	.word	0x00001ae0


	//----- nvinfo : EIATTR_VRC_CTA_INIT_COUNT
	.align		4
.L_1789:
        /*0080*/ 	.byte	0x02, 0x4a
	.zero		1
	.zero		1


	//----- nvinfo : EIATTR_EXIT_INSTR_OFFSETS
	.align		4
        /*0084*/ 	.byte	0x04, 0x1c
        /*0086*/ 	.short	(.L_1791 - .L_1790)


	//   ....[0]....
.L_1790:
        /*0088*/ 	.word	0x00000060


	//   ....[1]....
        /*008c*/ 	.word	0x00006500


	//----- nvinfo : EIATTR_MAX_THREADS
	.align		4
.L_1791:
        /*0090*/ 	.byte	0x04, 0x05
        /*0092*/ 	.short	(.L_1793 - .L_1792)
.L_1792:
        /*0094*/ 	.word	0x000002a0
        /*0098*/ 	.word	0x00000001
        /*009c*/ 	.word	0x00000001


	//----- nvinfo : EIATTR_CRS_STACK_SIZE
	.align		4
.L_1793:
        /*00a0*/ 	.byte	0x04, 0x1e
        /*00a2*/ 	.short	(.L_1795 - .L_1794)
.L_1794:
        /*00a4*/ 	.word	0x00000000


	//----- nvinfo : EIATTR_CBANK_PARAM_SIZE
	.align		4
.L_1795:
        /*00a8*/ 	.byte	0x03, 0x19
        /*00aa*/ 	.short	0x00a0


	//----- nvinfo : EIATTR_PARAM_CBANK
	.align		4
        /*00ac*/ 	.byte	0x04, 0x0a
        /*00ae*/ 	.short	(.L_1797 - .L_1796)
	.align		4
.L_1796:
        /*00b0*/ 	.word	index@(.nv.constant0._Z35group_norm_nhwc_fwd_one_pass_kernelI11Fp32IOBf16WLi512ELi42ELi672EEv26Group_norm_nhwc_fwd_params)
        /*00b4*/ 	.short	0x0380
        /*00b6*/ 	.short	0x00a0


	//----- nvinfo : EIATTR_SW_WAR
	.align		4
.L_1797:
        /*00b8*/ 	.byte	0x04, 0x36
        /*00ba*/ 	.short	(.L_1799 - .L_1798)
.L_1798:
        /*00bc*/ 	.word	0x00000008
.L_1799:


//--------------------- .nv.info._Z35group_norm_nhwc_fwd_one_pass_kernelI11Fp32IOFp16WLi64ELi42ELi672EEv26Group_norm_nhwc_fwd_params --------------------------
	.section	.nv.info._Z35group_norm_nhwc_fwd_one_pass_kernelI11Fp32IOFp16WLi64ELi42ELi672EEv26Group_norm_nhwc_fwd_params,"",@"SHT_CUDA_INFO"
	.sectionflags	@""
	.align	4


	//----- nvinfo : EIATTR_CUDA_API_VERSION
	.align		4
        /*0000*/ 	.byte	0x04, 0x37
        /*0002*/ 	.short	(.L_1801 - .L_1800)
.L_1800:
        /*0004*/ 	.word	0x00000082


	//----- nvinfo : EIATTR_KPARAM_INFO
	.align		4
.L_1801:
        /*0008*/ 	.byte	0x04, 0x17
        /*000a*/ 	.short	(.L_1803 - .L_1802)
.L_1802:
        /*000c*/ 	.word	0x00000000
        /*0010*/ 	.short	0x0000
        /*0012*/ 	.short	0x0000
        /*0014*/ 	.byte	0x00, 0xf0, 0x81, 0x02


	//----- nvinfo : EIATTR_SPARSE_MMA_MASK
	.align		4
.L_1803:
        /*0018*/ 	.byte	0x03, 0x50
        /*001a*/ 	.short	0x0000


	//----- nvinfo : EIATTR_MAXREG_COUNT
	.align		4
        /*001c*/ 	.byte	0x03, 0x1b
        /*001e*/ 	.short	0x0050


	//----- nvinfo : EIATTR_NUM_BARRIERS
	.align		4
        /*0020*/ 	.byte	0x02, 0x4c
        /*0022*/ 	.byte	0x01
	.zero		1


	//----- nvinfo : EIATTR_MERCURY_ISA_VERSION
	.align		4
        /*0024*/ 	.byte	0x03, 0x5f
        /*0026*/ 	.short	0x0101


	//----- nvinfo : EIATTR_INT_WARP_WIDE_INSTR_OFFSETS
	.align		4
        /*0028*/ 	.byte	0x04, 0x31
        /*002a*/ 	.short	(.L_1805 - .L_1804)


	//   ....[0]....
.L_1804:
        /*002c*/ 	.word	0x000010b0


	//   ....[1]....
        /*0030*/ 	.word	0x000010d0


	//   ....[2]....
        /*0034*/ 	.word	0x000010f0


	//   ....[3]....
        /*0038*/ 	.word	0x00001220


	//   ....[4]....
        /*003c*/ 	.word	0x00001230


	//   ....[5]....
        /*0040*/ 	.word	0x00001350


	//   ....[6]....
        /*0044*/ 	.word	0x00001380


	//   ....[7]....
        /*0048*/ 	.word	0x000013c0


	//   ....[8]....
        /*004c*/ 	.word	0x00001750


	//   ....[9]....
        /*0050*/ 	.word	0x00001770


	//   ....[10]....
        /*0054*/ 	.word	0x00001790


	//   ....[11]....
        /*0058*/ 	.word	0x000017b0


	//   ....[12]....
        /*005c*/ 	.word	0x00001a20


	//   ....[13]....
        /*0060*/ 	.word	0x00001a40


	//----- nvinfo : EIATTR_COOP_GROUP_MASK_REGIDS
	.align		4
.L_1805:
        /*0064*/ 	.byte	0x04, 0x29
        /*0066*/ 	.short	(.L_1807 - .L_1806)


	//   ....[0]....
.L_1806:
        /*0068*/ 	.word	0xffffffff


	//   ....[1]....
        /*006c*/ 	.word	0xffffffff


	//   ....[2]....
        /*0070*/ 	.word	0xffffffff


	//   ....[3]....
        /*0074*/ 	.word	0xffffffff


	//   ....[4]....
        /*0078*/ 	.word	0xffffffff


	//   ....[5]....
        /*007c*/ 	.word	0xffffffff


	//   ....[6]....
        /*0080*/ 	.word	0xffffffff


	//   ....[7]....
        /*0084*/ 	.word	0xffffffff


	//   ....[8]....
        /*0088*/ 	.word	0xffffffff


	//   ....[9]....
        /*008c*/ 	.word	0xffffffff


	//----- nvinfo : EIATTR_COOP_GROUP_INSTR_OFFSETS
	.align		4
.L_1807:
        /*0090*/ 	.byte	0x04, 0x28
        /*0092*/ 	.short	(.L_1809 - .L_1808)


	//   ....[0]....
.L_1808:
        /*0094*/ 	.word	0x00000730


	//   ....[1]....
        /*0098*/ 	.word	0x00000740


	//   ....[2]....
        /*009c*/ 	.word	0x00000770


	//   ....[3]....
        /*00a0*/ 	.word	0x00000790


	//   ....[4]....
        /*00a4*/ 	.word	0x000007c0


	//   ....[5]....
        /*00a8*/ 	.word	0x000007e0


	//   ....[6]....
        /*00ac*/ 	.word	0x00000810


	//   ....[7]....
        /*00b0*/ 	.word	0x00000830


	//   ....[8]....
        /*00b4*/ 	.word	0x00000880


	//   ....[9]....
        /*00b8*/ 	.word	0x00000890


	//----- nvinfo : EIATTR_VRC_CTA_INIT_COUNT
	.align		4
.L_1809:
        /*00bc*/ 	.byte	0x02, 0x4a
	.zero		1
	.zero		1


	//----- nvinfo : EIATTR_EXIT_INSTR_OFFSETS
	.align		4
        /*00c0*/ 	.byte	0x04, 0x1c
        /*00c2*/ 	.short	(.L_1811 - .L_1810)


	//   ....[0]....
.L_1810:
        /*00c4*/ 	.word	0x00000070


	//   ....[1]....
        /*00c8*/ 	.word	0x000026e0


	//----- nvinfo : EIATTR_MAX_THREADS
	.align		4
.L_1811:
        /*00cc*/ 	.byte	0x04, 0x05
        /*00ce*/ 	.short	(.L_1813 - .L_1812)
.L_1812:
        /*00d0*/ 	.word	0x000002a0
        /*00d4*/ 	.word	0x00000001
        /*00d8*/ 	.word	0x00000001


	//----- nvinfo : EIATTR_CRS_STACK_SIZE
	.align		4
.L_1813:
        /*00dc*/ 	.byte	0x04, 0x1e
        /*00de*/ 	.short	(.L_1815 - .L_1814)
.L_1814:
        /*00e0*/ 	.word	0x00000000


	//----- nvinfo : EIATTR_CBANK_PARAM_SIZE
	.align		4
.L_1815:
        /*00e4*/ 	.byte	0x03, 0x19
        /*00e6*/ 	.short	0x00a0


	//----- nvinfo : EIATTR_PARAM_CBANK
	.align		4
        /*00e8*/ 	.byte	0x04, 0x0a
        /*00ea*/ 	.short	(.L_1817 - .L_1816)
	.align		4
.L_1816:
        /*00ec*/ 	.word	index@(.nv.constant0._Z35group_norm_nhwc_fwd_one_pass_kernelI11Fp32IOFp16WLi64ELi42ELi672EEv26Group_norm_nhwc_fwd_params)
        /*00f0*/ 	.short	0x0380
        /*00f2*/ 	.short	0x00a0


	//----- nvinfo : EIATTR_SW_WAR
	.align		4
.L_1817:
        /*00f4*/ 	.byte	0x04, 0x36
        /*00f6*/ 	.short	(.L_1819 - .L_1818)
.L_1818:
        /*00f8*/ 	.word	0x00000008
.L_1819:


//--------------------- .nv.info._Z35group_norm_nhwc_fwd_one_pass_kernelI11Fp32IOFp16WLi128ELi42ELi672EEv26Group_norm_nhwc_fwd_params --------------------------
	.section	.nv.info._Z35group_norm_nhwc_fwd_one_pass_kernelI11Fp32IOFp16WLi128ELi42ELi672EEv26Group_norm_nhwc_fwd_params,"",@"SHT_CUDA_INFO"
	.sectionflags	@""
	.align	4


	//----- nvinfo : EIATTR_CUDA_API_VERSION
	.align		4
        /*0000*/ 	.byte	0x04, 0x37
        /*0002*/ 	.short	(.L_1821 - .L_1820)
.L_1820:
        /*0004*/ 	.word	0x00000082


	//----- nvinfo : EIATTR_KPARAM_INFO
	.align		4
.L_1821:
        /*0008*/ 	.byte	0x04, 0x17
        /*000a*/ 	.short	(.L_1823 - .L_1822)
.L_1822:
        /*000c*/ 	.word	0x00000000
        /*0010*/ 	.short	0x0000
        /*0012*/ 	.short	0x0000
        /*0014*/ 	.byte	0x00, 0xf0, 0x81, 0x02


	//----- nvinfo : EIATTR_SPARSE_MMA_MASK
	.align		4
.L_1823:
        /*0018*/ 	.byte	0x03, 0x50
        /*001a*/ 	.short	0x0000


	//----- nvinfo : EIATTR_MAXREG_COUNT
	.align		4
        /*001c*/ 	.byte	0x03, 0x1b
        /*001e*/ 	.short	0x0050


	//----- nvinfo : EIATTR_NUM_BARRIERS
	.align		4
        /*0020*/ 	.byte	0x02, 0x4c
        /*0022*/ 	.byte	0x01
	.zero		1


	//----- nvinfo : EIATTR_MERCURY_ISA_VERSION
	.align		4
        /*0024*/ 	.byte	0x03, 0x5f
        /*0026*/ 	.short	0x0101


	//----- nvinfo : EIATTR_INT_WARP_WIDE_INSTR_OFFSETS
	.align		4
        /*0028*/ 	.byte	0x04, 0x31
        /*002a*/ 	.short	(.L_1825 - .L_1824)


	//   ....[0]....
.L_1824:
        /*002c*/ 	.word	0x00001430


	//   ....[1]....
        /*0030*/ 	.word	0x00001490


	//   ....[2]....
        /*0034*/ 	.word	0x00001520


	//   ....[3]....
        /*0038*/ 	.word	0x000015d0


	//   ....[4]....
        /*003c*/ 	.word	0x00001630


	//   ....[5]....
        /*0040*/ 	.word	0x00001730


	//   ....[6]....
        /*0044*/ 	.word	0x00001750


	//   ....[7]....
        /*0048*/ 	.word	0x00001810


	//   ....[8]....
        /*004c*/ 	.word	0x00001a30


	//   ....[9]....
        /*0050*/ 	.word	0x00001b20


	//   ....[10]....
        /*0054*/ 	.word	0x00001b40


	//   ....[11]....
        /*0058*/ 	.word	0x00001b70


	//   ....[12]....
        /*005c*/ 	.word	0x00001d80


	//   ....[13]....
        /*0060*/ 	.word	0x00001da0


	//----- nvinfo : EIATTR_COOP_GROUP_MASK_REGIDS
	.align		4
.L_1825:
        /*0064*/ 	.byte	0x04, 0x29
        /*0066*/ 	.short	(.L_1827 - .L_1826)


	//   ....[0]....
.L_1826:
        /*0068*/ 	.word	0xffffffff


	//   ....[1]....
        /*006c*/ 	.word	0xffffffff


	//   ....[2]....
        /*0070*/ 	.word	0xffffffff


	//   ....[3]....
        /*0074*/ 	.word	0xffffffff


	//   ....[4]....
        /*0078*/ 	.word	0xffffffff


	//   ....[5]....
        /*007c*/ 	.word	0xffffffff


	//   ....[6]....
        /*0080*/ 	.word	0xffffffff


	//   ....[7]....
        /*0084*/ 	.word	0xffffffff


	//   ....[8]....
        /*0088*/ 	.word	0xffffffff


	//   ....[9]....
        /*008c*/ 	.word	0xffffffff


	//----- nvinfo : EIATTR_COOP_GROUP_INSTR_OFFSETS
	.align		4
.L_1827:
        /*0090*/ 	.byte	0x04, 0x28
        /*0092*/ 	.short	(.L_1829 - .L_1828)


	//   ....[0]....
.L_1828:
        /*0094*/ 	.word	0x00000b10


	//   ....[1]....
        /*0098*/ 	.word	0x00000b20


	//   ....[2]....
        /*009c*/ 	.word	0x00000b50


	//   ....[3]....
        /*00a0*/ 	.word	0x00000b60


	//   ....[4]....
        /*00a4*/ 	.word	0x00000ba0


	//   ....[5]....
        /*00a8*/ 	.word	0x00000bb0


	//   ....[6]....
        /*00ac*/ 	.word	0x00000bf0


	//   ....[7]....
        /*00b0*/ 	.word	0x00000c00


	//   ....[8]....
        /*00b4*/ 	.word	0x00000c60


	//   ....[9]....
        /*00b8*/ 	.word	0x00000c70


	//----- nvinfo : EIATTR_VRC_CTA_INIT_COUNT
	.align		4
.L_1829:
        /*00bc*/ 	.byte	0x02, 0x4a
	.zero		1
	.zero		1


	//----- nvinfo : EIATTR_EXIT_INSTR_OFFSETS
	.align		4
        /*00c0*/ 	.byte	0x04, 0x1c
        /*00c2*/ 	.short	(.L_1831 - .L_1830)


	//   ....[0]....
.L_1830:
        /*00c4*/ 	.word	0x00000070


	//   ....[1]....
        /*00c8*/ 	.word	0x00003030


	//----- nvinfo : EIATTR_MAX_THREADS
	.align		4
.L_1831:
        /*00cc*/ 	.byte	0x04, 0x05
        /*00ce*/ 	.short	(.L_1833 - .L_1832)
.L_1832:
        /*00d0*/ 	.word	0x000002a0
        /*00d4*/ 	.word	0x00000001
        /*00d8*/ 	.word	0x00000001


	//----- nvinfo : EIATTR_CRS_STACK_SIZE
	.align		4
.L_1833:
        /*00dc*/ 	.byte	0x04, 0x1e
        /*00de*/ 	.short	(.L_1835 - .L_1834)
.L_1834:
        /*00e0*/ 	.word	0x00000000


	//----- nvinfo : EIATTR_CBANK_PARAM_SIZE
	.align		4
.L_1835:
        /*00e4*/ 	.byte	0x03, 0x19
        /*00e6*/ 	.short	0x00a0


	//----- nvinfo : EIATTR_PARAM_CBANK
	.align		4
        /*00e8*/ 	.byte	0x04, 0x0a
        /*00ea*/ 	.short	(.L_1837 - .L_1836)
	.align		4
.L_1836:
        /*00ec*/ 	.word	index@(.nv.constant0._Z35group_norm_nhwc_fwd_one_pass_kernelI11Fp32IOFp16WLi128ELi42ELi672EEv26Group_norm_nhwc_fwd_params)
        /*00f0*/ 	.short	0x0380
        /*00f2*/ 	.short	0x00a0


	//----- nvinfo : EIATTR_SW_WAR
	.align		4
.L_1837:
        /*00f4*/ 	.byte	0x04, 0x36
        /*00f6*/ 	.short	(.L_1839 - .L_1838)
.L_1838:
        /*00f8*/ 	.word	0x00000008
.L_1839:


//--------------------- .nv.info._Z35group_norm_nhwc_fwd_one_pass_kernelI11Fp32IOFp16WLi256ELi42ELi672EEv26Group_norm_nhwc_fwd_params --------------------------
	.section	.nv.info._Z35group_norm_nhwc_fwd_one_pass_kernelI11Fp32IOFp16WLi256ELi42ELi672EEv26Group_norm_nhwc_fwd_params,"",@"SHT_CUDA_INFO"
	.sectionflags	@""
	.align	4


	//----- nvinfo : EIATTR_CUDA_API_VERSION
	.align		4
        /*0000*/ 	.byte	0x04, 0x37
        /*0002*/ 	.short	(.L_1841 - .L_1840)
.L_1840:
        /*0004*/ 	.word	0x00000082


	//----- nvinfo : EIATTR_KPARAM_INFO
	.align		4
.L_1841:
        /*0008*/ 	.byte	0x04, 0x17
        /*000a*/ 	.short	(.L_1843 - .L_1842)
.L_1842:
        /*000c*/ 	.word	0x00000000
        /*0010*/ 	.short	0x0000
        /*0012*/ 	.short	0x0000
        /*0014*/ 	.byte	0x00, 0xf0, 0x81, 0x02


	//----- nvinfo : EIATTR_SPARSE_MMA_MASK
	.align		4
.L_1843:
        /*0018*/ 	.byte	0x03, 0x50
        /*001a*/ 	.short	0x0000


	//----- nvinfo : EIATTR_MAXREG_COUNT
	.align		4
        /*001c*/ 	.byte	0x03, 0x1b
        /*001e*/ 	.short	0x0050


	//----- nvinfo : EIATTR_NUM_BARRIERS
	.align		4
        /*0020*/ 	.byte	0x02, 0x4c
        /*0022*/ 	.byte	0x01
	.zero		1


	//----- nvinfo : EIATTR_MERCURY_ISA_VERSION
	.align		4
        /*0024*/ 	.byte	0x03, 0x5f
        /*0026*/ 	.short	0x0101


	//----- nvinfo : EIATTR_COOP_GROUP_MASK_REGIDS
	.align		4
        /*0028*/ 	.byte	0x04, 0x29
        /*002a*/ 	.short	(.L_1845 - .L_1844)


	//   ....[0]....
.L_1844:
        /*002c*/ 	.word	0xffffffff


	//   ....[1]....
        /*0030*/ 	.word	0xffffffff


	//   ....[2]....
        /*0034*/ 	.word	0xffffffff


	//   ....[3]....
        /*0038*/ 	.word	0xffffffff


	//   ....[4]....
        /*003c*/ 	.word	0xffffffff


	//   ....[5]....
        /*0040*/ 	.word	0xffffffff


	//   ....[6]....
        /*0044*/ 	.word	0xffffffff


	//   ....[7]....
        /*0048*/ 	.word	0xffffffff


	//   ....[8]....
        /*004c*/ 	.word	0xffffffff


	//   ....[9]....
        /*0050*/ 	.word	0xffffffff


	//----- nvinfo : EIATTR_COOP_GROUP_INSTR_OFFSETS
	.align		4
.L_1845:
        /*0054*/ 	.byte	0x04, 0x28
        /*0056*/ 	.short	(.L_1847 - .L_1846)


	//   ....[0]....
.L_1846:
        /*0058*/ 	.word	0x00000ee0


	//   ....[1]....
        /*005c*/ 	.word	0x00000ef0


	//   ....[2]....
        /*0060*/ 	.word	0x00000f20


	//   ....[3]....
        /*0064*/ 	.word	0x00000f30


	//   ....[4]....
        /*0068*/ 	.word	0x00000f70


	//   ....[5]....
        /*006c*/ 	.word	0x00000f80


	//   ....[6]....
        /*0070*/ 	.word	0x00000fc0


	//   ....[7]....
        /*0074*/ 	.word	0x00000fd0


	//   ....[8]....
        /*0078*/ 	.word	0x00001030


	//   ....[9]....
        /*007c*/ 	.word	0x00001040


	//----- nvinfo : EIATTR_VRC_CTA_INIT_COUNT
	.align		4
.L_1847:
        /*0080*/ 	.byte	0x02, 0x4a
	.zero		1
	.zero		1


	//----- nvinfo : EIATTR_EXIT_INSTR_OFFSETS
	.align		4
        /*0084*/ 	.byte	0x04, 0x1c
        /*0086*/ 	.short	(.L_1849 - .L_1848)


	//   ....[0]....
.L_1848:
        /*0088*/ 	.word	0x00000060


	//   ....[1]....
        /*008c*/ 	.word	0x00003cd0


	//----- nvinfo : EIATTR_MAX_THREADS
	.align		4
.L_1849:
        /*0090*/ 	.byte	0x04, 0x05
        /*0092*/ 	.short	(.L_1851 - .L_1850)
.L_1850:
        /*0094*/ 	.word	0x000002a0
        /*0098*/ 	.word	0x00000001
        /*009c*/ 	.word	0x00000001


	//----- nvinfo : EIATTR_CRS_STACK_SIZE
	.align		4
.L_1851:
        /*00a0*/ 	.byte	0x04, 0x1e
        /*00a2*/ 	.short	(.L_1853 - .L_1852)
.L_1852:
        /*00a4*/ 	.word	0x00000000


	//----- nvinfo : EIATTR_CBANK_PARAM_SIZE
	.align		4
.L_1853:
        /*00a8*/ 	.byte	0x03, 0x19
        /*00aa*/ 	.short	0x00a0


	//----- nvinfo : EIATTR_PARAM_CBANK
	.align		4
        /*00ac*/ 	.byte	0x04, 0x0a
        /*00ae*/ 	.short	(.L_1855 - .L_1854)
	.align		4
.L_1854:
        /*00b0*/ 	.word	index@(.nv.constant0._Z35group_norm_nhwc_fwd_one_pass_kernelI11Fp32IOFp16WLi256ELi42ELi672EEv26Group_norm_nhwc_fwd_params)
        /*00b4*/ 	.short	0x0380
        /*00b6*/ 	.short	0x00a0


	//----- nvinfo : EIATTR_SW_WAR
	.align		4
.L_1855:
        /*00b8*/ 	.byte	0x04, 0x36
        /*00ba*/ 	.short	(.L_1857 - .L_1856)
.L_1856:
        /*00bc*/ 	.word	0x00000008
.L_1857:


//--------------------- .nv.info._Z35group_norm_nhwc_fwd_one_pass_kernelI11Fp32IOFp16WLi512ELi42ELi672EEv26Group_norm_nhwc_fwd_params --------------------------
	.section	.nv.info._Z35group_norm_nhwc_fwd_one_pass_kernelI11Fp32IOFp16WLi512ELi42ELi672EEv26Group_norm_nhwc_fwd_params,"",@"SHT_CUDA_INFO"
	.sectionflags	@""
	.align	4


	//----- nvinfo : EIATTR_CUDA_API_VERSION
	.align		4
        /*0000*/ 	.byte	0x04, 0x37
        /*0002*/ 	.short	(.L_1859 - .L_1858)
.L_1858:
        /*0004*/ 	.word	0x00000082


	//----- nvinfo : EIATTR_KPARAM_INFO
	.align		4
.L_1859:
        /*0008*/ 	.byte	0x04, 0x17
        /*000a*/ 	.short	(.L_1861 - .L_1860)
.L_1860:
        /*000c*/ 	.word	0x00000000
        /*0010*/ 	.short	0x0000
        /*0012*/ 	.short	0x0000
        /*0014*/ 	.byte	0x00, 0xf0, 0x81, 0x02


	//----- nvinfo : EIATTR_SPARSE_MMA_MASK
	.align		4
.L_1861:
        /*0018*/ 	.byte	0x03, 0x50
        /*001a*/ 	.short	0x0000


	//----- nvinfo : EIATTR_MAXREG_COUNT
	.align		4
        /*001c*/ 	.byte	0x03, 0x1b
        /*001e*/ 	.short	0x0050


	//----- nvinfo : EIATTR_NUM_BARRIERS
	.align		4
        /*0020*/ 	.byte	0x02, 0x4c
        /*0022*/ 	.byte	0x01
	.zero		1


	//----- nvinfo : EIATTR_MERCURY_ISA_VERSION
	.align		4
        /*0024*/ 	.byte	0x03, 0x5f
        /*0026*/ 	.short	0x0101


	//----- nvinfo : EIATTR_COOP_GROUP_MASK_REGIDS
	.align		4
        /*0028*/ 	.byte	0x04, 0x29
        /*002a*/ 	.short	(.L_1863 - .L_1862)


	//   ....[0]....
.L_1862:
        /*002c*/ 	.word	0xffffffff


	//   ....[1]....
        /*0030*/ 	.word	0xffffffff


	//   ....[2]....
        /*0034*/ 	.word	0xffffffff


	//   ....[3]....
        /*0038*/ 	.word	0xffffffff


	//   ....[4]....
        /*003c*/ 	.word	0xffffffff


	//   ....[5]....
        /*0040*/ 	.word	0xffffffff


	//   ....[6]....
        /*0044*/ 	.word	0xffffffff


	//   ....[7]....
        /*0048*/ 	.word	0xffffffff


	//   ....[8]....
        /*004c*/ 	.word	0xffffffff


	//   ....[9]....
        /*0050*/ 	.word	0xffffffff


	//----- nvinfo : EIATTR_COOP_GROUP_INSTR_OFFSETS
	.align		4
.L_1863:
        /*0054*/ 	.byte	0x04, 0x28
        /*0056*/ 	.short	(.L_1865 - .L_1864)


	//   ....[0]....
.L_1864:
        /*0058*/ 	.word	0x00001950


	//   ....[1]....
        /*005c*/ 	.word	0x00001960


	//   ....[2]....
        /*0060*/ 	.word	0x00001990


	//   ....[3]....
        /*0064*/ 	.word	0x000019a0


	//   ....[4]....
        /*0068*/ 	.word	0x000019e0


	//   ....[5]....
        /*006c*/ 	.word	0x000019f0


	//   ....[6]....
        /*0070*/ 	.word	0x00001a30


	//   ....[7]....
        /*0074*/ 	.word	0x00001a40


	//   ....[8]....
        /*0078*/ 	.word	0x00001ad0


	//   ....[9]....
        /*007c*/ 	.word	0x00001ae0


	//----- nvinfo : EIATTR_VRC_CTA_INIT_COUNT
	.align		4
.L_1865:
        /*0080*/ 	.byte	0x02, 0x4a
	.zero		1
	.zero		1


	//----- nvinfo : EIATTR_EXIT_INSTR_OFFSETS
	.align		4
        /*0084*/ 	.byte	0x04, 0x1c
        /*0086*/ 	.short	(.L_1867 - .L_1866)


	//   ....[0]....
.L_1866:
        /*0088*/ 	.word	0x00000060


	//   ....[1]....
        /*008c*/ 	.word	0x00006500


	//----- nvinfo : EIATTR_MAX_THREADS
	.align		4
.L_1867:
        /*0090*/ 	.byte	0x04, 0x05
        /*0092*/ 	.short	(.L_1869 - .L_1868)
.L_1868:
        /*0094*/ 	.word	0x000002a0
        /*0098*/ 	.word	0x00000001
        /*009c*/ 	.word	0x00000001


	//----- nvinfo : EIATTR_CRS_STACK_SIZE
	.align		4
.L_1869:
        /*00a0*/ 	.byte	0x04, 0x1e
        /*00a2*/ 	.short	(.L_1871 - .L_1870)
.L_1870:
        /*00a4*/ 	.word	0x00000000


	//----- nvinfo : EIATTR_CBANK_PARAM_SIZE
	.align		4
.L_1871:
        /*00a8*/ 	.byte	0x03, 0x19
        /*00aa*/ 	.short	0x00a0


	//----- nvinfo : EIATTR_PARAM_CBANK
	.align		4
        /*00ac*/ 	.byte	0x04, 0x0a
        /*00ae*/ 	.short	(.L_1873 - .L_1872)
	.align		4
.L_1872:
        /*00b0*/ 	.word	index@(.nv.constant0._Z35group_norm_nhwc_fwd_one_pass_kernelI11Fp32IOFp16WLi512ELi42ELi672EEv26Group_norm_nhwc_fwd_params)
        /*00b4*/ 	.short	0x0380
        /*00b6*/ 	.short	0x00a0


	//----- nvinfo : EIATTR_SW_WAR
	.align		4
.L_1873:
        /*00b8*/ 	.byte	0x04, 0x36
        /*00ba*/ 	.short	(.L_1875 - .L_1874)
.L_1874:
        /*00bc*/ 	.word	0x00000008
.L_1875:


//--------------------- .nv.callgraph             --------------------------
	.section	.nv.callgraph,"",@"SHT_CUDA_CALLGRAPH"
	.align	4
	.sectionentsize	8
	.align		4
        /*0000*/ 	.word	0x00000000
	.align		4
        /*0004*/ 	.word	0xffffffff
	.align		4
        /*0008*/ 	.word	0x00000000
	.align		4
        /*000c*/ 	.word	0xfffffffe
	.align		4
        /*0010*/ 	.word	0x00000000
	.align		4
        /*0014*/ 	.word	0xfffffffd
	.align		4
        /*0018*/ 	.word	0x00000000
	.align		4
        /*001c*/ 	.word	0xfffffffc


//--------------------- .nv.constant4             --------------------------
	.section	.nv.constant4,"a",@progbits
	.align	8
	.align		8
.nv.constant4:
        /*0000*/ 	.dword	_ZN61_INTERNAL_a3db6c8f_30_group_norm_nhwc_one_pass_42_cu_44ca18254cuda3std3__45__cpo5beginE
	.align		8
        /*0008*/ 	.dword	_ZN61_INTERNAL_a3db6c8f_30_group_norm_nhwc_one_pass_42_cu_44ca18254cuda3std3__45__cpo3endE
	.align		8
        /*0010*/ 	.dword	_ZN61_INTERNAL_a3db6c8f_30_group_norm_nhwc_one_pass_42_cu_44ca18254cuda3std3__45__cpo6cbeginE
	.align		8
        /*0018*/ 	.dword	_ZN61_INTERNAL_a3db6c8f_30_group_norm_nhwc_one_pass_42_cu_44ca18254cuda3std3__45__cpo4cendE
	.align		8
        /*0020*/ 	.dword	_ZN61_INTERNAL_a3db6c8f_30_group_norm_nhwc_one_pass_42_cu_44ca18254cuda3std3__45__cpo6rbeginE
	.align		8
        /*0028*/ 	.dword	_ZN61_INTERNAL_a3db6c8f_30_group_norm_nhwc_one_pass_42_cu_44ca18254cuda3std3__45__cpo4rendE
	.align		8
        /*0030*/ 	.dword	_ZN61_INTERNAL_a3db6c8f_30_group_norm_nhwc_one_pass_42_cu_44ca18254cuda3std3__45__cpo7crbeginE
	.align		8
        /*0038*/ 	.dword	_ZN61_INTERNAL_a3db6c8f_30_group_norm_nhwc_one_pass_42_cu_44ca18254cuda3std3__45__cpo5crendE
	.align		8
        /*0040*/ 	.dword	_ZN61_INTERNAL_a3db6c8f_30_group_norm_nhwc_one_pass_42_cu_44ca18254cuda3std3__463_GLOBAL__N__a3db6c8f_30_group_norm_nhwc_one_pass_42_cu_44ca18256ignoreE
	.align		8
        /*0048*/ 	.dword	_ZN61_INTERNAL_a3db6c8f_30_group_norm_nhwc_one_pass_42_cu_44ca18254cuda3std3__419piecewise_constructE
	.align		8
        /*0050*/ 	.dword	_ZN61_INTERNAL_a3db6c8f_30_group_norm_nhwc_one_pass_42_cu_44ca18254cuda3std3__48in_placeE
	.align		8
        /*0058*/ 	.dword	_ZN61_INTERNAL_a3db6c8f_30_group_norm_nhwc_one_pass_42_cu_44ca18254cuda3std3__420unreachable_sentinelE
	.align		8
        /*0060*/ 	.dword	_ZN61_INTERNAL_a3db6c8f_30_group_norm_nhwc_one_pass_42_cu_44ca18254cuda3std3__47nulloptE
	.align		8
        /*0068*/ 	.dword	_ZN61_INTERNAL_a3db6c8f_30_group_norm_nhwc_one_pass_42_cu_44ca18254cuda3std3__48unexpectE
	.align		8
        /*0070*/ 	.dword	_ZN61_INTERNAL_a3db6c8f_30_group_norm_nhwc_one_pass_42_cu_44ca18254cuda3std6ranges3__45__cpo4swapE
	.align		8
        /*0078*/ 	.dword	_ZN61_INTERNAL_a3db6c8f_30_group_norm_nhwc_one_pass_42_cu_44ca18254cuda3std6ranges3__45__cpo9iter_moveE
	.align		8
        /*0080*/ 	.dword	_ZN61_INTERNAL_a3db6c8f_30_group_norm_nhwc_one_pass_42_cu_44ca18254cuda3std6ranges3__45__cpo5beginE
	.align		8
        /*0088*/ 	.dword	_ZN61_INTERNAL_a3db6c8f_30_group_norm_nhwc_one_pass_42_cu_44ca18254cuda3std6ranges3__45__cpo3endE
	.align		8
        /*0090*/ 	.dword	_ZN61_INTERNAL_a3db6c8f_30_group_norm_nhwc_one_pass_42_cu_44ca18254cuda3std6ranges3__45__cpo6cbeginE
	.align		8
        /*0098*/ 	.dword	_ZN61_INTERNAL_a3db6c8f_30_group_norm_nhwc_one_pass_42_cu_44ca18254cuda3std6ranges3__45__cpo4cendE
	.align		8
        /*00a0*/ 	.dword	_ZN61_INTERNAL_a3db6c8f_30_group_norm_nhwc_one_pass_42_cu_44ca18254cuda3std6ranges3__45__cpo7advanceE
	.align		8
        /*00a8*/ 	.dword	_ZN61_INTERNAL_a3db6c8f_30_group_norm_nhwc_one_pass_42_cu_44ca18254cuda3std6ranges3__45__cpo9iter_swapE
	.align		8
        /*00b0*/ 	.dword	_ZN61_INTERNAL_a3db6c8f_30_group_norm_nhwc_one_pass_42_cu_44ca18254cuda3std6ranges3__45__cpo4nextE
	.align		8
        /*00b8*/ 	.dword	_ZN61_INTERNAL_a3db6c8f_30_group_norm_nhwc_one_pass_42_cu_44ca18254cuda3std6ranges3__45__cpo4prevE
	.align		8
        /*00c0*/ 	.dword	_ZN61_INTERNAL_a3db6c8f_30_group_norm_nhwc_one_pass_42_cu_44ca18254cuda3std6ranges3__45__cpo4dataE
	.align		8
        /*00c8*/ 	.dword	_ZN61_INTERNAL_a3db6c8f_30_group_norm_nhwc_one_pass_42_cu_44ca18254cuda3std6ranges3__45__cpo5cdataE
	.align		8
        /*00d0*/ 	.dword	_ZN61_INTERNAL_a3db6c8f_30_group_norm_nhwc_one_pass_42_cu_44ca18254cuda3std6ranges3__45__cpo4sizeE
	.align		8
        /*00d8*/ 	.dword	_ZN61_INTERNAL_a3db6c8f_30_group_norm_nhwc_one_pass_42_cu_44ca18254cuda3std6ranges3__45__cpo5ssizeE
	.align		8
        /*00e0*/ 	.dword	_ZN61_INTERNAL_a3db6c8f_30_group_norm_nhwc_one_pass_42_cu_44ca18254cuda3std6ranges3__45__cpo8distanceE
	.align		8
        /*00e8*/ 	.dword	_ZN61_INTERNAL_a3db6c8f_30_group_norm_nhwc_one_pass_42_cu_44ca18256thrust24THRUST_300001_SM_1030_NS6system6detail10sequential3seqE
	.align		8
        /*00f0*/ 	.dword	_ZN61_INTERNAL_a3db6c8f_30_group_norm_nhwc_one_pass_42_cu_44ca18256thrust24THRUST_300001_SM_1030_NS12placeholders2_1E
	.align		8
        /*00f8*/ 	.dword	_ZN61_INTERNAL_a3db6c8f_30_group_norm_nhwc_one_pass_42_cu_44ca18256thrust24THRUST_300001_SM_1030_NS12placeholders2_2E
	.align		8
        /*0100*/ 	.dword	_ZN61_INTERNAL_a3db6c8f_30_group_norm_nhwc_one_pass_42_cu_44ca18256thrust24THRUST_300001_SM_1030_NS12placeholders2_3E
	.align		8
        /*0108*/ 	.dword	_ZN61_INTERNAL_a3db6c8f_30_group_norm_nhwc_one_pass_42_cu_44ca18256thrust24THRUST_300001_SM_1030_NS12placeholders2_4E
	.align		8
        /*0110*/ 	.dword	_ZN61_INTERNAL_a3db6c8f_30_group_norm_nhwc_one_pass_42_cu_44ca18256thrust24THRUST_300001_SM_1030_NS12placeholders2_5E
	.align		8
        /*0118*/ 	.dword	_ZN61_INTERNAL_a3db6c8f_30_group_norm_nhwc_one_pass_42_cu_44ca18256thrust24THRUST_300001_SM_1030_NS12placeholders2_6E
	.align		8
        /*0120*/ 	.dword	_ZN61_INTERNAL_a3db6c8f_30_group_norm_nhwc_one_pass_42_cu_44ca18256thrust24THRUST_300001_SM_1030_NS12placeholders2_7E
	.align		8
        /*0128*/ 	.dword	_ZN61_INTERNAL_a3db6c8f_30_group_norm_nhwc_one_pass_42_cu_44ca18256thrust24THRUST_300001_SM_1030_NS12placeholders2_8E
	.align		8
        /*0130*/ 	.dword	_ZN61_INTERNAL_a3db6c8f_30_group_norm_nhwc_one_pass_42_cu_44ca18256thrust24THRUST_300001_SM_1030_NS12placeholders2_9E
	.align		8
        /*0138*/ 	.dword	_ZN61_INTERNAL_a3db6c8f_30_group_norm_nhwc_one_pass_42_cu_44ca18256thrust24THRUST_300001_SM_1030_NS12placeholders3_10E


//--------------------- .text._ZN3cub18CUB_300001_SM_10306detail11EmptyKernelIvEEvv --------------------------
	.section	.text._ZN3cub18CUB_300001_SM_10306detail11EmptyKernelIvEEvv,"ax",@progbits
	.align	128
        .global         _ZN3cub18CUB_300001_SM_10306detail11EmptyKernelIvEEvv
        .type           _ZN3cub18CUB_300001_SM_10306detail11EmptyKernelIvEEvv,@function
        .size           _ZN3cub18CUB_300001_SM_10306detail11EmptyKernelIvEEvv,(.L_x_3409 - _ZN3cub18CUB_300001_SM_10306detail11EmptyKernelIvEEvv)
        .other          _ZN3cub18CUB_300001_SM_10306detail11EmptyKernelIvEEvv,@"STO_CUDA_ENTRY STV_DEFAULT"
_ZN3cub18CUB_300001_SM_10306detail11EmptyKernelIvEEvv:
.text._ZN3cub18CUB_300001_SM_10306detail11EmptyKernelIvEEvv:
[----:B------:R-:W-:Y:S01]  /*0000*/  LDC R1, c[0x0][0x37c] ;  /* 0x0000df00ff017b82 */ /* 0x000fe20000000800 */
[----:B------:R-:W-:Y:S05]  /*0010*/  EXIT ;  /* 0x000000000000794d */ /* 0x000fea0003800000 */
.L_x_0:
[----:B------:R-:W-:-:S00]  /*0020*/  BRA `(.L_x_0) ;  /* 0xfffffffc00fc7947 */ /* 0x000fc0000383ffff */
[----:B------:R-:W-:-:S00]  /*0030*/  NOP ;  /* 0x0000000000007918 */ /* 0x000fc00000000000 */
        /* <DEDUP_REMOVED lines=12> */
.L_x_3409:


//--------------------- .text._Z35group_norm_nhwc_bwd_one_pass_kernelI11Bf16IOFp32WLi64ELi42ELi672EEv26Group_norm_nhwc_bwd_params --------------------------
	.section	.text._Z35group_norm_nhwc_bwd_one_pass_kernelI11Bf16IOFp32WLi64ELi42ELi672EEv26Group_norm_nhwc_bwd_params,"ax",@progbits
	.align	128
        .global         _Z35group_norm_nhwc_bwd_one_pass_kernelI11Bf16IOFp32WLi64ELi42ELi672EEv26Group_norm_nhwc_bwd_params
        .type           _Z35group_norm_nhwc_bwd_one_pass_kernelI11Bf16IOFp32WLi64ELi42ELi672EEv26Group_norm_nhwc_bwd_params,@function
        .size           _Z35group_norm_nhwc_bwd_one_pass_kernelI11Bf16IOFp32WLi64ELi42ELi672EEv26Group_norm_nhwc_bwd_params,(.L_x_3410 - _Z35group_norm_nhwc_bwd_one_pass_kernelI11Bf16IOFp32WLi64ELi42ELi672EEv26Group_norm_nhwc_bwd_params)
        .other          _Z35group_norm_nhwc_bwd_one_pass_kernelI11Bf16IOFp32WLi64ELi42ELi672EEv26Group_norm_nhwc_bwd_params,@"STO_CUDA_ENTRY STV_DEFAULT"
_Z35group_norm_nhwc_bwd_one_pass_kernelI11Bf16IOFp32WLi64ELi42ELi672EEv26Group_norm_nhwc_bwd_params:
.text._Z35group_norm_nhwc_bwd_one_pass_kernelI11Bf16IOFp32WLi64ELi42ELi672EEv26Group_norm_nhwc_bwd_params:
[----:B------:R-:W-:Y:S01]  /*0000*/  LDC R1, c[0x0][0x37c] ;  /* 0x0000df00ff017b82 */ /* 0x000fe20000000800 */
[----:B------:R-:W0:Y:S01]  /*0010*/  S2R R25, SR_CTAID.Y ;  /* 0x0000000000197919 */ /* 0x000e220000002600 */
[----:B------:R-:W1:Y:S06]  /*0020*/  LDCU UR4, c[0x0][0x410] ;  /* 0x00008200ff0477ac */ /* 0x000e6c0008000800 */
[----:B------:R-:W2:Y:S01]  /*0030*/  S2UR UR8, SR_CTAID.X ;  /* 0x00000000000879c3 */ /* 0x000ea20000002500 */
[----:B------:R-:W3:Y:S01]  /*0040*/  S2R R26, SR_TID.X ;  /* 0x00000000001a7919 */ /* 0x000ee20000002100 */
[----:B------:R-:W1:Y:S01]  /*0050*/  LDCU UR5, c[0x0][0x3e0] ;  /* 0x00007c00ff0577ac */ /* 0x000e620008000800 */
[----:B------:R-:W4:Y:S01]  /*0060*/  LDCU.64 UR12, c[0x0][0x358] ;  /* 0x00006b00ff0c77ac */ /* 0x000f220008000a00 */
[----:B-1----:R-:W-:-:S06]  /*0070*/  UIMAD UR4, UR4, UR5, URZ ;  /* 0x00000005040472a4 */ /* 0x002fcc000f8e02ff */
[----:B0-----:R-:W-:-:S13]  /*0080*/  ISETP.GE.AND P0, PT, R25, UR4, PT ;  /* 0x0000000419007c0c */ /* 0x001fda000bf06270 */
[----:B--234-:R-:W-:Y:S05]  /*0090*/  @P0 BRA `(.L_x_1) ;  /* 0x0000003400440947 */ /* 0x01cfea0003800000 */
[----:B------:R-:W-:Y:S01]  /*00a0*/  LOP3.LUT R0, R26, 0xffff, RZ, 0xc0, !PT ;  /* 0x0000ffff1a007812 */ /* 0x000fe200078ec0ff */
[----:B------:R-:W0:Y:S01]  /*00b0*/  S2R R3, SR_LANEID ;  /* 0x0000000000037919 */ /* 0x000e220000000000 */
[----:B------:R-:W1:Y:S01]  /*00c0*/  LDC R24, c[0x0][0x374] ;  /* 0x0000dd00ff187b82 */ /* 0x000e620000000800 */
[----:B------:R-:W-:Y:S01]  /*00d0*/  HFMA2 R32, -RZ, RZ, 0, 0 ;  /* 0x00000000ff207431 */ /* 0x000fe200000001ff */
[----:B------:R-:W-:Y:S01]  /*00e0*/  MOV R31, R25 ;  /* 0x00000019001f7202 */ /* 0x000fe20000000f00 */
[----:B------:R-:W-:-:S05]  /*00f0*/  IMAD R0, R0, 0xc31, RZ ;  /* 0x00000c3100007824 */ /* 0x000fca00078e02ff */
[----:B------:R-:W-:-:S04]  /*0100*/  SHF.R.U32.HI R0, RZ, 0x10, R0 ;  /* 0x00000010ff007819 */ /* 0x000fc80000011600 */
[----:B------:R-:W-:-:S05]  /*0110*/  PRMT R0, R0, 0x9910, RZ ;  /* 0x0000991000007816 */ /* 0x000fca00000000ff */
[----:B------:R-:W-:-:S05]  /*0120*/  IMAD R0, R0, 0x15, RZ ;  /* 0x0000001500007824 */ /* 0x000fca00078e02ff */
[----:B------:R-:W-:-:S04]  /*0130*/  IADD3 R0, PT, PT, RZ, -R0, RZ ;  /* 0x80000000ff007210 */ /* 0x000fc80007ffe0ff */
[----:B------:R-:W-:-:S04]  /*0140*/  PRMT R5, R0, 0x7710, RZ ;  /* 0x0000771000057816 */ /* 0x000fc800000000ff */
[----:B------:R-:W-:-:S04]  /*0150*/  IADD3 R0, PT, PT, R5, R26, RZ ;  /* 0x0000001a05007210 */ /* 0x000fc80007ffe0ff */
[----:B------:R-:W-:-:S04]  /*0160*/  SHF.L.U32 R0, R0, 0x1, RZ ;  /* 0x0000000100007819 */ /* 0x000fc800000006ff */
[----:B0-----:R-:W-:-:S07]  /*0170*/  LOP3.LUT R0, R0, 0xffff, RZ, 0xc0, !PT ;  /* 0x0000ffff00007812 */ /* 0x001fce00078ec0ff */
.L_x_26:
[----:B0-----:R-:W0:Y:S01]  /*0180*/  LDC R12, c[0x0][0x410] ;  /* 0x00010400ff0c7b82 */ /* 0x001e220000000800 */
[----:B------:R-:W-:Y:S01]  /*0190*/  IABS R8, R31 ;  /* 0x0000001f00087213 */ /* 0x000fe20000000000 */
[----:B------:R-:W2:Y:S01]  /*01a0*/  LDCU.128 UR4, c[0x0][0x400] ;  /* 0x00008000ff0477ac */ /* 0x000ea20008000c00 */
[----:B------:R-:W-:-:S05]  /*01b0*/  ISETP.GE.AND P3, PT, R31, RZ, PT ;  /* 0x000000ff1f00720c */ /* 0x000fca0003f66270 */
[----:B------:R-:W3:Y:S01]  /*01c0*/  LDC R11, c[0x0][0x41c] ;  /* 0x00010700ff0b7b82 */ /* 0x000ee20000000800 */
[----:B01----:R-:W-:-:S04]  /*01d0*/  IABS R7, R12 ;  /* 0x0000000c00077213 */ /* 0x003fc80000000000 */
[----:B------:R-:W0:Y:S08]  /*01e0*/  I2F.RP R2, R7 ;  /* 0x0000000700027306 */ /* 0x000e300000209400 */
[----:B0-----:R-:W0:Y:S02]  /*01f0*/  MUFU.RCP R2, R2 ;  /* 0x0000000200027308 */ /* 0x001e240000001000 */
[----:B0-----:R-:W-:-:S06]  /*0200*/  IADD3 R4, PT, PT, R2, 0xffffffe, RZ ;  /* 0x0ffffffe02047810 */ /* 0x001fcc0007ffe0ff */
[----:B------:R0:W4:Y:S02]  /*0210*/  F2I.FTZ.U32.TRUNC.NTZ R5, R4 ;  /* 0x0000000400057305 */ /* 0x000124000021f000 */
[----:B0-----:R-:W-:Y:S02]  /*0220*/  MOV R4, RZ ;  /* 0x000000ff00047202 */ /* 0x001fe40000000f00 */
[----:B----4-:R-:W-:-:S05]  /*0230*/  IADD3 R6, PT, PT, RZ, -R5, RZ ;  /* 0x80000005ff067210 */ /* 0x010fca0007ffe0ff */
[----:B------:R-:W-:-:S04]  /*0240*/  IMAD R9, R6, R7, RZ ;  /* 0x0000000706097224 */ /* 0x000fc800078e02ff */
[----:B------:R-:W-:Y:S01]  /*0250*/  IMAD.HI.U32 R5, R5, R9, R4 ;  /* 0x0000000905057227 */ /* 0x000fe200078e0004 */
[----:B------:R-:W-:-:S05]  /*0260*/  LOP3.LUT R4, R26, 0xffff, RZ, 0xc0, !PT ;  /* 0x0000ffff1a047812 */ /* 0x000fca00078ec0ff */
[----:B------:R-:W-:-:S04]  /*0270*/  IMAD.HI.U32 R6, R5, R8, RZ ;  /* 0x0000000805067227 */ /* 0x000fc800078e00ff */
[----:B------:R-:W-:Y:S01]  /*0280*/  IMAD R10, R4, 0xc31, RZ ;  /* 0x00000c31040a7824 */ /* 0x000fe200078e02ff */
[----:B------:R-:W-:Y:S01]  /*0290*/  IADD3 R2, PT, PT, -R6, RZ, RZ ;  /* 0x000000ff06027210 */ /* 0x000fe20007ffe1ff */
[----:B------:R-:W0:Y:S03]  /*02a0*/  LDC.64 R4, c[0x0][0x3b8] ;  /* 0x0000ee00ff047b82 */ /* 0x000e260000000a00 */
[----:B------:R-:W-:Y:S01]  /*02b0*/  SHF.R.U32.HI R10, RZ, 0x10, R10 ;  /* 0x00000010ff0a7819 */ /* 0x000fe2000001160a */
[----:B------:R-:W-:Y:S01]  /*02c0*/  IMAD R2, R7, R2, R8 ;  /* 0x0000000207027224 */ /* 0x000fe200078e0208 */
[----:B------:R-:W-:-:S03]  /*02d0*/  LOP3.LUT R8, R31, R12, RZ, 0x3c, !PT ;  /* 0x0000000c1f087212 */ /* 0x000fc600078e3cff */
[----:B---3--:R-:W-:Y:S01]  /*02e0*/  IMAD R11, R11, UR8, R10 ;  /* 0x000000080b0b7c24 */ /* 0x008fe2000f8e020a */
[----:B------:R-:W-:Y:S02]  /*02f0*/  ISETP.GT.U32.AND P1, PT, R7, R2, PT ;  /* 0x000000020700720c */ /* 0x000fe40003f24070 */
[----:B------:R-:W-:Y:S02]  /*0300*/  ISETP.GE.AND P5, PT, R8, RZ, PT ;  /* 0x000000ff0800720c */ /* 0x000fe40003fa6270 */
[----:B--2---:R-:W-:Y:S02]  /*0310*/  ISETP.GE.U32.AND P0, PT, R11, UR4, PT ;  /* 0x000000040b007c0c */ /* 0x004fe4000bf06070 */
[----:B------:R-:W-:-:S04]  /*0320*/  SHF.R.S32.HI R13, RZ, 0x1f, R11 ;  /* 0x0000001fff0d7819 */ /* 0x000fc8000001140b */
[----:B------:R-:W-:-:S03]  /*0330*/  ISETP.GE.AND.EX P0, PT, R13, UR5, PT, P0 ;  /* 0x000000050d007c0c */ /* 0x000fc6000bf06300 */
[-C--:B------:R-:W-:Y:S01]  /*0340*/  @!P1 IADD3 R2, PT, PT, R2, -R7.reuse, RZ ;  /* 0x8000000702029210 */ /* 0x080fe20007ffe0ff */
[----:B0-----:R-:W-:Y:S01]  /*0350*/  IMAD.WIDE R8, R31, 0x8, R4 ;  /* 0x000000081f087825 */ /* 0x001fe200078e0204 */
[----:B------:R-:W-:Y:S02]  /*0360*/  @!P1 IADD3 R6, PT, PT, R6, 0x1, RZ ;  /* 0x0000000106069810 */ /* 0x000fe40007ffe0ff */
[CC--:B------:R-:W-:Y:S02]  /*0370*/  ISETP.GE.U32.AND P2, PT, R2.reuse, R7.reuse, PT ;  /* 0x000000070200720c */ /* 0x0c0fe40003f46070 */
[----:B------:R-:W-:Y:S01]  /*0380*/  ISETP.GT.U32.AND P4, PT, R7, R2, PT ;  /* 0x000000020700720c */ /* 0x000fe20003f84070 */
[----:B------:R-:W2:Y:S01]  /*0390*/  LDG.E.64 R8, desc[UR12][R8.64] ;  /* 0x0000000c08087981 */ /* 0x000ea2000c1e1b00 */
[----:B------:R-:W-:Y:S02]  /*03a0*/  IADD3 R7, PT, PT, R2, -R7, RZ ;  /* 0x8000000702077210 */ /* 0x000fe40007ffe0ff */
[----:B------:R-:W0:Y:S01]  /*03b0*/  @!P0 LDC.64 R4, c[0x0][0x3f8] ;  /* 0x0000fe00ff048b82 */ /* 0x000e220000000a00 */
[----:B------:R-:W-:-:S02]  /*03c0*/  ISETP.NE.AND P1, PT, R12, RZ, PT ;  /* 0x000000ff0c00720c */ /* 0x000fc40003f25270 */
[----:B------:R-:W-:Y:S02]  /*03d0*/  SEL R2, R7, R2, !P4 ;  /* 0x0000000207027207 */ /* 0x000fe40006000000 */
[----:B------:R-:W-:Y:S02]  /*03e0*/  LOP3.LUT R7, RZ, R12, RZ, 0x33, !PT ;  /* 0x0000000cff077212 */ /* 0x000fe400078e33ff */
[----:B------:R-:W-:Y:S01]  /*03f0*/  @!P3 IADD3 R2, PT, PT, -R2, RZ, RZ ;  /* 0x000000ff0202b210 */ /* 0x000fe20007ffe1ff */
[----:B------:R-:W3:Y:S01]  /*0400*/  @!P0 LDC.64 R18, c[0x0][0x3a0] ;  /* 0x0000e800ff128b82 */ /* 0x000ee20000000a00 */
[----:B------:R-:W-:Y:S02]  /*0410*/  @P2 IADD3 R6, PT, PT, R6, 0x1, RZ ;  /* 0x0000000106062810 */ /* 0x000fe40007ffe0ff */
[----:B------:R-:W-:Y:S02]  /*0420*/  SEL R2, R7, R2, !P1 ;  /* 0x0000000207027207 */ /* 0x000fe40004800000 */
[----:B------:R-:W-:-:S03]  /*0430*/  @!P5 IADD3 R6, PT, PT, -R6, RZ, RZ ;  /* 0x000000ff0606d210 */ /* 0x000fc60007ffe1ff */
[----:B------:R-:W-:Y:S01]  /*0440*/  IMAD R17, R2, 0x2a, RZ ;  /* 0x0000002a02117824 */ /* 0x000fe200078e02ff */
[----:B------:R-:W-:Y:S02]  /*0450*/  SEL R15, R7, R6, !P1 ;  /* 0x00000006070f7207 */ /* 0x000fe40004800000 */
[----:B------:R-:W-:Y:S02]  /*0460*/  IADD3 R6, PT, PT, R11, 0x20, RZ ;  /* 0x000000200b067810 */ /* 0x000fe40007ffe0ff */
[----:B------:R-:W-:Y:S02]  /*0470*/  IADD3 R34, P2, PT, R17, R0, RZ ;  /* 0x0000000011227210 */ /* 0x000fe40007f5e0ff */
[----:B------:R-:W-:Y:S02]  /*0480*/  ISETP.GE.U32.AND P1, PT, R6, UR4, PT ;  /* 0x0000000406007c0c */ /* 0x000fe4000bf26070 */
[----:B------:R-:W-:Y:S02]  /*0490*/  SHF.R.S32.HI R7, RZ, 0x1f, R6 ;  /* 0x0000001fff077819 */ /* 0x000fe40000011406 */
[----:B------:R-:W-:-:S02]  /*04a0*/  SHF.R.S32.HI R0, RZ, 0x1f, R15 ;  /* 0x0000001fff007819 */ /* 0x000fc4000001140f */
[----:B------:R-:W-:Y:S01]  /*04b0*/  ISETP.GE.AND.EX P1, PT, R7, UR5, PT, P1 ;  /* 0x0000000507007c0c */ /* 0x000fe2000bf26310 */
[----:B------:R-:W4:Y:S01]  /*04c0*/  LDCU.U8 UR5, c[0x0][0x414] ;  /* 0x00008280ff0577ac */ /* 0x000f220008000000 */
[----:B------:R-:W-:Y:S01]  /*04d0*/  LEA.HI.X.SX32 R35, R17, RZ, 0x1, P2 ;  /* 0x000000ff11237211 */ /* 0x000fe200010f0eff */
[----:B------:R-:W-:-:S04]  /*04e0*/  IMAD R0, R0, UR6, RZ ;  /* 0x0000000600007c24 */ /* 0x000fc8000f8e02ff */
[C---:B------:R-:W-:Y:S02]  /*04f0*/  IMAD R37, R15.reuse, UR7, R0 ;  /* 0x000000070f257c24 */ /* 0x040fe4000f8e0200 */
[----:B------:R-:W-:Y:S02]  /*0500*/  IMAD.WIDE.U32 R34, R15, UR6, R34 ;  /* 0x000000060f227c25 */ /* 0x000fe4000f8e0022 */
[----:B------:R-:W1:Y:S02]  /*0510*/  @!P0 LDC.64 R14, c[0x0][0x398] ;  /* 0x0000e600ff0e8b82 */ /* 0x000e640000000a00 */
[----:B0-----:R-:W-:Y:S01]  /*0520*/  @!P0 IMAD R0, R13, R4, RZ ;  /* 0x000000040d008224 */ /* 0x001fe200078e02ff */
[----:B------:R-:W-:Y:S02]  /*0530*/  IADD3 R37, PT, PT, R35, R37, RZ ;  /* 0x0000002523257210 */ /* 0x000fe40007ffe0ff */
[----:B------:R-:W-:Y:S01]  /*0540*/  @!P0 MOV R36, R34 ;  /* 0x0000002200248202 */ /* 0x000fe20000000f00 */
[----:B------:R-:W-:-:S02]  /*0550*/  @!P0 IMAD R13, R11, R5, R0 ;  /* 0x000000050b0d8224 */ /* 0x000fc400078e0200 */
[----:B------:R-:W0:Y:S02]  /*0560*/  @!P1 LDC.64 R16, c[0x0][0x3f8] ;  /* 0x0000fe00ff109b82 */ /* 0x000e240000000a00 */
[----:B------:R-:W-:-:S05]  /*0570*/  @!P0 IMAD.WIDE.U32 R4, R11, R4, R36 ;  /* 0x000000040b048225 */ /* 0x000fca00078e0024 */
[----:B------:R-:W-:Y:S02]  /*0580*/  @!P0 IADD3 R5, PT, PT, R5, R13, RZ ;  /* 0x0000000d05058210 */ /* 0x000fe40007ffe0ff */
[C---:B------:R-:W-:Y:S01]  /*0590*/  @!P0 SHF.L.U32 R11, R4.reuse, 0x1, RZ ;  /* 0x00000001040b8819 */ /* 0x040fe200000006ff */
[----:B------:R-:W0:Y:S01]  /*05a0*/  @!P1 LDC.64 R12, c[0x0][0x3a0] ;  /* 0x0000e800ff0c9b82 */ /* 0x000e220000000a00 */
[----:B------:R-:W-:Y:S02]  /*05b0*/  @!P0 SHF.L.U64.HI R0, R4, 0x1, R5 ;  /* 0x0000000104008819 */ /* 0x000fe40000010205 */
[C---:B---3--:R-:W-:Y:S02]  /*05c0*/  @!P0 IADD3 R18, P2, PT, R11.reuse, R18, RZ ;  /* 0x000000120b128210 */ /* 0x048fe40007f5e0ff */
[----:B------:R-:W-:Y:S02]  /*05d0*/  PRMT R10, R10, 0x9910, RZ ;  /* 0x000099100a0a7816 */ /* 0x000fe400000000ff */
[----:B------:R-:W-:Y:S01]  /*05e0*/  @!P0 IADD3.X R19, PT, PT, R0, R19, RZ, P2, !PT ;  /* 0x0000001300138210 */ /* 0x000fe200017fe4ff */
[----:B------:R-:W3:Y:S01]  /*05f0*/  @!P1 LDC.64 R4, c[0x0][0x398] ;  /* 0x0000e600ff049b82 */ /* 0x000ee20000000a00 */
[----:B----4-:R-:W-:Y:S01]  /*0600*/  ISETP.NE.AND P2, PT, RZ, UR5, PT ;  /* 0x00000005ff007c0c */ /* 0x010fe2000bf45270 */
[----:B------:R-:W-:Y:S01]  /*0610*/  IMAD R20, R10, 0x15, RZ ;  /* 0x000000150a147824 */ /* 0x000fe200078e02ff */
[----:B-1----:R-:W-:-:S02]  /*0620*/  @!P0 IADD3 R14, P3, PT, R11, R14, RZ ;  /* 0x0000000e0b0e8210 */ /* 0x002fc40007f7e0ff */
[----:B------:R-:W-:Y:S01]  /*0630*/  @!P1 MOV R10, R34 ;  /* 0x00000022000a9202 */ /* 0x000fe20000000f00 */
[----:B0-----:R-:W-:Y:S01]  /*0640*/  @!P1 IMAD R7, R7, R16, RZ ;  /* 0x0000001007079224 */ /* 0x001fe200078e02ff */
[----:B------:R-:W-:Y:S02]  /*0650*/  @!P1 MOV R11, R37 ;  /* 0x00000025000b9202 */ /* 0x000fe40000000f00 */
[----:B------:R-:W-:Y:S01]  /*0660*/  MOV R30, RZ ;  /* 0x000000ff001e7202 */ /* 0x000fe20000000f00 */
[C---:B------:R-:W-:Y:S01]  /*0670*/  @!P1 IMAD R21, R6.reuse, R17, R7 ;  /* 0x0000001106159224 */ /* 0x040fe200078e0207 */
[----:B------:R-:W-:Y:S01]  /*0680*/  IADD3 R20, PT, PT, RZ, -R20, RZ ;  /* 0x80000014ff147210 */ /* 0x000fe20007ffe0ff */
[----:B------:R-:W-:Y:S02]  /*0690*/  @!P1 IMAD.WIDE.U32 R16, R6, R16, R10 ;  /* 0x0000001006109225 */ /* 0x000fe400078e000a */
[----:B------:R-:W0:Y:S01]  /*06a0*/  @P2 LDC.64 R6, c[0x0][0x3b0] ;  /* 0x0000ec00ff062b82 */ /* 0x000e220000000a00 */
[----:B------:R1:W4:Y:S07]  /*06b0*/  @!P0 LDG.E R30, desc[UR12][R18.64] ;  /* 0x0000000c121e8981 */ /* 0x00032e000c1e1900 */
[----:B------:R-:W0:Y:S01]  /*06c0*/  LDC.64 R10, c[0x0][0x3a8] ;  /* 0x0000ea00ff0a7b82 */ /* 0x000e220000000a00 */
[----:B-1----:R-:W-:-:S02]  /*06d0*/  PRMT R19, R20, 0x7710, RZ ;  /* 0x0000771014137816 */ /* 0x002fc400000000ff */
[----:B------:R-:W-:Y:S02]  /*06e0*/  CS2R R28, SRZ ;  /* 0x00000000001c7805 */ /* 0x000fe4000001ff00 */
[----:B------:R-:W-:Y:S02]  /*06f0*/  @!P0 IADD3.X R15, PT, PT, R0, R15, RZ, P3, !PT ;  /* 0x0000000f000f8210 */ /* 0x000fe40001ffe4ff */
[----:B------:R-:W-:Y:S02]  /*0700*/  IADD3 R19, PT, PT, R19, R26, RZ ;  /* 0x0000001a13137210 */ /* 0x000fe40007ffe0ff */
[----:B------:R-:W-:Y:S01]  /*0710*/  @!P1 IADD3 R21, PT, PT, R17, R21, RZ ;  /* 0x0000001511159210 */ /* 0x000fe20007ffe0ff */
[----:B------:R0:W4:Y:S01]  /*0720*/  @!P0 LDG.E R29, desc[UR12][R14.64] ;  /* 0x0000000c0e1d8981 */ /* 0x000122000c1e1900 */
[----:B------:R-:W-:Y:S02]  /*0730*/  @!P1 SHF.L.U32 R17, R16, 0x1, RZ ;  /* 0x0000000110119819 */ /* 0x000fe400000006ff */
[----:B------:R-:W-:-:S02]  /*0740*/  SHF.L.U32 R19, R19, 0x1, RZ ;  /* 0x0000000113137819 */ /* 0x000fc400000006ff */
[----:B------:R-:W-:Y:S02]  /*0750*/  @!P1 SHF.L.U64.HI R16, R16, 0x1, R21 ;  /* 0x0000000110109819 */ /* 0x000fe40000010215 */
[----:B---3--:R-:W-:Y:S02]  /*0760*/  @!P1 IADD3 R4, P0, PT, R17, R4, RZ ;  /* 0x0000000411049210 */ /* 0x008fe40007f1e0ff */
[----:B------:R-:W-:Y:S02]  /*0770*/  LOP3.LUT R0, R19, 0xffff, RZ, 0xc0, !PT ;  /* 0x0000ffff13007812 */ /* 0x000fe400078ec0ff */
[----:B------:R-:W-:Y:S02]  /*0780*/  @!P1 IADD3 R12, P3, PT, R17, R12, RZ ;  /* 0x0000000c110c9210 */ /* 0x000fe40007f7e0ff */
[----:B------:R-:W-:Y:S01]  /*0790*/  MOV R27, RZ ;  /* 0x000000ff001b7202 */ /* 0x000fe20000000f00 */
[----:B------:R-:W-:Y:S01]  /*07a0*/  IMAD R17, R2, 0x2a, R0 ;  /* 0x0000002a02117824 */ /* 0x000fe200078e0200 */
[----:B------:R-:W-:-:S02]  /*07b0*/  @!P1 IADD3.X R5, PT, PT, R16, R5, RZ, P0, !PT ;  /* 0x0000000510059210 */ /* 0x000fc400007fe4ff */
[----:B------:R-:W-:Y:S01]  /*07c0*/  @!P1 IADD3.X R13, PT, PT, R16, R13, RZ, P3, !PT ;  /* 0x0000000d100d9210 */ /* 0x000fe20001ffe4ff */
[C---:B0-----:R-:W-:Y:S02]  /*07d0*/  @P2 IMAD.WIDE R14, R17.reuse, 0x4, R6 ;  /* 0x00000004110e2825 */ /* 0x041fe400078e0206 */
[----:B------:R0:W3:Y:S02]  /*07e0*/  @!P1 LDG.E R27, desc[UR12][R4.64] ;  /* 0x0000000c041b9981 */ /* 0x0000e4000c1e1900 */
[----:B------:R-:W-:Y:S02]  /*07f0*/  IMAD.WIDE R6, R17, 0x4, R10 ;  /* 0x0000000411067825 */ /* 0x000fe400078e020a */
[----:B------:R3:W3:Y:S04]  /*0800*/  @!P1 LDG.E R28, desc[UR12][R12.64] ;  /* 0x0000000c0c1c9981 */ /* 0x0006e8000c1e1900 */
[----:B------:R-:W5:Y:S01]  /*0810*/  LDG.E.64 R6, desc[UR12][R6.64] ;  /* 0x0000000c06067981 */ /* 0x000f62000c1e1b00 */
[----:B0-----:R-:W-:-:S06]  /*0820*/  CS2R R4, SRZ ;  /* 0x0000000000047805 */ /* 0x001fcc000001ff00 */
[----:B------:R0:W5:Y:S01]  /*0830*/  @P2 LDG.E.64 R4, desc[UR12][R14.64] ;  /* 0x0000000c0e042981 */ /* 0x000162000c1e1b00 */
[----:B------:R-:W-:Y:S01]  /*0840*/  UISETP.NE.AND UP1, UPT, UR5, URZ, UPT ;  /* 0x000000ff0500728c */ /* 0x000fe2000bf25270 */
[----:B------:R-:W-:Y:S01]  /*0850*/  UMOV UR6, 0x3f800000 ;  /* 0x3f80000000067882 */ /* 0x000fe20000000000 */
[----:B--2---:R-:W-:-:S13]  /*0860*/  R2UR UR9, R8 ;  /* 0x00000000080972ca */ /* 0x004fda00000e0000 */
[----:B------:R-:W-:-:S05]  /*0870*/  MOV R8, UR9 ;  /* 0x0000000900087c02 */ /* 0x000fca0008000f00 */
[----:B------:R-:W-:-:S05]  /*0880*/  FFMA.FTZ R9, -R8, UR9, R9 ;  /* 0x0000000908097c23 */ /* 0x000fca0008010109 */
[----:B------:R-:W-:-:S13]  /*0890*/  FSETP.GTU.FTZ.AND P0, PT, R9, RZ, PT ;  /* 0x000000ff0900720b */ /* 0x000fda0003f1c000 */
[----:B------:R-:W-:-:S05]  /*08a0*/  VOTEU.ANY UP0, P0 ;  /* 0x0000000000ff7886 */ /* 0x000fca0000000100 */
[----:B------:R-:W1:Y:S01]  /*08b0*/  @UP0 LDCU UR4, c[0x0][0x3c0] ;  /* 0x00007800ff0407ac */ /* 0x000e620008000800 */
[----:B------:R-:W-:-:S13]  /*08c0*/  PLOP3.LUT P0, PT, PT, PT, UP0, 0x80, 0x8 ;  /* 0x000000000008781c */ /* 0x000fda0003f0f008 */
[----:B-1----:R-:W-:-:S06]  /*08d0*/  @P0 FADD.FTZ R8, R9, UR4 ;  /* 0x0000000409080e21 */ /* 0x002fcc0008010000 */
[----:B------:R-:W1:Y:S02]  /*08e0*/  @P0 MUFU.RSQ R8, R8 ;  /* 0x0000000800080308 */ /* 0x000e640000001400 */
[----:B-1----:R-:W-:Y:S02]  /*08f0*/  @P0 R2UR UR4, R8 ;  /* 0x00000000080402ca */ /* 0x002fe400000e0000 */
[----:B----4-:R-:W-:-:S11]  /*0900*/  PRMT R9, R30, 0x7632, R9 ;  /* 0x000076321e097816 */ /* 0x010fd60000000009 */
[----:B------:R-:W-:Y:S01]  /*0910*/  @UP0 UMOV UR6, UR4 ;  /* 0x0000000400060c82 */ /* 0x000fe20008000000 */
[----:B------:R-:W-:Y:S02]  /*0920*/  PRMT R10, R29, 0x7632, R10 ;  /* 0x000076321d0a7816 */ /* 0x000fe4000000000a */
[----:B---3--:R-:W-:Y:S02]  /*0930*/  PRMT R12, R27, 0x7632, R12 ;  /* 0x000076321b0c7816 */ /* 0x008fe4000000000c */
[----:B------:R-:W-:Y:S01]  /*0940*/  PRMT R13, R28, 0x7632, R13 ;  /* 0x000076321c0d7816 */ /* 0x000fe2000000000d */
[----:B0-----:R-:W-:Y:S06]  /*0950*/  BRA.U UP1, `(.L_x_2) ;  /* 0x0000000101947547 */ /* 0x001fec000b800000 */
[----:B------:R-:W-:Y:S02]  /*0960*/  SHF.L.U32 R11, R30, 0x10, RZ ;  /* 0x000000101e0b7819 */ /* 0x000fe400000006ff */
[----:B------:R-:W-:Y:S02]  /*0970*/  SHF.L.U32 R14, R9, 0x10, RZ ;  /* 0x00000010090e7819 */ /* 0x000fe400000006ff */
[----:B------:R-:W-:Y:S02]  /*0980*/  SHF.L.U32 R9, R29, 0x10, RZ ;  /* 0x000000101d097819 */ /* 0x000fe400000006ff */
[----:B------:R-:W-:Y:S01]  /*0990*/  SHF.L.U32 R8, R10, 0x10, RZ ;  /* 0x000000100a087819 */ /* 0x000fe200000006ff */
[----:B------:R-:W-:Y:S01]  /*09a0*/  FADD.FTZ R10, R11, -UR9 ;  /* 0x800000090b0a7e21 */ /* 0x000fe20008010000 */
[----:B------:R-:W-:Y:S01]  /*09b0*/  FADD.FTZ R14, R14, -UR9 ;  /* 0x800000090e0e7e21 */ /* 0x000fe20008010000 */
[----:B-----5:R-:W-:Y:S01]  /*09c0*/  FMUL.FTZ R11, R6, R9 ;  /* 0x00000009060b7220 */ /* 0x020fe20000410000 */
[----:B------:R-:W-:Y:S01]  /*09d0*/  SHF.L.U32 R18, R28, 0x10, RZ ;  /* 0x000000101c127819 */ /* 0x000fe200000006ff */
[----:B------:R-:W-:Y:S01]  /*09e0*/  FMUL.FTZ R10, R10, UR6 ;  /* 0x000000060a0a7c20 */ /* 0x000fe20008410000 */
[----:B------:R-:W-:Y:S01]  /*09f0*/  FMUL.FTZ R15, R14, UR6 ;  /* 0x000000060e0f7c20 */ /* 0x000fe20008410000 */
[----:B------:R-:W-:Y:S01]  /*0a00*/  FMUL.FTZ R16, R7, R8 ;  /* 0x0000000807107220 */ /* 0x000fe20000410000 */
[----:B------:R-:W-:Y:S01]  /*0a10*/  FADD.FTZ R17, RZ, R11 ;  /* 0x0000000bff117221 */ /* 0x000fe20000010000 */
[----:B------:R-:W-:Y:S01]  /*0a20*/  FFMA.FTZ R14, R10, R11, RZ ;  /* 0x0000000b0a0e7223 */ /* 0x000fe200000100ff */
[----:B------:R-:W-:Y:S01]  /*0a30*/  SHF.L.U32 R11, R27, 0x10, RZ ;  /* 0x000000101b0b7819 */ /* 0x000fe200000006ff */
[----:B------:R-:W-:Y:S01]  /*0a40*/  FADD.FTZ R18, R18, -UR9 ;  /* 0x8000000912127e21 */ /* 0x000fe20008010000 */
[----:B------:R-:W-:Y:S01]  /*0a50*/  SHF.L.U32 R13, R13, 0x10, RZ ;  /* 0x000000100d0d7819 */ /* 0x000fe200000006ff */
[----:B------:R-:W-:Y:S01]  /*0a60*/  FADD.FTZ R19, R16, R17 ;  /* 0x0000001110137221 */ /* 0x000fe20000010000 */
[----:B------:R-:W-:Y:S01]  /*0a70*/  FFMA.FTZ R17, R15, R16, R14 ;  /* 0x000000100f117223 */ /* 0x000fe2000001000e */
[----:B------:R-:W-:Y:S01]  /*0a80*/  FMUL.FTZ R16, R6, R11 ;  /* 0x0000000b06107220 */ /* 0x000fe20000410000 */
[----:B------:R-:W-:Y:S01]  /*0a90*/  FMUL.FTZ R20, R18, UR6 ;  /* 0x0000000612147c20 */ /* 0x000fe20008410000 */
[----:B------:R-:W-:Y:S01]  /*0aa0*/  SHF.L.U32 R18, R12, 0x10, RZ ;  /* 0x000000100c127819 */ /* 0x000fe200000006ff */
[----:B------:R-:W-:Y:S01]  /*0ab0*/  FADD.FTZ R13, R13, -UR9 ;  /* 0x800000090d0d7e21 */ /* 0x000fe20008010000 */
[----:B------:R-:W-:Y:S01]  /*0ac0*/  FADD.FTZ R12, R19, R16 ;  /* 0x00000010130c7221 */ /* 0x000fe20000010000 */
[----:B------:R-:W-:Y:S01]  /*0ad0*/  FFMA.FTZ R16, R20, R16, R17 ;  /* 0x0000001014107223 */ /* 0x000fe20000010011 */
[----:B------:R-:W-:Y:S01]  /*0ae0*/  FFMA.FTZ R17, R8, R15, RZ ;  /* 0x0000000f08117223 */ /* 0x000fe200000100ff */
[----:B------:R-:W-:Y:S01]  /*0af0*/  FMUL.FTZ R19, R7, R18 ;  /* 0x0000001207137220 */ /* 0x000fe20000410000 */
[----:B------:R-:W-:Y:S01]  /*0b00*/  FMUL.FTZ R13, R13, UR6 ;  /* 0x000000060d0d7c20 */ /* 0x000fe20008410000 */
[----:B------:R-:W-:Y:S01]  /*0b10*/  FFMA.FTZ R10, R9, R10, RZ ;  /* 0x0000000a090a7223 */ /* 0x000fe200000100ff */
[----:B------:R-:W-:Y:S01]  /*0b20*/  FADD.FTZ R14, RZ, R9 ;  /* 0x00000009ff0e7221 */ /* 0x000fe20000010000 */
[----:B------:R-:W-:Y:S01]  /*0b30*/  FADD.FTZ R15, RZ, R8 ;  /* 0x00000008ff0f7221 */ /* 0x000fe20000010000 */
[----:B------:R-:W-:Y:S01]  /*0b40*/  FADD.FTZ R9, R19, R12 ;  /* 0x0000000c13097221 */ /* 0x000fe20000010000 */
[----:B------:R-:W-:Y:S01]  /*0b50*/  FFMA.FTZ R16, R13, R19, R16 ;  /* 0x000000130d107223 */ /* 0x000fe20000010010 */
[C---:B------:R-:W-:Y:S01]  /*0b60*/  FADD.FTZ R14, R11.reuse, R14 ;  /* 0x0000000e0b0e7221 */ /* 0x040fe20000010000 */
[----:B------:R-:W-:Y:S01]  /*0b70*/  FFMA.FTZ R12, R11, R20, R10 ;  /* 0x000000140b0c7223 */ /* 0x000fe2000001000a */
[C---:B------:R-:W-:Y:S01]  /*0b80*/  FADD.FTZ R15, R18.reuse, R15 ;  /* 0x0000000f120f7221 */ /* 0x040fe20000010000 */
[----:B------:R-:W-:Y:S01]  /*0b90*/  FFMA.FTZ R13, R18, R13, R17 ;  /* 0x0000000d120d7223 */ /* 0x000fe20000010011 */
[----:B------:R-:W-:Y:S06]  /*0ba0*/  BRA `(.L_x_3) ;  /* 0x00000004002c7947 */ /* 0x000fec0003800000 */
.L_x_2:
[----:B------:R-:W-:Y:S02]  /*0bb0*/  SHF.L.U32 R9, R9, 0x10, RZ ;  /* 0x0000001009097819 */ /* 0x000fe400000006ff */
[----:B------:R-:W-:Y:S02]  /*0bc0*/  SHF.L.U32 R8, R30, 0x10, RZ ;  /* 0x000000101e087819 */ /* 0x000fe400000006ff */
[C---:B------:R-:W-:Y:S01]  /*0bd0*/  SHF.L.U32 R11, R28.reuse, 0x10, RZ ;  /* 0x000000101c0b7819 */ /* 0x040fe200000006ff */
[----:B------:R-:W-:Y:S01]  /*0be0*/  FADD.FTZ R10, R9, -UR9 ;  /* 0x80000009090a7e21 */ /* 0x000fe20008010000 */
[----:B------:R-:W-:Y:S01]  /*0bf0*/  PRMT R12, R28, 0x7632, R12 ;  /* 0x000076321c0c7816 */ /* 0x000fe2000000000c */
[----:B------:R-:W-:Y:S01]  /*0c00*/  FADD.FTZ R9, R8, -UR9 ;  /* 0x8000000908097e21 */ /* 0x000fe20008010000 */
[----:B------:R-:W-:Y:S01]  /*0c10*/  PRMT R23, R27, 0x7632, R23 ;  /* 0x000076321b177816 */ /* 0x000fe20000000017 */
[----:B------:R-:W-:Y:S01]  /*0c20*/  FMUL.FTZ R8, R10, UR6 ;  /* 0x000000060a087c20 */ /* 0x000fe20008410000 */
[----:B------:R-:W-:Y:S01]  /*0c30*/  FADD.FTZ R11, R11, -UR9 ;  /* 0x800000090b0b7e21 */ /* 0x000fe20008010000 */
[----:B------:R-:W-:Y:S01]  /*0c40*/  FMUL.FTZ R9, R9, UR6 ;  /* 0x0000000609097c20 */ /* 0x000fe20008410000 */
[----:B------:R-:W-:Y:S01]  /*0c50*/  SHF.L.U32 R10, R12, 0x10, RZ ;  /* 0x000000100c0a7819 */ /* 0x000fe200000006ff */
[----:B-----5:R-:W-:Y:S01]  /*0c60*/  FFMA.FTZ R16, R7, R8, R5 ;  /* 0x0000000807107223 */ /* 0x020fe20000010005 */
[----:B------:R-:W-:Y:S01]  /*0c70*/  FMUL.FTZ R11, R11, UR6 ;  /* 0x000000060b0b7c20 */ /* 0x000fe20008410000 */
[--C-:B------:R-:W-:Y:S01]  /*0c80*/  FFMA.FTZ R13, R6, R9, R4.reuse ;  /* 0x00000009060d7223 */ /* 0x100fe20000010004 */
[----:B------:R-:W-:Y:S01]  /*0c90*/  SHF.L.U32 R23, R23, 0x10, RZ ;  /* 0x0000001017177819 */ /* 0x000fe200000006ff */
[----:B------:R-:W-:Y:S01]  /*0ca0*/  FMUL.FTZ R21, R16, -1.4426950216293334961 ;  /* 0xbfb8aa3b10157820 */ /* 0x000fe20000410000 */
[----:B------:R-:W-:Y:S01]  /*0cb0*/  FADD.FTZ R10, R10, -UR9 ;  /* 0x800000090a0a7e21 */ /* 0x000fe20008010000 */
[----:B------:R-:W-:Y:S01]  /*0cc0*/  FMUL.FTZ R18, R13, -1.4426950216293334961 ;  /* 0xbfb8aa3b0d127820 */ /* 0x000fe20000410000 */
[----:B------:R-:W-:-:S02]  /*0cd0*/  FFMA.FTZ R15, R6, R11, R4 ;  /* 0x0000000b060f7223 */ /* 0x000fc40000010004 */
[----:B------:R-:W-:Y:S01]  /*0ce0*/  FMUL.FTZ R10, R10, UR6 ;  /* 0x000000060a0a7c20 */ /* 0x000fe20008410000 */
[----:B------:R-:W0:Y:S01]  /*0cf0*/  MUFU.EX2 R21, R21 ;  /* 0x0000001500157308 */ /* 0x000e220000000800 */
[----:B------:R-:W-:Y:S02]  /*0d00*/  FMUL.FTZ R14, R15, -1.4426950216293334961 ;  /* 0xbfb8aa3b0f0e7820 */ /* 0x000fe40000410000 */
[----:B------:R-:W-:Y:S01]  /*0d10*/  FFMA.FTZ R12, R7, R10, R5 ;  /* 0x0000000a070c7223 */ /* 0x000fe20000010005 */
[----:B------:R-:W1:Y:S03]  /*0d20*/  MUFU.EX2 R18, R18 ;  /* 0x0000001200127308 */ /* 0x000e660000000800 */
[----:B------:R-:W-:Y:S01]  /*0d30*/  FMUL.FTZ R17, R12, -1.4426950216293334961 ;  /* 0xbfb8aa3b0c117820 */ /* 0x000fe20000410000 */
[----:B------:R-:W2:Y:S05]  /*0d40*/  MUFU.EX2 R14, R14 ;  /* 0x0000000e000e7308 */ /* 0x000eaa0000000800 */
[----:B------:R-:W3:Y:S01]  /*0d50*/  MUFU.EX2 R17, R17 ;  /* 0x0000001100117308 */ /* 0x000ee20000000800 */
[----:B0-----:R-:W-:Y:S01]  /*0d60*/  FADD.FTZ R20, R21, 1 ;  /* 0x3f80000015147421 */ /* 0x001fe20000010000 */
[----:B------:R-:W-:Y:S01]  /*0d70*/  PRMT R21, R29, 0x7632, R21 ;  /* 0x000076321d157816 */ /* 0x000fe20000000015 */
[----:B-1----:R-:W-:-:S03]  /*0d80*/  FADD.FTZ R19, R18, 1 ;  /* 0x3f80000012137421 */ /* 0x002fc60000010000 */
[----:B------:R-:W-:Y:S01]  /*0d90*/  SHF.L.U32 R21, R21, 0x10, RZ ;  /* 0x0000001015157819 */ /* 0x000fe200000006ff */
[----:B------:R-:W0:Y:S01]  /*0da0*/  MUFU.RCP R20, R20 ;  /* 0x0000001400147308 */ /* 0x000e220000001000 */
[----:B--2---:R-:W-:Y:S01]  /*0db0*/  FADD.FTZ R18, R14, 1 ;  /* 0x3f8000000e127421 */ /* 0x004fe20000010000 */
[----:B---3--:R-:W-:-:S06]  /*0dc0*/  FADD.FTZ R22, R17, 1 ;  /* 0x3f80000011167421 */ /* 0x008fcc0000010000 */
[----:B------:R-:W1:Y:S08]  /*0dd0*/  MUFU.RCP R19, R19 ;  /* 0x0000001300137308 */ /* 0x000e700000001000 */
[----:B------:R-:W2:Y:S01]  /*0de0*/  MUFU.RCP R18, R18 ;  /* 0x0000001200127308 */ /* 0x000ea20000001000 */
[----:B0-----:R-:W-:Y:S01]  /*0df0*/  FMUL.FTZ R14, R21, R20 ;  /* 0x00000014150e7220 */ /* 0x001fe20000410000 */
[----:B------:R-:W-:-:S04]  /*0e00*/  FADD.FTZ R21, -R20, 1 ;  /* 0x3f80000014157421 */ /* 0x000fc80000010100 */
[----:B------:R-:W-:Y:S01]  /*0e10*/  FFMA.FTZ R17, R16, R21, 1 ;  /* 0x3f80000010117423 */ /* 0x000fe20000010015 */
[----:B------:R-:W-:Y:S01]  /*0e20*/  SHF.L.U32 R21, R29, 0x10, RZ ;  /* 0x000000101d157819 */ /* 0x000fe200000006ff */
[----:B------:R-:W0:Y:S01]  /*0e30*/  MUFU.RCP R16, R22 ;  /* 0x0000001600107308 */ /* 0x000e220000001000 */
[----:B-1----:R-:W-:Y:S01]  /*0e40*/  FADD.FTZ R20, -R19, 1 ;  /* 0x3f80000013147421 */ /* 0x002fe20000010100 */
[----:B------:R-:W-:-:S03]  /*0e50*/  FMUL.FTZ R17, R14, R17 ;  /* 0x000000110e117220 */ /* 0x000fc60000410000 */
[----:B------:R-:W-:Y:S01]  /*0e60*/  FFMA.FTZ R20, R13, R20, 1 ;  /* 0x3f8000000d147423 */ /* 0x000fe20000010014 */
[----:B------:R-:W-:Y:S01]  /*0e70*/  FMUL.FTZ R13, R21, R19 ;  /* 0x00000013150d7220 */ /* 0x000fe20000410000 */
[----:B------:R-:W-:-:S03]  /*0e80*/  SHF.L.U32 R21, R27, 0x10, RZ ;  /* 0x000000101b157819 */ /* 0x000fc600000006ff */
[----:B------:R-:W-:Y:S01]  /*0e90*/  FMUL.FTZ R13, R13, R20 ;  /* 0x000000140d0d7220 */ /* 0x000fe20000410000 */
[----:B--2---:R-:W-:Y:S01]  /*0ea0*/  FADD.FTZ R20, -R18, 1 ;  /* 0x3f80000012147421 */ /* 0x004fe20000010100 */
[----:B------:R-:W-:-:S03]  /*0eb0*/  FMUL.FTZ R18, R21, R18 ;  /* 0x0000001215127220 */ /* 0x000fc60000410000 */
[----:B------:R-:W-:Y:S01]  /*0ec0*/  FFMA.FTZ R19, R15, R20, 1 ;  /* 0x3f8000000f137423 */ /* 0x000fe20000010014 */
[----:B0-----:R-:W-:Y:S01]  /*0ed0*/  FMUL.FTZ R15, R23, R16 ;  /* 0x00000010170f7220 */ /* 0x001fe20000410000 */
[----:B------:R-:W-:Y:S01]  /*0ee0*/  FADD.FTZ R21, -R16, 1 ;  /* 0x3f80000010157421 */ /* 0x000fe20000010100 */
[----:B------:R-:W-:Y:S01]  /*0ef0*/  FMUL.FTZ R16, R6, R13 ;  /* 0x0000000d06107220 */ /* 0x000fe20000410000 */
[----:B------:R-:W-:Y:S01]  /*0f00*/  FMUL.FTZ R14, R18, R19 ;  /* 0x00000013120e7220 */ /* 0x000fe20000410000 */
[----:B------:R-:W-:Y:S01]  /*0f10*/  FMUL.FTZ R19, R7, R17 ;  /* 0x0000001107137220 */ /* 0x000fe20000410000 */
[----:B------:R-:W-:Y:S01]  /*0f20*/  FFMA.FTZ R12, R12, R21, 1 ;  /* 0x3f8000000c0c7423 */ /* 0x000fe20000010015 */
[----:B------:R-:W-:Y:S01]  /*0f30*/  FFMA.FTZ R21, R9, R16, RZ ;  /* 0x0000001009157223 */ /* 0x000fe200000100ff */
[----:B------:R-:W-:Y:S01]  /*0f40*/  FADD.FTZ R16, RZ, R16 ;  /* 0x00000010ff107221 */ /* 0x000fe20000010000 */
[----:B------:R-:W-:Y:S01]  /*0f50*/  FMUL.FTZ R23, R6, R14 ;  /* 0x0000000e06177220 */ /* 0x000fe20000410000 */
[----:B------:R-:W-:Y:S01]  /*0f60*/  FMUL.FTZ R15, R15, R12 ;  /* 0x0000000c0f0f7220 */ /* 0x000fe20000410000 */
[----:B------:R-:W-:Y:S01]  /*0f70*/  FFMA.FTZ R12, R8, R19, R21 ;  /* 0x00000013080c7223 */ /* 0x000fe20000010015 */
[----:B------:R-:W-:-:S02]  /*0f80*/  FADD.FTZ R16, R19, R16 ;  /* 0x0000001013107221 */ /* 0x000fc40000010000 */
[----:B------:R-:W-:Y:S01]  /*0f90*/  FMUL.FTZ R19, R7, R15 ;  /* 0x0000000f07137220 */ /* 0x000fe20000410000 */
[----:B------:R-:W-:Y:S01]  /*0fa0*/  FFMA.FTZ R21, R11, R23, R12 ;  /* 0x000000170b157223 */ /* 0x000fe2000001000c */
[----:B------:R-:W-:Y:S01]  /*0fb0*/  FADD.FTZ R18, R16, R23 ;  /* 0x0000001710127221 */ /* 0x000fe20000010000 */
[----:B------:R-:W-:Y:S01]  /*0fc0*/  FFMA.FTZ R12, R9, R13, RZ ;  /* 0x0000000d090c7223 */ /* 0x000fe200000100ff */
[----:B------:R-:W-:Y:S01]  /*0fd0*/  FADD.FTZ R13, RZ, R13 ;  /* 0x0000000dff0d7221 */ /* 0x000fe20000010000 */
[----:B------:R-:W-:Y:S01]  /*0fe0*/  FFMA.FTZ R16, R10, R19, R21 ;  /* 0x000000130a107223 */ /* 0x000fe20000010015 */
[----:B------:R-:W-:Y:S01]  /*0ff0*/  FADD.FTZ R9, R19, R18 ;  /* 0x0000001213097221 */ /* 0x000fe20000010000 */
[----:B------:R-:W-:Y:S01]  /*1000*/  FFMA.FTZ R19, R8, R17, RZ ;  /* 0x0000001108137223 */ /* 0x000fe200000100ff */
[----:B------:R-:W-:Y:S01]  /*1010*/  FADD.FTZ R8, RZ, R17 ;  /* 0x00000011ff087221 */ /* 0x000fe20000010000 */
[----:B------:R-:W-:Y:S01]  /*1020*/  FFMA.FTZ R12, R11, R14, R12 ;  /* 0x0000000e0b0c7223 */ /* 0x000fe2000001000c */
[----:B------:R-:W-:Y:S01]  /*1030*/  FADD.FTZ R14, R13, R14 ;  /* 0x0000000e0d0e7221 */ /* 0x000fe20000010000 */
[----:B------:R-:W-:Y:S01]  /*1040*/  FFMA.FTZ R13, R10, R15, R19 ;  /* 0x0000000f0a0d7223 */ /* 0x000fe20000010013 */
[----:B------:R-:W-:-:S07]  /*1050*/  FADD.FTZ R15, R8, R15 ;  /* 0x0000000f080f7221 */ /* 0x000fce0000010000 */
.L_x_3:
[----:B------:R-:W0:Y:S01]  /*1060*/  SHFL.DOWN PT, R11, R16, 0x1, 0x1f ;  /* 0x08201f00100b7f89 */ /* 0x000e2200000e0000 */
[C---:B------:R-:W-:Y:S01]  /*1070*/  ISETP.GT.AND P0, PT, R3.reuse, 0x1e, PT ;  /* 0x0000001e0300780c */ /* 0x040fe20003f04270 */
[----:B------:R-:W1:Y:S01]  /*1080*/  S2UR UR7, SR_CgaCtaId ;  /* 0x00000000000779c3 */ /* 0x000e620000008800 */
[----:B------:R-:W-:Y:S01]  /*1090*/  UMOV UR5, 0x400 ;  /* 0x0000040000057882 */ /* 0x000fe20000000000 */
[----:B------:R-:W2:Y:S01]  /*10a0*/  SHFL.DOWN PT, R8, R9, 0x1, 0x1f ;  /* 0x08201f0009087f89 */ /* 0x000ea200000e0000 */
[----:B------:R-:W-:Y:S01]  /*10b0*/  UIADD3 UR4, UPT, UPT, UR5, 0xd0, URZ ;  /* 0x000000d005047890 */ /* 0x000fe2000fffe0ff */
[C---:B------:R-:W-:Y:S01]  /*10c0*/  ISETP.GT.AND P2, PT, R3.reuse, 0xf, PT ;  /* 0x0000000f0300780c */ /* 0x040fe20003f44270 */
[----:B------:R-:W-:Y:S01]  /*10d0*/  BSSY.RECONVERGENT B0, `(.L_x_4) ;  /* 0x0000024000007945 */ /* 0x000fe20003800200 */
[----:B------:R-:W-:Y:S02]  /*10e0*/  ISETP.GT.AND P1, PT, R3, 0x17, PT ;  /* 0x000000170300780c */ /* 0x000fe40003f24270 */
[----:B------:R-:W-:-:S04]  /*10f0*/  ISETP.GT.U32.AND P3, PT, R26, 0x14, PT ;  /* 0x000000141a00780c */ /* 0x000fc80003f64070 */
[----:B0-----:R-:W-:Y:S01]  /*1100*/  @!P0 FADD.FTZ R16, R11, R16 ;  /* 0x000000100b108221 */ /* 0x001fe20000010000 */
[----:B-1----:R-:W-:Y:S01]  /*1110*/  ULEA UR4, UR7, UR4, 0x18 ;  /* 0x0000000407047291 */ /* 0x002fe2000f8ec0ff */
[----:B--2---:R-:W-:-:S03]  /*1120*/  @!P0 FADD.FTZ R9, R8, R9 ;  /* 0x0000000908098221 */ /* 0x004fc60000010000 */
[----:B------:R-:W0:Y:S01]  /*1130*/  SHFL.DOWN PT, R11, R16, 0x2, 0x1f ;  /* 0x08401f00100b7f89 */ /* 0x000e2200000e0000 */
[----:B------:R-:W-:Y:S02]  /*1140*/  ISETP.GT.AND P0, PT, R3, 0x1d, PT ;  /* 0x0000001d0300780c */ /* 0x000fe40003f04270 */
[----:B------:R-:W-:Y:S01]  /*1150*/  LEA R33, R26, UR4, 0x4 ;  /* 0x000000041a217c11 */ /* 0x000fe2000f8e20ff */
[----:B------:R-:W1:Y:S04]  /*1160*/  SHFL.DOWN PT, R8, R9, 0x2, 0x1f ;  /* 0x08401f0009087f89 */ /* 0x000e6800000e0000 */
[----:B------:R-:W-:Y:S06]  /*1170*/  STS.128 [R33], R12 ;  /* 0x0000000c21007388 */ /* 0x000fec0000000c00 */
[----:B0-----:R-:W-:Y:S01]  /*1180*/  @!P0 FADD.FTZ R16, R16, R11 ;  /* 0x0000000b10108221 */ /* 0x001fe20000010000 */
[----:B-1----:R-:W-:-:S04]  /*1190*/  @!P0 FADD.FTZ R9, R9, R8 ;  /* 0x0000000809098221 */ /* 0x002fc80000010000 */
[----:B------:R-:W0:Y:S01]  /*11a0*/  SHFL.DOWN PT, R11, R16, 0x4, 0x1f ;  /* 0x08801f00100b7f89 */ /* 0x000e2200000e0000 */
[----:B------:R-:W-:-:S03]  /*11b0*/  ISETP.GT.AND P0, PT, R3, 0x1b, PT ;  /* 0x0000001b0300780c */ /* 0x000fc60003f04270 */
[----:B------:R-:W1:Y:S10]  /*11c0*/  SHFL.DOWN PT, R8, R9, 0x4, 0x1f ;  /* 0x08801f0009087f89 */ /* 0x000e7400000e0000 */
[----:B0-----:R-:W-:Y:S01]  /*11d0*/  @!P0 FADD.FTZ R16, R16, R11 ;  /* 0x0000000b10108221 */ /* 0x001fe20000010000 */
[----:B-1----:R-:W-:-:S04]  /*11e0*/  @!P0 FADD.FTZ R9, R9, R8 ;  /* 0x0000000809098221 */ /* 0x002fc80000010000 */
[----:B------:R-:W0:Y:S01]  /*11f0*/  SHFL.DOWN PT, R11, R16, 0x8, 0x1f ;  /* 0x09001f00100b7f89 */ /* 0x000e2200000e0000 */
[----:B------:R-:W-:-:S03]  /*1200*/  ISETP.NE.AND P0, PT, R26, RZ, PT ;  /* 0x000000ff1a00720c */ /* 0x000fc60003f05270 */
[----:B------:R-:W1:Y:S01]  /*1210*/  SHFL.DOWN PT, R8, R9, 0x8, 0x1f ;  /* 0x09001f0009087f89 */ /* 0x000e6200000e0000 */
[----:B0-----:R-:W-:Y:S01]  /*1220*/  FADD.FTZ R11, R16, R11 ;  /* 0x0000000b100b7221 */ /* 0x001fe20000010000 */
[----:B-1----:R-:W-:-:S04]  /*1230*/  FADD.FTZ R18, R9, R8 ;  /* 0x0000000809127221 */ /* 0x002fc80000010000 */
[----:B------:R-:W-:Y:S02]  /*1240*/  FSEL R8, R16, R11, P1 ;  /* 0x0000000b10087208 */ /* 0x000fe40000800000 */
[----:B------:R-:W-:-:S03]  /*1250*/  FSEL R9, R9, R18, P1 ;  /* 0x0000001209097208 */ /* 0x000fc60000800000 */
[----:B------:R0:W1:Y:S04]  /*1260*/  SHFL.DOWN PT, R16, R8, 0x10, 0x1f ;  /* 0x0a001f0008107f89 */ /* 0x00006800000e0000 */
[----:B------:R0:W2:Y:S01]  /*1270*/  SHFL.DOWN PT, R17, R9, 0x10, 0x1f ;  /* 0x0a001f0009117f89 */ /* 0x0000a200000e0000 */
[----:B------:R-:W-:Y:S05]  /*1280*/  @P2 BRA `(.L_x_5) ;  /* 0x0000000000202947 */ /* 0x000fea0003800000 */
[----:B------:R-:W-:Y:S01]  /*1290*/  ISETP.NE.AND P1, PT, R3, RZ, PT ;  /* 0x000000ff0300720c */ /* 0x000fe20003f25270 */
[----:B01----:R-:W-:Y:S01]  /*12a0*/  FADD.FTZ R8, R11, R16 ;  /* 0x000000100b087221 */ /* 0x003fe20000010000 */
[----:B--2---:R-:W-:-:S11]  /*12b0*/  FADD.FTZ R9, R18, R17 ;  /* 0x0000001112097221 */ /* 0x004fd60000010000 */
[----:B------:R-:W-:Y:S01]  /*12c0*/  VOTEU.ALL UP0, P1 ;  /* 0x0000000000ff7886 */ /* 0x000fe20000800000 */
[----:B------:R-:W-:-:S04]  /*12d0*/  @!P1 SHF.R.U32.HI R10, RZ, 0x2, R26 ;  /* 0x00000002ff0a9819 */ /* 0x000fc8000001161a */
[----:B------:R-:W-:Y:S01]  /*12e0*/  @!UP0 ULEA UR4, UR7, UR5, 0x18 ;  /* 0x0000000507048291 */ /* 0x000fe2000f8ec0ff */
[----:B------:R-:W-:-:S08]  /*12f0*/  @!P1 LOP3.LUT R10, R10, 0xf8, RZ, 0xc0, !PT ;  /* 0x000000f80a0a9812 */ /* 0x000fd000078ec0ff */
[----:B------:R3:W-:Y:S03]  /*1300*/  @!P1 STS.64 [R10+UR4+0x18], R8 ;  /* 0x000018080a009988 */ /* 0x0007e60008000a04 */
.L_x_5:
[----:B------:R-:W-:Y:S05]  /*1310*/  BSYNC.RECONVERGENT B0 ;  /* 0x0000000000007941 */ /* 0x000fea0003800200 */
.L_x_4:
[----:B------:R-:W-:Y:S06]  /*1320*/  BAR.SYNC.DEFER_BLOCKING 0x0 ;  /* 0x0000000000007b1d */ /* 0x000fec0000010000 */
[----:B------:R-:W-:Y:S04]  /*1330*/  BSSY.RECONVERGENT B0, `(.L_x_6) ;  /* 0x0000035000007945 */ /* 0x000fe80003800200 */
[----:B------:R-:W-:Y:S05]  /*1340*/  @P0 BRA `(.L_x_7) ;  /* 0x0000000000cc0947 */ /* 0x000fea0003800000 */
[----:B------:R-:W-:-:S09]  /*1350*/  ULEA UR4, UR7, UR5, 0x18 ;  /* 0x0000000507047291 */ /* 0x000fd2000f8ec0ff */
[----:B-12---:R-:W1:Y:S04]  /*1360*/  LDS.128 R16, [UR4+0x20] ;  /* 0x00002004ff107984 */ /* 0x006e680008000c00 */
[----:B------:R-:W2:Y:S01]  /*1370*/  LDS.128 R20, [UR4+0x30] ;  /* 0x00003004ff147984 */ /* 0x000ea20008000c00 */
[----:B-1----:R-:W-:Y:S01]  /*1380*/  FADD.FTZ R11, R8, R16 ;  /* 0x00000010080b7221 */ /* 0x002fe20000010000 */
[----:B0--3--:R-:W-:-:S03]  /*1390*/  FADD.FTZ R8, R9, R17 ;  /* 0x0000001109087221 */ /* 0x009fc60000010000 */
[----:B------:R-:W-:Y:S01]  /*13a0*/  FADD.FTZ R11, R11, R18 ;  /* 0x000000120b0b7221 */ /* 0x000fe20000010000 */
[----:B------:R-:W-:-:S03]  /*13b0*/  FADD.FTZ R8, R8, R19 ;  /* 0x0000001308087221 */ /* 0x000fc60000010000 */
[----:B--2---:R-:W-:Y:S01]  /*13c0*/  FADD.FTZ R17, R11, R20 ;  /* 0x000000140b117221 */ /* 0x004fe20000010000 */
[----:B------:R-:W-:Y:S02]  /*13d0*/  FADD.FTZ R16, R8, R21 ;  /* 0x0000001508107221 */ /* 0x000fe40000010000 */
[----:B------:R-:W0:Y:S01]  /*13e0*/  LDS.128 R8, [UR4+0x40] ;  /* 0x00004004ff087984 */ /* 0x000e220008000c00 */
[----:B------:R-:W-:Y:S01]  /*13f0*/  FADD.FTZ R21, R17, R22 ;  /* 0x0000001611157221 */ /* 0x000fe20000010000 */
[----:B------:R-:W-:Y:S02]  /*1400*/  FADD.FTZ R20, R16, R23 ;  /* 0x0000001710147221 */ /* 0x000fe40000010000 */
[----:B------:R-:W1:Y:S01]  /*1410*/  LDS.128 R16, [UR4+0x50] ;  /* 0x00005004ff107984 */ /* 0x000e620008000c00 */
[----:B0-----:R-:W-:Y:S01]  /*1420*/  FADD.FTZ R21, R21, R8 ;  /* 0x0000000815157221 */ /* 0x001fe20000010000 */
[----:B------:R-:W-:-:S03]  /*1430*/  FADD.FTZ R20, R20, R9 ;  /* 0x0000000914147221 */ /* 0x000fc60000010000 */
[----:B------:R-:W-:Y:S01]  /*1440*/  FADD.FTZ R21, R21, R10 ;  /* 0x0000000a15157221 */ /* 0x000fe20000010000 */
[----:B------:R-:W-:Y:S02]  /*1450*/  FADD.FTZ R20, R20, R11 ;  /* 0x0000000b14147221 */ /* 0x000fe40000010000 */
[----:B------:R-:W0:Y:S01]  /*1460*/  LDS.128 R8, [UR4+0x60] ;  /* 0x00006004ff087984 */ /* 0x000e220008000c00 */
[----:B-1----:R-:W-:Y:S01]  /*1470*/  FADD.FTZ R21, R21, R16 ;  /* 0x0000001015157221 */ /* 0x002fe20000010000 */
[----:B------:R-:W-:-:S03]  /*1480*/  FADD.FTZ R20, R20, R17 ;  /* 0x0000001114147221 */ /* 0x000fc60000010000 */
        /* <DEDUP_REMOVED lines=26> */
[----:B------:R-:W-:-:S03]  /*1630*/  FADD.FTZ R20, R20, R11 ;  /* 0x0000000b14147221 */ /* 0x000fc60000010000 */
[----:B-1----:R-:W-:Y:S01]  /*1640*/  FADD.FTZ R21, R21, R16 ;  /* 0x0000001015157221 */ /* 0x002fe20000010000 */
[----:B------:R-:W-:-:S03]  /*1650*/  FADD.FTZ R20, R20, R17 ;  /* 0x0000001114147221 */ /* 0x000fc60000010000 */
[----:B------:R-:W-:Y:S01]  /*1660*/  FADD.FTZ R8, R21, R18 ;  /* 0x0000001215087221 */ /* 0x000fe20000010000 */
[----:B------:R-:W-:-:S07]  /*1670*/  FADD.FTZ R9, R20, R19 ;  /* 0x0000001314097221 */ /* 0x000fce0000010000 */
.L_x_7:
[----:B------:R-:W-:Y:S05]  /*1680*/  BSYNC.RECONVERGENT B0 ;  /* 0x0000000000007941 */ /* 0x000fea0003800200 */
.L_x_6:
[----:B------:R-:W-:Y:S06]  /*1690*/  BAR.SYNC.DEFER_BLOCKING 0x0 ;  /* 0x0000000000007b1d */ /* 0x000fec0000010000 */
[----:B------:R-:W-:Y:S04]  /*16a0*/  BSSY.RECONVERGENT B0, `(.L_x_8) ;  /* 0x000009d000007945 */ /* 0x000fe80003800200 */
[----:B------:R-:W-:Y:S05]  /*16b0*/  @P3 BRA `(.L_x_9) ;  /* 0x00000008006c3947 */ /* 0x000fea0003800000 */
[----:B------:R-:W4:Y:S04]  /*16c0*/  LDS.128 R20, [R33+0x150] ;  /* 0x0001500021147984 */ /* 0x000f280000000c00 */
[----:B-12---:R-:W1:Y:S01]  /*16d0*/  LDS.128 R16, [R33+0x2a0] ;  /* 0x0002a00021107984 */ /* 0x006e620000000c00 */
[----:B----4-:R-:W-:Y:S01]  /*16e0*/  FADD.FTZ R11, R14, R22 ;  /* 0x000000160e0b7221 */ /* 0x010fe20000010000 */
[----:B------:R-:W-:Y:S01]  /*16f0*/  FADD.FTZ R20, R12, R20 ;  /* 0x000000140c147221 */ /* 0x000fe20000010000 */
[----:B---3--:R-:W-:Y:S01]  /*1700*/  FADD.FTZ R10, R13, R21 ;  /* 0x000000150d0a7221 */ /* 0x008fe20000010000 */
[----:B------:R-:W-:Y:S01]  /*1710*/  FADD.FTZ R22, R15, R23 ;  /* 0x000000170f167221 */ /* 0x000fe20000010000 */
[----:B-1----:R-:W-:Y:S01]  /*1720*/  FADD.FTZ R21, R11, R18 ;  /* 0x000000120b157221 */ /* 0x002fe20000010000 */
[----:B------:R-:W1:Y:S01]  /*1730*/  LDS.128 R12, [R33+0x3f0] ;  /* 0x0003f000210c7984 */ /* 0x000e620000000c00 */
[----:B------:R-:W-:Y:S01]  /*1740*/  FADD.FTZ R23, R20, R16 ;  /* 0x0000001014177221 */ /* 0x000fe20000010000 */
[----:B------:R-:W-:Y:S01]  /*1750*/  FADD.FTZ R10, R10, R17 ;  /* 0x000000110a0a7221 */ /* 0x000fe20000010000 */
[----:B------:R-:W-:-:S02]  /*1760*/  FADD.FTZ R22, R22, R19 ;  /* 0x0000001316167221 */ /* 0x000fc40000010000 */
[----:B------:R-:W2:Y:S01]  /*1770*/  LDS.128 R16, [R33+0x540] ;  /* 0x0005400021107984 */ /* 0x000ea20000000c00 */
[----:B-1----:R-:W-:Y:S01]  /*1780*/  FADD.FTZ R11, R23, R12 ;  /* 0x0000000c170b7221 */ /* 0x002fe20000010000 */
[----:B------:R-:W-:Y:S01]  /*1790*/  FADD.FTZ R10, R10, R13 ;  /* 0x0000000d0a0a7221 */ /* 0x000fe20000010000 */
[----:B------:R-:W-:Y:S01]  /*17a0*/  FADD.FTZ R21, R21, R14 ;  /* 0x0000000e15157221 */ /* 0x000fe20000010000 */
[----:B------:R-:W-:Y:S02]  /*17b0*/  FADD.FTZ R22, R22, R15 ;  /* 0x0000000f16167221 */ /* 0x000fe40000010000 */
[----:B------:R-:W1:Y:S01]  /*17c0*/  LDS.128 R12, [R33+0x690] ;  /* 0x00069000210c7984 */ /* 0x000e620000000c00 */
[----:B--2---:R-:W-:Y:S01]  /*17d0*/  FADD.FTZ R11, R11, R16 ;  /* 0x000000100b0b7221 */ /* 0x004fe20000010000 */
        /* <DEDUP_REMOVED lines=122> */
[----:B------:R-:W-:Y:S01]  /*1f80*/  FADD.FTZ R10, R22, R19 ;  /* 0x00000013160a7221 */ /* 0x000fe20000010000 */
[----:B-1----:R-:W-:Y:S01]  /*1f90*/  FADD.FTZ R11, R11, R12 ;  /* 0x0000000c0b0b7221 */ /* 0x002fe20000010000 */
[----:B------:R-:W-:Y:S01]  /*1fa0*/  FADD.FTZ R12, R16, R13 ;  /* 0x0000000d100c7221 */ /* 0x000fe20000010000 */
[----:B------:R-:W-:Y:S01]  /*1fb0*/  FADD.FTZ R13, R21, R14 ;  /* 0x0000000e150d7221 */ /* 0x000fe20000010000 */
[----:B------:R-:W1:Y:S01]  /*1fc0*/  LDS.128 R16, [R33+0x2760] ;  /* 0x0027600021107984 */ /* 0x000e620000000c00 */
[----:B------:R-:W-:-:S03]  /*1fd0*/  FADD.FTZ R10, R10, R15 ;  /* 0x0000000f0a0a7221 */ /* 0x000fc60000010000 */
[----:B------:R-:W2:Y:S01]  /*1fe0*/  LDS.128 R20, [R33+0x28b0] ;  /* 0x0028b00021147984 */ /* 0x000ea20000000c00 */
[----:B-1----:R-:W-:Y:S01]  /*1ff0*/  FADD.FTZ R14, R12, R17 ;  /* 0x000000110c0e7221 */ /* 0x002fe20000010000 */
[----:B------:R-:W-:Y:S01]  /*2000*/  FADD.FTZ R15, R13, R18 ;  /* 0x000000120d0f7221 */ /* 0x000fe20000010000 */
[----:B------:R-:W-:Y:S01]  /*2010*/  FADD.FTZ R11, R11, R16 ;  /* 0x000000100b0b7221 */ /* 0x000fe20000010000 */
[----:B------:R-:W-:Y:S01]  /*2020*/  FADD.FTZ R10, R10, R19 ;  /* 0x000000130a0a7221 */ /* 0x000fe20000010000 */
[----:B--2---:R-:W-:Y:S01]  /*2030*/  FADD.FTZ R13, R14, R21 ;  /* 0x000000150e0d7221 */ /* 0x004fe20000010000 */
[----:B------:R-:W-:Y:S01]  /*2040*/  FADD.FTZ R14, R15, R22 ;  /* 0x000000160f0e7221 */ /* 0x000fe20000010000 */
[----:B------:R-:W-:Y:S01]  /*2050*/  FADD.FTZ R12, R11, R20 ;  /* 0x000000140b0c7221 */ /* 0x000fe20000010000 */
[----:B------:R-:W-:-:S07]  /*2060*/  FADD.FTZ R15, R10, R23 ;  /* 0x000000170a0f7221 */ /* 0x000fce0000010000 */
.L_x_9:
[----:B------:R-:W-:Y:S05]  /*2070*/  BSYNC.RECONVERGENT B0 ;  /* 0x0000000000007941 */ /* 0x000fea0003800200 */
.L_x_8:
[----:B------:R-:W4:Y:S01]  /*2080*/  LDC R20, c[0x0][0x370] ;  /* 0x0000dc00ff147b82 */ /* 0x000f220000000800 */
[----:B------:R-:W-:Y:S01]  /*2090*/  BSSY.RECONVERGENT B0, `(.L_x_10) ;  /* 0x000001e000007945 */ /* 0x000fe20003800200 */
[----:B----4-:R-:W-:-:S03]  /*20a0*/  ISETP.GE.U32.AND P1, PT, R20, 0x2, PT ;  /* 0x000000021400780c */ /* 0x010fc60003f26070 */
[----:B------:R-:W-:Y:S10]  /*20b0*/  @P3 BRA `(.L_x_11) ;  /* 0x00000000006c3947 */ /* 0x000ff40003800000 */
[----:B---3--:R-:W3:Y:S01]  /*20c0*/  LDC.64 R10, c[0x0][0x3f8] ;  /* 0x0000fe00ff0a7b82 */ /* 0x008ee20000000a00 */
[----:B------:R-:W-:-:S07]  /*20d0*/  IMAD R23, R2, 0x15, R26 ;  /* 0x0000001502177824 */ /* 0x000fce00078e021a */
[----:B-12---:R-:W1:Y:S01]  /*20e0*/  LDC.64 R16, c[0x0][0x3d8] ;  /* 0x0000f600ff107b82 */ /* 0x006e620000000a00 */
[----:B---3--:R-:W-:Y:S01]  /*20f0*/  IMAD.WIDE.U32 R18, R10, 0x3, RZ ;  /* 0x000000030a127825 */ /* 0x008fe200078e00ff */
[----:B------:R-:W-:-:S04]  /*2100*/  LEA R21, R11, R11, 0x1 ;  /* 0x0000000b0b157211 */ /* 0x000fc800078e08ff */
[----:B------:R-:W-:Y:S01]  /*2110*/  IADD3 R19, PT, PT, R19, R21, RZ ;  /* 0x0000001513137210 */ /* 0x000fe20007ffe0ff */
[----:B-1----:R-:W-:-:S03]  /*2120*/  IMAD.WIDE R22, R23, 0x4, R16 ;  /* 0x0000000417167825 */ /* 0x002fc600078e0210 */
[----:B------:R-:W-:-:S04]  /*2130*/  LEA.HI R18, P2, R19, R18, RZ, 0x1 ;  /* 0x0000001213127211 */ /* 0x000fc800078508ff */
[----:B------:R-:W-:Y:S01]  /*2140*/  IADD3.X R21, PT, PT, RZ, R19, RZ, P2, !PT ;  /* 0x00000013ff157210 */ /* 0x000fe200017fe4ff */
[----:B------:R4:W-:Y:S01]  /*2150*/  REDG.E.ADD.F32.FTZ.RN.STRONG.GPU desc[UR12][R22.64], R12 ;  /* 0x0000000c160079a6 */ /* 0x0009e2000c12f30c */
[----:B------:R-:W-:Y:S02]  /*2160*/  LEA.HI R19, P2, R11, R10, RZ, 0x1 ;  /* 0x0000000a0b137211 */ /* 0x000fe400078508ff */
[----:B------:R-:W-:Y:S02]  /*2170*/  SHF.L.U32 R33, R18, 0x1, RZ ;  /* 0x0000000112217819 */ /* 0x000fe400000006ff */
[----:B------:R-:W-:Y:S02]  /*2180*/  SHF.L.U32 R17, R19, 0x1, RZ ;  /* 0x0000000113117819 */ /* 0x000fe400000006ff */
[----:B------:R-:W-:Y:S02]  /*2190*/  IADD3.X R2, PT, PT, RZ, R11, RZ, P2, !PT ;  /* 0x0000000bff027210 */ /* 0x000fe400017fe4ff */
[----:B------:R-:W-:-:S02]  /*21a0*/  LOP3.LUT R17, R17, 0xfffffffc, RZ, 0xc0, !PT ;  /* 0xfffffffc11117812 */ /* 0x000fc400078ec0ff */
[----:B------:R-:W-:Y:S02]  /*21b0*/  LEA R16, P3, R10, R22, 0x2 ;  /* 0x000000160a107211 */ /* 0x000fe400078610ff */
[----:B------:R-:W-:Y:S02]  /*21c0*/  LOP3.LUT R33, R33, 0xfffffffc, RZ, 0xc0, !PT ;  /* 0xfffffffc21217812 */ /* 0x000fe400078ec0ff */
[----:B------:R-:W-:Y:S02]  /*21d0*/  SHF.L.U64.HI R21, R18, 0x1, R21 ;  /* 0x0000000112157819 */ /* 0x000fe40000010215 */
[----:B------:R-:W-:Y:S02]  /*21e0*/  SHF.L.U64.HI R19, R19, 0x1, R2 ;  /* 0x0000000113137819 */ /* 0x000fe40000010202 */
[----:B------:R-:W-:Y:S02]  /*21f0*/  IADD3 R18, P2, PT, R22, R17, RZ ;  /* 0x0000001116127210 */ /* 0x000fe40007f5e0ff */
[----:B------:R-:W-:-:S02]  /*2200*/  LEA.HI.X R17, R10, R23, R11, 0x2, P3 ;  /* 0x000000170a117211 */ /* 0x000fc400018f140b */
[----:B------:R-:W-:Y:S02]  /*2210*/  IADD3 R10, P3, PT, R22, R33, RZ ;  /* 0x00000021160a7210 */ /* 0x000fe40007f7e0ff */
[C---:B------:R-:W-:Y:S02]  /*2220*/  IADD3.X R19, PT, PT, R23.reuse, R19, RZ, P2, !PT ;  /* 0x0000001317137210 */ /* 0x040fe400017fe4ff */
[----:B------:R-:W-:-:S03]  /*2230*/  IADD3.X R11, PT, PT, R23, R21, RZ, P3, !PT ;  /* 0x00000015170b7210 */ /* 0x000fc60001ffe4ff */
[----:B------:R4:W-:Y:S04]  /*2240*/  REDG.E.ADD.F32.FTZ.RN.STRONG.GPU desc[UR12][R18.64], R13 ;  /* 0x0000000d120079a6 */ /* 0x0009e8000c12f30c */
[----:B------:R4:W-:Y:S04]  /*2250*/  REDG.E.ADD.F32.FTZ.RN.STRONG.GPU desc[UR12][R16.64], R14 ;  /* 0x0000000e100079a6 */ /* 0x0009e8000c12f30c */
[----:B------:R4:W-:Y:S02]  /*2260*/  REDG.E.ADD.F32.FTZ.RN.STRONG.GPU desc[UR12][R10.64], R15 ;  /* 0x0000000f0a0079a6 */ /* 0x0009e4000c12f30c */
.L_x_11:
[----:B------:R-:W-:Y:S05]  /*2270*/  BSYNC.RECONVERGENT B0 ;  /* 0x0000000000007941 */ /* 0x000fea0003800200 */
.L_x_10:
[----:B------:R-:W-:Y:S05]  /*2280*/  @!P1 BRA `(.L_x_12) ;  /* 0x0000000800bc9947 */ /* 0x000fea0003800000 */
[----:B----4-:R-:W4:Y:S01]  /*2290*/  LDC.64 R22, c[0x0][0x3d0] ;  /* 0x0000f400ff167b82 */ /* 0x010f220000000a00 */
[----:B------:R-:W-:Y:S02]  /*22a0*/  LOP3.LUT R11, R32, 0x1, RZ, 0xc0, !PT ;  /* 0x00000001200b7812 */ /* 0x000fe400078ec0ff */
[----:B------:R-:W-:-:S03]  /*22b0*/  ISETP.GE.U32.AND P2, PT, R20, 0x8, PT ;  /* 0x000000081400780c */ /* 0x000fc60003f46070 */
[----:B------:R-:W-:-:S04]  /*22c0*/  IMAD R13, R11, R24, RZ ;  /* 0x000000180b0d7224 */ /* 0x000fc800078e02ff */
[----:B------:R-:W-:-:S05]  /*22d0*/  IMAD R2, R13, R20, RZ ;  /* 0x000000140d027224 */ /* 0x000fca00078e02ff */
[----:B------:R-:W-:-:S05]  /*22e0*/  SHF.L.U32 R11, R2, 0x1, RZ ;  /* 0x00000001020b7819 */ /* 0x000fca00000006ff */
[----:B----4-:R-:W-:Y:S01]  /*22f0*/  IMAD.WIDE R22, R11, 0x4, R22 ;  /* 0x000000040b167825 */ /* 0x010fe200078e0216 */
[----:B------:R-:W-:Y:S06]  /*2300*/  @P0 BRA `(.L_x_13) ;  /* 0x0000000000500947 */ /* 0x000fec0003800000 */
[----:B---3--:R-:W3:Y:S01]  /*2310*/  LDC.64 R10, c[0x0][0x3c8] ;  /* 0x0000f200ff0a7b82 */ /* 0x008ee20000000a00 */
[----:B------:R-:W-:Y:S01]  /*2320*/  LOP3.LUT P1, R2, R32, 0x2, RZ, 0xc0, !PT ;  /* 0x0000000220027812 */ /* 0x000fe2000782c0ff */
[----:B------:R-:W-:Y:S01]  /*2330*/  IMAD R15, R24, UR8, R25 ;  /* 0x00000008180f7c24 */ /* 0x000fe2000f8e0219 */
[----:B------:R-:W-:Y:S02]  /*2340*/  IADD3 R13, PT, PT, R13, R25, RZ ;  /* 0x000000190d0d7210 */ /* 0x000fe40007ffe0ff */
[----:B--2---:R-:W-:-:S04]  /*2350*/  SEL R17, R20, RZ, !P1 ;  /* 0x000000ff14117207 */ /* 0x004fc80004800000 */
[----:B------:R-:W-:Y:S01]  /*2360*/  ISETP.NE.AND P1, PT, R17, -0x1, PT ;  /* 0xffffffff1100780c */ /* 0x000fe20003f25270 */
[----:B---3--:R-:W-:-:S04]  /*2370*/  IMAD.WIDE.U32 R10, R13, 0x4, R10 ;  /* 0x000000040d0a7825 */ /* 0x008fc800078e000a */
[----:B------:R-:W-:Y:S01]  /*2380*/  IMAD.WIDE.U32 R12, R15, 0x8, R22 ;  /* 0x000000080f0c7825 */ /* 0x000fe200078e0016 */
[----:B------:R-:W-:-:S04]  /*2390*/  IADD3 R15, PT, PT, -R2, 0x1, RZ ;  /* 0x00000001020f7810 */ /* 0x000fc80007ffe1ff */
[----:B------:R4:W-:Y:S01]  /*23a0*/  STG.E.64 desc[UR12][R12.64], R8 ;  /* 0x000000080c007986 */ /* 0x0009e2000c101b0c */
[----:B------:R-:W-:Y:S06]  /*23b0*/  MEMBAR.ALL.GPU ;  /* 0x0000000000007992 */ /* 0x000fec000000a000 */
[----:B------:R-:W-:-:S00]  /*23c0*/  ERRBAR ;  /* 0x00000000000079ab */ /* 0x000fc00000000000 */
[----:B------:R-:W-:Y:S06]  /*23d0*/  CGAERRBAR ;  /* 0x00000000000075ab */ /* 0x000fec0000000000 */
[----:B------:R4:W-:Y:S01]  /*23e0*/  REDG.E.ADD.S32.STRONG.GPU desc[UR12][R10.64], R15 ;  /* 0x0000000f0a00798e */ /* 0x0009e2000c12e30c */
[----:B------:R-:W-:Y:S05]  /*23f0*/  @!P1 BRA `(.L_x_13) ;  /* 0x0000000000149947 */ /* 0x000fea0003800000 */
.L_x_14:
[----:B------:R-:W2:Y:S04]  /*2400*/  LDG.E.STRONG.GPU R2, desc[UR12][R10.64] ;  /* 0x0000000c0a027981 */ /* 0x000ea8000c1ef900 */
[----:B--2---:R-:W-:Y:S01]  /*2410*/  CCTL.IVALL ;  /* 0x00000000ff00798f */ /* 0x004fe20002000000 */
[----:B------:R-:W-:Y:S05]  /*2420*/  YIELD ;  /* 0x0000000000007946 */ /* 0x000fea0003800000 */
[----:B------:R-:W-:-:S13]  /*2430*/  ISETP.NE.AND P1, PT, R2, R17, PT ;  /* 0x000000110200720c */ /* 0x000fda0003f25270 */
[----:B------:R-:W-:Y:S05]  /*2440*/  @P1 BRA `(.L_x_14) ;  /* 0xfffffffc00ec1947 */ /* 0x000fea000383ffff */
.L_x_13:
[----:B------:R-:W-:Y:S05]  /*2450*/  WARPSYNC.ALL ;  /* 0x0000000000007948 */ /* 0x000fea0003800000 */
[----:B------:R-:W-:Y:S01]  /*2460*/  BAR.SYNC.DEFER_BLOCKING 0x0 ;  /* 0x0000000000007b1d */ /* 0x000fe20000010000 */
[----:B------:R-:W-:-:S05]  /*2470*/  HFMA2 R2, -RZ, RZ, 0, 0 ;  /* 0x00000000ff027431 */ /* 0x000fca00000001ff */
[----:B------:R-:W-:Y:S05]  /*2480*/  @!P2 BRA `(.L_x_15) ;  /* 0x000000040020a947 */ /* 0x000fea0003800000 */
[CC--:B------:R-:W-:Y:S01]  /*2490*/  LEA R21, R24.reuse, R25.reuse, 0x1 ;  /* 0x0000001918157211 */ /* 0x0c0fe200078e08ff */
[C-C-:B------:R-:W-:Y:S01]  /*24a0*/  IMAD R19, R24.reuse, 0x5, R25.reuse ;  /* 0x0000000518137824 */ /* 0x140fe200078e0219 */
[CC--:B------:R-:W-:Y:S01]  /*24b0*/  LEA R20, R24.reuse, R25.reuse, 0x2 ;  /* 0x0000001918147211 */ /* 0x0c0fe200078e10ff */
[C-C-:B------:R-:W-:Y:S01]  /*24c0*/  IMAD R18, R24.reuse, 0x6, R25.reuse ;  /* 0x0000000618127824 */ /* 0x140fe200078e0219 */
[----:B----4-:R-:W-:Y:S01]  /*24d0*/  IADD3 R15, PT, PT, R25, R24, RZ ;  /* 0x00000018190f7210 */ /* 0x010fe20007ffe0ff */
[C-C-:B--2---:R-:W-:Y:S01]  /*24e0*/  IMAD R17, R24.reuse, 0x3, R25.reuse ;  /* 0x0000000318117824 */ /* 0x144fe200078e0219 */
[----:B------:R-:W-:Y:S01]  /*24f0*/  MOV R14, RZ ;  /* 0x000000ff000e7202 */ /* 0x000fe20000000f00 */
[----:B-1----:R-:W-:Y:S01]  /*2500*/  IMAD R16, R24, 0x7, R25 ;  /* 0x0000000718107824 */ /* 0x002fe200078e0219 */
[----:B------:R-:W-:Y:S01]  /*2510*/  MOV R2, R25 ;  /* 0x0000001900027202 */ /* 0x000fe20000000f00 */
[----:B------:R-:W-:-:S12]  /*2520*/  UIADD3 UR4, UPT, UPT, -UR8, URZ, URZ ;  /* 0x000000ff08047290 */ /* 0x000fd8000fffe1ff */
.L_x_16:
[----:B------:R-:W-:Y:S02]  /*2530*/  ISETP.EQ.OR P1, PT, RZ, UR4, P0 ;  /* 0x00000004ff007c0c */ /* 0x000fe40008722670 */
[----:B---3--:R-:W-:-:S04]  /*2540*/  IADD3 R10, PT, PT, R14, 0x1, RZ ;  /* 0x000000010e0a7810 */ /* 0x008fc80007ffe0ff */
[----:B------:R-:W-:-:S07]  /*2550*/  ISETP.EQ.OR P2, PT, R10, UR8, P0 ;  /* 0x000000080a007c0c */ /* 0x000fce0008742670 */
[----:B------:R-:W-:-:S06]  /*2560*/  @!P1 IMAD.WIDE.U32 R12, R2, 0x8, R22 ;  /* 0x00000008020c9825 */ /* 0x000fcc00078e0016 */
[----:B------:R-:W0:Y:S01]  /*2570*/  @!P1 LDG.E.64 R12, desc[UR12][R12.64] ;  /* 0x0000000c0c0c9981 */ /* 0x000e22000c1e1b00 */
[----:B------:R-:W-:-:S06]  /*2580*/  @!P2 IMAD.WIDE.U32 R10, R15, 0x8, R22 ;  /* 0x000000080f0aa825 */ /* 0x000fcc00078e0016 */
[----:B------:R-:W2:Y:S01]  /*2590*/  @!P2 LDG.E.64 R10, desc[UR12][R10.64] ;  /* 0x0000000c0a0aa981 */ /* 0x000ea2000c1e1b00 */
[----:B------:R-:W-:Y:S01]  /*25a0*/  IADD3 R33, PT, PT, R14, 0x2, RZ ;  /* 0x000000020e217810 */ /* 0x000fe20007ffe0ff */
[----:B0-----:R-:W-:Y:S01]  /*25b0*/  @!P1 FADD.FTZ R8, R8, R12 ;  /* 0x0000000c08089221 */ /* 0x001fe20000010000 */
[----:B------:R-:W-:Y:S02]  /*25c0*/  @!P1 FADD.FTZ R9, R9, R13 ;  /* 0x0000000d09099221 */ /* 0x000fe40000010000 */
[----:B------:R-:W-:Y:S02]  /*25d0*/  ISETP.EQ.OR P1, PT, R33, UR8, P0 ;  /* 0x0000000821007c0c */ /* 0x000fe40008722670 */
[----:B------:R-:W-:Y:S01]  /*25e0*/  IADD3 R33, PT, PT, R14, 0x3, RZ ;  /* 0x000000030e217810 */ /* 0x000fe20007ffe0ff */
[----:B--2---:R-:W-:Y:S01]  /*25f0*/  @!P2 FADD.FTZ R8, R8, R10 ;  /* 0x0000000a0808a221 */ /* 0x004fe20000010000 */
[----:B------:R-:W-:-:S09]  /*2600*/  @!P2 FADD.FTZ R9, R9, R11 ;  /* 0x0000000b0909a221 */ /* 0x000fd20000010000 */
[----:B------:R-:W-:Y:S01]  /*2610*/  @!P1 IMAD.WIDE.U32 R12, R21, 0x8, R22 ;  /* 0x00000008150c9825 */ /* 0x000fe200078e0016 */
[----:B------:R-:W-:-:S05]  /*2620*/  ISETP.EQ.OR P2, PT, R33, UR8, P0 ;  /* 0x0000000821007c0c */ /* 0x000fca0008742670 */
[----:B------:R-:W2:Y:S08]  /*2630*/  @!P1 LDG.E.64 R12, desc[UR12][R12.64] ;  /* 0x0000000c0c0c9981 */ /* 0x000eb0000c1e1b00 */
[----:B------:R-:W-:-:S06]  /*2640*/  @!P2 IMAD.WIDE.U32 R10, R17, 0x8, R22 ;  /* 0x00000008110aa825 */ /* 0x000fcc00078e0016 */
[----:B------:R-:W3:Y:S01]  /*2650*/  @!P2 LDG.E.64 R10, desc[UR12][R10.64] ;  /* 0x0000000c0a0aa981 */ /* 0x000ee2000c1e1b00 */
[----:B------:R-:W-:Y:S01]  /*2660*/  IADD3 R33, PT, PT, R14, 0x4, RZ ;  /* 0x000000040e217810 */ /* 0x000fe20007ffe0ff */
[----:B--2---:R-:W-:Y:S01]  /*2670*/  @!P1 FADD.FTZ R8, R8, R12 ;  /* 0x0000000c08089221 */ /* 0x004fe20000010000 */
[----:B------:R-:W-:Y:S02]  /*2680*/  @!P1 FADD.FTZ R9, R9, R13 ;  /* 0x0000000d09099221 */ /* 0x000fe40000010000 */
[----:B------:R-:W-:Y:S02]  /*2690*/  ISETP.EQ.OR P1, PT, R33, UR8, P0 ;  /* 0x0000000821007c0c */ /* 0x000fe40008722670 */
[----:B------:R-:W-:-:S11]  /*26a0*/  IADD3 R33, PT, PT, R14, 0x5, RZ ;  /* 0x000000050e217810 */ /* 0x000fd60007ffe0ff */
[----:B------:R-:W-:-:S04]  /*26b0*/  @!P1 IMAD.WIDE.U32 R12, R20, 0x8, R22 ;  /* 0x00000008140c9825 */ /* 0x000fc800078e0016 */
[----:B---3--:R-:W-:Y:S01]  /*26c0*/  @!P2 FADD.FTZ R8, R8, R10 ;  /* 0x0000000a0808a221 */ /* 0x008fe20000010000 */
[----:B------:R-:W-:Y:S01]  /*26d0*/  @!P2 FADD.FTZ R9, R9, R11 ;  /* 0x0000000b0909a221 */ /* 0x000fe20000010000 */
[----:B------:R-:W-:Y:S01]  /*26e0*/  ISETP.EQ.OR P2, PT, R33, UR8, P0 ;  /* 0x0000000821007c0c */ /* 0x000fe20008742670 */
[----:B------:R-:W2:-:S12]  /*26f0*/  @!P1 LDG.E.64 R12, desc[UR12][R12.64] ;  /* 0x0000000c0c0c9981 */ /* 0x000e98000c1e1b00 */
        /* <DEDUP_REMOVED lines=14> */
[----:B------:R-:W0:Y:S01]  /*27e0*/  LDC R33, c[0x0][0x370] ;  /* 0x0000dc00ff217b82 */ /* 0x000e220000000800 */
[----:B------:R-:W-:Y:S01]  /*27f0*/  IADD3 R14, PT, PT, R14, 0x8, RZ ;  /* 0x000000080e0e7810 */ /* 0x000fe20007ffe0ff */
[----:B------:R-:W-:Y:S01]  /*2800*/  UIADD3 UR4, UPT, UPT, UR4, 0x8, URZ ;  /* 0x0000000804047890 */ /* 0x000fe2000fffe0ff */
[C---:B------:R-:W-:Y:S02]  /*2810*/  LEA R2, R24.reuse, R2, 0x3 ;  /* 0x0000000218027211 */ /* 0x040fe400078e18ff */
[C---:B------:R-:W-:Y:S02]  /*2820*/  LEA R15, R24.reuse, R15, 0x3 ;  /* 0x0000000f180f7211 */ /* 0x040fe400078e18ff */
[C---:B------:R-:W-:Y:S02]  /*2830*/  LEA R21, R24.reuse, R21, 0x3 ;  /* 0x0000001518157211 */ /* 0x040fe400078e18ff */
[----:B------:R-:W-:-:S02]  /*2840*/  LEA R17, R24, R17, 0x3 ;  /* 0x0000001118117211 */ /* 0x000fc400078e18ff */
[C---:B------:R-:W-:Y:S02]  /*2850*/  LEA R20, R24.reuse, R20, 0x3 ;  /* 0x0000001418147211 */ /* 0x040fe400078e18ff */
[C---:B------:R-:W-:Y:S02]  /*2860*/  LEA R19, R24.reuse, R19, 0x3 ;  /* 0x0000001318137211 */ /* 0x040fe400078e18ff */
[C---:B------:R-:W-:Y:S02]  /*2870*/  LEA R18, R24.reuse, R18, 0x3 ;  /* 0x0000001218127211 */ /* 0x040fe400078e18ff */
[----:B------:R-:W-:Y:S01]  /*2880*/  LEA R16, R24, R16, 0x3 ;  /* 0x0000001018107211 */ /* 0x000fe200078e18ff */
[----:B--2---:R-:W-:Y:S01]  /*2890*/  @!P1 FADD.FTZ R9, R9, R13 ;  /* 0x0000000d09099221 */ /* 0x004fe20000010000 */
[----:B0-----:R-:W-:Y:S01]  /*28a0*/  LOP3.LUT R13, R33, 0x7ffffff8, RZ, 0xc0, !PT ;  /* 0x7ffffff8210d7812 */ /* 0x001fe200078ec0ff */
[----:B------:R-:W-:-:S03]  /*28b0*/  @!P1 FADD.FTZ R8, R8, R12 ;  /* 0x0000000c08089221 */ /* 0x000fc60000010000 */
[----:B------:R-:W-:Y:S01]  /*28c0*/  ISETP.NE.AND P1, PT, R14, R13, PT ;  /* 0x0000000d0e00720c */ /* 0x000fe20003f25270 */
[----:B---3--:R-:W-:Y:S01]  /*28d0*/  @!P2 FADD.FTZ R8, R8, R10 ;  /* 0x0000000a0808a221 */ /* 0x008fe20000010000 */
[----:B------:R-:W-:-:S11]  /*28e0*/  @!P2 FADD.FTZ R9, R9, R11 ;  /* 0x0000000b0909a221 */ /* 0x000fd60000010000 */
[----:B------:R-:W-:Y:S05]  /*28f0*/  @P1 BRA `(.L_x_16) ;  /* 0xfffffffc000c1947 */ /* 0x000fea000383ffff */
[----:B------:R-:W-:-:S07]  /*2900*/  MOV R2, R13 ;  /* 0x0000000d00027202 */ /* 0x000fce0000000f00 */
.L_x_15:
[----:B------:R-:W5:Y:S02]  /*2910*/  LDCU UR5, c[0x0][0x370] ;  /* 0x00006e00ff0577ac */ /* 0x000f640008000800 */
[----:B-----5:R-:W-:-:S09]  /*2920*/  ULOP3.LUT UP0, UR4, UR5, 0x7, URZ, 0xc0, !UPT ;  /* 0x0000000705047892 */ /* 0x020fd2000f80c0ff */
[----:B------:R-:W-:Y:S05]  /*2930*/  BRA.U !UP0, `(.L_x_12) ;  /* 0x0000000508107547 */ /* 0x000fea000b800000 */
[----:B------:R-:W-:Y:S02]  /*2940*/  UIADD3 UR4, UPT, UPT, UR4, -0x1, URZ ;  /* 0xffffffff04047890 */ /* 0x000fe4000fffe0ff */
[----:B------:R-:W-:Y:S02]  /*2950*/  ULOP3.LUT UP1, UR7, UR5, 0x3, URZ, 0xc0, !UPT ;  /* 0x0000000305077892 */ /* 0x000fe4000f82c0ff */
[----:B------:R-:W-:-:S09]  /*2960*/  UISETP.GE.U32.AND UP0, UPT, UR4, 0x3, UPT ;  /* 0x000000030400788c */ /* 0x000fd2000bf06070 */
[----:B------:R-:W-:Y:S05]  /*2970*/  BRA.U !UP0, `(.L_x_17) ;  /* 0x0000000108807547 */ /* 0x000fea000b800000 */
[C---:B----4-:R-:W-:Y:S02]  /*2980*/  IADD3 R13, PT, PT, R2.reuse, 0x1, RZ ;  /* 0x00000001020d7810 */ /* 0x050fe40007ffe0ff */
[C---:B------:R-:W-:Y:S02]  /*2990*/  ISETP.NE.AND P0, PT, R2.reuse, UR8, PT ;  /* 0x0000000802007c0c */ /* 0x040fe4000bf05270 */
[----:B------:R-:W-:Y:S02]  /*29a0*/  IADD3 R15, PT, PT, R2, 0x2, RZ ;  /* 0x00000002020f7810 */ /* 0x000fe40007ffe0ff */
[----:B------:R-:W-:Y:S02]  /*29b0*/  ISETP.NE.AND P1, PT, R13, UR8, PT ;  /* 0x000000080d007c0c */ /* 0x000fe4000bf25270 */
[----:B------:R-:W-:Y:S02]  /*29c0*/  ISETP.NE.OR P0, PT, R26, RZ, !P0 ;  /* 0x000000ff1a00720c */ /* 0x000fe40004705670 */
[----:B--2---:R-:W-:-:S02]  /*29d0*/  IADD3 R17, PT, PT, R2, 0x3, RZ ;  /* 0x0000000302117810 */ /* 0x004fc40007ffe0ff */
[----:B------:R-:W-:Y:S02]  /*29e0*/  ISETP.NE.AND P2, PT, R15, UR8, PT ;  /* 0x000000080f007c0c */ /* 0x000fe4000bf45270 */
[C---:B------:R-:W-:Y:S02]  /*29f0*/  ISETP.NE.OR P1, PT, R26.reuse, RZ, !P1 ;  /* 0x000000ff1a00720c */ /* 0x040fe40004f25670 */
[----:B------:R-:W-:Y:S02]  /*2a00*/  ISETP.NE.AND P3, PT, R17, UR8, PT ;  /* 0x0000000811007c0c */ /* 0x000fe4000bf65270 */
[C---:B------:R-:W-:Y:S02]  /*2a10*/  ISETP.NE.OR P2, PT, R26.reuse, RZ, !P2 ;  /* 0x000000ff1a00720c */ /* 0x040fe40005745670 */
[----:B------:R-:W-:Y:S01]  /*2a20*/  ISETP.NE.OR P3, PT, R26, RZ, !P3 ;  /* 0x000000ff1a00720c */ /* 0x000fe20005f65670 */
[----:B------:R-:W-:-:S04]  /*2a30*/  @!P0 IMAD R11, R2, R24, R25 ;  /* 0x00000018020b8224 */ /* 0x000fc800078e0219 */
[----:B---3--:R-:W-:-:S04]  /*2a40*/  @!P0 IMAD.WIDE.U32 R10, R11, 0x8, R22 ;  /* 0x000000080b0a8825 */ /* 0x008fc800078e0016 */
[-CC-:B------:R-:W-:Y:S02]  /*2a50*/  @!P1 IMAD R13, R13, R24.reuse, R25.reuse ;  /* 0x000000180d0d9224 */ /* 0x180fe400078e0219 */
[----:B------:R-:W-:Y:S01]  /*2a60*/  @!P2 IMAD R15, R15, R24, R25 ;  /* 0x000000180f0fa224 */ /* 0x000fe200078e0219 */
[----:B------:R-:W0:Y:S01]  /*2a70*/  @!P0 LDG.E.64 R10, desc[UR12][R10.64] ;  /* 0x0000000c0a0a8981 */ /* 0x000e22000c1e1b00 */
[----:B------:R-:W-:-:S04]  /*2a80*/  @!P1 IMAD.WIDE.U32 R12, R13, 0x8, R22 ;  /* 0x000000080d0c9825 */ /* 0x000fc800078e0016 */
[----:B------:R-:W-:Y:S02]  /*2a90*/  @!P3 IMAD R17, R17, R24, R25 ;  /* 0x000000181111b224 */ /* 0x000fe400078e0219 */
[--C-:B------:R-:W-:Y:S01]  /*2aa0*/  @!P2 IMAD.WIDE.U32 R14, R15, 0x8, R22.reuse ;  /* 0x000000080f0ea825 */ /* 0x100fe200078e0016 */
[----:B------:R-:W2:Y:S03]  /*2ab0*/  @!P1 LDG.E.64 R12, desc[UR12][R12.64] ;  /* 0x0000000c0c0c9981 */ /* 0x000ea6000c1e1b00 */
[----:B-1----:R-:W-:Y:S02]  /*2ac0*/  @!P3 IMAD.WIDE.U32 R16, R17, 0x8, R22 ;  /* 0x000000081110b825 */ /* 0x002fe400078e0016 */
[----:B------:R-:W3:Y:S04]  /*2ad0*/  @!P2 LDG.E.64 R14, desc[UR12][R14.64] ;  /* 0x0000000c0e0ea981 */ /* 0x000ee8000c1e1b00 */
[----:B------:R-:W4:Y:S01]  /*2ae0*/  @!P3 LDG.E.64 R16, desc[UR12][R16.64] ;  /* 0x0000000c1010b981 */ /* 0x000f22000c1e1b00 */
[----:B------:R-:W-:Y:S01]  /*2af0*/  IADD3 R2, PT, PT, R2, 0x4, RZ ;  /* 0x0000000402027810 */ /* 0x000fe20007ffe0ff */
[----:B0-----:R-:W-:Y:S01]  /*2b00*/  @!P0 FADD.FTZ R8, R8, R10 ;  /* 0x0000000a08088221 */ /* 0x001fe20000010000 */
[----:B------:R-:W-:-:S03]  /*2b10*/  @!P0 FADD.FTZ R9, R9, R11 ;  /* 0x0000000b09098221 */ /* 0x000fc60000010000 */
[----:B--2---:R-:W-:Y:S01]  /*2b20*/  @!P1 FADD.FTZ R8, R8, R12 ;  /* 0x0000000c08089221 */ /* 0x004fe20000010000 */
[----:B------:R-:W-:-:S03]  /*2b30*/  @!P1 FADD.FTZ R9, R9, R13 ;  /* 0x0000000d09099221 */ /* 0x000fc60000010000 */
[----:B---3--:R-:W-:Y:S01]  /*2b40*/  @!P2 FADD.FTZ R8, R8, R14 ;  /* 0x0000000e0808a221 */ /* 0x008fe20000010000 */
[----:B------:R-:W-:-:S03]  /*2b50*/  @!P2 FADD.FTZ R9, R9, R15 ;  /* 0x0000000f0909a221 */ /* 0x000fc60000010000 */
[----:B----4-:R-:W-:Y:S01]  /*2b60*/  @!P3 FADD.FTZ R8, R8, R16 ;  /* 0x000000100808b221 */ /* 0x010fe20000010000 */
[----:B------:R-:W-:-:S07]  /*2b70*/  @!P3 FADD.FTZ R9, R9, R17 ;  /* 0x000000110909b221 */ /* 0x000fce0000010000 */
.L_x_17:
[----:B------:R-:W-:Y:S05]  /*2b80*/  BRA.U !UP1, `(.L_x_12) ;  /* 0x00000001097c7547 */ /* 0x000fea000b800000 */
[----:B------:R-:W-:Y:S02]  /*2b90*/  UISETP.NE.AND UP0, UPT, UR7, 0x1, UPT ;  /* 0x000000010700788c */ /* 0x000fe4000bf05270 */
[----:B------:R-:W-:-:S07]  /*2ba0*/  ULOP3.LUT UR4, UR5, 0x1, URZ, 0xc0, !UPT ;  /* 0x0000000105047892 */ /* 0x000fce000f8ec0ff */
[----:B------:R-:W-:Y:S05]  /*2bb0*/  BRA.U !UP0, `(.L_x_18) ;  /* 0x0000000108407547 */ /* 0x000fea000b800000 */
[C---:B----4-:R-:W-:Y:S02]  /*2bc0*/  IADD3 R13, PT, PT, R2.reuse, 0x1, RZ ;  /* 0x00000001020d7810 */ /* 0x050fe40007ffe0ff */
[----:B------:R-:W-:Y:S02]  /*2bd0*/  ISETP.NE.AND P1, PT, R2, UR8, PT ;  /* 0x0000000802007c0c */ /* 0x000fe4000bf25270 */
[----:B------:R-:W-:Y:S02]  /*2be0*/  ISETP.NE.AND P0, PT, R13, UR8, PT ;  /* 0x000000080d007c0c */ /* 0x000fe4000bf05270 */
[C---:B------:R-:W-:Y:S02]  /*2bf0*/  ISETP.NE.OR P1, PT, R26.reuse, RZ, !P1 ;  /* 0x000000ff1a00720c */ /* 0x040fe40004f25670 */
[----:B------:R-:W-:-:S11]  /*2c00*/  ISETP.NE.OR P0, PT, R26, RZ, !P0 ;  /* 0x000000ff1a00720c */ /* 0x000fd60004705670 */
[-CC-:B------:R-:W-:Y:S02]  /*2c10*/  @!P1 IMAD R11, R2, R24.reuse, R25.reuse ;  /* 0x00000018020b9224 */ /* 0x180fe400078e0219 */
[----:B------:R-:W-:Y:S02]  /*2c20*/  @!P0 IMAD R13, R13, R24, R25 ;  /* 0x000000180d0d8224 */ /* 0x000fe400078e0219 */
[----:B---3--:R-:W-:-:S04]  /*2c30*/  @!P1 IMAD.WIDE.U32 R10, R11, 0x8, R22 ;  /* 0x000000080b0a9825 */ /* 0x008fc800078e0016 */
[----:B------:R-:W-:Y:S02]  /*2c40*/  @!P0 IMAD.WIDE.U32 R12, R13, 0x8, R22 ;  /* 0x000000080d0c8825 */ /* 0x000fe400078e0016 */
[----:B------:R-:W0:Y:S04]  /*2c50*/  @!P1 LDG.E.64 R10, desc[UR12][R10.64] ;  /* 0x0000000c0a0a9981 */ /* 0x000e28000c1e1b00 */
[----:B------:R-:W3:Y:S01]  /*2c60*/  @!P0 LDG.E.64 R12, desc[UR12][R12.64] ;  /* 0x0000000c0c0c8981 */ /* 0x000ee2000c1e1b00 */
[----:B------:R-:W-:Y:S01]  /*2c70*/  IADD3 R2, PT, PT, R2, 0x2, RZ ;  /* 0x0000000202027810 */ /* 0x000fe20007ffe0ff */
[----:B0-----:R-:W-:Y:S01]  /*2c80*/  @!P1 FADD.FTZ R8, R8, R10 ;  /* 0x0000000a08089221 */ /* 0x001fe20000010000 */
[----:B------:R-:W-:-:S03]  /*2c90*/  @!P1 FADD.FTZ R9, R9, R11 ;  /* 0x0000000b09099221 */ /* 0x000fc60000010000 */
[----:B---3--:R-:W-:Y:S01]  /*2ca0*/  @!P0 FADD.FTZ R8, R8, R12 ;  /* 0x0000000c08088221 */ /* 0x008fe20000010000 */
[----:B------:R-:W-:-:S07]  /*2cb0*/  @!P0 FADD.FTZ R9, R9, R13 ;  /* 0x0000000d09098221 */ /* 0x000fce0000010000 */
.L_x_18:
[----:B------:R-:W-:Y:S01]  /*2cc0*/  ISETP.NE.AND P0, PT, R2, UR8, PT ;  /* 0x0000000802007c0c */ /* 0x000fe2000bf05270 */
[----:B------:R-:W-:Y:S01]  /*2cd0*/  BSSY.RECONVERGENT B0, `(.L_x_12) ;  /* 0x000000a000007945 */ /* 0x000fe20003800200 */
[----:B---34-:R-:W-:Y:S02]  /*2ce0*/  MOV R10, UR4 ;  /* 0x00000004000a7c02 */ /* 0x018fe40008000f00 */
[----:B------:R-:W-:-:S04]  /*2cf0*/  ISETP.NE.OR P0, PT, R26, RZ, !P0 ;  /* 0x000000ff1a00720c */ /* 0x000fc80004705670 */
[----:B------:R-:W-:-:S13]  /*2d00*/  ISETP.NE.U32.OR P0, PT, R10, 0x1, P0 ;  /* 0x000000010a00780c */ /* 0x000fda0000705470 */
[----:B------:R-:W-:Y:S05]  /*2d10*/  @P0 BRA `(.L_x_19) ;  /* 0x0000000000140947 */ /* 0x000fea0003800000 */
[----:B------:R-:W-:-:S04]  /*2d20*/  IMAD R11, R24, R2, R25 ;  /* 0x00000002180b7224 */ /* 0x000fc800078e0219 */
[----:B------:R-:W-:-:S06]  /*2d30*/  IMAD.WIDE.U32 R22, R11, 0x8, R22 ;  /* 0x000000080b167825 */ /* 0x000fcc00078e0016 */
[----:B------:R-:W0:Y:S02]  /*2d40*/  LDG.E.64 R22, desc[UR12][R22.64] ;  /* 0x0000000c16167981 */ /* 0x000e24000c1e1b00 */
[----:B0-----:R-:W-:Y:S01]  /*2d50*/  FADD.FTZ R8, R8, R22 ;  /* 0x0000001608087221 */ /* 0x001fe20000010000 */
[----:B------:R-:W-:-:S07]  /*2d60*/  FADD.FTZ R9, R9, R23 ;  /* 0x0000001709097221 */ /* 0x000fce0000010000 */
.L_x_19:
[----:B------:R-:W-:Y:S05]  /*2d70*/  BSYNC.RECONVERGENT B0 ;  /* 0x0000000000007941 */ /* 0x000fea0003800200 */
.L_x_12:
[----:B------:R-:W5:Y:S01]  /*2d80*/  S2UR UR5, SR_CgaCtaId ;  /* 0x00000000000579c3 */ /* 0x000f620000008800 */
[C---:B------:R-:W-:Y:S01]  /*2d90*/  ISETP.NE.AND P0, PT, R26.reuse, RZ, PT ;  /* 0x000000ff1a00720c */ /* 0x040fe20003f05270 */
[----:B------:R-:W-:Y:S01]  /*2da0*/  UMOV UR4, 0x400 ;  /* 0x0000040000047882 */ /* 0x000fe20000000000 */
[----:B------:R-:W-:Y:S01]  /*2db0*/  LOP3.LUT R2, R26, 0xffff, RZ, 0xc0, !PT ;  /* 0x0000ffff1a027812 */ /* 0x000fe200078ec0ff */
[----:B------:R-:W0:Y:S01]  /*2dc0*/  LDCU.64 UR10, c[0x0][0x400] ;  /* 0x00008000ff0a77ac */ /* 0x000e220008000a00 */
[C---:B---34-:R-:W-:Y:S02]  /*2dd0*/  PRMT R10, R28.reuse, 0x7632, R10 ;  /* 0x000076321c0a7816 */ /* 0x058fe4000000000a */
[----:B------:R-:W-:Y:S01]  /*2de0*/  SHF.L.U32 R28, R28, 0x10, RZ ;  /* 0x000000101c1c7819 */ /* 0x000fe200000006ff */
[----:B------:R-:W3:Y:S01]  /*2df0*/  LDC R11, c[0x0][0x41c] ;  /* 0x00010700ff0b7b82 */ /* 0x000ee20000000800 */
[----:B------:R-:W-:Y:S01]  /*2e00*/  IMAD R2, R2, 0xc31, RZ ;  /* 0x00000c3102027824 */ /* 0x000fe200078e02ff */
[----:B------:R-:W-:-:S02]  /*2e10*/  SHF.L.U32 R10, R10, 0x10, RZ ;  /* 0x000000100a0a7819 */ /* 0x000fc400000006ff */
[----:B------:R-:W-:Y:S01]  /*2e20*/  FADD.FTZ R15, R28, -UR9 ;  /* 0x800000091c0f7e21 */ /* 0x000fe20008010000 */
[----:B-1----:R-:W-:Y:S02]  /*2e30*/  PRMT R16, R29, 0x7632, R16 ;  /* 0x000076321d107816 */ /* 0x002fe40000000010 */
[----:B------:R-:W-:Y:S01]  /*2e40*/  SHF.R.U32.HI R2, RZ, 0x10, R2 ;  /* 0x00000010ff027819 */ /* 0x000fe20000011602 */
[----:B------:R-:W-:Y:S01]  /*2e50*/  FADD.FTZ R10, R10, -UR9 ;  /* 0x800000090a0a7e21 */ /* 0x000fe20008010000 */
[----:B------:R-:W-:Y:S01]  /*2e60*/  FMUL.FTZ R15, R15, UR6 ;  /* 0x000000060f0f7c20 */ /* 0x000fe20008410000 */
[----:B------:R-:W-:Y:S02]  /*2e70*/  SHF.L.U32 R29, R29, 0x10, RZ ;  /* 0x000000101d1d7819 */ /* 0x000fe400000006ff */
[----:B------:R-:W-:Y:S01]  /*2e80*/  SHF.L.U32 R16, R16, 0x10, RZ ;  /* 0x0000001010107819 */ /* 0x000fe200000006ff */
[----:B-----5:R-:W-:Y:S01]  /*2e90*/  ULEA UR4, UR5, UR4, 0x18 ;  /* 0x0000000405047291 */ /* 0x020fe2000f8ec0ff */
[----:B------:R-:W1:Y:S01]  /*2ea0*/  LDCU.U8 UR5, c[0x0][0x414] ;  /* 0x00008280ff0577ac */ /* 0x000e620008000000 */
[----:B---3--:R-:W-:-:S07]  /*2eb0*/  IMAD R11, R11, UR8, R2 ;  /* 0x000000080b0b7c24 */ /* 0x008fce000f8e0202 */
[----:B------:R3:W-:Y:S01]  /*2ec0*/  @!P0 STS.64 [UR4+0xc8], R8 ;  /* 0x0000c808ff008988 */ /* 0x0007e20008000a04 */
[----:B------:R-:W-:Y:S01]  /*2ed0*/  BAR.SYNC.DEFER_BLOCKING 0x0 ;  /* 0x0000000000007b1d */ /* 0x000fe20000010000 */
[C---:B0-----:R-:W-:Y:S02]  /*2ee0*/  ISETP.GE.U32.AND P0, PT, R11.reuse, UR10, PT ;  /* 0x0000000a0b007c0c */ /* 0x041fe4000bf06070 */
[----:B------:R-:W-:Y:S02]  /*2ef0*/  IADD3 R14, PT, PT, R11, 0x20, RZ ;  /* 0x000000200b0e7810 */ /* 0x000fe40007ffe0ff */
[C---:B---3--:R-:W-:Y:S01]  /*2f00*/  PRMT R8, R30.reuse, 0x7632, R8 ;  /* 0x000076321e087816 */ /* 0x048fe20000000008 */
[----:B-1----:R-:W-:Y:S01]  /*2f10*/  UISETP.NE.AND UP0, UPT, UR5, URZ, UPT ;  /* 0x000000ff0500728c */ /* 0x002fe2000bf05270 */
[----:B------:R-:W-:Y:S02]  /*2f20*/  SHF.L.U32 R30, R30, 0x10, RZ ;  /* 0x000000101e1e7819 */ /* 0x000fe400000006ff */
[----:B------:R-:W-:-:S02]  /*2f30*/  SHF.L.U32 R8, R8, 0x10, RZ ;  /* 0x0000001008087819 */ /* 0x000fc400000006ff */
[----:B------:R-:W-:Y:S01]  /*2f40*/  ISETP.GE.U32.AND P1, PT, R14, UR10, PT ;  /* 0x0000000a0e007c0c */ /* 0x000fe2000bf26070 */
[----:B------:R-:W-:Y:S02]  /*2f50*/  FADD.FTZ R30, R30, -UR9 ;  /* 0x800000091e1e7e21 */ /* 0x000fe40008010000 */
[----:B------:R-:W-:Y:S01]  /*2f60*/  FADD.FTZ R9, R8, -UR9 ;  /* 0x8000000908097e21 */ /* 0x000fe20008010000 */
[----:B------:R-:W-:Y:S01]  /*2f70*/  SHF.R.S32.HI R8, RZ, 0x1f, R11 ;  /* 0x0000001fff087819 */ /* 0x000fe2000001140b */
[----:B------:R-:W-:Y:S02]  /*2f80*/  FMUL.FTZ R19, R30, UR6 ;  /* 0x000000061e137c20 */ /* 0x000fe40008410000 */
[----:B------:R-:W-:Y:S01]  /*2f90*/  FMUL.FTZ R20, R9, UR6 ;  /* 0x0000000609147c20 */ /* 0x000fe20008410000 */
[----:B------:R-:W-:Y:S01]  /*2fa0*/  ISETP.GE.AND.EX P0, PT, R8, UR11, PT, P0 ;  /* 0x0000000b08007c0c */ /* 0x000fe2000bf06300 */
[----:B------:R-:W0:Y:S01]  /*2fb0*/  LDS.64 R12, [UR4+0xc8] ;  /* 0x0000c804ff0c7984 */ /* 0x000e220008000a00 */
[----:B------:R-:W0:Y:S02]  /*2fc0*/  LDCU UR4, c[0x0][0x42c] ;  /* 0x00008580ff0477ac */ /* 0x000e240008000800 */
[----:B0-----:R-:W-:Y:S01]  /*2fd0*/  FMUL.FTZ R2, R12, UR4 ;  /* 0x000000040c027c20 */ /* 0x001fe20008410000 */
[----:B--2---:R-:W-:Y:S01]  /*2fe0*/  FMUL.FTZ R17, R13, UR4 ;  /* 0x000000040d117c20 */ /* 0x004fe20008410000 */
[----:B------:R-:W-:-:S03]  /*2ff0*/  FMUL.FTZ R12, R10, UR6 ;  /* 0x000000060a0c7c20 */ /* 0x000fc60008410000 */
[C-C-:B------:R-:W-:Y:S01]  /*3000*/  FFMA.FTZ R9, R2.reuse, R19, R17.reuse ;  /* 0x0000001302097223 */ /* 0x140fe20000010011 */
[C-C-:B------:R-:W-:Y:S01]  /*3010*/  FFMA.FTZ R10, R2.reuse, R20, R17.reuse ;  /* 0x00000014020a7223 */ /* 0x140fe20000010011 */
[C-C-:B------:R-:W-:Y:S01]  /*3020*/  FFMA.FTZ R13, R2.reuse, R15, R17.reuse ;  /* 0x0000000f020d7223 */ /* 0x140fe20000010011 */
[----:B------:R-:W-:Y:S01]  /*3030*/  FFMA.FTZ R2, R2, R12, R17 ;  /* 0x0000000c02027223 */ /* 0x000fe20000010011 */
[----:B------:R-:W-:Y:S06]  /*3040*/  BRA.U !UP0, `(.L_x_20) ;  /* 0x0000000108487547 */ /* 0x000fec000b800000 */
[----:B------:R-:W-:Y:S01]  /*3050*/  FFMA.FTZ R18, R6, R19, R4 ;  /* 0x0000001306127223 */ /* 0x000fe20000010004 */
[----:B------:R-:W-:-:S03]  /*3060*/  FFMA.FTZ R17, R7, R20, R5 ;  /* 0x0000001407117223 */ /* 0x000fc60000010005 */
[----:B------:R-:W-:Y:S01]  /*3070*/  FMUL.FTZ R19, R18, -1.4426950216293334961 ;  /* 0xbfb8aa3b12137820 */ /* 0x000fe20000410000 */
[----:B------:R-:W-:-:S05]  /*3080*/  FMUL.FTZ R21, R17, -1.4426950216293334961 ;  /* 0xbfb8aa3b11157820 */ /* 0x000fca0000410000 */
[----:B------:R-:W0:Y:S04]  /*3090*/  MUFU.EX2 R19, R19 ;  /* 0x0000001300137308 */ /* 0x000e280000000800 */
[----:B------:R-:W1:Y:S01]  /*30a0*/  MUFU.EX2 R21, R21 ;  /* 0x0000001500157308 */ /* 0x000e620000000800 */
[----:B0-----:R-:W-:Y:S01]  /*30b0*/  FADD.FTZ R20, R19, 1 ;  /* 0x3f80000013147421 */ /* 0x001fe20000010000 */
[----:B-1----:R-:W-:-:S05]  /*30c0*/  FADD.FTZ R22, R21, 1 ;  /* 0x3f80000015167421 */ /* 0x002fca0000010000 */
[----:B------:R-:W0:Y:S08]  /*30d0*/  MUFU.RCP R20, R20 ;  /* 0x0000001400147308 */ /* 0x000e300000001000 */
[----:B------:R-:W1:Y:S01]  /*30e0*/  MUFU.RCP R23, R22 ;  /* 0x0000001600177308 */ /* 0x000e620000001000 */
[----:B0-----:R-:W-:Y:S01]  /*30f0*/  FADD.FTZ R33, -R20, 1 ;  /* 0x3f80000014217421 */ /* 0x001fe20000010100 */
[----:B------:R-:W-:-:S03]  /*3100*/  FMUL.FTZ R29, R29, R20 ;  /* 0x000000141d1d7220 */ /* 0x000fc60000410000 */
[----:B------:R-:W-:Y:S01]  /*3110*/  FFMA.FTZ R18, R18, R33, 1 ;  /* 0x3f80000012127423 */ /* 0x000fe20000010021 */
[----:B-1----:R-:W-:Y:S01]  /*3120*/  FADD.FTZ R28, -R23, 1 ;  /* 0x3f800000171c7421 */ /* 0x002fe20000010100 */
[----:B------:R-:W-:Y:S02]  /*3130*/  FMUL.FTZ R16, R16, R23 ;  /* 0x0000001710107220 */ /* 0x000fe40000410000 */
[----:B------:R-:W-:Y:S01]  /*3140*/  FMUL.FTZ R29, R29, R18 ;  /* 0x000000121d1d7220 */ /* 0x000fe20000410000 */
[----:B------:R-:W-:-:S04]  /*3150*/  FFMA.FTZ R17, R17, R28, 1 ;  /* 0x3f80000011117423 */ /* 0x000fc8000001001c */
[----:B------:R-:W-:-:S07]  /*3160*/  FMUL.FTZ R16, R16, R17 ;  /* 0x0000001110107220 */ /* 0x000fce0000410000 */
.L_x_20:
[----:B------:R-:W-:Y:S01]  /*3170*/  BSSY.RECONVERGENT B0, `(.L_x_21) ;  /* 0x0000013000007945 */ /* 0x000fe20003800200 */
[----:B------:R-:W-:Y:S01]  /*3180*/  FFMA.FTZ R29, R6, R29, -R9 ;  /* 0x0000001d061d7223 */ /* 0x000fe20000010809 */
[----:B------:R-:W-:Y:S01]  /*3190*/  PRMT R17, R27, 0x7632, R17 ;  /* 0x000076321b117816 */ /* 0x000fe20000000011 */
[----:B------:R-:W-:Y:S01]  /*31a0*/  FFMA.FTZ R16, R7, R16, -R10 ;  /* 0x0000001007107223 */ /* 0x000fe2000001080a */
[----:B------:R-:W-:Y:S06]  /*31b0*/  @P0 BRA `(.L_x_22) ;  /* 0x0000000000380947 */ /* 0x000fec0003800000 */
[----:B------:R-:W0:Y:S01]  /*31c0*/  LDCU.64 UR14, c[0x0][0x3f8] ;  /* 0x00007f00ff0e77ac */ /* 0x000e220008000a00 */
[----:B------:R-:W-:Y:S01]  /*31d0*/  MOV R9, R37 ;  /* 0x0000002500097202 */ /* 0x000fe20000000f00 */
[----:B------:R-:W-:Y:S01]  /*31e0*/  FMUL.FTZ R29, R29, UR6 ;  /* 0x000000061d1d7c20 */ /* 0x000fe20008410000 */
[----:B------:R-:W-:Y:S01]  /*31f0*/  FMUL.FTZ R16, R16, UR6 ;  /* 0x0000000610107c20 */ /* 0x000fe20008410000 */
[----:B------:R-:W1:Y:S01]  /*3200*/  LDCU.64 UR4, c[0x0][0x380] ;  /* 0x00007000ff0477ac */ /* 0x000e620008000a00 */
[----:B0-----:R-:W-:Y:S01]  /*3210*/  IMAD R10, R8, UR14, RZ ;  /* 0x0000000e080a7c24 */ /* 0x001fe2000f8e02ff */
[----:B------:R-:W-:-:S05]  /*3220*/  MOV R8, R34 ;  /* 0x0000002200087202 */ /* 0x000fca0000000f00 */
[----:B------:R-:W-:-:S04]  /*3230*/  IMAD.WIDE.U32 R8, R11, UR14, R8 ;  /* 0x0000000e0b087c25 */ /* 0x000fc8000f8e0008 */
[----:B------:R-:W-:Y:S01]  /*3240*/  IMAD R11, R11, UR15, R10 ;  /* 0x0000000f0b0b7c24 */ /* 0x000fe2000f8e020a */
[----:B-1----:R-:W-:-:S04]  /*3250*/  LEA R10, P0, R8, UR4, 0x1 ;  /* 0x00000004080a7c11 */ /* 0x002fc8000f8008ff */
[----:B------:R-:W-:Y:S02]  /*3260*/  IADD3 R11, PT, PT, R9, R11, RZ ;  /* 0x0000000b090b7210 */ /* 0x000fe40007ffe0ff */
[----:B------:R-:W-:Y:S02]  /*3270*/  F2FP.BF16.F32.PACK_AB R9, R16, R29 ;  /* 0x0000001d1009723e */ /* 0x000fe400000010ff */
[----:B------:R-:W-:-:S05]  /*3280*/  LEA.HI.X R11, R8, UR5, R11, 0x1, P0 ;  /* 0x00000005080b7c11 */ /* 0x000fca00080f0c0b */
[----:B------:R0:W-:Y:S02]  /*3290*/  STG.E desc[UR12][R10.64], R9 ;  /* 0x000000090a007986 */ /* 0x0001e4000c10190c */
.L_x_22:
[----:B------:R-:W-:Y:S05]  /*32a0*/  BSYNC.RECONVERGENT B0 ;  /* 0x0000000000007941 */ /* 0x000fea0003800200 */
.L_x_21:
[----:B------:R-:W-:Y:S02]  /*32b0*/  SHF.L.U32 R27, R27, 0x10, RZ ;  /* 0x000000101b1b7819 */ /* 0x000fe400000006ff */
[----:B------:R-:W-:Y:S02]  /*32c0*/  SHF.R.S32.HI R8, RZ, 0x1f, R14 ;  /* 0x0000001fff087819 */ /* 0x000fe4000001140e */
[----:B------:R-:W-:Y:S01]  /*32d0*/  SHF.L.U32 R17, R17, 0x10, RZ ;  /* 0x0000001011117819 */ /* 0x000fe200000006ff */
[----:B------:R-:W-:Y:S06]  /*32e0*/  BRA.U !UP0, `(.L_x_23) ;  /* 0x0000000108487547 */ /* 0x000fec000b800000 */
[----:B------:R-:W-:Y:S01]  /*32f0*/  FFMA.FTZ R4, R6, R15, R4 ;  /* 0x0000000f06047223 */ /* 0x000fe20000010004 */
[----:B------:R-:W-:-:S03]  /*3300*/  FFMA.FTZ R5, R7, R12, R5 ;  /* 0x0000000c07057223 */ /* 0x000fc60000010005 */
[----:B0-----:R-:W-:Y:S01]  /*3310*/  FMUL.FTZ R9, R4, -1.4426950216293334961 ;  /* 0xbfb8aa3b04097820 */ /* 0x001fe20000410000 */
        /* <DEDUP_REMOVED lines=15> */
.L_x_23:
[----:B------:R-:W-:Y:S01]  /*3410*/  ISETP.GE.AND.EX P1, PT, R8, UR11, PT, P1 ;  /* 0x0000000b08007c0c */ /* 0x000fe2000bf26310 */
[----:B------:R-:W-:Y:S01]  /*3420*/  FFMA.FTZ R13, R6, R27, -R13 ;  /* 0x0000001b060d7223 */ /* 0x000fe2000001080d */
[----:B------:R-:W-:Y:S01]  /*3430*/  FFMA.FTZ R2, R7, R17, -R2 ;  /* 0x0000001107027223 */ /* 0x000fe20000010802 */
[----:B------:R-:W-:Y:S02]  /*3440*/  BSSY.RECONVERGENT B0, `(.L_x_24) ;  /* 0x000000f000007945 */ /* 0x000fe40003800200 */
[----:B------:R-:W-:Y:S01]  /*3450*/  FMUL.FTZ R7, R13, UR6 ;  /* 0x000000060d077c20 */ /* 0x000fe20008410000 */
[----:B------:R-:W-:-:S07]  /*3460*/  FMUL.FTZ R2, R2, UR6 ;  /* 0x0000000602027c20 */ /* 0x000fce0008410000 */
[----:B------:R-:W-:Y:S05]  /*3470*/  @P1 BRA `(.L_x_25) ;  /* 0x00000000002c1947 */ /* 0x000fea0003800000 */
[----:B------:R-:W1:Y:S01]  /*3480*/  LDCU.64 UR4, c[0x0][0x3f8] ;  /* 0x00007f00ff0477ac */ /* 0x000e620008000a00 */
[----:B------:R-:W-:Y:S02]  /*3490*/  MOV R35, R37 ;  /* 0x0000002500237202 */ /* 0x000fe40000000f00 */
[----:B------:R-:W-:Y:S01]  /*34a0*/  F2FP.BF16.F32.PACK_AB R7, R2, R7 ;  /* 0x000000070207723e */ /* 0x000fe200000010ff */
[----:B------:R-:W2:Y:S01]  /*34b0*/  LDCU.64 UR6, c[0x0][0x380] ;  /* 0x00007000ff0677ac */ /* 0x000ea20008000a00 */
[----:B-1----:R-:W-:Y:S02]  /*34c0*/  IMAD R5, R8, UR4, RZ ;  /* 0x0000000408057c24 */ /* 0x002fe4000f8e02ff */
[----:B------:R-:W-:-:S04]  /*34d0*/  IMAD.WIDE.U32 R34, R14, UR4, R34 ;  /* 0x000000040e227c25 */ /* 0x000fc8000f8e0022 */
[----:B------:R-:W-:Y:S01]  /*34e0*/  IMAD R5, R14, UR5, R5 ;  /* 0x000000050e057c24 */ /* 0x000fe2000f8e0205 */
[----:B--2---:R-:W-:-:S04]  /*34f0*/  LEA R4, P0, R34, UR6, 0x1 ;  /* 0x0000000622047c11 */ /* 0x004fc8000f8008ff */
[----:B------:R-:W-:-:S04]  /*3500*/  IADD3 R5, PT, PT, R35, R5, RZ ;  /* 0x0000000523057210 */ /* 0x000fc80007ffe0ff */
[----:B------:R-:W-:-:S05]  /*3510*/  LEA.HI.X R5, R34, UR7, R5, 0x1, P0 ;  /* 0x0000000722057c11 */ /* 0x000fca00080f0c05 */
[----:B------:R1:W-:Y:S02]  /*3520*/  STG.E desc[UR12][R4.64], R7 ;  /* 0x0000000704007986 */ /* 0x0003e4000c10190c */
.L_x_25:
[----:B------:R-:W-:Y:S05]  /*3530*/  BSYNC.RECONVERGENT B0 ;  /* 0x0000000000007941 */ /* 0x000fea0003800200 */
.L_x_24:
[----:B------:R-:W2:Y:S01]  /*3540*/  LDCU UR4, c[0x0][0x410] ;  /* 0x00008200ff0477ac */ /* 0x000ea20008000800 */
[----:B------:R-:W-:Y:S02]  /*3550*/  IADD3 R31, PT, PT, R24, R31, RZ ;  /* 0x0000001f181f7210 */ /* 0x000fe40007ffe0ff */
[----:B------:R-:W-:Y:S01]  /*3560*/  IADD3 R32, PT, PT, R32, 0x1, RZ ;  /* 0x0000000120207810 */ /* 0x000fe20007ffe0ff */
[----:B------:R-:W2:Y:S02]  /*3570*/  LDCU UR5, c[0x0][0x3e0] ;  /* 0x00007c00ff0577ac */ /* 0x000ea40008000800 */
[----:B--2---:R-:W-:-:S06]  /*3580*/  UIMAD UR4, UR4, UR5, URZ ;  /* 0x00000005040472a4 */ /* 0x004fcc000f8e02ff */
[----:B------:R-:W-:-:S13]  /*3590*/  ISETP.GE.AND P0, PT, R31, UR4, PT ;  /* 0x000000041f007c0c */ /* 0x000fda000bf06270 */
[----:B------:R-:W-:Y:S05]  /*35a0*/  @!P0 BRA `(.L_x_26) ;  /* 0xffffffc800f48947 */ /* 0x000fea000383ffff */
.L_x_1:
[----:B-1----:R-:W1:Y:S01]  /*35b0*/  LDC R4, c[0x0][0x370] ;  /* 0x0000dc00ff047b82 */ /* 0x002e620000000800 */
[----:B------:R-:W-:Y:S01]  /*35c0*/  ISETP.NE.AND P2, PT, R26, RZ, PT ;  /* 0x000000ff1a00720c */ /* 0x000fe20003f45270 */
[----:B------:R-:W-:Y:S06]  /*35d0*/  BSSY.RECONVERGENT B0, `(.L_x_27) ;  /* 0x0000011000007945 */ /* 0x000fec0003800200 */
[----:B------:R-:W2:Y:S08]  /*35e0*/  LDC R7, c[0x0][0x374] ;  /* 0x0000dd00ff077b82 */ /* 0x000eb00000000800 */
[----:B------:R-:W3:Y:S01]  /*35f0*/  LDC.64 R2, c[0x0][0x3c8] ;  /* 0x0000f200ff027b82 */ /* 0x000ee20000000a00 */
[----:B-1----:R-:W-:-:S02]  /*3600*/  IADD3 R5, PT, PT, R4, -0x1, RZ ;  /* 0xffffffff04057810 */ /* 0x002fc40007ffe0ff */
[----:B------:R-:W-:Y:S02]  /*3610*/  ISETP.NE.AND P1, PT, R4, 0x1, PT ;  /* 0x000000010400780c */ /* 0x000fe40003f25270 */
[----:B--2---:R-:W-:-:S04]  /*3620*/  IADD3 R0, PT, PT, R7, -0x1, RZ ;  /* 0xffffffff07007810 */ /* 0x004fc80007ffe0ff */
[----:B------:R-:W-:Y:S02]  /*3630*/  ISETP.NE.AND P0, PT, R25, R0, PT ;  /* 0x000000001900720c */ /* 0x000fe40003f05270 */
[----:B------:R-:W-:Y:S02]  /*3640*/  SHF.L.U32 R0, R7, 0x1, RZ ;  /* 0x0000000107007819 */ /* 0x000fe400000006ff */
[----:B------:R-:W-:Y:S02]  /*3650*/  ISETP.NE.OR P0, PT, R5, UR8, P0 ;  /* 0x0000000805007c0c */ /* 0x000fe40008705670 */
[----:B------:R-:W-:-:S05]  /*3660*/  SEL R5, R0, RZ, P1 ;  /* 0x000000ff00057207 */ /* 0x000fca0000800000 */
[----:B---3--:R-:W-:Y:S01]  /*3670*/  IMAD.WIDE.U32 R2, R5, 0x4, R2 ;  /* 0x0000000405027825 */ /* 0x008fe200078e0002 */
[----:B------:R-:W-:Y:S06]  /*3680*/  @P2 BRA `(.L_x_28) ;  /* 0x0000000000142947 */ /* 0x000fec0003800000 */
[----:B------:R-:W-:Y:S01]  /*3690*/  HFMA2 R5, -RZ, RZ, 0, 5.9604644775390625e-08 ;  /* 0x00000001ff057431 */ /* 0x000fe200000001ff */
[----:B------:R-:W-:Y:S06]  /*36a0*/  MEMBAR.ALL.GPU ;  /* 0x0000000000007992 */ /* 0x000fec000000a000 */
[----:B------:R-:W-:-:S00]  /*36b0*/  ERRBAR ;  /* 0x00000000000079ab */ /* 0x000fc00000000000 */
[----:B------:R-:W-:Y:S06]  /*36c0*/  CGAERRBAR ;  /* 0x00000000000075ab */ /* 0x000fec0000000000 */
[----:B------:R1:W-:Y:S02]  /*36d0*/  REDG.E.ADD.S32.STRONG.GPU desc[UR12][R2.64], R5 ;  /* 0x000000050200798e */ /* 0x0003e4000c12e30c */
.L_x_28:
[----:B------:R-:W-:Y:S05]  /*36e0*/  BSYNC.RECONVERGENT B0 ;  /* 0x0000000000007941 */ /* 0x000fea0003800200 */
.L_x_27:
[----:B------:R-:W-:Y:S05]  /*36f0*/  @P0 EXIT ;  /* 0x000000000000094d */ /* 0x000fea0003800000 */
[----:B------:R-:W-:Y:S05]  /*3700*/  @P2 BRA `(.L_x_29) ;  /* 0x0000000000202947 */ /* 0x000fea0003800000 */
[----:B------:R-:W-:-:S05]  /*3710*/  IMAD R0, R4, R7, RZ ;  /* 0x0000000704007224 */ /* 0x000fca00078e02ff */
[----:B------:R-:W-:-:S13]  /*3720*/  ISETP.NE.AND P0, PT, R0, -0x1, PT ;  /* 0xffffffff0000780c */ /* 0x000fda0003f05270 */
[----:B------:R-:W-:Y:S05]  /*3730*/  @!P0 BRA `(.L_x_29) ;  /* 0x0000000000148947 */ /* 0x000fea0003800000 */
.L_x_30:
[----:B-1----:R-:W2:Y:S04]  /*3740*/  LDG.E.STRONG.GPU R5, desc[UR12][R2.64] ;  /* 0x0000000c02057981 */ /* 0x002ea8000c1ef900 */
[----:B--2---:R-:W-:Y:S01]  /*3750*/  CCTL.IVALL ;  /* 0x00000000ff00798f */ /* 0x004fe20002000000 */
[----:B------:R-:W-:Y:S05]  /*3760*/  YIELD ;  /* 0x0000000000007946 */ /* 0x000fea0003800000 */
[----:B------:R-:W-:-:S13]  /*3770*/  ISETP.NE.AND P0, PT, R5, R0, PT ;  /* 0x000000000500720c */ /* 0x000fda0003f05270 */
[----:B------:R-:W-:Y:S05]  /*3780*/  @P0 BRA `(.L_x_30) ;  /* 0xfffffffc00ec0947 */ /* 0x000fea000383ffff */
.L_x_29:
[----:B------:R-:W-:Y:S05]  /*3790*/  WARPSYNC.ALL ;  /* 0x0000000000007948 */ /* 0x000fea0003800000 */
[----:B------:R-:W2:Y:S02]  /*37a0*/  LDCU.64 UR10, c[0x0][0x3f8] ;  /* 0x00007f00ff0a77ac */ /* 0x000ea40008000a00 */
[----:B--2---:R-:W-:-:S04]  /*37b0*/  ULEA.HI UR8, UP0, UR11, UR10, URZ, 0x1 ;  /* 0x0000000a0b087291 */ /* 0x004fc8000f8108ff */
[----:B------:R-:W-:-:S04]  /*37c0*/  UIADD3.X UR9, UPT, UPT, URZ, UR11, URZ, UP0, !UPT ;  /* 0x0000000bff097290 */ /* 0x000fc800087fe4ff */
[----:B------:R-:W-:Y:S02]  /*37d0*/  USHF.R.S64 UR8, UR8, 0x1, UR9 ;  /* 0x0000000108087899 */ /* 0x000fe40008001009 */
[----:B------:R-:W-:Y:S01]  /*37e0*/  USHF.R.S32.HI UR9, URZ, 0x1, UR9 ;  /* 0x00000001ff097899 */ /* 0x000fe20008011409 */
[----:B------:R-:W-:Y:S03]  /*37f0*/  BAR.SYNC.DEFER_BLOCKING 0x0 ;  /* 0x0000000000007b1d */ /* 0x000fe60000010000 */
[----:B------:R-:W-:Y:S02]  /*3800*/  ISETP.LT.U32.AND P0, PT, R26, UR8, PT ;  /* 0x000000081a007c0c */ /* 0x000fe4000bf01070 */
[----:B------:R-:W-:-:S04]  /*3810*/  MOV R0, UR9 ;  /* 0x0000000900007c02 */ /* 0x000fc80008000f00 */
[----:B------:R-:W-:-:S13]  /*3820*/  ISETP.GT.AND.EX P0, PT, R0, RZ, PT, P0 ;  /* 0x000000ff0000720c */ /* 0x000fda0003f04300 */
[----:B------:R-:W-:Y:S05]  /*3830*/  @!P0 EXIT ;  /* 0x000000000000894d */ /* 0x000fea0003800000 */
[----:B------:R-:W-:Y:S01]  /*3840*/  IADD3 R7, P1, PT, R26, 0x2a0, RZ ;  /* 0x000002a01a077810 */ /* 0x000fe20007f3e0ff */
[----:B------:R-:W-:Y:S01]  /*3850*/  UIMAD.WIDE.U32 UR4, UR10, 0x3, URZ ;  /* 0x000000030a0478a5 */ /* 0x000fe2000f8e00ff */
[----:B------:R-:W-:Y:S01]  /*3860*/  MOV R27, RZ ;  /* 0x000000ff001b7202 */ /* 0x000fe20000000f00 */
[----:B------:R-:W-:Y:S01]  /*3870*/  UIMAD UR6, UR11, 0x3, URZ ;  /* 0x000000030b0678a4 */ /* 0x000fe2000f8e02ff */
[----:B-1----:R-:W-:Y:S01]  /*3880*/  MOV R3, UR9 ;  /* 0x0000000900037c02 */ /* 0x002fe20008000f00 */
[----:B------:R-:W-:Y:S01]  /*3890*/  BSSY.RECONVERGENT B0, `(.L_x_31) ;  /* 0x000005e000007945 */ /* 0x000fe20003800200 */
[----:B------:R-:W-:Y:S01]  /*38a0*/  ISETP.LT.U32.AND P0, PT, R7, UR8, PT ;  /* 0x0000000807007c0c */ /* 0x000fe2000bf01070 */
[----:B------:R-:W-:Y:S01]  /*38b0*/  UIADD3 UR6, UPT, UPT, UR5, UR6, URZ ;  /* 0x0000000605067290 */ /* 0x000fe2000fffe0ff */
[----:B------:R-:W-:-:S03]  /*38c0*/  IADD3.X R0, PT, PT, RZ, R27, RZ, P1, !PT ;  /* 0x0000001bff007210 */ /* 0x000fc60000ffe4ff */
[----:B------:R-:W-:Y:S01]  /*38d0*/  ULEA.HI UR4, UP0, UR6, UR4, URZ, 0x1 ;  /* 0x0000000406047291 */ /* 0x000fe2000f8108ff */
[----:B------:R-:W-:-:S03]  /*38e0*/  ISETP.GT.AND.EX P0, PT, R3, R0, PT, P0 ;  /* 0x000000000300720c */ /* 0x000fc60003f04300 */
[----:B------:R-:W-:Y:S01]  /*38f0*/  UIADD3.X UR7, UPT, UPT, URZ, UR6, URZ, UP0, !UPT ;  /* 0x00000006ff077290 */ /* 0x000fe200087fe4ff */
[----:B------:R-:W-:Y:S02]  /*3900*/  SEL R7, R7, UR8, !P0 ;  /* 0x0000000807077c07 */ /* 0x000fe4000c000000 */
[----:B------:R-:W-:Y:S01]  /*3910*/  SEL R0, R0, UR9, !P0 ;  /* 0x0000000900007c07 */ /* 0x000fe2000c000000 */
[----:B------:R-:W-:Y:S01]  /*3920*/  USHF.R.S64 UR6, UR4, 0x1, UR7 ;  /* 0x0000000104067899 */ /* 0x000fe20008001007 */
[----:B------:R-:W-:Y:S01]  /*3930*/  IADD3 R7, P0, PT, R7, -0x2a0, RZ ;  /* 0xfffffd6007077810 */ /* 0x000fe20007f1e0ff */
[----:B------:R-:W-:-:S03]  /*3940*/  USHF.R.S32.HI UR7, URZ, 0x1, UR7 ;  /* 0x00000001ff077899 */ /* 0x000fc60008011407 */
[----:B------:R-:W-:Y:S02]  /*3950*/  IADD3.X R0, PT, PT, R0, -0x1, RZ, P0, !PT ;  /* 0xffffffff00007810 */ /* 0x000fe400007fe4ff */
[----:B------:R-:W-:-:S04]  /*3960*/  ISETP.NE.U32.AND P0, PT, R7, R26, PT ;  /* 0x0000001a0700720c */ /* 0x000fc80003f05070 */
[----:B------:R-:W-:-:S04]  /*3970*/  ISETP.NE.AND.EX P0, PT, R0, R27, PT, P0 ;  /* 0x0000001b0000720c */ /* 0x000fc80003f05300 */
[----:B0-----:R-:W-:-:S04]  /*3980*/  SEL R11, RZ, 0x1, !P0 ;  /* 0x00000001ff0b7807 */ /* 0x001fc80004000000 */
[----:B------:R-:W-:-:S04]  /*3990*/  IADD3 R7, P0, P1, R7, -R11, -R26 ;  /* 0x8000000b07077210 */ /* 0x000fc8000791e81a */
[----:B------:R-:W-:-:S04]  /*39a0*/  IADD3.X R0, PT, PT, R0, -0x1, ~R27, P0, P1 ;  /* 0xffffffff00007810 */ /* 0x000fc800007e2c1b */
[--C-:B------:R-:W-:Y:S02]  /*39b0*/  SHF.R.U32.HI R9, RZ, 0x5, R0.reuse ;  /* 0x00000005ff097819 */ /* 0x100fe40000011600 */
[----:B------:R-:W-:-:S03]  /*39c0*/  SHF.R.U64 R7, R7, 0x5, R0 ;  /* 0x0000000507077819 */ /* 0x000fc60000001200 */
[----:B------:R-:W-:-:S04]  /*39d0*/  IMAD.WIDE.U32 R2, R9, 0x30c30c31, RZ ;  /* 0x30c30c3109027825 */ /* 0x000fc800078e00ff */
[----:B------:R-:W-:-:S04]  /*39e0*/  IMAD.WIDE.U32 R4, P0, R7, 0xc30c30c, R2 ;  /* 0x0c30c30c07047825 */ /* 0x000fc80007800002 */
[----:B------:R-:W-:Y:S01]  /*39f0*/  IMAD.WIDE.U32 R2, R7, 0x30c30c31, RZ ;  /* 0x30c30c3107027825 */ /* 0x000fe200078e00ff */
[----:B------:R-:W-:Y:S02]  /*3a00*/  IADD3.X R7, PT, PT, RZ, RZ, RZ, P0, !PT ;  /* 0x000000ffff077210 */ /* 0x000fe400007fe4ff */
[----:B------:R-:W-:Y:S02]  /*3a10*/  MOV R6, R5 ;  /* 0x0000000500067202 */ /* 0x000fe40000000f00 */
[----:B------:R-:W-:-:S05]  /*3a20*/  IADD3 RZ, P0, PT, R3, R4, RZ ;  /* 0x0000000403ff7210 */ /* 0x000fca0007f1e0ff */
[----:B------:R-:W-:-:S03]  /*3a30*/  IMAD.WIDE.U32.X R2, R9, 0xc30c30c, R6, P0 ;  /* 0x0c30c30c09027825 */ /* 0x000fc600000e0406 */
[----:B------:R-:W-:-:S04]  /*3a40*/  IADD3 R11, P0, PT, R11, R2, RZ ;  /* 0x000000020b0b7210 */ /* 0x000fc80007f1e0ff */
[C---:B------:R-:W-:Y:S02]  /*3a50*/  LOP3.LUT R0, R11.reuse, 0x3, RZ, 0xc0, !PT ;  /* 0x000000030b007812 */ /* 0x040fe400078ec0ff */
[----:B------:R-:W-:Y:S02]  /*3a60*/  IADD3.X R2, PT, PT, RZ, R3, RZ, P0, !PT ;  /* 0x00000003ff027210 */ /* 0x000fe400007fe4ff */
[----:B------:R-:W-:Y:S02]  /*3a70*/  ISETP.NE.U32.AND P1, PT, R0, 0x3, PT ;  /* 0x000000030000780c */ /* 0x000fe40003f25070 */
[----:B------:R-:W-:Y:S02]  /*3a80*/  ISETP.GE.U32.AND P0, PT, R11, 0x3, PT ;  /* 0x000000030b00780c */ /* 0x000fe40003f06070 */
[----:B------:R-:W-:Y:S02]  /*3a90*/  ISETP.NE.AND.EX P1, PT, RZ, RZ, PT, P1 ;  /* 0x000000ffff00720c */ /* 0x000fe40003f25310 */
[----:B------:R-:W-:-:S11]  /*3aa0*/  ISETP.GE.U32.AND.EX P0, PT, R2, RZ, PT, P0 ;  /* 0x000000ff0200720c */ /* 0x000fd60003f06100 */
[----:B------:R-:W-:Y:S05]  /*3ab0*/  @!P1 BRA `(.L_x_32) ;  /* 0x0000000000ec9947 */ /* 0x000fea0003800000 */
[----:B------:R-:W0:Y:S01]  /*3ac0*/  LDCU.64 UR4, c[0x0][0x3d8] ;  /* 0x00007b00ff0477ac */ /* 0x000e220008000a00 */
[----:B------:R-:W-:Y:S02]  /*3ad0*/  MOV R15, UR6 ;  /* 0x00000006000f7c02 */ /* 0x000fe40008000f00 */
[----:B------:R-:W-:Y:S01]  /*3ae0*/  MOV R2, UR7 ;  /* 0x0000000700027c02 */ /* 0x000fe20008000f00 */
[----:B------:R-:W1:Y:S01]  /*3af0*/  LDCU.64 UR14, c[0x0][0x390] ;  /* 0x00007200ff0e77ac */ /* 0x000e620008000a00 */
[----:B------:R-:W-:Y:S02]  /*3b00*/  IADD3 R19, PT, PT, R11, 0x1, RZ ;  /* 0x000000010b137810 */ /* 0x000fe40007ffe0ff */
[----:B------:R-:W-:Y:S01]  /*3b10*/  SHF.L.U64.HI R15, R15, 0x2, R2 ;  /* 0x000000020f0f7819 */ /* 0x000fe20000010202 */
[----:B------:R-:W2:Y:S01]  /*3b20*/  LDCU.64 UR16, c[0x0][0x388] ;  /* 0x00007100ff1077ac */ /* 0x000ea20008000a00 */
[----:B------:R-:W-:Y:S02]  /*3b30*/  MOV R14, UR8 ;  /* 0x00000008000e7c02 */ /* 0x000fe40008000f00 */
[----:B------:R-:W-:-:S02]  /*3b40*/  MOV R3, UR9 ;  /* 0x0000000900037c02 */ /* 0x000fc40008000f00 */
[----:B------:R-:W-:Y:S02]  /*3b50*/  LOP3.LUT R19, R19, 0x3, RZ, 0xc0, !PT ;  /* 0x0000000313137812 */ /* 0x000fe400078ec0ff */
[----:B------:R-:W-:Y:S02]  /*3b60*/  MOV R2, UR10 ;  /* 0x0000000a00027c02 */ /* 0x000fe40008000f00 */
[C---:B------:R-:W-:Y:S02]  /*3b70*/  SHF.L.U32 R18, R26.reuse, 0x3, RZ ;  /* 0x000000031a127819 */ /* 0x040fe400000006ff */
[----:B0-----:R-:W-:Y:S01]  /*3b80*/  LEA R0, P1, R26, UR4, 0x2 ;  /* 0x000000041a007c11 */ /* 0x001fe2000f8210ff */
[----:B------:R-:W-:Y:S01]  /*3b90*/  UMOV UR4, URZ ;  /* 0x000000ff00047c82 */ /* 0x000fe20008000000 */
[----:B------:R-:W-:Y:S01]  /*3ba0*/  SHF.L.U64.HI R14, R14, 0x2, R3 ;  /* 0x000000020e0e7819 */ /* 0x000fe20000010203 */
[----:B------:R-:W-:Y:S01]  /*3bb0*/  IMAD.WIDE.U32 R2, R2, 0x4, RZ ;  /* 0x0000000402027825 */ /* 0x000fe200078e00ff */
[C-C-:B------:R-:W-:Y:S01]  /*3bc0*/  LEA.HI.X R17, R26.reuse, UR5, R27.reuse, 0x2, P1 ;  /* 0x000000051a117c11 */ /* 0x140fe200088f141b */
[----:B------:R-:W-:Y:S01]  /*3bd0*/  USHF.L.U32 UR5, UR11, 0x2, URZ ;  /* 0x000000020b057899 */ /* 0x000fe200080006ff */
[--C-:B------:R-:W-:Y:S01]  /*3be0*/  SHF.L.U64.HI R23, R26, 0x3, R27.reuse ;  /* 0x000000031a177819 */ /* 0x100fe2000001021b */
[----:B------:R-:W-:Y:S01]  /*3bf0*/  IMAD.WIDE.U32 R26, R19, 0x2a0, R26 ;  /* 0x000002a0131a7825 */ /* 0x000fe200078e001a */
[----:B-1----:R-:W-:-:S02]  /*3c00*/  IADD3 R16, P1, PT, R18, UR14, RZ ;  /* 0x0000000e12107c10 */ /* 0x002fc4000ff3e0ff */
[----:B--2---:R-:W-:Y:S02]  /*3c10*/  IADD3 R18, P2, PT, R18, UR16, RZ ;  /* 0x0000001012127c10 */ /* 0x004fe4000ff5e0ff */
[----:B------:R-:W-:Y:S02]  /*3c20*/  IADD3 R19, P3, PT, RZ, -R19, RZ ;  /* 0x80000013ff137210 */ /* 0x000fe40007f7e0ff */
[----:B------:R-:W-:Y:S02]  /*3c30*/  IADD3.X R25, PT, PT, R23, UR15, RZ, P1, !PT ;  /* 0x0000000f17197c10 */ /* 0x000fe40008ffe4ff */
[----:B------:R-:W-:Y:S02]  /*3c40*/  IADD3 R27, PT, PT, R27, UR4, RZ ;  /* 0x000000041b1b7c10 */ /* 0x000fe4000fffe0ff */
[----:B------:R-:W-:Y:S02]  /*3c50*/  IADD3.X R23, PT, PT, R23, UR17, RZ, P2, !PT ;  /* 0x0000001117177c10 */ /* 0x000fe400097fe4ff */
[----:B------:R-:W-:-:S02]  /*3c60*/  IADD3 R24, PT, PT, R3, UR5, RZ ;  /* 0x0000000503187c10 */ /* 0x000fc4000fffe0ff */
[----:B------:R-:W-:-:S07]  /*3c70*/  IADD3.X R22, PT, PT, RZ, -0x1, RZ, P3, !PT ;  /* 0xffffffffff167810 */ /* 0x000fce0001ffe4ff */
.L_x_33:
[----:B0-----:R-:W-:Y:S02]  /*3c80*/  MOV R7, UR8 ;  /* 0x0000000800077c02 */ /* 0x001fe40008000f00 */
[----:B------:R-:W-:Y:S02]  /*3c90*/  MOV R9, UR6 ;  /* 0x0000000600097c02 */ /* 0x000fe40008000f00 */
[----:B------:R-:W-:Y:S02]  /*3ca0*/  LEA R6, P1, R7, R0, 0x2 ;  /* 0x0000000007067211 */ /* 0x000fe400078210ff */
[----:B------:R-:W-:Y:S02]  /*3cb0*/  IADD3 R12, P2, PT, R0, R2, RZ ;  /* 0x00000002000c7210 */ /* 0x000fe40007f5e0ff */
[-C--:B------:R-:W-:Y:S02]  /*3cc0*/  LEA R8, P3, R9, R0.reuse, 0x2 ;  /* 0x0000000009087211 */ /* 0x080fe400078610ff */
[----:B------:R-:W-:-:S02]  /*3cd0*/  MOV R20, R0 ;  /* 0x0000000000147202 */ /* 0x000fc40000000f00 */
[----:B------:R-:W-:Y:S02]  /*3ce0*/  MOV R21, R17 ;  /* 0x0000001100157202 */ /* 0x000fe40000000f00 */
[C---:B------:R-:W-:Y:S02]  /*3cf0*/  IADD3.X R7, PT, PT, R17.reuse, R14, RZ, P1, !PT ;  /* 0x0000000e11077210 */ /* 0x040fe40000ffe4ff */
[C---:B------:R-:W-:Y:S01]  /*3d00*/  IADD3.X R13, PT, PT, R17.reuse, R24, RZ, P2, !PT ;  /* 0x00000018110d7210 */ /* 0x040fe200017fe4ff */
[----:B------:R-:W2:Y:S01]  /*3d10*/  LDG.E R4, desc[UR12][R20.64] ;  /* 0x0000000c14047981 */ /* 0x000ea2000c1e1900 */
[----:B------:R-:W-:-:S03]  /*3d20*/  IADD3.X R9, PT, PT, R17, R15, RZ, P3, !PT ;  /* 0x0000000f11097210 */ /* 0x000fc60001ffe4ff */
[----:B------:R0:W2:Y:S04]  /*3d30*/  LDG.E R5, desc[UR12][R6.64] ;  /* 0x0000000c06057981 */ /* 0x0000a8000c1e1900 */
[----:B------:R-:W3:Y:S04]  /*3d40*/  LDG.E R10, desc[UR12][R12.64] ;  /* 0x0000000c0c0a7981 */ /* 0x000ee8000c1e1900 */
[----:B------:R1:W3:Y:S01]  /*3d50*/  LDG.E R11, desc[UR12][R8.64] ;  /* 0x0000000c080b7981 */ /* 0x0002e2000c1e1900 */
[----:B0-----:R-:W-:Y:S02]  /*3d60*/  MOV R6, R18 ;  /* 0x0000001200067202 */ /* 0x001fe40000000f00 */
[----:B------:R-:W-:-:S02]  /*3d70*/  MOV R7, R23 ;  /* 0x0000001700077202 */ /* 0x000fc40000000f00 */
[----:B------:R-:W-:Y:S02]  /*3d80*/  IADD3 R19, P1, PT, R19, 0x1, RZ ;  /* 0x0000000113137810 */ /* 0x000fe40007f3e0ff */
[----:B-1----:R-:W-:Y:S02]  /*3d90*/  MOV R8, R16 ;  /* 0x0000001000087202 */ /* 0x002fe40000000f00 */
[----:B------:R-:W-:Y:S02]  /*3da0*/  MOV R9, R25 ;  /* 0x0000001900097202 */ /* 0x000fe40000000f00 */
[----:B------:R-:W-:Y:S02]  /*3db0*/  IADD3.X R22, PT, PT, RZ, R22, RZ, P1, !PT ;  /* 0x00000016ff167210 */ /* 0x000fe40000ffe4ff */
[----:B------:R-:W-:-:S04]  /*3dc0*/  ISETP.NE.U32.AND P1, PT, R19, RZ, PT ;  /* 0x000000ff1300720c */ /* 0x000fc80003f25070 */
[----:B------:R-:W-:Y:S02]  /*3dd0*/  ISETP.NE.AND.EX P1, PT, R22, RZ, PT, P1 ;  /* 0x000000ff1600720c */ /* 0x000fe40003f25310 */
[----:B------:R-:W-:Y:S02]  /*3de0*/  IADD3 R16, P3, PT, R16, 0x1500, RZ ;  /* 0x0000150010107810 */ /* 0x000fe40007f7e0ff */
[----:B------:R-:W-:Y:S02]  /*3df0*/  IADD3 R18, P4, PT, R18, 0x1500, RZ ;  /* 0x0000150012127810 */ /* 0x000fe40007f9e0ff */
[----:B------:R-:W-:Y:S02]  /*3e00*/  IADD3 R0, P2, PT, R0, 0xa80, RZ ;  /* 0x00000a8000007810 */ /* 0x000fe40007f5e0ff */
[----:B------:R-:W-:Y:S02]  /*3e10*/  IADD3.X R25, PT, PT, RZ, R25, RZ, P3, !PT ;  /* 0x00000019ff197210 */ /* 0x000fe40001ffe4ff */
[----:B------:R-:W-:-:S02]  /*3e20*/  IADD3.X R23, PT, PT, RZ, R23, RZ, P4, !PT ;  /* 0x00000017ff177210 */ /* 0x000fc400027fe4ff */
[----:B------:R-:W-:Y:S01]  /*3e30*/  IADD3.X R17, PT, PT, RZ, R17, RZ, P2, !PT ;  /* 0x00000011ff117210 */ /* 0x000fe200017fe4ff */
[----:B--2---:R0:W-:Y:S04]  /*3e40*/  STG.E.64 desc[UR12][R6.64], R4 ;  /* 0x0000000406007986 */ /* 0x0041e8000c101b0c */
[----:B---3--:R0:W-:Y:S01]  /*3e50*/  STG.E.64 desc[UR12][R8.64], R10 ;  /* 0x0000000a08007986 */ /* 0x0081e2000c101b0c */
[----:B------:R-:W-:Y:S05]  /*3e60*/  @P1 BRA `(.L_x_33) ;  /* 0xfffffffc00841947 */ /* 0x000fea000383ffff */
.L_x_32:
[----:B------:R-:W-:Y:S05]  /*3e70*/  BSYNC.RECONVERGENT B0 ;  /* 0x0000000000007941 */ /* 0x000fea0003800200 */
.L_x_31:
[----:B------:R-:W-:Y:S05]  /*3e80*/  @!P0 EXIT ;  /* 0x000000000000894d */ /* 0x000fea0003800000 */
[----:B------:R-:W-:Y:S01]  /*3e90*/  BSSY.RECONVERGENT B0, `(.L_x_34) ;  /* 0x000005c000007945 */ /* 0x000fe20003800200 */
[----:B------:R-:W-:Y:S02]  /*3ea0*/  USHF.L.U64.HI UR5, UR10, 0x2, UR11 ;  /* 0x000000020a057899 */ /* 0x000fe4000801020b */
[----:B------:R-:W-:Y:S02]  /*3eb0*/  USHF.L.U32 UR4, UR10, 0x2, URZ ;  /* 0x000000020a047899 */ /* 0x000fe400080006ff */
[----:B------:R-:W-:Y:S01]  /*3ec0*/  USHF.L.U64.HI UR7, UR6, 0x2, UR7 ;  /* 0x0000000206077899 */ /* 0x000fe20008010207 */
[----:B------:R-:W1:Y:S01]  /*3ed0*/  LDCU.64 UR14, c[0x0][0x3d8] ;  /* 0x00007b00ff0e77ac */ /* 0x000e620008000a00 */
[----:B------:R-:W2:Y:S01]  /*3ee0*/  LDCU.64 UR16, c[0x0][0x388] ;  /* 0x00007100ff1077ac */ /* 0x000ea20008000a00 */
[----:B------:R-:W3:Y:S01]  /*3ef0*/  LDCU.64 UR18, c[0x0][0x390] ;  /* 0x00007200ff1277ac */ /* 0x000ee20008000a00 */
[----:B------:R-:W-:Y:S02]  /*3f00*/  USHF.L.U64.HI UR10, UR8, 0x2, UR9 ;  /* 0x00000002080a7899 */ /* 0x000fe40008010209 */
[----:B------:R-:W-:-:S02]  /*3f10*/  USHF.L.U32 UR11, UR8, 0x2, URZ ;  /* 0x00000002080b7899 */ /* 0x000fc400080006ff */
[----:B------:R-:W-:-:S12]  /*3f20*/  USHF.L.U32 UR6, UR6, 0x2, URZ ;  /* 0x0000000206067899 */ /* 0x000fd800080006ff */
.L_x_35:
[C---:B----4-:R-:W-:Y:S02]  /*3f30*/  SHF.L.U32 R15, R26.reuse, 0x2, RZ ;  /* 0x000000021a0f7819 */ /* 0x050fe400000006ff */
[----:B------:R-:W-:Y:S02]  /*3f40*/  SHF.L.U64.HI R18, R26, 0x2, R27 ;  /* 0x000000021a127819 */ /* 0x000fe4000001021b */
[----:B-1----:R-:W-:-:S04]  /*3f50*/  IADD3 R2, P0, PT, R15, UR14, RZ ;  /* 0x0000000e0f027c10 */ /* 0x002fc8000ff1e0ff */
[----:B------:R-:W-:Y:S02]  /*3f60*/  IADD3.X R3, PT, PT, R18, UR15, RZ, P0, !PT ;  /* 0x0000000f12037c10 */ /* 0x000fe400087fe4ff */
[C---:B0-----:R-:W-:Y:S02]  /*3f70*/  IADD3 R4, P0, PT, R2.reuse, UR11, RZ ;  /* 0x0000000b02047c10 */ /* 0x041fe4000ff1e0ff */
[C---:B------:R-:W-:Y:S01]  /*3f80*/  IADD3 R8, P1, PT, R2.reuse, UR6, RZ ;  /* 0x0000000602087c10 */ /* 0x040fe2000ff3e0ff */
[----:B------:R0:W4:Y:S01]  /*3f90*/  LDG.E R10, desc[UR12][R2.64] ;  /* 0x0000000c020a7981 */ /* 0x000122000c1e1900 */
[C---:B------:R-:W-:Y:S02]  /*3fa0*/  IADD3.X R5, PT, PT, R3.reuse, UR10, RZ, P0, !PT ;  /* 0x0000000a03057c10 */ /* 0x040fe400087fe4ff */
[----:B------:R-:W-:Y:S02]  /*3fb0*/  IADD3 R6, P0, PT, R2, UR4, RZ ;  /* 0x0000000402067c10 */ /* 0x000fe4000ff1e0ff */
[C---:B------:R-:W-:Y:S01]  /*3fc0*/  IADD3.X R9, PT, PT, R3.reuse, UR7, RZ, P1, !PT ;  /* 0x0000000703097c10 */ /* 0x040fe20008ffe4ff */
[----:B------:R-:W4:Y:S01]  /*3fd0*/  LDG.E R11, desc[UR12][R4.64] ;  /* 0x0000000c040b7981 */ /* 0x000f22000c1e1900 */
[----:B------:R-:W-:-:S03]  /*3fe0*/  IADD3.X R7, PT, PT, R3, UR5, RZ, P0, !PT ;  /* 0x0000000503077c10 */ /* 0x000fc600087fe4ff */
[----:B------:R-:W5:Y:S04]  /*3ff0*/  LDG.E R13, desc[UR12][R8.64] ;  /* 0x0000000c080d7981 */ /* 0x000f68000c1e1900 */
[----:B------:R1:W5:Y:S01]  /*4000*/  LDG.E R12, desc[UR12][R6.64] ;  /* 0x0000000c060c7981 */ /* 0x000362000c1e1900 */
[C---:B------:R-:W-:Y:S02]  /*4010*/  SHF.L.U32 R0, R26.reuse, 0x3, RZ ;  /* 0x000000031a007819 */ /* 0x040fe400000006ff */
[----:B------:R-:W-:Y:S02]  /*4020*/  SHF.L.U64.HI R27, R26, 0x3, R27 ;  /* 0x000000031a1b7819 */ /* 0x000fe4000001021b */
[----:B------:R-:W-:Y:S02]  /*4030*/  LOP3.LUT R16, R0, 0xfffffff8, RZ, 0xc0, !PT ;  /* 0xfffffff800107812 */ /* 0x000fe400078ec0ff */
[----:B------:R-:W-:-:S02]  /*4040*/  LOP3.LUT R15, R15, 0xfffffffc, RZ, 0xc0, !PT ;  /* 0xfffffffc0f0f7812 */ /* 0x000fc400078ec0ff */
[----:B------:R-:W-:Y:S02]  /*4050*/  LOP3.LUT R17, R27, 0x3, RZ, 0xc0, !PT ;  /* 0x000000031b117812 */ /* 0x000fe400078ec0ff */
[----:B--2---:R-:W-:Y:S02]  /*4060*/  IADD3 R14, P0, PT, R16, UR16, RZ ;  /* 0x00000010100e7c10 */ /* 0x004fe4000ff1e0ff */
[----:B0-----:R-:W-:Y:S02]  /*4070*/  LOP3.LUT R3, R18, 0x3, RZ, 0xc0, !PT ;  /* 0x0000000312037812 */ /* 0x001fe400078ec0ff */
[----:B---3--:R-:W-:Y:S02]  /*4080*/  IADD3 R16, P1, PT, R16, UR18, RZ ;  /* 0x0000001210107c10 */ /* 0x008fe4000ff3e0ff */
[----:B------:R-:W-:Y:S02]  /*4090*/  IADD3 R2, P2, PT, R15, UR14, RZ ;  /* 0x0000000e0f027c10 */ /* 0x000fe4000ff5e0ff */
[----:B------:R-:W-:-:S02]  /*40a0*/  IADD3.X R15, PT, PT, R17, UR17, RZ, P0, !PT ;  /* 0x00000011110f7c10 */ /* 0x000fc400087fe4ff */
[----:B------:R-:W-:Y:S02]  /*40b0*/  IADD3.X R17, PT, PT, R17, UR19, RZ, P1, !PT ;  /* 0x0000001311117c10 */ /* 0x000fe40008ffe4ff */
[----:B------:R-:W-:Y:S02]  /*40c0*/  IADD3.X R3, PT, PT, R3, UR15, RZ, P2, !PT ;  /* 0x0000000f03037c10 */ /* 0x000fe400097fe4ff */
[C---:B-1----:R-:W-:Y:S02]  /*40d0*/  IADD3 R6, P0, PT, R2.reuse, UR11, RZ ;  /* 0x0000000b02067c10 */ /* 0x042fe4000ff1e0ff */
[C---:B------:R-:W-:Y:S02]  /*40e0*/  IADD3 R8, P1, PT, R2.reuse, UR4, RZ ;  /* 0x0000000402087c10 */ /* 0x040fe4000ff3e0ff */
[----:B------:R-:W-:Y:S02]  /*40f0*/  IADD3 R4, P2, PT, R2, UR6, RZ ;  /* 0x0000000602047c10 */ /* 0x000fe4000ff5e0ff */
[----:B------:R-:W-:-:S02]  /*4100*/  IADD3.X R7, PT, PT, R3, UR10, RZ, P0, !PT ;  /* 0x0000000a03077c10 */ /* 0x000fc400087fe4ff */
[C---:B------:R-:W-:Y:S02]  /*4110*/  IADD3.X R9, PT, PT, R3.reuse, UR5, RZ, P1, !PT ;  /* 0x0000000503097c10 */ /* 0x040fe40008ffe4ff */
[----:B------:R-:W-:Y:S01]  /*4120*/  IADD3.X R5, PT, PT, R3, UR7, RZ, P2, !PT ;  /* 0x0000000703057c10 */ /* 0x000fe200097fe4ff */
[----:B----4-:R0:W-:Y:S04]  /*4130*/  STG.E.64 desc[UR12][R14.64], R10 ;  /* 0x0000000a0e007986 */ /* 0x0101e8000c101b0c */
[----:B-----5:R1:W-:Y:S04]  /*4140*/  STG.E.64 desc[UR12][R16.64], R12 ;  /* 0x0000000c10007986 */ /* 0x0203e8000c101b0c */
[----:B------:R-:W2:Y:S04]  /*4150*/  LDG.E R18, desc[UR12][R2.64+0xa80] ;  /* 0x000a800c02127981 */ /* 0x000ea8000c1e1900 */
[----:B------:R-:W2:Y:S04]  /*4160*/  LDG.E R19, desc[UR12][R6.64+0xa80] ;  /* 0x000a800c06137981 */ /* 0x000ea8000c1e1900 */
[----:B------:R-:W3:Y:S04]  /*4170*/  LDG.E R20, desc[UR12][R8.64+0xa80] ;  /* 0x000a800c08147981 */ /* 0x000ee8000c1e1900 */
[----:B------:R-:W3:Y:S01]  /*4180*/  LDG.E R21, desc[UR12][R4.64+0xa80] ;  /* 0x000a800c04157981 */ /* 0x000ee2000c1e1900 */
[----:B0-----:R-:W-:-:S04]  /*4190*/  IADD3 R14, P0, PT, R0, 0x1500, RZ ;  /* 0x00001500000e7810 */ /* 0x001fc80007f1e0ff */
[----:B------:R-:W-:Y:S02]  /*41a0*/  IADD3.X R15, PT, PT, RZ, R27, RZ, P0, !PT ;  /* 0x0000001bff0f7210 */ /* 0x000fe400007fe4ff */
[----:B------:R-:W-:Y:S02]  /*41b0*/  LOP3.LUT R14, R14, 0xfffffff8, RZ, 0xc0, !PT ;  /* 0xfffffff80e0e7812 */ /* 0x000fe400078ec0ff */
[----:B------:R-:W-:Y:S02]  /*41c0*/  LOP3.LUT R15, R15, 0x3, RZ, 0xc0, !PT ;  /* 0x000000030f0f7812 */ /* 0x000fe400078ec0ff */
[C---:B------:R-:W-:Y:S02]  /*41d0*/  IADD3 R10, P0, PT, R14.reuse, UR16, RZ ;  /* 0x000000100e0a7c10 */ /* 0x040fe4000ff1e0ff */
[----:B------:R-:W-:Y:S02]  /*41e0*/  IADD3 R14, P1, PT, R14, UR18, RZ ;  /* 0x000000120e0e7c10 */ /* 0x000fe4000ff3e0ff */
[----:B------:R-:W-:-:S02]  /*41f0*/  IADD3.X R11, PT, PT, R15, UR17, RZ, P0, !PT ;  /* 0x000000110f0b7c10 */ /* 0x000fc400087fe4ff */
[----:B------:R-:W-:-:S03]  /*4200*/  IADD3.X R15, PT, PT, R15, UR19, RZ, P1, !PT ;  /* 0x000000130f0f7c10 */ /* 0x000fc60008ffe4ff */
[----:B--2---:R0:W-:Y:S04]  /*4210*/  STG.E.64 desc[UR12][R10.64], R18 ;  /* 0x000000120a007986 */ /* 0x0041e8000c101b0c */
[----:B---3--:R2:W-:Y:S04]  /*4220*/  STG.E.64 desc[UR12][R14.64], R20 ;  /* 0x000000140e007986 */ /* 0x0085e8000c101b0c */
[----:B-1----:R-:W3:Y:S04]  /*4230*/  LDG.E R16, desc[UR12][R2.64+0x1500] ;  /* 0x0015000c02107981 */ /* 0x002ee8000c1e1900 */
[----:B------:R-:W3:Y:S04]  /*4240*/  LDG.E R17, desc[UR12][R6.64+0x1500] ;  /* 0x0015000c06117981 */ /* 0x000ee8000c1e1900 */
[----:B------:R-:W4:Y:S04]  /*4250*/  LDG.E R22, desc[UR12][R8.64+0x1500] ;  /* 0x0015000c08167981 */ /* 0x000f28000c1e1900 */
[----:B------:R-:W4:Y:S01]  /*4260*/  LDG.E R23, desc[UR12][R4.64+0x1500] ;  /* 0x0015000c04177981 */ /* 0x000f22000c1e1900 */
[----:B------:R-:W-:-:S04]  /*4270*/  IADD3 R13, P0, PT, R0, 0x2a00, RZ ;  /* 0x00002a00000d7810 */ /* 0x000fc80007f1e0ff */
[----:B------:R-:W-:Y:S02]  /*4280*/  IADD3.X R24, PT, PT, RZ, R27, RZ, P0, !PT ;  /* 0x0000001bff187210 */ /* 0x000fe400007fe4ff */
[----:B------:R-:W-:Y:S02]  /*4290*/  LOP3.LUT R13, R13, 0xfffffff8, RZ, 0xc0, !PT ;  /* 0xfffffff80d0d7812 */ /* 0x000fe400078ec0ff */
[----:B------:R-:W-:Y:S02]  /*42a0*/  LOP3.LUT R24, R24, 0x3, RZ, 0xc0, !PT ;  /* 0x0000000318187812 */ /* 0x000fe400078ec0ff */
[C---:B------:R-:W-:Y:S02]  /*42b0*/  IADD3 R12, P0, PT, R13.reuse, UR16, RZ ;  /* 0x000000100d0c7c10 */ /* 0x040fe4000ff1e0ff */
[----:B0-----:R-:W-:Y:S02]  /*42c0*/  IADD3 R10, P1, PT, R13, UR18, RZ ;  /* 0x000000120d0a7c10 */ /* 0x001fe4000ff3e0ff */
[----:B------:R-:W-:-:S02]  /*42d0*/  IADD3.X R13, PT, PT, R24, UR17, RZ, P0, !PT ;  /* 0x00000011180d7c10 */ /* 0x000fc400087fe4ff */
[----:B------:R-:W-:-:S03]  /*42e0*/  IADD3.X R11, PT, PT, R24, UR19, RZ, P1, !PT ;  /* 0x00000013180b7c10 */ /* 0x000fc60008ffe4ff */
[----:B---3--:R0:W-:Y:S04]  /*42f0*/  STG.E.64 desc[UR12][R12.64], R16 ;  /* 0x000000100c007986 */ /* 0x0081e8000c101b0c */
[----:B----4-:R4:W-:Y:S04]  /*4300*/  STG.E.64 desc[UR12][R10.64], R22 ;  /* 0x000000160a007986 */ /* 0x0109e8000c101b0c */
[----:B------:R-:W3:Y:S04]  /*4310*/  LDG.E R18, desc[UR12][R2.64+0x1f80] ;  /* 0x001f800c02127981 */ /* 0x000ee8000c1e1900 */
[----:B------:R-:W3:Y:S04]  /*4320*/  LDG.E R19, desc[UR12][R6.64+0x1f80] ;  /* 0x001f800c06137981 */ /* 0x000ee8000c1e1900 */
[----:B--2---:R-:W2:Y:S04]  /*4330*/  LDG.E R20, desc[UR12][R8.64+0x1f80] ;  /* 0x001f800c08147981 */ /* 0x004ea8000c1e1900 */
[----:B------:R-:W2:Y:S01]  /*4340*/  LDG.E R21, desc[UR12][R4.64+0x1f80] ;  /* 0x001f800c04157981 */ /* 0x000ea2000c1e1900 */
[----:B------:R-:W-:-:S04]  /*4350*/  IADD3 R0, P0, PT, R0, 0x3f00, RZ ;  /* 0x00003f0000007810 */ /* 0x000fc80007f1e0ff */
[----:B------:R-:W-:Y:S02]  /*4360*/  IADD3.X R24, PT, PT, RZ, R27, RZ, P0, !PT ;  /* 0x0000001bff187210 */ /* 0x000fe400007fe4ff */
[----:B------:R-:W-:Y:S02]  /*4370*/  LOP3.LUT R0, R0, 0xfffffff8, RZ, 0xc0, !PT ;  /* 0xfffffff800007812 */ /* 0x000fe400078ec0ff */
[----:B------:R-:W-:Y:S02]  /*4380*/  LOP3.LUT R24, R24, 0x3, RZ, 0xc0, !PT ;  /* 0x0000000318187812 */ /* 0x000fe400078ec0ff */
[C---:B------:R-:W-:Y:S02]  /*4390*/  IADD3 R14, P0, PT, R0.reuse, UR16, RZ ;  /* 0x00000010000e7c10 */ /* 0x040fe4000ff1e0ff */
[----:B0-----:R-:W-:Y:S02]  /*43a0*/  IADD3 R12, P1, PT, R0, UR18, RZ ;  /* 0x00000012000c7c10 */ /* 0x001fe4000ff3e0ff */
[----:B------:R-:W-:-:S02]  /*43b0*/  IADD3.X R15, PT, PT, R24, UR17, RZ, P0, !PT ;  /* 0x00000011180f7c10 */ /* 0x000fc400087fe4ff */
[----:B------:R-:W-:Y:S02]  /*43c0*/  IADD3.X R13, PT, PT, R24, UR19, RZ, P1, !PT ;  /* 0x00000013180d7c10 */ /* 0x000fe40008ffe4ff */
[----:B------:R-:W-:Y:S02]  /*43d0*/  IADD3 R26, PT, PT, R26, 0xa80, RZ ;  /* 0x00000a801a1a7810 */ /* 0x000fe40007ffe0ff */
[----:B------:R-:W-:Y:S02]  /*43e0*/  MOV R0, UR9 ;  /* 0x0000000900007c02 */ /* 0x000fe40008000f00 */
[----:B------:R-:W-:-:S04]  /*43f0*/  ISETP.LT.U32.AND P0, PT, R26, UR8, PT ;  /* 0x000000081a007c0c */ /* 0x000fc8000bf01070 */
[----:B------:R-:W-:Y:S01]  /*4400*/  ISETP.GT.AND.EX P0, PT, R0, RZ, PT, P0 ;  /* 0x000000ff0000720c */ /* 0x000fe20003f04300 */
[----:B------:R-:W-:Y:S01]  /*4410*/  HFMA2 R27, -RZ, RZ, 0, 0 ;  /* 0x00000000ff1b7431 */ /* 0x000fe200000001ff */
[----:B---3--:R4:W-:Y:S04]  /*4420*/  STG.E.64 desc[UR12][R14.64], R18 ;  /* 0x000000120e007986 */ /* 0x0089e8000c101b0c */
[----:B--2---:R4:W-:Y:S07]  /*4430*/  STG.E.64 desc[UR12][R12.64], R20 ;  /* 0x000000140c007986 */ /* 0x0049ee000c101b0c */
[----:B------:R-:W-:Y:S05]  /*4440*/  @P0 BRA `(.L_x_35) ;  /* 0xfffffff800b80947 */ /* 0x000fea000383ffff */
[----:B------:R-:W-:Y:S05]  /*4450*/  BSYNC.RECONVERGENT B0 ;  /* 0x0000000000007941 */ /* 0x000fea0003800200 */
.L_x_34:
[----:B------:R-:W-:Y:S05]  /*4460*/  EXIT ;  /* 0x000000000000794d */ /* 0x000fea0003800000 */
.L_x_36:
        /* <DEDUP_REMOVED lines=9> */
.L_x_3410:


//--------------------- .text._Z35group_norm_nhwc_bwd_one_pass_kernelI11Bf16IOFp32WLi128ELi42ELi672EEv26Group_norm_nhwc_bwd_params --------------------------
	.section	.text._Z35group_norm_nhwc_bwd_one_pass_kernelI11Bf16IOFp32WLi128ELi42ELi672EEv26Group_norm_nhwc_bwd_params,"ax",@progbits
	.align	128
        .global         _Z35group_norm_nhwc_bwd_one_pass_kernelI11Bf16IOFp32WLi128ELi42ELi672EEv26Group_norm_nhwc_bwd_params
        .type           _Z35group_norm_nhwc_bwd_one_pass_kernelI11Bf16IOFp32WLi128ELi42ELi672EEv26Group_norm_nhwc_bwd_params,@function
        .size           _Z35group_norm_nhwc_bwd_one_pass_kernelI11Bf16IOFp32WLi128ELi42ELi672EEv26Group_norm_nhwc_bwd_params,(.L_x_3411 - _Z35group_norm_nhwc_bwd_one_pass_kernelI11Bf16IOFp32WLi128ELi42ELi672EEv26Group_norm_nhwc_bwd_params)
        .other          _Z35group_norm_nhwc_bwd_one_pass_kernelI11Bf16IOFp32WLi128ELi42ELi672EEv26Group_norm_nhwc_bwd_params,@"STO_CUDA_ENTRY STV_DEFAULT"
_Z35group_norm_nhwc_bwd_one_pass_kernelI11Bf16IOFp32WLi128ELi42ELi672EEv26Group_norm_nhwc_bwd_params:
.text._Z35group_norm_nhwc_bwd_one_pass_kernelI11Bf16IOFp32WLi128ELi42ELi672EEv26Group_norm_nhwc_bwd_params:
        /* <DEDUP_REMOVED lines=10> */
[----:B------:R-:W0:Y:S01]  /*00a0*/  LDC R55, c[0x0][0x41c] ;  /* 0x00010700ff377b82 */ /* 0x000e220000000800 */
[----:B------:R-:W-:Y:S01]  /*00b0*/  LOP3.LUT R4, R2, 0xffff, RZ, 0xc0, !PT ;  /* 0x0000ffff02047812 */ /* 0x000fe200078ec0ff */
[----:B------:R-:W1:Y:S01]  /*00c0*/  S2R R5, SR_LANEID ;  /* 0x0000000000057919 */ /* 0x000e620000000000 */
[----:B------:R-:W-:Y:S01]  /*00d0*/  UMOV UR5, 0x400 ;  /* 0x0000040000057882 */ /* 0x000fe20000000000 */
[----:B------:R-:W-:Y:S01]  /*00e0*/  SHF.R.U32.HI R53, RZ, 0x2, R2 ;  /* 0x00000002ff357819 */ /* 0x000fe20000011602 */
[----:B------:R-:W-:Y:S01]  /*00f0*/  UIADD3 UR6, UPT, UPT, UR5, 0xd0, URZ ;  /* 0x000000d005067890 */ /* 0x000fe2000fffe0ff */
[----:B------:R-:W-:Y:S02]  /*0100*/  IMAD R6, R4, 0xc31, RZ ;  /* 0x00000c3104067824 */ /* 0x000fe400078e02ff */
[----:B------:R-:W-:Y:S01]  /*0110*/  HFMA2 R39, -RZ, RZ, 0, 0 ;  /* 0x00000000ff277431 */ /* 0x000fe200000001ff */
[----:B------:R-:W2:Y:S01]  /*0120*/  S2UR UR7, SR_CgaCtaId ;  /* 0x00000000000779c3 */ /* 0x000ea20000008800 */
[----:B------:R-:W-:Y:S01]  /*0130*/  MOV R40, R0 ;  /* 0x0000000000287202 */ /* 0x000fe20000000f00 */
[----:B------:R-:W3:Y:S01]  /*0140*/  LDCU.U8 UR11, c[0x0][0x414] ;  /* 0x00008280ff0b77ac */ /* 0x000ee20008000000 */
[----:B------:R-:W-:-:S02]  /*0150*/  SHF.R.U32.HI R6, RZ, 0x10, R6 ;  /* 0x00000010ff067819 */ /* 0x000fc40000011606 */
[----:B------:R-:W-:-:S03]  /*0160*/  LOP3.LUT R53, R53, 0xf8, RZ, 0xc0, !PT ;  /* 0x000000f835357812 */ /* 0x000fc600078ec0ff */
[----:B------:R-:W4:Y:S01]  /*0170*/  LDC R3, c[0x0][0x374] ;  /* 0x0000dd00ff037b82 */ /* 0x000f220000000800 */
[----:B0-----:R-:W-:Y:S01]  /*0180*/  IMAD R55, R55, UR10, R6 ;  /* 0x0000000a37377c24 */ /* 0x001fe2000f8e0206 */
[----:B------:R-:W-:-:S06]  /*0190*/  PRMT R6, R6, 0x9910, RZ ;  /* 0x0000991006067816 */ /* 0x000fcc00000000ff */
[----:B------:R-:W0:Y:S01]  /*01a0*/  LDC R4, c[0x0][0x370] ;  /* 0x0000dc00ff047b82 */ /* 0x000e220000000800 */
[C---:B------:R-:W-:Y:S01]  /*01b0*/  IADD3 R50, PT, PT, R55.reuse, 0x20, RZ ;  /* 0x0000002037327810 */ /* 0x040fe20007ffe0ff */
[----:B------:R-:W-:Y:S01]  /*01c0*/  IMAD R6, R6, 0x15, RZ ;  /* 0x0000001506067824 */ /* 0x000fe200078e02ff */
[C---:B------:R-:W-:Y:S01]  /*01d0*/  IADD3 R49, PT, PT, R55.reuse, 0x40, RZ ;  /* 0x0000004037317810 */ /* 0x040fe20007ffe0ff */
[----:B--2---:R-:W-:Y:S01]  /*01e0*/  ULEA UR6, UR7, UR6, 0x18 ;  /* 0x0000000607067291 */ /* 0x004fe2000f8ec0ff */
[----:B------:R-:W-:Y:S01]  /*01f0*/  IADD3 R48, PT, PT, R55, 0x60, RZ ;  /* 0x0000006037307810 */ /* 0x000fe20007ffe0ff */
[----:B------:R-:W-:Y:S01]  /*0200*/  ULEA UR5, UR7, UR5, 0x18 ;  /* 0x0000000507057291 */ /* 0x000fe2000f8ec0ff */
[----:B------:R-:W-:Y:S02]  /*0210*/  IADD3 R6, PT, PT, RZ, -R6, RZ ;  /* 0x80000006ff067210 */ /* 0x000fe40007ffe0ff */
[----:B------:R-:W-:Y:S02]  /*0220*/  SHF.R.S32.HI R7, RZ, 0x1f, R55 ;  /* 0x0000001fff077819 */ /* 0x000fe40000011437 */
[----:B------:R-:W-:Y:S01]  /*0230*/  PRMT R9, R6, 0x7710, RZ ;  /* 0x0000771006097816 */ /* 0x000fe200000000ff */
[C-C-:B----4-:R-:W-:Y:S01]  /*0240*/  IMAD R52, R3.reuse, UR10, R0.reuse ;  /* 0x0000000a03347c24 */ /* 0x150fe2000f8e0200 */
[C---:B------:R-:W-:Y:S01]  /*0250*/  LEA R43, R3.reuse, R0, 0x2 ;  /* 0x00000000032b7211 */ /* 0x040fe200078e10ff */
[--C-:B------:R-:W-:Y:S01]  /*0260*/  IMAD R46, R3, 0x7, R0.reuse ;  /* 0x00000007032e7824 */ /* 0x100fe200078e0200 */
[----:B------:R-:W-:Y:S01]  /*0270*/  IADD3 R6, PT, PT, R9, R2, RZ ;  /* 0x0000000209067210 */ /* 0x000fe20007ffe0ff */
[C-C-:B------:R-:W-:Y:S01]  /*0280*/  IMAD R45, R3.reuse, 0x6, R0.reuse ;  /* 0x00000006032d7824 */ /* 0x140fe200078e0200 */
[C---:B------:R-:W-:Y:S01]  /*0290*/  LEA R41, R3.reuse, R0, 0x1 ;  /* 0x0000000003297211 */ /* 0x040fe200078e08ff */
[C-C-:B------:R-:W-:Y:S01]  /*02a0*/  IMAD R44, R3.reuse, 0x5, R0.reuse ;  /* 0x00000005032c7824 */ /* 0x140fe200078e0200 */
[----:B------:R-:W-:Y:S01]  /*02b0*/  SHF.L.U32 R6, R6, 0x1, RZ ;  /* 0x0000000106067819 */ /* 0x000fe200000006ff */
[----:B------:R-:W-:Y:S01]  /*02c0*/  IMAD R42, R3, 0x3, R0 ;  /* 0x00000003032a7824 */ /* 0x000fe200078e0200 */
[----:B------:R-:W-:-:S02]  /*02d0*/  LEA R54, R2, UR6, 0x4 ;  /* 0x0000000602367c11 */ /* 0x000fc4000f8e20ff */
[C---:B0-----:R-:W-:Y:S02]  /*02e0*/  LOP3.LUT R51, R4.reuse, 0x7, RZ, 0xc0, !PT ;  /* 0x0000000704337812 */ /* 0x041fe400078ec0ff */
[----:B------:R-:W-:Y:S02]  /*02f0*/  LOP3.LUT R47, R4, 0x7ffffff8, RZ, 0xc0, !PT ;  /* 0x7ffffff8042f7812 */ /* 0x000fe400078ec0ff */
[----:B------:R-:W-:Y:S02]  /*0300*/  SHF.R.S32.HI R9, RZ, 0x1f, R50 ;  /* 0x0000001fff097819 */ /* 0x000fe40000011432 */
[----:B------:R-:W-:Y:S02]  /*0310*/  SHF.R.S32.HI R11, RZ, 0x1f, R49 ;  /* 0x0000001fff0b7819 */ /* 0x000fe40000011431 */
[----:B------:R-:W-:Y:S02]  /*0320*/  SHF.R.S32.HI R13, RZ, 0x1f, R48 ;  /* 0x0000001fff0d7819 */ /* 0x000fe40000011430 */
[----:B-1-3--:R-:W-:-:S07]  /*0330*/  LOP3.LUT R6, R6, 0xffff, RZ, 0xc0, !PT ;  /* 0x0000ffff06067812 */ /* 0x00afce00078ec0ff */
.L_x_68:
[----:B01----:R-:W0:Y:S01]  /*0340*/  LDC R21, c[0x0][0x410] ;  /* 0x00010400ff157b82 */ /* 0x003e220000000800 */
[----:B------:R-:W1:Y:S01]  /*0350*/  LDCU.128 UR12, c[0x0][0x400] ;  /* 0x00008000ff0c77ac */ /* 0x000e620008000c00 */
[----:B------:R-:W-:Y:S02]  /*0360*/  ISETP.GE.AND P2, PT, R40, RZ, PT ;  /* 0x000000ff2800720c */ /* 0x000fe40003f46270 */
[----:B------:R-:W-:Y:S02]  /*0370*/  MOV R36, RZ ;  /* 0x000000ff00247202 */ /* 0x000fe40000000f00 */
[----:B-1----:R-:W-:-:S04]  /*0380*/  ISETP.GE.U32.AND P1, PT, R50, UR12, PT ;  /* 0x0000000c32007c0c */ /* 0x002fc8000bf26070 */
[----:B------:R-:W-:Y:S02]  /*0390*/  ISETP.GE.AND.EX P1, PT, R9, UR13, PT, P1 ;  /* 0x0000000d09007c0c */ /* 0x000fe4000bf26310 */
[----:B0-2---:R-:W-:-:S04]  /*03a0*/  IABS R17, R21 ;  /* 0x0000001500117213 */ /* 0x005fc80000000000 */
[----:B------:R-:W0:Y:S07]  /*03b0*/  I2F.RP R8, R17 ;  /* 0x0000001100087306 */ /* 0x000e2e0000209400 */
[----:B------:R-:W1:Y:S01]  /*03c0*/  @!P1 LDC.64 R22, c[0x0][0x3a0] ;  /* 0x0000e800ff169b82 */ /* 0x000e620000000a00 */
[----:B0-----:R-:W0:Y:S07]  /*03d0*/  MUFU.RCP R8, R8 ;  /* 0x0000000800087308 */ /* 0x001e2e0000001000 */
[----:B------:R-:W2:Y:S01]  /*03e0*/  @!P1 LDC.64 R30, c[0x0][0x398] ;  /* 0x0000e600ff1e9b82 */ /* 0x000ea20000000a00 */
[----:B0-----:R-:W-:-:S04]  /*03f0*/  IADD3 R14, PT, PT, R8, 0xffffffe, RZ ;  /* 0x0ffffffe080e7810 */ /* 0x001fc80007ffe0ff */
[----:B------:R0:W3:Y:S02]  /*0400*/  F2I.FTZ.U32.TRUNC.NTZ R15, R14 ;  /* 0x0000000e000f7305 */ /* 0x0000e4000021f000 */
[----:B0-----:R-:W-:Y:S02]  /*0410*/  MOV R14, RZ ;  /* 0x000000ff000e7202 */ /* 0x001fe40000000f00 */
[----:B---3--:R-:W-:-:S05]  /*0420*/  IADD3 R10, PT, PT, RZ, -R15, RZ ;  /* 0x8000000fff0a7210 */ /* 0x008fca0007ffe0ff */
[----:B------:R-:W-:Y:S01]  /*0430*/  IMAD R19, R10, R17, RZ ;  /* 0x000000110a137224 */ /* 0x000fe200078e02ff */
[----:B------:R-:W-:-:S03]  /*0440*/  IABS R10, R40 ;  /* 0x00000028000a7213 */ /* 0x000fc60000000000 */
[----:B------:R-:W-:Y:S01]  /*0450*/  IMAD.HI.U32 R15, R15, R19, R14 ;  /* 0x000000130f0f7227 */ /* 0x000fe200078e000e */
[----:B------:R-:W-:-:S05]  /*0460*/  LOP3.LUT R19, RZ, R21, RZ, 0x33, !PT ;  /* 0x00000015ff137212 */ /* 0x000fca00078e33ff */
[----:B------:R-:W-:-:S05]  /*0470*/  IMAD.HI.U32 R15, R15, R10, RZ ;  /* 0x0000000a0f0f7227 */ /* 0x000fca00078e00ff */
[----:B------:R-:W-:-:S05]  /*0480*/  IADD3 R8, PT, PT, -R15, RZ, RZ ;  /* 0x000000ff0f087210 */ /* 0x000fca0007ffe1ff */
[----:B------:R-:W-:Y:S01]  /*0490*/  IMAD R8, R17, R8, R10 ;  /* 0x0000000811087224 */ /* 0x000fe200078e020a */
[----:B------:R-:W-:-:S04]  /*04a0*/  LOP3.LUT R10, R40, R21, RZ, 0x3c, !PT ;  /* 0x00000015280a7212 */ /* 0x000fc800078e3cff */
[----:B------:R-:W-:Y:S02]  /*04b0*/  ISETP.GT.U32.AND P4, PT, R17, R8, PT ;  /* 0x000000081100720c */ /* 0x000fe40003f84070 */
[----:B------:R-:W-:-:S11]  /*04c0*/  ISETP.GE.AND P0, PT, R10, RZ, PT ;  /* 0x000000ff0a00720c */ /* 0x000fd60003f06270 */
[-C--:B------:R-:W-:Y:S02]  /*04d0*/  @!P4 IADD3 R8, PT, PT, R8, -R17.reuse, RZ ;  /* 0x800000110808c210 */ /* 0x080fe40007ffe0ff */
[----:B------:R-:W-:Y:S02]  /*04e0*/  @!P4 IADD3 R15, PT, PT, R15, 0x1, RZ ;  /* 0x000000010f0fc810 */ /* 0x000fe40007ffe0ff */
[CC--:B------:R-:W-:Y:S02]  /*04f0*/  ISETP.GE.U32.AND P3, PT, R8.reuse, R17.reuse, PT ;  /* 0x000000110800720c */ /* 0x0c0fe40003f66070 */
[----:B------:R-:W-:Y:S02]  /*0500*/  ISETP.GT.U32.AND P4, PT, R17, R8, PT ;  /* 0x000000081100720c */ /* 0x000fe40003f84070 */
[----:B------:R-:W-:-:S04]  /*0510*/  IADD3 R17, PT, PT, R8, -R17, RZ ;  /* 0x8000001108117210 */ /* 0x000fc80007ffe0ff */
[----:B------:R-:W-:Y:S02]  /*0520*/  SEL R8, R17, R8, !P4 ;  /* 0x0000000811087207 */ /* 0x000fe40006000000 */
[----:B------:R-:W0:Y:S02]  /*0530*/  @!P1 LDC.64 R16, c[0x0][0x3f8] ;  /* 0x0000fe00ff109b82 */ /* 0x000e240000000a00 */
[----:B------:R-:W-:Y:S02]  /*0540*/  @!P2 IADD3 R8, PT, PT, -R8, RZ, RZ ;  /* 0x000000ff0808a210 */ /* 0x000fe40007ffe1ff */
[----:B------:R-:W-:Y:S02]  /*0550*/  @P3 IADD3 R15, PT, PT, R15, 0x1, RZ ;  /* 0x000000010f0f3810 */ /* 0x000fe40007ffe0ff */
[----:B------:R-:W-:Y:S02]  /*0560*/  ISETP.NE.AND P3, PT, R21, RZ, PT ;  /* 0x000000ff1500720c */ /* 0x000fe40003f65270 */
[----:B------:R-:W-:-:S02]  /*0570*/  ISETP.GE.U32.AND P2, PT, R49, UR12, PT ;  /* 0x0000000c31007c0c */ /* 0x000fc4000bf46070 */
[----:B------:R-:W-:Y:S02]  /*0580*/  SEL R65, R19, R8, !P3 ;  /* 0x0000000813417207 */ /* 0x000fe40005800000 */
[----:B------:R-:W-:Y:S02]  /*0590*/  @!P0 IADD3 R15, PT, PT, -R15, RZ, RZ ;  /* 0x000000ff0f0f8210 */ /* 0x000fe40007ffe1ff */
[----:B------:R-:W-:Y:S01]  /*05a0*/  ISETP.GE.AND.EX P2, PT, R11, UR13, PT, P2 ;  /* 0x0000000d0b007c0c */ /* 0x000fe2000bf46320 */
[----:B------:R-:W-:Y:S01]  /*05b0*/  IMAD R33, R65, 0x2a, RZ ;  /* 0x0000002a41217824 */ /* 0x000fe200078e02ff */
[----:B------:R-:W-:Y:S02]  /*05c0*/  SEL R15, R19, R15, !P3 ;  /* 0x0000000f130f7207 */ /* 0x000fe40005800000 */
[----:B------:R-:W-:Y:S02]  /*05d0*/  ISETP.GE.U32.AND P3, PT, R48, UR12, PT ;  /* 0x0000000c30007c0c */ /* 0x000fe4000bf66070 */
[----:B------:R-:W-:-:S02]  /*05e0*/  SHF.R.S32.HI R8, RZ, 0x1f, R15 ;  /* 0x0000001fff087819 */ /* 0x000fc4000001140f */
[----:B------:R-:W-:Y:S02]  /*05f0*/  IADD3 R68, P0, PT, R33, R6, RZ ;  /* 0x0000000621447210 */ /* 0x000fe40007f1e0ff */
[----:B------:R-:W-:Y:S01]  /*0600*/  ISETP.GE.AND.EX P3, PT, R13, UR13, PT, P3 ;  /* 0x0000000d0d007c0c */ /* 0x000fe2000bf66330 */
[----:B------:R-:W-:Y:S01]  /*0610*/  IMAD R8, R8, UR14, RZ ;  /* 0x0000000e08087c24 */ /* 0x000fe2000f8e02ff */
[----:B------:R-:W-:Y:S01]  /*0620*/  LEA.HI.X.SX32 R69, R33, RZ, 0x1, P0 ;  /* 0x000000ff21457211 */ /* 0x000fe200000f0eff */
[----:B------:R-:W3:Y:S01]  /*0630*/  @!P2 LDC.64 R20, c[0x0][0x3f8] ;  /* 0x0000fe00ff14ab82 */ /* 0x000ee20000000a00 */
[----:B------:R-:W-:Y:S01]  /*0640*/  ISETP.GE.U32.AND P0, PT, R55, UR12, PT ;  /* 0x0000000c37007c0c */ /* 0x000fe2000bf06070 */
[C---:B------:R-:W-:Y:S02]  /*0650*/  IMAD R67, R15.reuse, UR15, R8 ;  /* 0x0000000f0f437c24 */ /* 0x040fe4000f8e0208 */
[----:B------:R-:W-:Y:S01]  /*0660*/  IMAD.WIDE.U32 R68, R15, UR14, R68 ;  /* 0x0000000e0f447c25 */ /* 0x000fe2000f8e0044 */
[----:B------:R-:W-:-:S03]  /*0670*/  ISETP.GE.AND.EX P0, PT, R7, UR13, PT, P0 ;  /* 0x0000000d07007c0c */ /* 0x000fc6000bf06300 */
[----:B------:R-:W4:Y:S01]  /*0680*/  LDC.64 R14, c[0x0][0x3b8] ;  /* 0x0000ee00ff0e7b82 */ /* 0x000f220000000a00 */
[----:B0-----:R-:W-:Y:S01]  /*0690*/  @!P1 IMAD R8, R9, R16, RZ ;  /* 0x0000001009089224 */ /* 0x001fe200078e02ff */
[----:B------:R-:W-:Y:S02]  /*06a0*/  IADD3 R67, PT, PT, R69, R67, RZ ;  /* 0x0000004345437210 */ /* 0x000fe40007ffe0ff */
[-C--:B------:R-:W-:Y:S01]  /*06b0*/  @!P1 MOV R66, R68.reuse ;  /* 0x0000004400429202 */ /* 0x080fe20000000f00 */
[C---:B------:R-:W-:Y:S01]  /*06c0*/  @!P1 IMAD R19, R50.reuse, R17, R8 ;  /* 0x0000001132139224 */ /* 0x040fe200078e0208 */
[----:B------:R-:W-:Y:S02]  /*06d0*/  @!P2 MOV R24, R68 ;  /* 0x000000440018a202 */ /* 0x000fe40000000f00 */
[----:B------:R-:W0:Y:S01]  /*06e0*/  @!P2 LDC.64 R26, c[0x0][0x3a0] ;  /* 0x0000e800ff1aab82 */ /* 0x000e220000000a00 */
[----:B------:R-:W-:Y:S01]  /*06f0*/  @!P1 IMAD.WIDE.U32 R16, R50, R16, R66 ;  /* 0x0000001032109225 */ /* 0x000fe200078e0042 */
[----:B------:R-:W-:-:S04]  /*0700*/  @!P2 MOV R25, R67 ;  /* 0x000000430019a202 */ /* 0x000fc80000000f00 */
[----:B------:R-:W-:Y:S01]  /*0710*/  @!P1 IADD3 R17, PT, PT, R17, R19, RZ ;  /* 0x0000001311119210 */ /* 0x000fe20007ffe0ff */
[----:B---3--:R-:W-:Y:S01]  /*0720*/  @!P2 IMAD R10, R11, R20, RZ ;  /* 0x000000140b0aa224 */ /* 0x008fe200078e02ff */
[----:B------:R-:W3:Y:S01]  /*0730*/  @!P0 LDC.64 R18, c[0x0][0x3f8] ;  /* 0x0000fe00ff128b82 */ /* 0x000ee20000000a00 */
[C---:B------:R-:W-:Y:S02]  /*0740*/  @!P1 SHF.L.U32 R35, R16.reuse, 0x1, RZ ;  /* 0x0000000110239819 */ /* 0x040fe400000006ff */
[----:B------:R-:W-:Y:S01]  /*0750*/  @!P1 SHF.L.U64.HI R8, R16, 0x1, R17 ;  /* 0x0000000110089819 */ /* 0x000fe20000010211 */
[----:B------:R-:W-:Y:S01]  /*0760*/  @!P2 IMAD R37, R49, R21, R10 ;  /* 0x000000153125a224 */ /* 0x000fe200078e020a */
[----:B-1----:R-:W-:Y:S01]  /*0770*/  @!P1 IADD3 R28, P4, PT, R35, R22, RZ ;  /* 0x00000016231c9210 */ /* 0x002fe20007f9e0ff */
[----:B------:R-:W-:Y:S02]  /*0780*/  @!P2 IMAD.WIDE.U32 R20, R49, R20, R24 ;  /* 0x000000143114a225 */ /* 0x000fe400078e0018 */
[----:B------:R-:W1:Y:S01]  /*0790*/  @!P2 LDC.64 R16, c[0x0][0x398] ;  /* 0x0000e600ff10ab82 */ /* 0x000e620000000a00 */
[----:B------:R-:W-:Y:S01]  /*07a0*/  @!P1 IADD3.X R29, PT, PT, R8, R23, RZ, P4, !PT ;  /* 0x00000017081d9210 */ /* 0x000fe200027fe4ff */
[----:B----4-:R-:W-:Y:S01]  /*07b0*/  IMAD.WIDE R14, R40, 0x8, R14 ;  /* 0x00000008280e7825 */ /* 0x010fe200078e020e */
[----:B--2---:R-:W-:-:S02]  /*07c0*/  @!P1 IADD3 R30, P4, PT, R35, R30, RZ ;  /* 0x0000001e231e9210 */ /* 0x004fc40007f9e0ff */
[----:B------:R-:W-:Y:S01]  /*07d0*/  @!P2 IADD3 R21, PT, PT, R21, R37, RZ ;  /* 0x000000251515a210 */ /* 0x000fe20007ffe0ff */
[----:B------:R1:W2:Y:S01]  /*07e0*/  @!P1 LDG.E R36, desc[UR8][R28.64] ;  /* 0x000000081c249981 */ /* 0x0002a2000c1e1900 */
[----:B------:R-:W-:Y:S01]  /*07f0*/  @!P1 IADD3.X R31, PT, PT, R8, R31, RZ, P4, !PT ;  /* 0x0000001f081f9210 */ /* 0x000fe200027fe4ff */
[----:B------:R-:W4:Y:S01]  /*0800*/  @!P3 LDC.64 R22, c[0x0][0x3f8] ;  /* 0x0000fe00ff16bb82 */ /* 0x000f220000000a00 */
[C---:B------:R-:W-:Y:S01]  /*0810*/  @!P2 SHF.L.U32 R37, R20.reuse, 0x1, RZ ;  /* 0x000000011425a819 */ /* 0x040fe200000006ff */
[----:B------:R-:W2:Y:S01]  /*0820*/  LDG.E.64 R14, desc[UR8][R14.64] ;  /* 0x000000080e0e7981 */ /* 0x000ea2000c1e1b00 */
[----:B------:R-:W-:-:S05]  /*0830*/  @!P2 SHF.L.U64.HI R8, R20, 0x1, R21 ;  /* 0x000000011408a819 */ /* 0x000fca0000010215 */
[----:B------:R-:W4:Y:S01]  /*0840*/  @!P0 LDC.64 R24, c[0x0][0x3a0] ;  /* 0x0000e800ff188b82 */ /* 0x000f220000000a00 */
[----:B------:R-:W-:Y:S02]  /*0850*/  CS2R R34, SRZ ;  /* 0x0000000000227805 */ /* 0x000fe4000001ff00 */
[----:B0-----:R-:W-:-:S05]  /*0860*/  @!P2 IADD3 R26, P4, PT, R37, R26, RZ ;  /* 0x0000001a251aa210 */ /* 0x001fca0007f9e0ff */
[----:B------:R-:W0:Y:S01]  /*0870*/  @!P0 LDC.64 R20, c[0x0][0x398] ;  /* 0x0000e600ff148b82 */ /* 0x000e220000000a00 */
[----:B------:R-:W-:Y:S01]  /*0880*/  @!P0 MOV R56, R68 ;  /* 0x0000004400388202 */ /* 0x000fe20000000f00 */
[----:B---3--:R-:W-:Y:S01]  /*0890*/  @!P0 IMAD R10, R7, R18, RZ ;  /* 0x00000012070a8224 */ /* 0x008fe200078e02ff */
[----:B------:R-:W-:Y:S01]  /*08a0*/  @!P0 MOV R57, R67 ;  /* 0x0000004300398202 */ /* 0x000fe20000000f00 */
[----:B------:R3:W2:Y:S01]  /*08b0*/  @!P1 LDG.E R35, desc[UR8][R30.64] ;  /* 0x000000081e239981 */ /* 0x0006a2000c1e1900 */
[C---:B------:R-:W-:Y:S02]  /*08c0*/  @!P2 IADD3.X R27, PT, PT, R8.reuse, R27, RZ, P4, !PT ;  /* 0x0000001b081ba210 */ /* 0x040fe400027fe4ff */
[----:B-1----:R-:W-:Y:S01]  /*08d0*/  @!P2 IADD3 R28, P1, PT, R37, R16, RZ ;  /* 0x00000010251ca210 */ /* 0x002fe20007f3e0ff */
[C---:B------:R-:W-:Y:S01]  /*08e0*/  @!P0 IMAD R37, R55.reuse, R19, R10 ;  /* 0x0000001337258224 */ /* 0x040fe200078e020a */
[----:B------:R-:W-:Y:S01]  /*08f0*/  ISETP.NE.AND P4, PT, RZ, UR11, PT ;  /* 0x0000000bff007c0c */ /* 0x000fe2000bf85270 */
[----:B------:R-:W-:Y:S01]  /*0900*/  @!P0 IMAD.WIDE.U32 R56, R55, R18, R56 ;  /* 0x0000001237388225 */ /* 0x000fe200078e0038 */
[----:B------:R-:W-:Y:S01]  /*0910*/  @!P2 IADD3.X R29, PT, PT, R8, R17, RZ, P1, !PT ;  /* 0x00000011081da210 */ /* 0x000fe20000ffe4ff */
[----:B------:R-:W1:Y:S01]  /*0920*/  @!P3 LDC.64 R18, c[0x0][0x3a0] ;  /* 0x0000e800ff12bb82 */ /* 0x000e620000000a00 */
[----:B------:R-:W-:Y:S01]  /*0930*/  MOV R12, RZ ;  /* 0x000000ff000c7202 */ /* 0x000fe20000000f00 */
[----:B------:R4:W2:Y:S01]  /*0940*/  @!P2 LDG.E R34, desc[UR8][R26.64] ;  /* 0x000000081a22a981 */ /* 0x0008a2000c1e1900 */
[----:B------:R-:W-:-:S02]  /*0950*/  @!P0 IADD3 R37, PT, PT, R57, R37, RZ ;  /* 0x0000002539258210 */ /* 0x000fc40007ffe0ff */
[----:B---3--:R-:W-:-:S03]  /*0960*/  @!P0 SHF.L.U32 R31, R56, 0x1, RZ ;  /* 0x00000001381f8819 */ /* 0x008fc600000006ff */
[----:B------:R-:W3:Y:S01]  /*0970*/  @!P3 LDC.64 R16, c[0x0][0x398] ;  /* 0x0000e600ff10bb82 */ /* 0x000ee20000000a00 */
[----:B----4-:R-:W-:Y:S01]  /*0980*/  @!P3 IMAD R8, R13, R22, RZ ;  /* 0x000000160d08b224 */ /* 0x010fe200078e02ff */
[----:B------:R-:W-:Y:S01]  /*0990*/  @!P0 SHF.L.U64.HI R56, R56, 0x1, R37 ;  /* 0x0000000138388819 */ /* 0x000fe20000010225 */
[----:B------:R4:W2:Y:S01]  /*09a0*/  @!P2 LDG.E R12, desc[UR8][R28.64] ;  /* 0x000000081c0ca981 */ /* 0x0008a2000c1e1900 */
[----:B------:R-:W-:Y:S02]  /*09b0*/  @!P3 MOV R26, R68 ;  /* 0x00000044001ab202 */ /* 0x000fe40000000f00 */
[----:B------:R-:W-:Y:S02]  /*09c0*/  @!P3 MOV R27, R67 ;  /* 0x00000043001bb202 */ /* 0x000fe40000000f00 */
[C---:B------:R-:W-:Y:S01]  /*09d0*/  @!P0 IADD3 R30, P1, PT, R31.reuse, R24, RZ ;  /* 0x000000181f1e8210 */ /* 0x040fe20007f3e0ff */
[C---:B------:R-:W-:Y:S01]  /*09e0*/  @!P3 IMAD R37, R48.reuse, R23, R8 ;  /* 0x000000173025b224 */ /* 0x040fe200078e0208 */
[----:B0-----:R-:W-:Y:S01]  /*09f0*/  @!P0 IADD3 R20, P2, PT, R31, R20, RZ ;  /* 0x000000141f148210 */ /* 0x001fe20007f5e0ff */
[----:B------:R-:W-:Y:S01]  /*0a00*/  @!P3 IMAD.WIDE.U32 R26, R48, R22, R26 ;  /* 0x00000016301ab225 */ /* 0x000fe200078e001a */
[----:B------:R-:W-:Y:S01]  /*0a10*/  @!P0 IADD3.X R31, PT, PT, R56, R25, RZ, P1, !PT ;  /* 0x00000019381f8210 */ /* 0x000fe20000ffe4ff */
[----:B------:R-:W0:Y:S08]  /*0a20*/  @P4 LDC.64 R22, c[0x0][0x3b0] ;  /* 0x0000ec00ff164b82 */ /* 0x000e300000000a00 */
[----:B------:R-:W0:Y:S01]  /*0a30*/  LDC.64 R24, c[0x0][0x3a8] ;  /* 0x0000ea00ff187b82 */ /* 0x000e220000000a00 */
[----:B------:R-:W-:-:S02]  /*0a40*/  @!P3 IADD3 R27, PT, PT, R27, R37, RZ ;  /* 0x000000251b1bb210 */ /* 0x000fc40007ffe0ff */
[C---:B----4-:R-:W-:Y:S02]  /*0a50*/  @!P3 SHF.L.U32 R29, R26.reuse, 0x1, RZ ;  /* 0x000000011a1db819 */ /* 0x050fe400000006ff */
[----:B------:R-:W-:Y:S02]  /*0a60*/  @!P3 SHF.L.U64.HI R10, R26, 0x1, R27 ;  /* 0x000000011a0ab819 */ /* 0x000fe4000001021b */
[C---:B-1----:R-:W-:Y:S02]  /*0a70*/  @!P3 IADD3 R26, P1, PT, R29.reuse, R18, RZ ;  /* 0x000000121d1ab210 */ /* 0x042fe40007f3e0ff */
[----:B------:R-:W-:Y:S02]  /*0a80*/  @!P0 IADD3.X R21, PT, PT, R56, R21, RZ, P2, !PT ;  /* 0x0000001538158210 */ /* 0x000fe400017fe4ff */
[----:B---3--:R-:W-:Y:S02]  /*0a90*/  @!P3 IADD3 R28, P2, PT, R29, R16, RZ ;  /* 0x000000101d1cb210 */ /* 0x008fe40007f5e0ff */
[----:B------:R-:W-:-:S02]  /*0aa0*/  @!P3 IADD3.X R27, PT, PT, R10, R19, RZ, P1, !PT ;  /* 0x000000130a1bb210 */ /* 0x000fc40000ffe4ff */
[----:B------:R-:W-:Y:S02]  /*0ab0*/  IADD3 R19, PT, PT, R33, R6, RZ ;  /* 0x0000000621137210 */ /* 0x000fe40007ffe0ff */
[----:B------:R-:W-:Y:S02]  /*0ac0*/  @!P3 IADD3.X R29, PT, PT, R10, R17, RZ, P2, !PT ;  /* 0x000000110a1db210 */ /* 0x000fe400017fe4ff */
[----:B------:R-:W-:Y:S02]  /*0ad0*/  MOV R38, RZ ;  /* 0x000000ff00267202 */ /* 0x000fe40000000f00 */
[----:B------:R-:W-:Y:S02]  /*0ae0*/  MOV R37, RZ ;  /* 0x000000ff00257202 */ /* 0x000fe40000000f00 */
[----:B------:R-:W-:Y:S02]  /*0af0*/  MOV R8, RZ ;  /* 0x000000ff00087202 */ /* 0x000fe40000000f00 */
[----:B------:R-:W-:Y:S01]  /*0b00*/  MOV R10, RZ ;  /* 0x000000ff000a7202 */ /* 0x000fe20000000f00 */
[C---:B0-----:R-:W-:Y:S01]  /*0b10*/  @P4 IMAD.WIDE R22, R19.reuse, 0x4, R22 ;  /* 0x0000000413164825 */ /* 0x041fe200078e0216 */
[----:B------:R-:W-:Y:S01]  /*0b20*/  CS2R R16, SRZ ;  /* 0x0000000000107805 */ /* 0x000fe2000001ff00 */
[----:B------:R-:W3:Y:S02]  /*0b30*/  @!P0 LDG.E R38, desc[UR8][R30.64] ;  /* 0x000000081e268981 */ /* 0x000ee4000c1e1900 */
[----:B------:R-:W-:-:S02]  /*0b40*/  IMAD.WIDE R18, R19, 0x4, R24 ;  /* 0x0000000413127825 */ /* 0x000fc400078e0218 */
[----:B------:R0:W4:Y:S04]  /*0b50*/  @!P0 LDG.E R37, desc[UR8][R20.64] ;  /* 0x0000000814258981 */ /* 0x000128000c1e1900 */
[----:B------:R-:W4:Y:S04]  /*0b60*/  @!P3 LDG.E R8, desc[UR8][R26.64] ;  /* 0x000000081a08b981 */ /* 0x000f28000c1e1900 */
[----:B------:R-:W4:Y:S04]  /*0b70*/  @!P3 LDG.E R10, desc[UR8][R28.64] ;  /* 0x000000081c0ab981 */ /* 0x000f28000c1e1900 */
[----:B------:R1:W5:Y:S04]  /*0b80*/  @P4 LDG.E.64 R16, desc[UR8][R22.64] ;  /* 0x0000000816104981 */ /* 0x000368000c1e1b00 */
[----:B------:R-:W5:Y:S01]  /*0b90*/  LDG.E.64 R18, desc[UR8][R18.64] ;  /* 0x0000000812127981 */ /* 0x000f62000c1e1b00 */
[----:B------:R-:W-:Y:S01]  /*0ba0*/  MOV R63, 0x3f800000 ;  /* 0x3f800000003f7802 */ /* 0x000fe20000000f00 */
[----:B------:R-:W-:Y:S01]  /*0bb0*/  UISETP.NE.AND UP0, UPT, UR11, URZ, UPT ;  /* 0x000000ff0b00728c */ /* 0x000fe2000bf05270 */
[----:B--2---:R-:W-:-:S05]  /*0bc0*/  FFMA.FTZ R15, -R14, R14, R15 ;  /* 0x0000000e0e0f7223 */ /* 0x004fca000001010f */
[----:B------:R-:W-:-:S13]  /*0bd0*/  FSETP.GTU.FTZ.AND P1, PT, R15, RZ, PT ;  /* 0x000000ff0f00720b */ /* 0x000fda0003f3c000 */
[----:B0-----:R-:W0:Y:S01]  /*0be0*/  @P1 LDC R20, c[0x0][0x3c0] ;  /* 0x0000f000ff141b82 */ /* 0x001e220000000800 */
[----:B------:R-:W-:Y:S02]  /*0bf0*/  PRMT R59, R36, 0x7632, R59 ;  /* 0x00007632243b7816 */ /* 0x000fe4000000003b */
[----:B------:R-:W-:Y:S01]  /*0c00*/  PRMT R60, R35, 0x7632, R60 ;  /* 0x00007632233c7816 */ /* 0x000fe2000000003c */
[----:B0-----:R-:W-:-:S04]  /*0c10*/  @P1 FADD.FTZ R20, R15, R20 ;  /* 0x000000140f141221 */ /* 0x001fc80000010000 */
[----:B------:R1:W0:Y:S01]  /*0c20*/  @P1 MUFU.RSQ R63, R20 ;  /* 0x00000014003f1308 */ /* 0x0002220000001400 */
[----:B------:R-:W-:Y:S02]  /*0c30*/  PRMT R57, R34, 0x7632, R57 ;  /* 0x0000763222397816 */ /* 0x000fe40000000039 */
[----:B------:R-:W-:Y:S02]  /*0c40*/  PRMT R58, R12, 0x7632, R58 ;  /* 0x000076320c3a7816 */ /* 0x000fe4000000003a */
[----:B---3--:R-:W-:Y:S02]  /*0c50*/  PRMT R61, R38, 0x7632, R61 ;  /* 0x00007632263d7816 */ /* 0x008fe4000000003d */
[----:B----4-:R-:W-:Y:S02]  /*0c60*/  PRMT R62, R37, 0x7632, R62 ;  /* 0x00007632253e7816 */ /* 0x010fe4000000003e */
[----:B------:R-:W-:Y:S02]  /*0c70*/  PRMT R15, R8, 0x7632, R15 ;  /* 0x00007632080f7816 */ /* 0x000fe4000000000f */
[----:B------:R-:W-:Y:S01]  /*0c80*/  PRMT R56, R10, 0x7632, R56 ;  /* 0x000076320a387816 */ /* 0x000fe20000000038 */
[----:B01----:R-:W-:Y:S06]  /*0c90*/  BRA.U UP0, `(.L_x_38) ;  /* 0x0000000500247547 */ /* 0x003fec000b800000 */
[----:B------:R-:W-:Y:S02]  /*0ca0*/  SHF.L.U32 R23, R38, 0x10, RZ ;  /* 0x0000001026177819 */ /* 0x000fe400000006ff */
[----:B------:R-:W-:Y:S02]  /*0cb0*/  SHF.L.U32 R25, R61, 0x10, RZ ;  /* 0x000000103d197819 */ /* 0x000fe400000006ff */
[----:B------:R-:W-:Y:S01]  /*0cc0*/  SHF.L.U32 R21, R37, 0x10, RZ ;  /* 0x0000001025157819 */ /* 0x000fe200000006ff */
[----:B------:R-:W-:Y:S01]  /*0cd0*/  FADD.FTZ R22, -R14, R23 ;  /* 0x000000170e167221 */ /* 0x000fe20000010100 */
[----:B------:R-:W-:Y:S01]  /*0ce0*/  SHF.L.U32 R20, R62, 0x10, RZ ;  /* 0x000000103e147819 */ /* 0x000fe200000006ff */
[----:B------:R-:W-:Y:S01]  /*0cf0*/  FADD.FTZ R24, -R14, R25 ;  /* 0x000000190e187221 */ /* 0x000fe20000010100 */
[----:B------:R-:W-:Y:S01]  /*0d00*/  SHF.L.U32 R29, R36, 0x10, RZ ;  /* 0x00000010241d7819 */ /* 0x000fe200000006ff */
[----:B-----5:R-:W-:Y:S01]  /*0d10*/  FMUL.FTZ R23, R18, R21 ;  /* 0x0000001512177220 */ /* 0x020fe20000410000 */
[-C--:B------:R-:W-:Y:S01]  /*0d20*/  FMUL.FTZ R22, R22, R63.reuse ;  /* 0x0000003f16167220 */ /* 0x080fe20000410000 */
[----:B------:R-:W-:Y:S01]  /*0d30*/  FMUL.FTZ R25, R24, R63 ;  /* 0x0000003f18197220 */ /* 0x000fe20000410000 */
[----:B------:R-:W-:Y:S01]  /*0d40*/  FMUL.FTZ R26, R19, R20 ;  /* 0x00000014131a7220 */ /* 0x000fe20000410000 */
[----:B------:R-:W-:Y:S01]  /*0d50*/  FADD.FTZ R27, RZ, R23 ;  /* 0x00000017ff1b7221 */ /* 0x000fe20000010000 */
[----:B------:R-:W-:Y:S01]  /*0d60*/  FFMA.FTZ R24, R22, R23, RZ ;  /* 0x0000001716187223 */ /* 0x000fe200000100ff */
[----:B------:R-:W-:Y:S01]  /*0d70*/  FFMA.FTZ R28, R21, R22, RZ ;  /* 0x00000016151c7223 */ /* 0x000fe200000100ff */
[----:B------:R-:W-:Y:S01]  /*0d80*/  FADD.FTZ R22, RZ, R21 ;  /* 0x00000015ff167221 */ /* 0x000fe20000010000 */
[----:B------:R-:W-:Y:S01]  /*0d90*/  FADD.FTZ R23, R26, R27 ;  /* 0x0000001b1a177221 */ /* 0x000fe20000010000 */
[----:B------:R-:W-:Y:S01]  /*0da0*/  FFMA.FTZ R24, R25, R26, R24 ;  /* 0x0000001a19187223 */ /* 0x000fe20000010018 */
[----:B------:R-:W-:Y:S01]  /*0db0*/  FADD.FTZ R26, -R14, R29 ;  /* 0x0000001d0e1a7221 */ /* 0x000fe20000010100 */
[----:B------:R-:W-:-:S03]  /*0dc0*/  SHF.L.U32 R27, R35, 0x10, RZ ;  /* 0x00000010231b7819 */ /* 0x000fc600000006ff */
[----:B------:R-:W-:Y:S01]  /*0dd0*/  FMUL.FTZ R29, R26, R63 ;  /* 0x0000003f1a1d7220 */ /* 0x000fe20000410000 */
[----:B------:R-:W-:Y:S01]  /*0de0*/  SHF.L.U32 R26, R60, 0x10, RZ ;  /* 0x000000103c1a7819 */ /* 0x000fe200000006ff */
[C---:B------:R-:W-:Y:S02]  /*0df0*/  FADD.FTZ R22, R27.reuse, R22 ;  /* 0x000000161b167221 */ /* 0x040fe40000010000 */
[----:B------:R-:W-:Y:S01]  /*0e00*/  FFMA.FTZ R21, R27, R29, R28 ;  /* 0x0000001d1b157223 */ /* 0x000fe2000001001c */
[----:B------:R-:W-:Y:S01]  /*0e10*/  FMUL.FTZ R28, R18, R27 ;  /* 0x0000001b121c7220 */ /* 0x000fe20000410000 */
[----:B------:R-:W-:-:S03]  /*0e20*/  SHF.L.U32 R27, R59, 0x10, RZ ;  /* 0x000000103b1b7819 */ /* 0x000fc600000006ff */
[----:B------:R-:W-:Y:S01]  /*0e30*/  FFMA.FTZ R30, R29, R28, R24 ;  /* 0x0000001c1d1e7223 */ /* 0x000fe20000010018 */
[----:B------:R-:W-:Y:S01]  /*0e40*/  FADD.FTZ R29, RZ, R20 ;  /* 0x00000014ff1d7221 */ /* 0x000fe20000010000 */
[----:B------:R-:W-:Y:S01]  /*0e50*/  FADD.FTZ R24, -R14, R27 ;  /* 0x0000001b0e187221 */ /* 0x000fe20000010100 */
[----:B------:R-:W-:Y:S01]  /*0e60*/  FFMA.FTZ R27, R20, R25, RZ ;  /* 0x00000019141b7223 */ /* 0x000fe200000100ff */
[----:B------:R-:W-:Y:S01]  /*0e70*/  FADD.FTZ R23, R23, R28 ;  /* 0x0000001c17177221 */ /* 0x000fe20000010000 */
[----:B------:R-:W-:Y:S01]  /*0e80*/  SHF.L.U32 R28, R12, 0x10, RZ ;  /* 0x000000100c1c7819 */ /* 0x000fe200000006ff */
[----:B------:R-:W-:Y:S01]  /*0e90*/  FMUL.FTZ R25, R24, R63 ;  /* 0x0000003f18197220 */ /* 0x000fe20000410000 */
[----:B------:R-:W-:-:S03]  /*0ea0*/  FADD.FTZ R24, R26, R29 ;  /* 0x0000001d1a187221 */ /* 0x000fc60000010000 */
[----:B------:R-:W-:Y:S01]  /*0eb0*/  FFMA.FTZ R20, R26, R25, R27 ;  /* 0x000000191a147223 */ /* 0x000fe2000001001b */
[----:B------:R-:W-:Y:S01]  /*0ec0*/  FMUL.FTZ R26, R19, R26 ;  /* 0x0000001a131a7220 */ /* 0x000fe20000410000 */
[----:B------:R-:W-:Y:S01]  /*0ed0*/  FMUL.FTZ R27, R18, R28 ;  /* 0x0000001c121b7220 */ /* 0x000fe20000410000 */
[----:B------:R-:W-:Y:S02]  /*0ee0*/  FADD.FTZ R22, R22, R28 ;  /* 0x0000001c16167221 */ /* 0x000fe40000010000 */
[----:B------:R-:W-:Y:S01]  /*0ef0*/  FFMA.FTZ R30, R25, R26, R30 ;  /* 0x0000001a191e7223 */ /* 0x000fe2000001001e */
[----:B------:R-:W-:Y:S01]  /*0f00*/  SHF.L.U32 R25, R34, 0x10, RZ ;  /* 0x0000001022197819 */ /* 0x000fe200000006ff */
[----:B------:R-:W-:Y:S01]  /*0f10*/  FADD.FTZ R26, R26, R23 ;  /* 0x000000171a1a7221 */ /* 0x000fe20000010000 */
[----:B------:R-:W-:-:S03]  /*0f20*/  SHF.L.U32 R23, R57, 0x10, RZ ;  /* 0x0000001039177819 */ /* 0x000fc600000006ff */
[----:B------:R-:W-:Y:S01]  /*0f30*/  FADD.FTZ R32, -R14, R25 ;  /* 0x000000190e207221 */ /* 0x000fe20000010100 */
[----:B------:R-:W-:-:S03]  /*0f40*/  FADD.FTZ R26, R26, R27 ;  /* 0x0000001b1a1a7221 */ /* 0x000fc60000010000 */
[----:B------:R-:W-:Y:S01]  /*0f50*/  FMUL.FTZ R25, R32, R63 ;  /* 0x0000003f20197220 */ /* 0x000fe20000410000 */
[----:B------:R-:W-:-:S03]  /*0f60*/  SHF.L.U32 R32, R10, 0x10, RZ ;  /* 0x000000100a207819 */ /* 0x000fc600000006ff */
[----:B------:R-:W-:Y:S01]  /*0f70*/  FFMA.FTZ R21, R28, R25, R21 ;  /* 0x000000191c157223 */ /* 0x000fe20000010015 */
[----:B------:R-:W-:Y:S01]  /*0f80*/  FADD.FTZ R28, -R14, R23 ;  /* 0x000000170e1c7221 */ /* 0x000fe20000010100 */
[----:B------:R-:W-:Y:S01]  /*0f90*/  FFMA.FTZ R29, R25, R27, R30 ;  /* 0x0000001b191d7223 */ /* 0x000fe2000001001e */
[----:B------:R-:W-:Y:S01]  /*0fa0*/  SHF.L.U32 R25, R58, 0x10, RZ ;  /* 0x000000103a197819 */ /* 0x000fe200000006ff */
[----:B------:R-:W-:Y:S01]  /*0fb0*/  FADD.FTZ R22, R22, R32 ;  /* 0x0000002016167221 */ /* 0x000fe20000010000 */
[----:B------:R-:W-:Y:S01]  /*0fc0*/  FMUL.FTZ R28, R28, R63 ;  /* 0x0000003f1c1c7220 */ /* 0x000fe20000410000 */
[----:B------:R-:W-:Y:S02]  /*0fd0*/  SHF.L.U32 R27, R8, 0x10, RZ ;  /* 0x00000010081b7819 */ /* 0x000fe400000006ff */
[----:B------:R-:W-:Y:S01]  /*0fe0*/  FADD.FTZ R24, R24, R25 ;  /* 0x0000001918187221 */ /* 0x000fe20000010000 */
[----:B------:R-:W-:Y:S01]  /*0ff0*/  FFMA.FTZ R23, R25, R28, R20 ;  /* 0x0000001c19177223 */ /* 0x000fe20000010014 */
[----:B------:R-:W-:Y:S01]  /*1000*/  FMUL.FTZ R25, R19, R25 ;  /* 0x0000001913197220 */ /* 0x000fe20000410000 */
[----:B------:R-:W-:-:S03]  /*1010*/  FADD.FTZ R20, -R14, R27 ;  /* 0x0000001b0e147221 */ /* 0x000fc60000010100 */
[----:B------:R-:W-:Y:S01]  /*1020*/  FFMA.FTZ R29, R28, R25, R29 ;  /* 0x000000191c1d7223 */ /* 0x000fe2000001001d */
[----:B------:R-:W-:Y:S01]  /*1030*/  FADD.FTZ R26, R25, R26 ;  /* 0x0000001a191a7221 */ /* 0x000fe20000010000 */
[----:B------:R-:W-:Y:S01]  /*1040*/  FMUL.FTZ R64, R20, R63 ;  /* 0x0000003f14407220 */ /* 0x000fe20000410000 */
[----:B------:R-:W-:-:S04]  /*1050*/  FMUL.FTZ R25, R18, R32 ;  /* 0x0000002012197220 */ /* 0x000fc80000410000 */
[----:B------:R-:W-:Y:S01]  /*1060*/  FADD.FTZ R27, R26, R25 ;  /* 0x000000191a1b7221 */ /* 0x000fe20000010000 */
[----:B------:R-:W-:Y:S01]  /*1070*/  FFMA.FTZ R70, R64, R25, R29 ;  /* 0x0000001940467223 */ /* 0x000fe2000001001d */
[----:B------:R-:W-:Y:S02]  /*1080*/  SHF.L.U32 R25, R15, 0x10, RZ ;  /* 0x000000100f197819 */ /* 0x000fe400000006ff */
[----:B------:R-:W-:-:S03]  /*1090*/  SHF.L.U32 R26, R56, 0x10, RZ ;  /* 0x00000010381a7819 */ /* 0x000fc600000006ff */
[----:B------:R-:W-:Y:S02]  /*10a0*/  FADD.FTZ R20, -R14, R25 ;  /* 0x000000190e147221 */ /* 0x000fe40000010100 */
[----:B------:R-:W-:Y:S02]  /*10b0*/  FMUL.FTZ R30, R19, R26 ;  /* 0x0000001a131e7220 */ /* 0x000fe40000410000 */
[----:B------:R-:W-:Y:S01]  /*10c0*/  FMUL.FTZ R25, R20, R63 ;  /* 0x0000003f14197220 */ /* 0x000fe20000410000 */
[----:B------:R-:W-:Y:S01]  /*10d0*/  FFMA.FTZ R20, R32, R64, R21 ;  /* 0x0000004020147223 */ /* 0x000fe20000010015 */
[----:B------:R-:W-:Y:S02]  /*10e0*/  FADD.FTZ R28, R30, R27 ;  /* 0x0000001b1e1c7221 */ /* 0x000fe40000010000 */
[----:B------:R-:W-:Y:S01]  /*10f0*/  FFMA.FTZ R21, R26, R25, R23 ;  /* 0x000000191a157223 */ /* 0x000fe20000010017 */
[----:B------:R-:W-:Y:S01]  /*1100*/  FFMA.FTZ R30, R25, R30, R70 ;  /* 0x0000001e191e7223 */ /* 0x000fe20000010046 */
[----:B------:R-:W-:Y:S01]  /*1110*/  FADD.FTZ R23, R24, R26 ;  /* 0x0000001a18177221 */ /* 0x000fe20000010000 */
[----:B------:R-:W-:Y:S06]  /*1120*/  BRA `(.L_x_39) ;  /* 0x0000000800407947 */ /* 0x000fec0003800000 */
.L_x_38:
[----:B------:R-:W-:Y:S02]  /*1130*/  SHF.L.U32 R21, R38, 0x10, RZ ;  /* 0x0000001026157819 */ /* 0x000fe400000006ff */
[----:B------:R-:W-:Y:S02]  /*1140*/  SHF.L.U32 R25, R61, 0x10, RZ ;  /* 0x000000103d197819 */ /* 0x000fe400000006ff */
[----:B------:R-:W-:Y:S01]  /*1150*/  SHF.L.U32 R27, R36, 0x10, RZ ;  /* 0x00000010241b7819 */ /* 0x000fe200000006ff */
[----:B------:R-:W-:Y:S01]  /*1160*/  FADD.FTZ R20, -R14, R21 ;  /* 0x000000150e147221 */ /* 0x000fe20000010100 */
[----:B------:R-:W-:Y:S02]  /*1170*/  SHF.L.U32 R33, R59, 0x10, RZ ;  /* 0x000000103b217819 */ /* 0x000fe400000006ff */
[----:B------:R-:W-:Y:S01]  /*1180*/  SHF.L.U32 R29, R37, 0x10, RZ ;  /* 0x00000010251d7819 */ /* 0x000fe200000006ff */
[----:B------:R-:W-:Y:S01]  /*1190*/  FMUL.FTZ R21, R20, R63 ;  /* 0x0000003f14157220 */ /* 0x000fe20000410000 */
[C---:B------:R-:W-:Y:S01]  /*11a0*/  FADD.FTZ R20, -R14.reuse, R25 ;  /* 0x000000190e147221 */ /* 0x040fe20000010100 */
[----:B------:R-:W-:Y:S01]  /*11b0*/  FADD.FTZ R30, -R14, R27 ;  /* 0x0000001b0e1e7221 */ /* 0x000fe20000010100 */
[----:B------:R-:W-:Y:S01]  /*11c0*/  SHF.L.U32 R71, R57, 0x10, RZ ;  /* 0x0000001039477819 */ /* 0x000fe200000006ff */
[----:B-----5:R-:W-:Y:S01]  /*11d0*/  FFMA.FTZ R26, R18, R21, R16 ;  /* 0x00000015121a7223 */ /* 0x020fe20000010010 */
[----:B------:R-:W-:-:S03]  /*11e0*/  FMUL.FTZ R20, R20, R63 ;  /* 0x0000003f14147220 */ /* 0x000fc60000410000 */
[----:B------:R-:W-:Y:S01]  /*11f0*/  FMUL.FTZ R23, R26, -1.4426950216293334961 ;  /* 0xbfb8aa3b1a177820 */ /* 0x000fe20000410000 */
[----:B------:R-:W-:-:S04]  /*1200*/  FFMA.FTZ R22, R19, R20, R17 ;  /* 0x0000001413167223 */ /* 0x000fc80000010011 */
[----:B------:R-:W-:Y:S01]  /*1210*/  FMUL.FTZ R25, R22, -1.4426950216293334961 ;  /* 0xbfb8aa3b16197820 */ /* 0x000fe20000410000 */
[----:B------:R-:W0:Y:S05]  /*1220*/  MUFU.EX2 R23, R23 ;  /* 0x0000001700177308 */ /* 0x000e2a0000000800 */
[----:B------:R-:W1:Y:S01]  /*1230*/  MUFU.EX2 R25, R25 ;  /* 0x0000001900197308 */ /* 0x000e620000000800 */
[----:B0-----:R-:W-:Y:S01]  /*1240*/  FADD.FTZ R24, R23, 1 ;  /* 0x3f80000017187421 */ /* 0x001fe20000010000 */
[----:B------:R-:W-:Y:S01]  /*1250*/  FMUL.FTZ R23, R30, R63 ;  /* 0x0000003f1e177220 */ /* 0x000fe20000410000 */
[----:B-1----:R-:W-:-:S04]  /*1260*/  FADD.FTZ R28, R25, 1 ;  /* 0x3f800000191c7421 */ /* 0x002fc80000010000 */
[----:B------:R-:W0:Y:S08]  /*1270*/  MUFU.RCP R24, R24 ;  /* 0x0000001800187308 */ /* 0x000e300000001000 */
[----:B------:R-:W1:Y:S01]  /*1280*/  MUFU.RCP R28, R28 ;  /* 0x0000001c001c7308 */ /* 0x000e620000001000 */
[----:B0-----:R-:W-:Y:S01]  /*1290*/  FADD.FTZ R27, -R24, 1 ;  /* 0x3f800000181b7421 */ /* 0x001fe20000010100 */
[----:B------:R-:W-:-:S03]  /*12a0*/  FMUL.FTZ R29, R29, R24 ;  /* 0x000000181d1d7220 */ /* 0x000fc60000410000 */
[----:B------:R-:W-:Y:S01]  /*12b0*/  FFMA.FTZ R26, R26, R27, 1 ;  /* 0x3f8000001a1a7423 */ /* 0x000fe2000001001b */
[----:B------:R-:W-:Y:S01]  /*12c0*/  FFMA.FTZ R27, R18, R23, R16 ;  /* 0x00000017121b7223 */ /* 0x000fe20000010010 */
[----:B-1----:R-:W-:-:S03]  /*12d0*/  FADD.FTZ R25, -R28, 1 ;  /* 0x3f8000001c197421 */ /* 0x002fc60000010100 */
[----:B------:R-:W-:Y:S01]  /*12e0*/  FMUL.FTZ R30, R27, -1.4426950216293334961 ;  /* 0xbfb8aa3b1b1e7820 */ /* 0x000fe20000410000 */
[----:B------:R-:W-:Y:S01]  /*12f0*/  FMUL.FTZ R26, R29, R26 ;  /* 0x0000001a1d1a7220 */ /* 0x000fe20000410000 */
[----:B------:R-:W-:Y:S01]  /*1300*/  SHF.L.U32 R29, R35, 0x10, RZ ;  /* 0x00000010231d7819 */ /* 0x000fe200000006ff */
[----:B------:R-:W-:Y:S01]  /*1310*/  FFMA.FTZ R31, R22, R25, 1 ;  /* 0x3f800000161f7423 */ /* 0x000fe20000010019 */
[----:B------:R-:W-:Y:S01]  /*1320*/  SHF.L.U32 R25, R62, 0x10, RZ ;  /* 0x000000103e197819 */ /* 0x000fe200000006ff */
[----:B------:R-:W-:Y:S01]  /*1330*/  FADD.FTZ R22, -R14, R33 ;  /* 0x000000210e167221 */ /* 0x000fe20000010100 */
[----:B------:R-:W0:Y:S03]  /*1340*/  MUFU.EX2 R30, R30 ;  /* 0x0000001e001e7308 */ /* 0x000e260000000800 */
[----:B------:R-:W-:Y:S01]  /*1350*/  FMUL.FTZ R24, R25, R28 ;  /* 0x0000001c19187220 */ /* 0x000fe20000410000 */
[----:B------:R-:W-:-:S03]  /*1360*/  FMUL.FTZ R22, R22, R63 ;  /* 0x0000003f16167220 */ /* 0x000fc60000410000 */
[----:B------:R-:W-:Y:S01]  /*1370*/  FMUL.FTZ R24, R24, R31 ;  /* 0x0000001f18187220 */ /* 0x000fe20000410000 */
[----:B------:R-:W-:Y:S01]  /*1380*/  FFMA.FTZ R25, R19, R22, R17 ;  /* 0x0000001613197223 */ /* 0x000fe20000010011 */
[----:B0-----:R-:W-:-:S03]  /*1390*/  FADD.FTZ R28, R30, 1 ;  /* 0x3f8000001e1c7421 */ /* 0x001fc60000010000 */
[----:B------:R-:W-:-:S03]  /*13a0*/  FMUL.FTZ R30, R25, -1.4426950216293334961 ;  /* 0xbfb8aa3b191e7820 */ /* 0x000fc60000410000 */
[----:B------:R-:W0:Y:S08]  /*13b0*/  MUFU.RCP R28, R28 ;  /* 0x0000001c001c7308 */ /* 0x000e300000001000 */
[----:B------:R-:W1:Y:S01]  /*13c0*/  MUFU.EX2 R30, R30 ;  /* 0x0000001e001e7308 */ /* 0x000e620000000800 */
[----:B0-----:R-:W-:-:S04]  /*13d0*/  FADD.FTZ R32, -R28, 1 ;  /* 0x3f8000001c207421 */ /* 0x001fc80000010100 */
[----:B------:R-:W-:Y:S01]  /*13e0*/  FFMA.FTZ R64, R27, R32, 1 ;  /* 0x3f8000001b407423 */ /* 0x000fe20000010020 */
[----:B-1----:R-:W-:Y:S01]  /*13f0*/  FADD.FTZ R32, R30, 1 ;  /* 0x3f8000001e207421 */ /* 0x002fe20000010000 */
[----:B------:R-:W-:Y:S01]  /*1400*/  FMUL.FTZ R27, R29, R28 ;  /* 0x0000001c1d1b7220 */ /* 0x000fe20000410000 */
[----:B------:R-:W-:Y:S01]  /*1410*/  FMUL.FTZ R28, R18, R26 ;  /* 0x0000001a121c7220 */ /* 0x000fe20000410000 */
[----:B------:R-:W-:Y:S02]  /*1420*/  FMUL.FTZ R29, R19, R24 ;  /* 0x00000018131d7220 */ /* 0x000fe40000410000 */
[----:B------:R-:W-:Y:S01]  /*1430*/  FMUL.FTZ R27, R27, R64 ;  /* 0x000000401b1b7220 */ /* 0x000fe20000410000 */
[----:B------:R-:W0:Y:S01]  /*1440*/  MUFU.RCP R32, R32 ;  /* 0x0000002000207308 */ /* 0x000e220000001000 */
[----:B------:R-:W-:Y:S01]  /*1450*/  FFMA.FTZ R31, R21, R28, RZ ;  /* 0x0000001c151f7223 */ /* 0x000fe200000100ff */
[----:B------:R-:W-:-:S03]  /*1460*/  FADD.FTZ R28, RZ, R28 ;  /* 0x0000001cff1c7221 */ /* 0x000fc60000010000 */
[----:B------:R-:W-:Y:S01]  /*1470*/  FFMA.FTZ R30, R20, R29, R31 ;  /* 0x0000001d141e7223 */ /* 0x000fe2000001001f */
[----:B------:R-:W-:Y:S01]  /*1480*/  SHF.L.U32 R31, R60, 0x10, RZ ;  /* 0x000000103c1f7819 */ /* 0x000fe200000006ff */
[----:B------:R-:W-:Y:S01]  /*1490*/  FADD.FTZ R29, R29, R28 ;  /* 0x0000001c1d1d7221 */ /* 0x000fe20000010000 */
[----:B0-----:R-:W-:-:S03]  /*14a0*/  FADD.FTZ R64, -R32, 1 ;  /* 0x3f80000020407421 */ /* 0x001fc60000010100 */
[----:B------:R-:W-:Y:S01]  /*14b0*/  FMUL.FTZ R28, R31, R32 ;  /* 0x000000201f1c7220 */ /* 0x000fe20000410000 */
[----:B------:R-:W-:Y:S01]  /*14c0*/  FFMA.FTZ R32, R21, R26, RZ ;  /* 0x0000001a15207223 */ /* 0x000fe200000100ff */
[----:B------:R-:W-:Y:S01]  /*14d0*/  SHF.L.U32 R21, R34, 0x10, RZ ;  /* 0x0000001022157819 */ /* 0x000fe200000006ff */
[----:B------:R-:W-:Y:S01]  /*14e0*/  FFMA.FTZ R25, R25, R64, 1 ;  /* 0x3f80000019197423 */ /* 0x000fe20000010040 */
[----:B------:R-:W-:-:S03]  /*14f0*/  FADD.FTZ R26, RZ, R26 ;  /* 0x0000001aff1a7221 */ /* 0x000fc60000010000 */
[----:B------:R-:W-:Y:S01]  /*1500*/  FMUL.FTZ R28, R28, R25 ;  /* 0x000000191c1c7220 */ /* 0x000fe20000410000 */
[----:B------:R-:W-:Y:S01]  /*1510*/  FADD.FTZ R64, -R14, R21 ;  /* 0x000000150e407221 */ /* 0x000fe20000010100 */
[----:B------:R-:W-:Y:S01]  /*1520*/  FADD.FTZ R25, R26, R27 ;  /* 0x0000001b1a197221 */ /* 0x000fe20000010000 */
[CC--:B------:R-:W-:Y:S01]  /*1530*/  FFMA.FTZ R26, R23.reuse, R27.reuse, R32 ;  /* 0x0000001b171a7223 */ /* 0x0c0fe20000010020 */
[----:B------:R-:W-:Y:S01]  /*1540*/  FMUL.FTZ R27, R18, R27 ;  /* 0x0000001b121b7220 */ /* 0x000fe20000410000 */
[----:B------:R-:W-:Y:S01]  /*1550*/  FMUL.FTZ R21, R64, R63 ;  /* 0x0000003f40157220 */ /* 0x000fe20000410000 */
[----:B------:R-:W-:Y:S02]  /*1560*/  SHF.L.U32 R64, R12, 0x10, RZ ;  /* 0x000000100c407819 */ /* 0x000fe400000006ff */
[----:B------:R-:W-:Y:S01]  /*1570*/  FFMA.FTZ R31, R23, R27, R30 ;  /* 0x0000001b171f7223 */ /* 0x000fe2000001001e */
[----:B------:R-:W-:Y:S01]  /*1580*/  FFMA.FTZ R23, R18, R21, R16 ;  /* 0x0000001512177223 */ /* 0x000fe20000010010 */
[----:B------:R-:W-:Y:S01]  /*1590*/  FADD.FTZ R30, R29, R27 ;  /* 0x0000001b1d1e7221 */ /* 0x000fe20000010000 */
[----:B------:R-:W-:Y:S01]  /*15a0*/  FFMA.FTZ R27, R20, R24, RZ ;  /* 0x00000018141b7223 */ /* 0x000fe200000100ff */
[----:B------:R-:W-:Y:S01]  /*15b0*/  FADD.FTZ R20, -R14, R71 ;  /* 0x000000470e147221 */ /* 0x000fe20000010100 */
[----:B------:R-:W-:-:S02]  /*15c0*/  FMUL.FTZ R32, R23, -1.4426950216293334961 ;  /* 0xbfb8aa3b17207820 */ /* 0x000fc40000410000 */
[----:B------:R-:W-:Y:S01]  /*15d0*/  FFMA.FTZ R27, R22, R28, R27 ;  /* 0x0000001c161b7223 */ /* 0x000fe2000001001b */
[----:B------:R-:W-:-:S03]  /*15e0*/  FMUL.FTZ R20, R20, R63 ;  /* 0x0000003f14147220 */ /* 0x000fc60000410000 */
[----:B------:R-:W0:Y:S02]  /*15f0*/  MUFU.EX2 R32, R32 ;  /* 0x0000002000207308 */ /* 0x000e240000000800 */
[----:B0-----:R-:W-:-:S06]  /*1600*/  FADD.FTZ R33, R32, 1 ;  /* 0x3f80000020217421 */ /* 0x001fcc0000010000 */
[----:B------:R-:W0:Y:S02]  /*1610*/  MUFU.RCP R33, R33 ;  /* 0x0000002100217308 */ /* 0x000e240000001000 */
[----:B0-----:R-:W-:Y:S01]  /*1620*/  FMUL.FTZ R29, R64, R33 ;  /* 0x00000021401d7220 */ /* 0x001fe20000410000 */
[----:B------:R-:W-:Y:S01]  /*1630*/  FADD.FTZ R64, -R33, 1 ;  /* 0x3f80000021407421 */ /* 0x000fe20000010100 */
[----:B------:R-:W-:-:S03]  /*1640*/  SHF.L.U32 R33, R58, 0x10, RZ ;  /* 0x000000103a217819 */ /* 0x000fc600000006ff */
[----:B------:R-:W-:Y:S01]  /*1650*/  FFMA.FTZ R64, R23, R64, 1 ;  /* 0x3f80000017407423 */ /* 0x000fe20000010040 */
[----:B------:R-:W-:Y:S01]  /*1660*/  FADD.FTZ R23, RZ, R24 ;  /* 0x00000018ff177221 */ /* 0x000fe20000010000 */
[----:B------:R-:W-:Y:S02]  /*1670*/  FFMA.FTZ R24, R19, R20, R17 ;  /* 0x0000001413187223 */ /* 0x000fe40000010011 */
[----:B------:R-:W-:Y:S01]  /*1680*/  FMUL.FTZ R29, R29, R64 ;  /* 0x000000401d1d7220 */ /* 0x000fe20000410000 */
[----:B------:R-:W-:Y:S01]  /*1690*/  FADD.FTZ R23, R23, R28 ;  /* 0x0000001c17177221 */ /* 0x000fe20000010000 */
[----:B------:R-:W-:Y:S02]  /*16a0*/  FMUL.FTZ R28, R19, R28 ;  /* 0x0000001c131c7220 */ /* 0x000fe40000410000 */
[----:B------:R-:W-:Y:S01]  /*16b0*/  FADD.FTZ R25, R25, R29 ;  /* 0x0000001d19197221 */ /* 0x000fe20000010000 */
[----:B------:R-:W-:Y:S01]  /*16c0*/  FFMA.FTZ R26, R21, R29, R26 ;  /* 0x0000001d151a7223 */ /* 0x000fe2000001001a */
[----:B------:R-:W-:Y:S01]  /*16d0*/  FFMA.FTZ R22, R22, R28, R31 ;  /* 0x0000001c16167223 */ /* 0x000fe2000001001f */
[----:B------:R-:W-:Y:S01]  /*16e0*/  FMUL.FTZ R31, R24, -1.4426950216293334961 ;  /* 0xbfb8aa3b181f7820 */ /* 0x000fe20000410000 */
[----:B------:R-:W-:-:S05]  /*16f0*/  FADD.FTZ R30, R28, R30 ;  /* 0x0000001e1c1e7221 */ /* 0x000fca0000010000 */
[----:B------:R-:W0:Y:S02]  /*1700*/  MUFU.EX2 R31, R31 ;  /* 0x0000001f001f7308 */ /* 0x000e240000000800 */
[----:B0-----:R-:W-:Y:S01]  /*1710*/  FADD.FTZ R32, R31, 1 ;  /* 0x3f8000001f207421 */ /* 0x001fe20000010000 */
[----:B------:R-:W-:-:S04]  /*1720*/  FMUL.FTZ R31, R18, R29 ;  /* 0x0000001d121f7220 */ /* 0x000fc80000410000 */
[----:B------:R-:W-:Y:S01]  /*1730*/  FFMA.FTZ R21, R21, R31, R22 ;  /* 0x0000001f15157223 */ /* 0x000fe20000010016 */
[----:B------:R-:W0:Y:S01]  /*1740*/  MUFU.RCP R32, R32 ;  /* 0x0000002000207308 */ /* 0x000e220000001000 */
[----:B------:R-:W-:Y:S01]  /*1750*/  FADD.FTZ R30, R30, R31 ;  /* 0x0000001f1e1e7221 */ /* 0x000fe20000010000 */
[----:B------:R-:W-:Y:S01]  /*1760*/  SHF.L.U32 R31, R10, 0x10, RZ ;  /* 0x000000100a1f7819 */ /* 0x000fe200000006ff */
[----:B0-----:R-:W-:Y:S01]  /*1770*/  FMUL.FTZ R28, R33, R32 ;  /* 0x00000020211c7220 */ /* 0x001fe20000410000 */
[----:B------:R-:W-:-:S04]  /*1780*/  FADD.FTZ R33, -R32, 1 ;  /* 0x3f80000020217421 */ /* 0x000fc80000010100 */
[----:B------:R-:W-:-:S04]  /*1790*/  FFMA.FTZ R33, R24, R33, 1 ;  /* 0x3f80000018217423 */ /* 0x000fc80000010021 */
[----:B------:R-:W-:Y:S01]  /*17a0*/  FMUL.FTZ R24, R28, R33 ;  /* 0x000000211c187220 */ /* 0x000fe20000410000 */
[----:B------:R-:W-:-:S03]  /*17b0*/  SHF.L.U32 R33, R8, 0x10, RZ ;  /* 0x0000001008217819 */ /* 0x000fc600000006ff */
[----:B------:R-:W-:Y:S01]  /*17c0*/  FADD.FTZ R23, R23, R24 ;  /* 0x0000001817177221 */ /* 0x000fe20000010000 */
[----:B------:R-:W-:Y:S01]  /*17d0*/  FFMA.FTZ R27, R20, R24, R27 ;  /* 0x00000018141b7223 */ /* 0x000fe2000001001b */
[----:B------:R-:W-:-:S04]  /*17e0*/  FADD.FTZ R28, -R14, R33 ;  /* 0x000000210e1c7221 */ /* 0x000fc80000010100 */
[----:B------:R-:W-:-:S04]  /*17f0*/  FMUL.FTZ R29, R28, R63 ;  /* 0x0000003f1c1d7220 */ /* 0x000fc80000410000 */
[----:B------:R-:W-:-:S04]  /*1800*/  FFMA.FTZ R22, R18, R29, R16 ;  /* 0x0000001d12167223 */ /* 0x000fc80000010010 */
[----:B------:R-:W-:-:S06]  /*1810*/  FMUL.FTZ R28, R22, -1.4426950216293334961 ;  /* 0xbfb8aa3b161c7820 */ /* 0x000fcc0000410000 */
[----:B------:R-:W0:Y:S02]  /*1820*/  MUFU.EX2 R28, R28 ;  /* 0x0000001c001c7308 */ /* 0x000e240000000800 */
[----:B0-----:R-:W-:Y:S01]  /*1830*/  FADD.FTZ R32, R28, 1 ;  /* 0x3f8000001c207421 */ /* 0x001fe20000010000 */
[----:B------:R-:W-:-:S04]  /*1840*/  FMUL.FTZ R28, R19, R24 ;  /* 0x00000018131c7220 */ /* 0x000fc80000410000 */
[----:B------:R-:W-:Y:S01]  /*1850*/  FFMA.FTZ R20, R20, R28, R21 ;  /* 0x0000001c14147223 */ /* 0x000fe20000010015 */
[----:B------:R-:W0:Y:S01]  /*1860*/  MUFU.RCP R32, R32 ;  /* 0x0000002000207308 */ /* 0x000e220000001000 */
[----:B------:R-:W-:Y:S01]  /*1870*/  FADD.FTZ R30, R28, R30 ;  /* 0x0000001e1c1e7221 */ /* 0x000fe20000010000 */
[----:B0-----:R-:W-:Y:S01]  /*1880*/  FADD.FTZ R33, -R32, 1 ;  /* 0x3f80000020217421 */ /* 0x001fe20000010100 */
[----:B------:R-:W-:-:S03]  /*1890*/  FMUL.FTZ R31, R31, R32 ;  /* 0x000000201f1f7220 */ /* 0x000fc60000410000 */
[----:B------:R-:W-:-:S04]  /*18a0*/  FFMA.FTZ R22, R22, R33, 1 ;  /* 0x3f80000016167423 */ /* 0x000fc80000010021 */
[----:B------:R-:W-:Y:S01]  /*18b0*/  FMUL.FTZ R22, R31, R22 ;  /* 0x000000161f167220 */ /* 0x000fe20000410000 */
[----:B------:R-:W-:-:S03]  /*18c0*/  SHF.L.U32 R31, R15, 0x10, RZ ;  /* 0x000000100f1f7819 */ /* 0x000fc600000006ff */
[----:B------:R-:W-:Y:S02]  /*18d0*/  FMUL.FTZ R33, R18, R22 ;  /* 0x0000001612217220 */ /* 0x000fe40000410000 */
[----:B------:R-:W-:Y:S02]  /*18e0*/  FADD.FTZ R64, -R14, R31 ;  /* 0x0000001f0e407221 */ /* 0x000fe40000010100 */
[----:B------:R-:W-:Y:S01]  /*18f0*/  FFMA.FTZ R71, R29, R33, R20 ;  /* 0x000000211d477223 */ /* 0x000fe20000010014 */
[----:B------:R-:W-:Y:S01]  /*1900*/  FADD.FTZ R70, R30, R33 ;  /* 0x000000211e467221 */ /* 0x000fe20000010000 */
[----:B------:R-:W-:Y:S01]  /*1910*/  FMUL.FTZ R24, R64, R63 ;  /* 0x0000003f40187220 */ /* 0x000fe20000410000 */
[----:B------:R-:W-:-:S03]  /*1920*/  SHF.L.U32 R33, R56, 0x10, RZ ;  /* 0x0000001038217819 */ /* 0x000fc600000006ff */
[----:B------:R-:W-:-:S04]  /*1930*/  FFMA.FTZ R21, R19, R24, R17 ;  /* 0x0000001813157223 */ /* 0x000fc80000010011 */
[----:B------:R-:W-:-:S06]  /*1940*/  FMUL.FTZ R31, R21, -1.4426950216293334961 ;  /* 0xbfb8aa3b151f7820 */ /* 0x000fcc0000410000 */
[----:B------:R-:W0:Y:S02]  /*1950*/  MUFU.EX2 R31, R31 ;  /* 0x0000001f001f7308 */ /* 0x000e240000000800 */
[----:B0-----:R-:W-:-:S06]  /*1960*/  FADD.FTZ R32, R31, 1 ;  /* 0x3f8000001f207421 */ /* 0x001fcc0000010000 */
[----:B------:R-:W0:Y:S02]  /*1970*/  MUFU.RCP R32, R32 ;  /* 0x0000002000207308 */ /* 0x000e240000001000 */
[----:B0-----:R-:W-:Y:S01]  /*1980*/  FADD.FTZ R28, -R32, 1 ;  /* 0x3f800000201c7421 */ /* 0x001fe20000010100 */
[----:B------:R-:W-:-:S03]  /*1990*/  FMUL.FTZ R20, R33, R32 ;  /* 0x0000002021147220 */ /* 0x000fc60000410000 */
[----:B------:R-:W-:-:S04]  /*19a0*/  FFMA.FTZ R21, R21, R28, 1 ;  /* 0x3f80000015157423 */ /* 0x000fc8000001001c */
[----:B------:R-:W-:Y:S01]  /*19b0*/  FMUL.FTZ R64, R20, R21 ;  /* 0x0000001514407220 */ /* 0x000fe20000410000 */
[----:B------:R-:W-:Y:S01]  /*19c0*/  FFMA.FTZ R20, R29, R22, R26 ;  /* 0x000000161d147223 */ /* 0x000fe2000001001a */
[----:B------:R-:W-:Y:S02]  /*19d0*/  FADD.FTZ R22, R25, R22 ;  /* 0x0000001619167221 */ /* 0x000fe40000010000 */
[----:B------:R-:W-:Y:S01]  /*19e0*/  FMUL.FTZ R21, R19, R64 ;  /* 0x0000004013157220 */ /* 0x000fe20000410000 */
[----:B------:R-:W-:-:S03]  /*19f0*/  FADD.FTZ R23, R23, R64 ;  /* 0x0000004017177221 */ /* 0x000fc60000010000 */
[C---:B------:R-:W-:Y:S01]  /*1a00*/  FFMA.FTZ R30, R24.reuse, R21, R71 ;  /* 0x00000015181e7223 */ /* 0x040fe20000010047 */
[----:B------:R-:W-:Y:S01]  /*1a10*/  FADD.FTZ R28, R21, R70 ;  /* 0x00000046151c7221 */ /* 0x000fe20000010000 */
[----:B------:R-:W-:-:S07]  /*1a20*/  FFMA.FTZ R21, R24, R64, R27 ;  /* 0x0000004018157223 */ /* 0x000fce000001001b */
.L_x_39:
[----:B------:R-:W0:Y:S01]  /*1a30*/  SHFL.DOWN PT, R24, R30, 0x1, 0x1f ;  /* 0x08201f001e187f89 */ /* 0x000e2200000e0000 */
[C---:B------:R-:W-:Y:S01]  /*1a40*/  ISETP.GT.AND P1, PT, R5.reuse, 0x1e, PT ;  /* 0x0000001e0500780c */ /* 0x040fe20003f24270 */
[----:B------:R-:W-:Y:S01]  /*1a50*/  BSSY.RECONVERGENT B0, `(.L_x_40) ;  /* 0x0000021000007945 */ /* 0x000fe20003800200 */
[C---:B------:R-:W-:Y:S01]  /*1a60*/  ISETP.GT.AND P6, PT, R5.reuse, 0xf, PT ;  /* 0x0000000f0500780c */ /* 0x040fe20003fc4270 */
[----:B------:R-:W1:Y:S01]  /*1a70*/  SHFL.DOWN PT, R25, R28, 0x1, 0x1f ;  /* 0x08201f001c197f89 */ /* 0x000e6200000e0000 */
[----:B------:R-:W-:Y:S02]  /*1a80*/  ISETP.GT.AND P5, PT, R5, 0x17, PT ;  /* 0x000000170500780c */ /* 0x000fe40003fa4270 */
[----:B------:R-:W-:Y:S01]  /*1a90*/  ISETP.NE.AND P2, PT, R2, RZ, PT ;  /* 0x000000ff0200720c */ /* 0x000fe20003f45270 */
[----:B------:R-:W-:Y:S01]  /*1aa0*/  STS.128 [R54], R20 ;  /* 0x0000001436007388 */ /* 0x000fe20000000c00 */
[----:B------:R-:W-:-:S05]  /*1ab0*/  ISETP.GE.U32.AND P3, PT, R4, 0x2, PT ;  /* 0x000000020400780c */ /* 0x000fca0003f66070 */
        /* <DEDUP_REMOVED lines=13> */
[----:B------:R-:W-:-:S03]  /*1b90*/  ISETP.GT.U32.AND P1, PT, R2, 0x14, PT ;  /* 0x000000140200780c */ /* 0x000fc60003f24070 */
        /* <DEDUP_REMOVED lines=11> */
[----:B------:R3:W-:Y:S02]  /*1c50*/  @!P5 STS.64 [R53+UR5+0x18], R32 ;  /* 0x000018203500d988 */ /* 0x0007e40008000a05 */
.L_x_41:
[----:B------:R-:W-:Y:S05]  /*1c60*/  BSYNC.RECONVERGENT B0 ;  /* 0x0000000000007941 */ /* 0x000fea0003800200 */
.L_x_40:
[----:B------:R-:W-:Y:S06]  /*1c70*/  BAR.SYNC.DEFER_BLOCKING 0x0 ;  /* 0x0000000000007b1d */ /* 0x000fec0000010000 */
[----:B------:R-:W-:Y:S04]  /*1c80*/  BSSY.RECONVERGENT B0, `(.L_x_42) ;  /* 0x0000037000007945 */ /* 0x000fe80003800200 */
[----:B------:R-:W-:Y:S05]  /*1c90*/  @P2 BRA `(.L_x_43) ;  /* 0x0000000000d42947 */ /* 0x000fea0003800000 */
[----:B------:R-:W4:Y:S01]  /*1ca0*/  S2UR UR7, SR_CgaCtaId ;  /* 0x00000000000779c3 */ /* 0x000f220000008800 */
[----:B------:R-:W-:Y:S02]  /*1cb0*/  UMOV UR6, 0x400 ;  /* 0x0000040000067882 */ /* 0x000fe40000000000 */
[----:B----4-:R-:W-:-:S09]  /*1cc0*/  ULEA UR6, UR7, UR6, 0x18 ;  /* 0x0000000607067291 */ /* 0x010fd2000f8ec0ff */
[----:B-12---:R-:W1:Y:S04]  /*1cd0*/  LDS.128 R24, [UR6+0x20] ;  /* 0x00002006ff187984 */ /* 0x006e680008000c00 */
[----:B------:R-:W2:Y:S01]  /*1ce0*/  LDS.128 R28, [UR6+0x30] ;  /* 0x00003006ff1c7984 */ /* 0x000ea20008000c00 */
[----:B-1----:R-:W-:Y:S01]  /*1cf0*/  FADD.FTZ R71, R32, R24 ;  /* 0x0000001820477221 */ /* 0x002fe20000010000 */
[----:B------:R-:W-:-:S03]  /*1d00*/  FADD.FTZ R24, R33, R25 ;  /* 0x0000001921187221 */ /* 0x000fc60000010000 */
[----:B------:R-:W-:Y:S01]  /*1d10*/  FADD.FTZ R71, R71, R26 ;  /* 0x0000001a47477221 */ /* 0x000fe20000010000 */
[----:B------:R-:W-:-:S03]  /*1d20*/  FADD.FTZ R24, R24, R27 ;  /* 0x0000001b18187221 */ /* 0x000fc60000010000 */
[----:B--2---:R-:W-:Y:S01]  /*1d30*/  FADD.FTZ R71, R71, R28 ;  /* 0x0000001c47477221 */ /* 0x004fe20000010000 */
[----:B------:R-:W-:Y:S02]  /*1d40*/  FADD.FTZ R28, R24, R29 ;  /* 0x0000001d181c7221 */ /* 0x000fe40000010000 */
[----:B------:R-:W1:Y:S01]  /*1d50*/  LDS.128 R24, [UR6+0x40] ;  /* 0x00004006ff187984 */ /* 0x000e620008000c00 */
[----:B------:R-:W-:Y:S01]  /*1d60*/  FADD.FTZ R71, R71, R30 ;  /* 0x0000001e47477221 */ /* 0x000fe20000010000 */
[----:B------:R-:W-:-:S03]  /*1d70*/  FADD.FTZ R28, R28, R31 ;  /* 0x0000001f1c1c7221 */ /* 0x000fc60000010000 */
[----:B-1----:R-:W-:Y:S01]  /*1d80*/  FADD.FTZ R71, R71, R24 ;  /* 0x0000001847477221 */ /* 0x002fe20000010000 */
        /* <DEDUP_REMOVED lines=35> */
[----:B------:R-:W-:-:S03]  /*1fc0*/  FADD.FTZ R24, R24, R29 ;  /* 0x0000001d18187221 */ /* 0x000fc60000010000 */
[----:B0--3--:R-:W-:Y:S01]  /*1fd0*/  FADD.FTZ R32, R71, R30 ;  /* 0x0000001e47207221 */ /* 0x009fe20000010000 */
[----:B------:R-:W-:-:S07]  /*1fe0*/  FADD.FTZ R33, R24, R31 ;  /* 0x0000001f18217221 */ /* 0x000fce0000010000 */
.L_x_43:
[----:B------:R-:W-:Y:S05]  /*1ff0*/  BSYNC.RECONVERGENT B0 ;  /* 0x0000000000007941 */ /* 0x000fea0003800200 */
.L_x_42:
[----:B------:R-:W-:Y:S06]  /*2000*/  BAR.SYNC.DEFER_BLOCKING 0x0 ;  /* 0x0000000000007b1d */ /* 0x000fec0000010000 */
[----:B------:R-:W-:Y:S04]  /*2010*/  BSSY.RECONVERGENT B0, `(.L_x_44) ;  /* 0x000009d000007945 */ /* 0x000fe80003800200 */
[----:B------:R-:W-:Y:S05]  /*2020*/  @P1 BRA `(.L_x_45) ;  /* 0x00000008006c1947 */ /* 0x000fea0003800000 */
[----:B-12---:R-:W1:Y:S04]  /*2030*/  LDS.128 R24, [R54+0x150] ;  /* 0x0001500036187984 */ /* 0x006e680000000c00 */
        /* <DEDUP_REMOVED lines=8> */
[----:B------:R-:W1:Y:S01]  /*20c0*/  LDS.128 R20, [R54+0x3f0] ;  /* 0x0003f00036147984 */ /* 0x000e620000000c00 */
[----:B------:R-:W-:Y:S01]  /*20d0*/  FADD.FTZ R28, R24, R31 ;  /* 0x0000001f181c7221 */ /* 0x000fe20000010000 */
[----:B-1----:R-:W-:Y:S01]  /*20e0*/  FADD.FTZ R71, R71, R20 ;  /* 0x0000001447477221 */ /* 0x002fe20000010000 */
        /* <DEDUP_REMOVED lines=142> */
[----:B------:R-:W-:-:S07]  /*29d0*/  FADD.FTZ R23, R28, R23 ;  /* 0x000000171c177221 */ /* 0x000fce0000010000 */
.L_x_45:
[----:B------:R-:W-:Y:S05]  /*29e0*/  BSYNC.RECONVERGENT B0 ;  /* 0x0000000000007941 */ /* 0x000fea0003800200 */
.L_x_44:
[----:B------:R-:W-:Y:S04]  /*29f0*/  BSSY.RECONVERGENT B0, `(.L_x_46) ;  /* 0x000001d000007945 */ /* 0x000fe80003800200 */
[----:B------:R-:W-:Y:S05]  /*2a00*/  @P1 BRA `(.L_x_47) ;  /* 0x00000000006c1947 */ /* 0x000fea0003800000 */
[----:B-1----:R-:W1:Y:S01]  /*2a10*/  LDC.64 R24, c[0x0][0x3f8] ;  /* 0x0000fe00ff187b82 */ /* 0x002e620000000a00 */
[----:B------:R-:W-:-:S07]  /*2a20*/  IMAD R29, R65, 0x15, R2 ;  /* 0x00000015411d7824 */ /* 0x000fce00078e0202 */
[----:B--2---:R-:W2:Y:S01]  /*2a30*/  LDC.64 R26, c[0x0][0x3d8] ;  /* 0x0000f600ff1a7b82 */ /* 0x004ea20000000a00 */
[----:B-1----:R-:W-:Y:S01]  /*2a40*/  LEA.HI R31, P1, R25, R24, RZ, 0x1 ;  /* 0x00000018191f7211 */ /* 0x002fe200078308ff */
[----:B--2---:R-:W-:-:S03]  /*2a50*/  IMAD.WIDE R28, R29, 0x4, R26 ;  /* 0x000000041d1c7825 */ /* 0x004fc600078e021a */
[----:B------:R-:W-:Y:S02]  /*2a60*/  SHF.L.U32 R27, R31, 0x1, RZ ;  /* 0x000000011f1b7819 */ /* 0x000fe400000006ff */
[----:B------:R-:W-:Y:S02]  /*2a70*/  IADD3.X R26, PT, PT, RZ, R25, RZ, P1, !PT ;  /* 0x00000019ff1a7210 */ /* 0x000fe40000ffe4ff */
[----:B------:R-:W-:Y:S01]  /*2a80*/  LOP3.LUT R27, R27, 0xfffffffc, RZ, 0xc0, !PT ;  /* 0xfffffffc1b1b7812 */ /* 0x000fe200078ec0ff */
[----:B------:R1:W-:Y:S01]  /*2a90*/  REDG.E.ADD.F32.FTZ.RN.STRONG.GPU desc[UR8][R28.64], R20 ;  /* 0x000000141c0079a6 */ /* 0x0003e2000c12f308 */
[----:B------:R-:W-:Y:S02]  /*2aa0*/  SHF.L.U64.HI R31, R31, 0x1, R26 ;  /* 0x000000011f1f7819 */ /* 0x000fe4000001021a */
[----:B------:R-:W-:Y:S02]  /*2ab0*/  IADD3 R26, P1, PT, R28, R27, RZ ;  /* 0x0000001b1c1a7210 */ /* 0x000fe40007f3e0ff */
[----:B------:R-:W-:-:S02]  /*2ac0*/  LEA R65, R25, R25, 0x1 ;  /* 0x0000001919417211 */ /* 0x000fc400078e08ff */
[----:B------:R-:W-:Y:S01]  /*2ad0*/  IADD3.X R27, PT, PT, R29, R31, RZ, P1, !PT ;  /* 0x0000001f1d1b7210 */ /* 0x000fe20000ffe4ff */
[----:B------:R-:W-:-:S04]  /*2ae0*/  IMAD.WIDE.U32 R30, R24, 0x3, RZ ;  /* 0x00000003181e7825 */ /* 0x000fc800078e00ff */
[----:B------:R4:W-:Y:S01]  /*2af0*/  REDG.E.ADD.F32.FTZ.RN.STRONG.GPU desc[UR8][R26.64], R21 ;  /* 0x000000151a0079a6 */ /* 0x0009e2000c12f308 */
[----:B------:R-:W-:-:S04]  /*2b00*/  IADD3 R65, PT, PT, R31, R65, RZ ;  /* 0x000000411f417210 */ /* 0x000fc80007ffe0ff */
[----:B------:R-:W-:-:S04]  /*2b10*/  LEA.HI R30, P1, R65, R30, RZ, 0x1 ;  /* 0x0000001e411e7211 */ /* 0x000fc800078308ff */
[C---:B------:R-:W-:Y:S02]  /*2b20*/  SHF.L.U32 R31, R30.reuse, 0x1, RZ ;  /* 0x000000011e1f7819 */ /* 0x040fe400000006ff */
[----:B------:R-:W-:Y:S02]  /*2b30*/  IADD3.X R65, PT, PT, RZ, R65, RZ, P1, !PT ;  /* 0x00000041ff417210 */ /* 0x000fe40000ffe4ff */
[----:B------:R-:W-:Y:S02]  /*2b40*/  LOP3.LUT R31, R31, 0xfffffffc, RZ, 0xc0, !PT ;  /* 0xfffffffc1f1f7812 */ /* 0x000fe400078ec0ff */
[----:B------:R-:W-:Y:S02]  /*2b50*/  SHF.L.U64.HI R65, R30, 0x1, R65 ;  /* 0x000000011e417819 */ /* 0x000fe40000010241 */
[----:B------:R-:W-:Y:S02]  /*2b60*/  LEA R30, P1, R24, R28, 0x2 ;  /* 0x0000001c181e7211 */ /* 0x000fe400078210ff */
[----:B-1----:R-:W-:-:S02]  /*2b70*/  IADD3 R28, P5, PT, R28, R31, RZ ;  /* 0x0000001f1c1c7210 */ /* 0x002fc40007fbe0ff */
[----:B------:R-:W-:Y:S02]  /*2b80*/  LEA.HI.X R31, R24, R29, R25, 0x2, P1 ;  /* 0x0000001d181f7211 */ /* 0x000fe400008f1419 */
[----:B------:R-:W-:-:S03]  /*2b90*/  IADD3.X R29, PT, PT, R29, R65, RZ, P5, !PT ;  /* 0x000000411d1d7210 */ /* 0x000fc60002ffe4ff */
[----:B------:R4:W-:Y:S04]  /*2ba0*/  REDG.E.ADD.F32.FTZ.RN.STRONG.GPU desc[UR8][R30.64], R22 ;  /* 0x000000161e0079a6 */ /* 0x0009e8000c12f308 */
[----:B------:R4:W-:Y:S02]  /*2bb0*/  REDG.E.ADD.F32.FTZ.RN.STRONG.GPU desc[UR8][R28.64], R23 ;  /* 0x000000171c0079a6 */ /* 0x0009e4000c12f308 */
.L_x_47:
[----:B------:R-:W-:Y:S05]  /*2bc0*/  BSYNC.RECONVERGENT B0 ;  /* 0x0000000000007941 */ /* 0x000fea0003800200 */
.L_x_46:
[----:B------:R-:W-:Y:S05]  /*2bd0*/  @!P3 BRA `(.L_x_48) ;  /* 0x00000008008cb947 */ /* 0x000fea0003800000 */
[----:B------:R-:W5:Y:S01]  /*2be0*/  LDC.64 R76, c[0x0][0x3d0] ;  /* 0x0000f400ff4c7b82 */ /* 0x000f620000000a00 */
[----:B------:R-:W-:Y:S02]  /*2bf0*/  LOP3.LUT R20, R39, 0x1, RZ, 0xc0, !PT ;  /* 0x0000000127147812 */ /* 0x000fe400078ec0ff */
[----:B------:R-:W-:-:S03]  /*2c00*/  ISETP.GE.U32.AND P3, PT, R4, 0x8, PT ;  /* 0x000000080400780c */ /* 0x000fc60003f66070 */
[----:B----4-:R-:W-:-:S04]  /*2c10*/  IMAD R23, R20, R3, RZ ;  /* 0x0000000314177224 */ /* 0x010fc800078e02ff */
[----:B------:R-:W-:-:S05]  /*2c20*/  IMAD R20, R23, R4, RZ ;  /* 0x0000000417147224 */ /* 0x000fca00078e02ff */
[----:B------:R-:W-:-:S05]  /*2c30*/  SHF.L.U32 R21, R20, 0x1, RZ ;  /* 0x0000000114157819 */ /* 0x000fca00000006ff */
[----:B-----5:R-:W-:Y:S01]  /*2c40*/  IMAD.WIDE R76, R21, 0x4, R76 ;  /* 0x00000004154c7825 */ /* 0x020fe200078e024c */
[----:B------:R-:W-:Y:S06]  /*2c50*/  @P2 BRA `(.L_x_49) ;  /* 0x00000000004c2947 */ /* 0x000fec0003800000 */
[----:B------:R-:W4:Y:S01]  /*2c60*/  LDC.64 R20, c[0x0][0x3c8] ;  /* 0x0000f200ff147b82 */ /* 0x000f220000000a00 */
[----:B-1----:R-:W-:Y:S02]  /*2c70*/  LOP3.LUT P1, R24, R39, 0x2, RZ, 0xc0, !PT ;  /* 0x0000000227187812 */ /* 0x002fe4000782c0ff */
[----:B------:R-:W-:Y:S02]  /*2c80*/  IADD3 R23, PT, PT, R23, R0, RZ ;  /* 0x0000000017177210 */ /* 0x000fe40007ffe0ff */
[----:B------:R-:W-:Y:S02]  /*2c90*/  SEL R27, R4, RZ, !P1 ;  /* 0x000000ff041b7207 */ /* 0x000fe40004800000 */
[----:B------:R-:W-:Y:S02]  /*2ca0*/  IADD3 R25, PT, PT, -R24, 0x1, RZ ;  /* 0x0000000118197810 */ /* 0x000fe40007ffe1ff */
[----:B------:R-:W-:Y:S01]  /*2cb0*/  ISETP.NE.AND P1, PT, R27, -0x1, PT ;  /* 0xffffffff1b00780c */ /* 0x000fe20003f25270 */
[----:B----4-:R-:W-:-:S04]  /*2cc0*/  IMAD.WIDE.U32 R20, R23, 0x4, R20 ;  /* 0x0000000417147825 */ /* 0x010fc800078e0014 */
[----:B------:R-:W-:-:S05]  /*2cd0*/  IMAD.WIDE.U32 R22, R52, 0x8, R76 ;  /* 0x0000000834167825 */ /* 0x000fca00078e004c */
[----:B------:R4:W-:Y:S01]  /*2ce0*/  STG.E.64 desc[UR8][R22.64], R32 ;  /* 0x0000002016007986 */ /* 0x0009e2000c101b08 */
[----:B------:R-:W-:Y:S06]  /*2cf0*/  MEMBAR.ALL.GPU ;  /* 0x0000000000007992 */ /* 0x000fec000000a000 */
[----:B------:R-:W-:-:S00]  /*2d00*/  ERRBAR ;  /* 0x00000000000079ab */ /* 0x000fc00000000000 */
[----:B------:R-:W-:Y:S06]  /*2d10*/  CGAERRBAR ;  /* 0x00000000000075ab */ /* 0x000fec0000000000 */
[----:B------:R4:W-:Y:S01]  /*2d20*/  REDG.E.ADD.S32.STRONG.GPU desc[UR8][R20.64], R25 ;  /* 0x000000191400798e */ /* 0x0009e2000c12e308 */
[----:B------:R-:W-:Y:S05]  /*2d30*/  @!P1 BRA `(.L_x_49) ;  /* 0x0000000000149947 */ /* 0x000fea0003800000 */
.L_x_50:
[----:B----4-:R-:W4:Y:S04]  /*2d40*/  LDG.E.STRONG.GPU R22, desc[UR8][R20.64] ;  /* 0x0000000814167981 */ /* 0x010f28000c1ef900 */
[----:B----4-:R-:W-:Y:S01]  /*2d50*/  CCTL.IVALL ;  /* 0x00000000ff00798f */ /* 0x010fe20002000000 */
[----:B------:R-:W-:Y:S05]  /*2d60*/  YIELD ;  /* 0x0000000000007946 */ /* 0x000fea0003800000 */
[----:B------:R-:W-:-:S13]  /*2d70*/  ISETP.NE.AND P1, PT, R22, R27, PT ;  /* 0x0000001b1600720c */ /* 0x000fda0003f25270 */
[----:B------:R-:W-:Y:S05]  /*2d80*/  @P1 BRA `(.L_x_50) ;  /* 0xfffffffc00ec1947 */ /* 0x000fea000383ffff */
.L_x_49:
[----:B------:R-:W-:Y:S05]  /*2d90*/  WARPSYNC.ALL ;  /* 0x0000000000007948 */ /* 0x000fea0003800000 */
[----:B------:R-:W-:Y:S01]  /*2da0*/  BAR.SYNC.DEFER_BLOCKING 0x0 ;  /* 0x0000000000007b1d */ /* 0x000fe20000010000 */
[----:B------:R-:W-:-:S05]  /*2db0*/  HFMA2 R28, -RZ, RZ, 0, 0 ;  /* 0x00000000ff1c7431 */ /* 0x000fca00000001ff */
[----:B------:R-:W-:Y:S05]  /*2dc0*/  @!P3 BRA `(.L_x_51) ;  /* 0x000000040018b947 */ /* 0x000fea0003800000 */
[----:B------:R-:W-:Y:S01]  /*2dd0*/  IADD3 R74, PT, PT, R0, R3, RZ ;  /* 0x00000003004a7210 */ /* 0x000fe20007ffe0ff */
[----:B------:R-:W-:Y:S01]  /*2de0*/  UIADD3 UR6, UPT, UPT, -UR10, URZ, URZ ;  /* 0x000000ff0a067290 */ /* 0x000fe2000fffe1ff */
[----:B------:R-:W-:Y:S02]  /*2df0*/  MOV R72, RZ ;  /* 0x000000ff00487202 */ /* 0x000fe40000000f00 */
[----:B------:R-:W-:Y:S02]  /*2e00*/  MOV R70, R0 ;  /* 0x0000000000467202 */ /* 0x000fe40000000f00 */
[----:B----4-:R-:W-:Y:S02]  /*2e10*/  MOV R22, R41 ;  /* 0x0000002900167202 */ /* 0x010fe40000000f00 */
[----:B-1----:R-:W-:Y:S02]  /*2e20*/  MOV R24, R42 ;  /* 0x0000002a00187202 */ /* 0x002fe40000000f00 */
[----:B--2---:R-:W-:-:S02]  /*2e30*/  MOV R26, R43 ;  /* 0x0000002b001a7202 */ /* 0x004fc40000000f00 */
[----:B------:R-:W-:Y:S02]  /*2e40*/  MOV R28, R44 ;  /* 0x0000002c001c7202 */ /* 0x000fe40000000f00 */
[----:B------:R-:W-:Y:S02]  /*2e50*/  MOV R30, R45 ;  /* 0x0000002d001e7202 */ /* 0x000fe40000000f00 */
[----:B------:R-:W-:-:S07]  /*2e60*/  MOV R64, R46 ;  /* 0x0000002e00407202 */ /* 0x000fce0000000f00 */
.L_x_52:
[----:B------:R-:W-:-:S13]  /*2e70*/  ISETP.EQ.OR P1, PT, RZ, UR6, P2 ;  /* 0x00000006ff007c0c */ /* 0x000fda0009722670 */
[----:B------:R-:W-:-:S06]  /*2e80*/  @!P1 IMAD.WIDE.U32 R20, R70, 0x8, R76 ;  /* 0x0000000846149825 */ /* 0x000fcc00078e004c */
[----:B------:R-:W0:Y:S01]  /*2e90*/  @!P1 LDG.E.64 R20, desc[UR8][R20.64] ;  /* 0x0000000814149981 */ /* 0x000e22000c1e1b00 */
[----:B------:R-:W-:Y:S01]  /*2ea0*/  IADD3 R23, PT, PT, R72, 0x1, RZ ;  /* 0x0000000148177810 */ /* 0x000fe20007ffe0ff */
[----:B0--3--:R-:W-:Y:S01]  /*2eb0*/  @!P1 FADD.FTZ R32, R32, R20 ;  /* 0x0000001420209221 */ /* 0x009fe20000010000 */
[----:B------:R-:W-:Y:S02]  /*2ec0*/  @!P1 FADD.FTZ R33, R33, R21 ;  /* 0x0000001521219221 */ /* 0x000fe40000010000 */
[----:B------:R-:W-:-:S13]  /*2ed0*/  ISETP.EQ.OR P1, PT, R23, UR10, P2 ;  /* 0x0000000a17007c0c */ /* 0x000fda0009722670 */
[----:B------:R-:W-:-:S06]  /*2ee0*/  @!P1 IMAD.WIDE.U32 R20, R74, 0x8, R76 ;  /* 0x000000084a149825 */ /* 0x000fcc00078e004c */
[----:B------:R-:W2:Y:S01]  /*2ef0*/  @!P1 LDG.E.64 R20, desc[UR8][R20.64] ;  /* 0x0000000814149981 */ /* 0x000ea2000c1e1b00 */
[----:B------:R-:W-:Y:S01]  /*2f00*/  IADD3 R23, PT, PT, R72, 0x2, RZ ;  /* 0x0000000248177810 */ /* 0x000fe20007ffe0ff */
[----:B--2---:R-:W-:Y:S01]  /*2f10*/  @!P1 FADD.FTZ R32, R32, R20 ;  /* 0x0000001420209221 */ /* 0x004fe20000010000 */
        /* <DEDUP_REMOVED lines=35> */
[----:B------:R-:W-:Y:S01]  /*3150*/  UIADD3 UR6, UPT, UPT, UR6, 0x8, URZ ;  /* 0x0000000806067890 */ /* 0x000fe2000fffe0ff */
[C---:B------:R-:W-:Y:S02]  /*3160*/  LEA R70, R3.reuse, R70, 0x3 ;  /* 0x0000004603467211 */ /* 0x040fe400078e18ff */
[C---:B------:R-:W-:Y:S02]  /*3170*/  LEA R74, R3.reuse, R74, 0x3 ;  /* 0x0000004a034a7211 */ /* 0x040fe400078e18ff */
[C---:B------:R-:W-:Y:S02]  /*3180*/  LEA R22, R3.reuse, R22, 0x3 ;  /* 0x0000001603167211 */ /* 0x040fe400078e18ff */
[C---:B------:R-:W-:Y:S02]  /*3190*/  LEA R24, R3.reuse, R24, 0x3 ;  /* 0x0000001803187211 */ /* 0x040fe400078e18ff */
[----:B------:R-:W-:-:S02]  /*31a0*/  LEA R26, R3, R26, 0x3 ;  /* 0x0000001a031a7211 */ /* 0x000fc400078e18ff */
[C---:B------:R-:W-:Y:S02]  /*31b0*/  LEA R28, R3.reuse, R28, 0x3 ;  /* 0x0000001c031c7211 */ /* 0x040fe400078e18ff */
[C---:B------:R-:W-:Y:S02]  /*31c0*/  LEA R30, R3.reuse, R30, 0x3 ;  /* 0x0000001e031e7211 */ /* 0x040fe400078e18ff */
[----:B------:R-:W-:Y:S01]  /*31d0*/  LEA R64, R3, R64, 0x3 ;  /* 0x0000004003407211 */ /* 0x000fe200078e18ff */
[----:B--2---:R-:W-:Y:S01]  /*31e0*/  @!P1 FADD.FTZ R32, R32, R20 ;  /* 0x0000001420209221 */ /* 0x004fe20000010000 */
[----:B------:R-:W-:Y:S01]  /*31f0*/  @!P1 FADD.FTZ R33, R33, R21 ;  /* 0x0000001521219221 */ /* 0x000fe20000010000 */
[----:B------:R-:W-:-:S13]  /*3200*/  ISETP.NE.AND P1, PT, R72, R47, PT ;  /* 0x0000002f4800720c */ /* 0x000fda0003f25270 */
[----:B------:R-:W-:Y:S05]  /*3210*/  @P1 BRA `(.L_x_52) ;  /* 0xfffffffc00141947 */ /* 0x000fea000383ffff */
[----:B------:R-:W-:-:S07]  /*3220*/  MOV R28, R47 ;  /* 0x0000002f001c7202 */ /* 0x000fce0000000f00 */
.L_x_51:
[----:B------:R-:W-:-:S13]  /*3230*/  ISETP.NE.AND P1, PT, R51, RZ, PT ;  /* 0x000000ff3300720c */ /* 0x000fda0003f25270 */
[----:B------:R-:W-:Y:S05]  /*3240*/  @!P1 BRA `(.L_x_48) ;  /* 0x0000000000f09947 */ /* 0x000fea0003800000 */
[----:B----4-:R-:W-:-:S04]  /*3250*/  IADD3 R20, PT, PT, R51, -0x1, RZ ;  /* 0xffffffff33147810 */ /* 0x010fc80007ffe0ff */
[----:B------:R-:W-:-:S13]  /*3260*/  ISETP.GE.U32.AND P1, PT, R20, 0x3, PT ;  /* 0x000000031400780c */ /* 0x000fda0003f26070 */
[----:B------:R-:W-:Y:S05]  /*3270*/  @!P1 BRA `(.L_x_53) ;  /* 0x0000000000709947 */ /* 0x000fea0003800000 */
[C---:B------:R-:W-:Y:S02]  /*3280*/  ISETP.EQ.OR P1, PT, R28.reuse, UR10, P2 ;  /* 0x0000000a1c007c0c */ /* 0x040fe40009722670 */
[C---:B------:R-:W-:Y:S02]  /*3290*/  IADD3 R23, PT, PT, R28.reuse, 0x1, RZ ;  /* 0x000000011c177810 */ /* 0x040fe40007ffe0ff */
[C---:B------:R-:W-:Y:S02]  /*32a0*/  IADD3 R25, PT, PT, R28.reuse, 0x2, RZ ;  /* 0x000000021c197810 */ /* 0x040fe40007ffe0ff */
[----:B------:R-:W-:Y:S02]  /*32b0*/  ISETP.EQ.OR P3, PT, R23, UR10, P2 ;  /* 0x0000000a17007c0c */ /* 0x000fe40009762670 */
[----:B------:R-:W-:Y:S02]  /*32c0*/  ISETP.EQ.OR P5, PT, R25, UR10, P2 ;  /* 0x0000000a19007c0c */ /* 0x000fe400097a2670 */
[----:B------:R-:W-:-:S03]  /*32d0*/  IADD3 R27, PT, PT, R28, 0x3, RZ ;  /* 0x000000031c1b7810 */ /* 0x000fc60007ffe0ff */
[----:B------:R-:W-:Y:S01]  /*32e0*/  @!P1 IMAD R21, R28, R3, R0 ;  /* 0x000000031c159224 */ /* 0x000fe200078e0200 */
[----:B------:R-:W-:-:S03]  /*32f0*/  ISETP.EQ.OR P6, PT, R27, UR10, P2 ;  /* 0x0000000a1b007c0c */ /* 0x000fc600097c2670 */
[----:B------:R-:W-:-:S04]  /*3300*/  @!P1 IMAD.WIDE.U32 R20, R21, 0x8, R76 ;  /* 0x0000000815149825 */ /* 0x000fc800078e004c */
[-CC-:B------:R-:W-:Y:S02]  /*3310*/  @!P3 IMAD R23, R23, R3.reuse, R0.reuse ;  /* 0x000000031717b224 */ /* 0x180fe400078e0200 */
[----:B------:R-:W-:Y:S01]  /*3320*/  @!P5 IMAD R25, R25, R3, R0 ;  /* 0x000000031919d224 */ /* 0x000fe200078e0200 */
[----:B------:R-:W0:Y:S01]  /*3330*/  @!P1 LDG.E.64 R20, desc[UR8][R20.64] ;  /* 0x0000000814149981 */ /* 0x000e22000c1e1b00 */
[----:B------:R-:W-:-:S04]  /*3340*/  @!P3 IMAD.WIDE.U32 R22, R23, 0x8, R76 ;  /* 0x000000081716b825 */ /* 0x000fc800078e004c */
[----:B-1----:R-:W-:Y:S02]  /*3350*/  @!P5 IMAD.WIDE.U32 R24, R25, 0x8, R76 ;  /* 0x000000081918d825 */ /* 0x002fe400078e004c */
[----:B------:R-:W4:Y:S02]  /*3360*/  @!P3 LDG.E.64 R22, desc[UR8][R22.64] ;  /* 0x000000081616b981 */ /* 0x000f24000c1e1b00 */
[----:B------:R-:W-:Y:S02]  /*3370*/  @!P6 IMAD R27, R27, R3, R0 ;  /* 0x000000031b1be224 */ /* 0x000fe400078e0200 */
[----:B------:R-:W5:Y:S02]  /*3380*/  @!P5 LDG.E.64 R24, desc[UR8][R24.64] ;  /* 0x000000081818d981 */ /* 0x000f64000c1e1b00 */
[----:B--2---:R-:W-:-:S06]  /*3390*/  @!P6 IMAD.WIDE.U32 R26, R27, 0x8, R76 ;  /* 0x000000081b1ae825 */ /* 0x004fcc00078e004c */
[----:B------:R-:W2:Y:S01]  /*33a0*/  @!P6 LDG.E.64 R26, desc[UR8][R26.64] ;  /* 0x000000081a1ae981 */ /* 0x000ea2000c1e1b00 */
[----:B------:R-:W-:Y:S01]  /*33b0*/  IADD3 R28, PT, PT, R28, 0x4, RZ ;  /* 0x000000041c1c7810 */ /* 0x000fe20007ffe0ff */
[----:B0--3--:R-:W-:Y:S01]  /*33c0*/  @!P1 FADD.FTZ R32, R32, R20 ;  /* 0x0000001420209221 */ /* 0x009fe20000010000 */
[----:B------:R-:W-:-:S03]  /*33d0*/  @!P1 FADD.FTZ R33, R33, R21 ;  /* 0x0000001521219221 */ /* 0x000fc60000010000 */
[----:B----4-:R-:W-:Y:S01]  /*33e0*/  @!P3 FADD.FTZ R32, R32, R22 ;  /* 0x000000162020b221 */ /* 0x010fe20000010000 */
[----:B------:R-:W-:-:S03]  /*33f0*/  @!P3 FADD.FTZ R33, R33, R23 ;  /* 0x000000172121b221 */ /* 0x000fc60000010000 */
[----:B-----5:R-:W-:Y:S01]  /*3400*/  @!P5 FADD.FTZ R32, R32, R24 ;  /* 0x000000182020d221 */ /* 0x020fe20000010000 */
[----:B------:R-:W-:-:S03]  /*3410*/  @!P5 FADD.FTZ R33, R33, R25 ;  /* 0x000000192121d221 */ /* 0x000fc60000010000 */
[----:B--2---:R-:W-:Y:S01]  /*3420*/  @!P6 FADD.FTZ R32, R32, R26 ;  /* 0x0000001a2020e221 */ /* 0x004fe20000010000 */
[----:B------:R-:W-:-:S07]  /*3430*/  @!P6 FADD.FTZ R33, R33, R27 ;  /* 0x0000001b2121e221 */ /* 0x000fce0000010000 */
.L_x_53:
[----:B------:R-:W-:-:S13]  /*3440*/  LOP3.LUT P1, R20, R4, 0x3, RZ, 0xc0, !PT ;  /* 0x0000000304147812 */ /* 0x000fda000782c0ff */
[----:B------:R-:W-:Y:S05]  /*3450*/  @!P1 BRA `(.L_x_48) ;  /* 0x00000000006c9947 */ /* 0x000fea0003800000 */
[----:B------:R-:W-:Y:S02]  /*3460*/  ISETP.NE.AND P1, PT, R20, 0x1, PT ;  /* 0x000000011400780c */ /* 0x000fe40003f25270 */
[----:B-1----:R-:W-:-:S11]  /*3470*/  LOP3.LUT R24, R4, 0x1, RZ, 0xc0, !PT ;  /* 0x0000000104187812 */ /* 0x002fd600078ec0ff */
[----:B------:R-:W-:Y:S05]  /*3480*/  @!P1 BRA `(.L_x_54) ;  /* 0x0000000000389947 */ /* 0x000fea0003800000 */
[C---:B------:R-:W-:Y:S02]  /*3490*/  ISETP.EQ.OR P3, PT, R28.reuse, UR10, P2 ;  /* 0x0000000a1c007c0c */ /* 0x040fe40009762670 */
[----:B------:R-:W-:-:S04]  /*34a0*/  IADD3 R23, PT, PT, R28, 0x1, RZ ;  /* 0x000000011c177810 */ /* 0x000fc80007ffe0ff */
[----:B------:R-:W-:-:S07]  /*34b0*/  ISETP.EQ.OR P1, PT, R23, UR10, P2 ;  /* 0x0000000a17007c0c */ /* 0x000fce0009722670 */
[----:B------:R-:W-:-:S04]  /*34c0*/  @!P3 IMAD R21, R28, R3, R0 ;  /* 0x000000031c15b224 */ /* 0x000fc800078e0200 */
[----:B------:R-:W-:-:S04]  /*34d0*/  @!P3 IMAD.WIDE.U32 R20, R21, 0x8, R76 ;  /* 0x000000081514b825 */ /* 0x000fc800078e004c */
[----:B------:R-:W-:Y:S02]  /*34e0*/  @!P1 IMAD R23, R23, R3, R0 ;  /* 0x0000000317179224 */ /* 0x000fe400078e0200 */
[----:B------:R-:W0:Y:S02]  /*34f0*/  @!P3 LDG.E.64 R20, desc[UR8][R20.64] ;  /* 0x000000081414b981 */ /* 0x000e24000c1e1b00 */
[----:B------:R-:W-:-:S06]  /*3500*/  @!P1 IMAD.WIDE.U32 R22, R23, 0x8, R76 ;  /* 0x0000000817169825 */ /* 0x000fcc00078e004c */
[----:B------:R-:W4:Y:S01]  /*3510*/  @!P1 LDG.E.64 R22, desc[UR8][R22.64] ;  /* 0x0000000816169981 */ /* 0x000f22000c1e1b00 */
[----:B------:R-:W-:Y:S01]  /*3520*/  IADD3 R28, PT, PT, R28, 0x2, RZ ;  /* 0x000000021c1c7810 */ /* 0x000fe20007ffe0ff */
[----:B0--3--:R-:W-:Y:S01]  /*3530*/  @!P3 FADD.FTZ R32, R32, R20 ;  /* 0x000000142020b221 */ /* 0x009fe20000010000 */
[----:B------:R-:W-:-:S03]  /*3540*/  @!P3 FADD.FTZ R33, R33, R21 ;  /* 0x000000152121b221 */ /* 0x000fc60000010000 */
[----:B----4-:R-:W-:Y:S01]  /*3550*/  @!P1 FADD.FTZ R32, R32, R22 ;  /* 0x0000001620209221 */ /* 0x010fe20000010000 */
[----:B------:R-:W-:-:S07]  /*3560*/  @!P1 FADD.FTZ R33, R33, R23 ;  /* 0x0000001721219221 */ /* 0x000fce0000010000 */
.L_x_54:
[----:B------:R-:W-:Y:S01]  /*3570*/  ISETP.EQ.OR P1, PT, R28, UR10, P2 ;  /* 0x0000000a1c007c0c */ /* 0x000fe20009722670 */
[----:B------:R-:W-:Y:S03]  /*3580*/  BSSY.RECONVERGENT B0, `(.L_x_48) ;  /* 0x0000008000007945 */ /* 0x000fe60003800200 */
[----:B------:R-:W-:-:S13]  /*3590*/  ISETP.NE.U32.OR P1, PT, R24, 0x1, P1 ;  /* 0x000000011800780c */ /* 0x000fda0000f25470 */
[----:B------:R-:W-:Y:S05]  /*35a0*/  @P1 BRA `(.L_x_55) ;  /* 0x0000000000141947 */ /* 0x000fea0003800000 */
[----:B------:R-:W-:-:S04]  /*35b0*/  IMAD R21, R3, R28, R0 ;  /* 0x0000001c03157224 */ /* 0x000fc800078e0200 */
[----:B------:R-:W-:-:S06]  /*35c0*/  IMAD.WIDE.U32 R20, R21, 0x8, R76 ;  /* 0x0000000815147825 */ /* 0x000fcc00078e004c */
[----:B------:R-:W0:Y:S02]  /*35d0*/  LDG.E.64 R20, desc[UR8][R20.64] ;  /* 0x0000000814147981 */ /* 0x000e24000c1e1b00 */
[----:B0--3--:R-:W-:Y:S01]  /*35e0*/  FADD.FTZ R32, R32, R20 ;  /* 0x0000001420207221 */ /* 0x009fe20000010000 */
[----:B------:R-:W-:-:S07]  /*35f0*/  FADD.FTZ R33, R33, R21 ;  /* 0x0000001521217221 */ /* 0x000fce0000010000 */
.L_x_55:
[----:B------:R-:W-:Y:S05]  /*3600*/  BSYNC.RECONVERGENT B0 ;  /* 0x0000000000007941 */ /* 0x000fea0003800200 */
.L_x_48:
[----:B------:R-:W5:Y:S01]  /*3610*/  S2UR UR7, SR_CgaCtaId ;  /* 0x00000000000779c3 */ /* 0x000f620000008800 */
[----:B------:R-:W-:Y:S01]  /*3620*/  UMOV UR6, 0x400 ;  /* 0x0000040000067882 */ /* 0x000fe20000000000 */
[----:B----4-:R-:W-:Y:S01]  /*3630*/  SHF.L.U32 R23, R38, 0x10, RZ ;  /* 0x0000001026177819 */ /* 0x010fe200000006ff */
[----:B------:R-:W4:Y:S01]  /*3640*/  LDCU.64 UR14, c[0x0][0x400] ;  /* 0x00008000ff0e77ac */ /* 0x000f220008000a00 */
[----:B------:R-:W-:Y:S02]  /*3650*/  SHF.L.U32 R61, R61, 0x10, RZ ;  /* 0x000000103d3d7819 */ /* 0x000fe400000006ff */
[----:B------:R-:W-:Y:S02]  /*3660*/  SHF.L.U32 R25, R36, 0x10, RZ ;  /* 0x0000001024197819 */ /* 0x000fe400000006ff */
[----:B------:R-:W-:Y:S01]  /*3670*/  SHF.L.U32 R59, R59, 0x10, RZ ;  /* 0x000000103b3b7819 */ /* 0x000fe200000006ff */
[----:B------:R-:W-:Y:S01]  /*3680*/  FADD.FTZ R36, -R14, R61 ;  /* 0x0000003d0e247221 */ /* 0x000fe20000010100 */
[----:B------:R-:W-:Y:S01]  /*3690*/  SHF.L.U32 R27, R34, 0x10, RZ ;  /* 0x00000010221b7819 */ /* 0x000fe200000006ff */
[C---:B------:R-:W-:Y:S01]  /*36a0*/  FADD.FTZ R34, -R14.reuse, R23 ;  /* 0x000000170e227221 */ /* 0x040fe20000010100 */
[----:B------:R-:W-:Y:S01]  /*36b0*/  SHF.L.U32 R57, R57, 0x10, RZ ;  /* 0x0000001039397819 */ /* 0x000fe200000006ff */
[----:B------:R-:W-:Y:S01]  /*36c0*/  FADD.FTZ R28, -R14, R25 ;  /* 0x000000190e1c7221 */ /* 0x000fe20000010100 */
[----:B------:R-:W-:Y:S01]  /*36d0*/  SHF.L.U32 R29, R8, 0x10, RZ ;  /* 0x00000010081d7819 */ /* 0x000fe200000006ff */
[C---:B------:R-:W-:Y:S01]  /*36e0*/  FADD.FTZ R30, -R14.reuse, R59 ;  /* 0x0000003b0e1e7221 */ /* 0x040fe20000010100 */
[----:B------:R-:W-:Y:S01]  /*36f0*/  SHF.L.U32 R15, R15, 0x10, RZ ;  /* 0x000000100f0f7819 */ /* 0x000fe200000006ff */
[C---:B--2---:R-:W-:Y:S01]  /*3700*/  FADD.FTZ R26, -R14.reuse, R57 ;  /* 0x000000390e1a7221 */ /* 0x044fe20000010100 */
[----:B------:R-:W-:Y:S01]  /*3710*/  SHF.L.U32 R37, R37, 0x10, RZ ;  /* 0x0000001025257819 */ /* 0x000fe200000006ff */
[----:B------:R-:W-:Y:S01]  /*3720*/  FADD.FTZ R22, -R14, R29 ;  /* 0x0000001d0e167221 */ /* 0x000fe20000010100 */
[----:B------:R-:W-:Y:S01]  /*3730*/  SHF.L.U32 R62, R62, 0x10, RZ ;  /* 0x000000103e3e7819 */ /* 0x000fe200000006ff */
[----:B-1----:R-:W-:Y:S01]  /*3740*/  FADD.FTZ R24, -R14, R15 ;  /* 0x0000000f0e187221 */ /* 0x002fe20000010100 */
[-C--:B------:R-:W-:Y:S01]  /*3750*/  FMUL.FTZ R31, R34, R63.reuse ;  /* 0x0000003f221f7220 */ /* 0x080fe20000410000 */
[----:B------:R-:W-:Y:S01]  /*3760*/  FMUL.FTZ R38, R36, R63 ;  /* 0x0000003f24267220 */ /* 0x000fe20000410000 */
[----:B-----5:R-:W-:-:S09]  /*3770*/  ULEA UR6, UR7, UR6, 0x18 ;  /* 0x0000000607067291 */ /* 0x020fd2000f8ec0ff */
[----:B------:R0:W-:Y:S01]  /*3780*/  @!P2 STS.64 [UR6+0xc8], R32 ;  /* 0x0000c820ff00a988 */ /* 0x0001e20008000a06 */
[----:B------:R-:W-:Y:S01]  /*3790*/  BAR.SYNC.DEFER_BLOCKING 0x0 ;  /* 0x0000000000007b1d */ /* 0x000fe20000010000 */
[----:B0--3--:R-:W-:-:S05]  /*37a0*/  FADD.FTZ R32, -R14, R27 ;  /* 0x0000001b0e207221 */ /* 0x009fca0000010100 */
[----:B------:R-:W0:Y:S01]  /*37b0*/  LDS.64 R20, [UR6+0xc8] ;  /* 0x0000c806ff147984 */ /* 0x000e220008000a00 */
[----:B------:R-:W0:Y:S02]  /*37c0*/  LDCU UR6, c[0x0][0x42c] ;  /* 0x00008580ff0677ac */ /* 0x000e240008000800 */
[----:B0-----:R-:W-:Y:S01]  /*37d0*/  FMUL.FTZ R8, R20, UR6 ;  /* 0x0000000614087c20 */ /* 0x001fe20008410000 */
[----:B------:R-:W-:Y:S01]  /*37e0*/  FMUL.FTZ R23, R21, UR6 ;  /* 0x0000000615177c20 */ /* 0x000fe20008410000 */
[----:B----4-:R-:W-:Y:S06]  /*37f0*/  @!P4 BRA `(.L_x_56) ;  /* 0x000000000048c947 */ /* 0x010fec0003800000 */
        /* <DEDUP_REMOVED lines=18> */
.L_x_56:
[----:B------:R-:W-:Y:S04]  /*3920*/  BSSY.RECONVERGENT B0, `(.L_x_57) ;  /* 0x0000014000007945 */ /* 0x000fe80003800200 */
[----:B------:R-:W-:Y:S05]  /*3930*/  @P0 BRA `(.L_x_58) ;  /* 0x0000000000480947 */ /* 0x000fea0003800000 */
[----:B------:R-:W0:Y:S01]  /*3940*/  LDCU.64 UR12, c[0x0][0x3f8] ;  /* 0x00007f00ff0c77ac */ /* 0x000e220008000a00 */
[C-C-:B------:R-:W-:Y:S01]  /*3950*/  FFMA.FTZ R15, R8.reuse, R31, R23.reuse ;  /* 0x0000001f080f7223 */ /* 0x140fe20000010017 */
[----:B------:R-:W-:Y:S01]  /*3960*/  FFMA.FTZ R14, R8, R38, R23 ;  /* 0x00000026080e7223 */ /* 0x000fe20000010017 */
[----:B------:R-:W1:Y:S02]  /*3970*/  LDCU.64 UR6, c[0x0][0x380] ;  /* 0x00007000ff0677ac */ /* 0x000e640008000a00 */
[----:B------:R-:W-:Y:S01]  /*3980*/  FFMA.FTZ R20, R18, R37, -R15 ;  /* 0x0000002512147223 */ /* 0x000fe2000001080f */
[----:B------:R-:W-:Y:S01]  /*3990*/  FFMA.FTZ R62, R19, R62, -R14 ;  /* 0x0000003e133e7223 */ /* 0x000fe2000001080e */
[----:B------:R-:W-:Y:S02]  /*39a0*/  MOV R14, R68 ;  /* 0x00000044000e7202 */ /* 0x000fe40000000f00 */
[----:B------:R-:W-:Y:S01]  /*39b0*/  MOV R15, R67 ;  /* 0x00000043000f7202 */ /* 0x000fe20000000f00 */
[----:B------:R-:W-:Y:S01]  /*39c0*/  FMUL.FTZ R25, R62, R63 ;  /* 0x0000003f3e197220 */ /* 0x000fe20000410000 */
[----:B0-----:R-:W-:-:S02]  /*39d0*/  IMAD R34, R7, UR12, RZ ;  /* 0x0000000c07227c24 */ /* 0x001fc4000f8e02ff */
[----:B------:R-:W-:-:S04]  /*39e0*/  IMAD.WIDE.U32 R14, R55, UR12, R14 ;  /* 0x0000000c370e7c25 */ /* 0x000fc8000f8e000e */
[----:B------:R-:W-:Y:S02]  /*39f0*/  IMAD R21, R55, UR13, R34 ;  /* 0x0000000d37157c24 */ /* 0x000fe4000f8e0222 */
[----:B------:R-:W-:Y:S01]  /*3a00*/  FMUL.FTZ R34, R20, R63 ;  /* 0x0000003f14227220 */ /* 0x000fe20000410000 */
[C---:B-1----:R-:W-:Y:S02]  /*3a10*/  LEA R20, P0, R14.reuse, UR6, 0x1 ;  /* 0x000000060e147c11 */ /* 0x042fe4000f8008ff */
[----:B------:R-:W-:Y:S02]  /*3a20*/  IADD3 R21, PT, PT, R15, R21, RZ ;  /* 0x000000150f157210 */ /* 0x000fe40007ffe0ff */
[----:B------:R-:W-:Y:S02]  /*3a30*/  F2FP.BF16.F32.PACK_AB R25, R25, R34 ;  /* 0x000000221919723e */ /* 0x000fe400000010ff */
[----:B------:R-:W-:-:S05]  /*3a40*/  LEA.HI.X R21, R14, UR7, R21, 0x1, P0 ;  /* 0x000000070e157c11 */ /* 0x000fca00080f0c15 */
[----:B------:R0:W-:Y:S02]  /*3a50*/  STG.E desc[UR8][R20.64], R25 ;  /* 0x0000001914007986 */ /* 0x0001e4000c101908 */
.L_x_58:
[----:B------:R-:W-:Y:S05]  /*3a60*/  BSYNC.RECONVERGENT B0 ;  /* 0x0000000000007941 */ /* 0x000fea0003800200 */
.L_x_57:
[----:B------:R-:W-:Y:S01]  /*3a70*/  UISETP.NE.AND UP0, UPT, UR11, URZ, UPT ;  /* 0x000000ff0b00728c */ /* 0x000fe2000bf05270 */
[-C--:B------:R-:W-:Y:S01]  /*3a80*/  FMUL.FTZ R15, R28, R63.reuse ;  /* 0x0000003f1c0f7220 */ /* 0x080fe20000410000 */
[-C--:B------:R-:W-:Y:S01]  /*3a90*/  FMUL.FTZ R30, R30, R63.reuse ;  /* 0x0000003f1e1e7220 */ /* 0x080fe20000410000 */
[-C--:B------:R-:W-:Y:S01]  /*3aa0*/  FMUL.FTZ R32, R32, R63.reuse ;  /* 0x0000003f20207220 */ /* 0x080fe20000410000 */
[-C--:B------:R-:W-:Y:S01]  /*3ab0*/  FMUL.FTZ R26, R26, R63.reuse ;  /* 0x0000003f1a1a7220 */ /* 0x080fe20000410000 */
[-C--:B------:R-:W-:Y:S01]  /*3ac0*/  FMUL.FTZ R22, R22, R63.reuse ;  /* 0x0000003f16167220 */ /* 0x080fe20000410000 */
[----:B------:R-:W-:Y:S01]  /*3ad0*/  ISETP.GE.U32.AND P0, PT, R50, UR14, PT ;  /* 0x0000000e32007c0c */ /* 0x000fe2000bf06070 */
[----:B------:R-:W-:Y:S01]  /*3ae0*/  FMUL.FTZ R24, R24, R63 ;  /* 0x0000003f18187220 */ /* 0x000fe20000410000 */
[----:B------:R-:W-:Y:S01]  /*3af0*/  ISETP.GE.U32.AND P1, PT, R49, UR14, PT ;  /* 0x0000000e31007c0c */ /* 0x000fe2000bf26070 */
[C-C-:B------:R-:W-:Y:S01]  /*3b00*/  FFMA.FTZ R33, R8.reuse, R15, R23.reuse ;  /* 0x0000000f08217223 */ /* 0x140fe20000010017 */
[C-C-:B------:R-:W-:Y:S01]  /*3b10*/  FFMA.FTZ R36, R8.reuse, R30, R23.reuse ;  /* 0x0000001e08247223 */ /* 0x140fe20000010017 */
[C-C-:B------:R-:W-:Y:S01]  /*3b20*/  FFMA.FTZ R27, R8.reuse, R32, R23.reuse ;  /* 0x00000020081b7223 */ /* 0x140fe20000010017 */
[C-C-:B------:R-:W-:Y:S01]  /*3b30*/  FFMA.FTZ R28, R8.reuse, R26, R23.reuse ;  /* 0x0000001a081c7223 */ /* 0x140fe20000010017 */
[--C-:B0-----:R-:W-:Y:S01]  /*3b40*/  FFMA.FTZ R25, R8, R22, R23.reuse ;  /* 0x0000001608197223 */ /* 0x101fe20000010017 */
[----:B------:R-:W-:Y:S01]  /*3b50*/  ISETP.GE.U32.AND P2, PT, R48, UR14, PT ;  /* 0x0000000e30007c0c */ /* 0x000fe2000bf46070 */
[----:B------:R-:W-:Y:S01]  /*3b60*/  FFMA.FTZ R8, R8, R24, R23 ;  /* 0x0000001808087223 */ /* 0x000fe20000010017 */
[----:B------:R-:W-:-:S02]  /*3b70*/  ISETP.GE.AND.EX P0, PT, R9, UR15, PT, P0 ;  /* 0x0000000f09007c0c */ /* 0x000fc4000bf06300 */
[----:B------:R-:W-:Y:S02]  /*3b80*/  ISETP.GE.AND.EX P1, PT, R11, UR15, PT, P1 ;  /* 0x0000000f0b007c0c */ /* 0x000fe4000bf26310 */
[----:B------:R-:W-:Y:S02]  /*3b90*/  SHF.L.U32 R35, R35, 0x10, RZ ;  /* 0x0000001023237819 */ /* 0x000fe400000006ff */
[----:B------:R-:W-:Y:S01]  /*3ba0*/  SHF.L.U32 R60, R60, 0x10, RZ ;  /* 0x000000103c3c7819 */ /* 0x000fe200000006ff */
[----:B------:R-:W-:Y:S08]  /*3bb0*/  BRA.U !UP0, `(.L_x_59) ;  /* 0x0000000108487547 */ /* 0x000ff0000b800000 */
[----:B------:R-:W-:Y:S01]  /*3bc0*/  FFMA.FTZ R14, R18, R15, R16 ;  /* 0x0000000f120e7223 */ /* 0x000fe20000010010 */
[----:B------:R-:W-:-:S03]  /*3bd0*/  FFMA.FTZ R15, R19, R30, R17 ;  /* 0x0000001e130f7223 */ /* 0x000fc60000010011 */
[----:B------:R-:W-:Y:S01]  /*3be0*/  FMUL.FTZ R20, R14, -1.4426950216293334961 ;  /* 0xbfb8aa3b0e147820 */ /* 0x000fe20000410000 */
[----:B------:R-:W-:-:S05]  /*3bf0*/  FMUL.FTZ R23, R15, -1.4426950216293334961 ;  /* 0xbfb8aa3b0f177820 */ /* 0x000fca0000410000 */
[----:B------:R-:W0:Y:S04]  /*3c00*/  MUFU.EX2 R20, R20 ;  /* 0x0000001400147308 */ /* 0x000e280000000800 */
[----:B------:R-:W1:Y:S01]  /*3c10*/  MUFU.EX2 R23, R23 ;  /* 0x0000001700177308 */ /* 0x000e620000000800 */
[----:B0-----:R-:W-:Y:S01]  /*3c20*/  FADD.FTZ R21, R20, 1 ;  /* 0x3f80000014157421 */ /* 0x001fe20000010000 */
[----:B-1----:R-:W-:-:S03]  /*3c30*/  FADD.FTZ R29, R23, 1 ;  /* 0x3f800000171d7421 */ /* 0x002fc60000010000 */
        /* <DEDUP_REMOVED lines=10> */
.L_x_59:
[----:B------:R-:W-:Y:S01]  /*3ce0*/  BSSY.RECONVERGENT B0, `(.L_x_60) ;  /* 0x0000012000007945 */ /* 0x000fe20003800200 */
[----:B------:R-:W-:Y:S01]  /*3cf0*/  FFMA.FTZ R20, R18, R35, -R33 ;  /* 0x0000002312147223 */ /* 0x000fe20000010821 */
[----:B------:R-:W-:Y:S02]  /*3d00*/  FFMA.FTZ R36, R19, R60, -R36 ;  /* 0x0000003c13247223 */ /* 0x000fe40000010824 */
[----:B------:R-:W-:Y:S05]  /*3d10*/  @P0 BRA `(.L_x_61) ;  /* 0x0000000000380947 */ /* 0x000fea0003800000 */
[----:B------:R-:W0:Y:S01]  /*3d20*/  LDCU.64 UR6, c[0x0][0x3f8] ;  /* 0x00007f00ff0677ac */ /* 0x000e220008000a00 */
[----:B------:R-:W-:Y:S01]  /*3d30*/  MOV R14, R68 ;  /* 0x00000044000e7202 */ /* 0x000fe20000000f00 */
[----:B------:R-:W-:Y:S01]  /*3d40*/  FMUL.FTZ R30, R20, R63 ;  /* 0x0000003f141e7220 */ /* 0x000fe20000410000 */
[----:B------:R-:W-:Y:S01]  /*3d50*/  MOV R15, R67 ;  /* 0x00000043000f7202 */ /* 0x000fe20000000f00 */
[----:B------:R-:W1:Y:S01]  /*3d60*/  LDCU.64 UR12, c[0x0][0x380] ;  /* 0x00007000ff0c77ac */ /* 0x000e620008000a00 */
[----:B------:R-:W-:-:S05]  /*3d70*/  FMUL.FTZ R23, R36, R63 ;  /* 0x0000003f24177220 */ /* 0x000fca0000410000 */
[----:B------:R-:W-:Y:S01]  /*3d80*/  F2FP.BF16.F32.PACK_AB R23, R23, R30 ;  /* 0x0000001e1717723e */ /* 0x000fe200000010ff */
[----:B0-----:R-:W-:Y:S02]  /*3d90*/  IMAD R21, R9, UR6, RZ ;  /* 0x0000000609157c24 */ /* 0x001fe4000f8e02ff */
[----:B------:R-:W-:-:S04]  /*3da0*/  IMAD.WIDE.U32 R14, R50, UR6, R14 ;  /* 0x00000006320e7c25 */ /* 0x000fc8000f8e000e */
[----:B------:R-:W-:Y:S01]  /*3db0*/  IMAD R21, R50, UR7, R21 ;  /* 0x0000000732157c24 */ /* 0x000fe2000f8e0215 */
[----:B-1----:R-:W-:-:S04]  /*3dc0*/  LEA R20, P0, R14, UR12, 0x1 ;  /* 0x0000000c0e147c11 */ /* 0x002fc8000f8008ff */
[----:B------:R-:W-:-:S04]  /*3dd0*/  IADD3 R21, PT, PT, R15, R21, RZ ;  /* 0x000000150f157210 */ /* 0x000fc80007ffe0ff */
[----:B------:R-:W-:-:S05]  /*3de0*/  LEA.HI.X R21, R14, UR13, R21, 0x1, P0 ;  /* 0x0000000d0e157c11 */ /* 0x000fca00080f0c15 */
[----:B------:R0:W-:Y:S02]  /*3df0*/  STG.E desc[UR8][R20.64], R23 ;  /* 0x0000001714007986 */ /* 0x0001e4000c101908 */
.L_x_61:
[----:B------:R-:W-:Y:S05]  /*3e00*/  BSYNC.RECONVERGENT B0 ;  /* 0x0000000000007941 */ /* 0x000fea0003800200 */
.L_x_60:
[----:B------:R-:W-:Y:S02]  /*3e10*/  SHF.L.U32 R12, R12, 0x10, RZ ;  /* 0x000000100c0c7819 */ /* 0x000fe400000006ff */
[----:B------:R-:W-:Y:S01]  /*3e20*/  SHF.L.U32 R58, R58, 0x10, RZ ;  /* 0x000000103a3a7819 */ /* 0x000fe200000006ff */
[----:B------:R-:W-:Y:S06]  /*3e30*/  BRA.U !UP0, `(.L_x_62) ;  /* 0x0000000108487547 */ /* 0x000fec000b800000 */
[----:B------:R-:W-:Y:S01]  /*3e40*/  FFMA.FTZ R32, R18, R32, R16 ;  /* 0x0000002012207223 */ /* 0x000fe20000010010 */
[----:B------:R-:W-:-:S03]  /*3e50*/  FFMA.FTZ R26, R19, R26, R17 ;  /* 0x0000001a131a7223 */ /* 0x000fc60000010011 */
[----:B------:R-:W-:Y:S01]  /*3e60*/  FMUL.FTZ R14, R32, -1.4426950216293334961 ;  /* 0xbfb8aa3b200e7820 */ /* 0x000fe20000410000 */
[----:B0-----:R-:W-:-:S05]  /*3e70*/  FMUL.FTZ R20, R26, -1.4426950216293334961 ;  /* 0xbfb8aa3b1a147820 */ /* 0x001fca0000410000 */
        /* <DEDUP_REMOVED lines=14> */
.L_x_62:
[----:B------:R-:W-:Y:S01]  /*3f60*/  BSSY.RECONVERGENT B0, `(.L_x_63) ;  /* 0x0000012000007945 */ /* 0x000fe20003800200 */
[----:B------:R-:W-:Y:S01]  /*3f70*/  FFMA.FTZ R12, R18, R12, -R27 ;  /* 0x0000000c120c7223 */ /* 0x000fe2000001081b */
[----:B------:R-:W-:Y:S02]  /*3f80*/  FFMA.FTZ R28, R19, R58, -R28 ;  /* 0x0000003a131c7223 */ /* 0x000fe4000001081c */
[----:B------:R-:W-:Y:S05]  /*3f90*/  @P1 BRA `(.L_x_64) ;  /* 0x0000000000381947 */ /* 0x000fea0003800000 */
[----:B------:R-:W1:Y:S01]  /*3fa0*/  LDCU.64 UR6, c[0x0][0x3f8] ;  /* 0x00007f00ff0677ac */ /* 0x000e620008000a00 */
[----:B------:R-:W-:Y:S01]  /*3fb0*/  MOV R14, R68 ;  /* 0x00000044000e7202 */ /* 0x000fe20000000f00 */
[----:B0-----:R-:W-:Y:S01]  /*3fc0*/  FMUL.FTZ R23, R12, R63 ;  /* 0x0000003f0c177220 */ /* 0x001fe20000410000 */
[----:B------:R-:W-:Y:S01]  /*3fd0*/  MOV R15, R67 ;  /* 0x00000043000f7202 */ /* 0x000fe20000000f00 */
[----:B------:R-:W0:Y:S01]  /*3fe0*/  LDCU.64 UR12, c[0x0][0x380] ;  /* 0x00007000ff0c77ac */ /* 0x000e220008000a00 */
[----:B------:R-:W-:Y:S01]  /*3ff0*/  FMUL.FTZ R12, R28, R63 ;  /* 0x0000003f1c0c7220 */ /* 0x000fe20000410000 */
[----:B-1----:R-:W-:Y:S02]  /*4000*/  IMAD R20, R11, UR6, RZ ;  /* 0x000000060b147c24 */ /* 0x002fe4000f8e02ff */
[----:B------:R-:W-:-:S04]  /*4010*/  IMAD.WIDE.U32 R14, R49, UR6, R14 ;  /* 0x00000006310e7c25 */ /* 0x000fc8000f8e000e */
[----:B------:R-:W-:Y:S01]  /*4020*/  IMAD R21, R49, UR7, R20 ;  /* 0x0000000731157c24 */ /* 0x000fe2000f8e0214 */
[----:B0-----:R-:W-:-:S04]  /*4030*/  LEA R20, P0, R14, UR12, 0x1 ;  /* 0x0000000c0e147c11 */ /* 0x001fc8000f8008ff */
[----:B------:R-:W-:Y:S02]  /*4040*/  IADD3 R21, PT, PT, R15, R21, RZ ;  /* 0x000000150f157210 */ /* 0x000fe40007ffe0ff */
[----:B------:R-:W-:Y:S02]  /*4050*/  F2FP.BF16.F32.PACK_AB R15, R12, R23 ;  /* 0x000000170c0f723e */ /* 0x000fe400000010ff */
[----:B------:R-:W-:-:S05]  /*4060*/  LEA.HI.X R21, R14, UR13, R21, 0x1, P0 ;  /* 0x0000000d0e157c11 */ /* 0x000fca00080f0c15 */
[----:B------:R1:W-:Y:S02]  /*4070*/  STG.E desc[UR8][R20.64], R15 ;  /* 0x0000000f14007986 */ /* 0x0003e4000c101908 */
.L_x_64:
[----:B------:R-:W-:Y:S05]  /*4080*/  BSYNC.RECONVERGENT B0 ;  /* 0x0000000000007941 */ /* 0x000fea0003800200 */
.L_x_63:
[----:B------:R-:W-:Y:S02]  /*4090*/  SHF.L.U32 R10, R10, 0x10, RZ ;  /* 0x000000100a0a7819 */ /* 0x000fe400000006ff */
[----:B------:R-:W-:Y:S01]  /*40a0*/  SHF.L.U32 R56, R56, 0x10, RZ ;  /* 0x0000001038387819 */ /* 0x000fe200000006ff */
[----:B------:R-:W-:Y:S06]  /*40b0*/  BRA.U !UP0, `(.L_x_65) ;  /* 0x0000000108487547 */ /* 0x000fec000b800000 */
[----:B------:R-:W-:Y:S01]  /*40c0*/  FFMA.FTZ R17, R19, R24, R17 ;  /* 0x0000001813117223 */ /* 0x000fe20000010011 */
[----:B------:R-:W-:-:S03]  /*40d0*/  FFMA.FTZ R16, R18, R22, R16 ;  /* 0x0000001612107223 */ /* 0x000fc60000010010 */
[----:B01----:R-:W-:Y:S01]  /*40e0*/  FMUL.FTZ R20, R17, -1.4426950216293334961 ;  /* 0xbfb8aa3b11147820 */ /* 0x003fe20000410000 */
        /* <DEDUP_REMOVED lines=15> */
.L_x_65:
[----:B------:R-:W-:Y:S01]  /*41e0*/  ISETP.GE.AND.EX P2, PT, R13, UR15, PT, P2 ;  /* 0x0000000f0d007c0c */ /* 0x000fe2000bf46320 */
[----:B------:R-:W-:Y:S01]  /*41f0*/  FFMA.FTZ R10, R18, R10, -R25 ;  /* 0x0000000a120a7223 */ /* 0x000fe20000010819 */
[----:B------:R-:W-:Y:S01]  /*4200*/  FFMA.FTZ R8, R19, R56, -R8 ;  /* 0x0000003813087223 */ /* 0x000fe20000010808 */
[----:B------:R-:W-:Y:S02]  /*4210*/  BSSY.RECONVERGENT B0, `(.L_x_66) ;  /* 0x000000f000007945 */ /* 0x000fe40003800200 */
[-C--:B------:R-:W-:Y:S01]  /*4220*/  FMUL.FTZ R10, R10, R63.reuse ;  /* 0x0000003f0a0a7220 */ /* 0x080fe20000410000 */
[----:B------:R-:W-:-:S07]  /*4230*/  FMUL.FTZ R17, R8, R63 ;  /* 0x0000003f08117220 */ /* 0x000fce0000410000 */
        /* <DEDUP_REMOVED lines=12> */
.L_x_67:
[----:B------:R-:W-:Y:S05]  /*4300*/  BSYNC.RECONVERGENT B0 ;  /* 0x0000000000007941 */ /* 0x000fea0003800200 */
.L_x_66:
[----:B------:R-:W-:Y:S02]  /*4310*/  IADD3 R40, PT, PT, R3, R40, RZ ;  /* 0x0000002803287210 */ /* 0x000fe40007ffe0ff */
[----:B------:R-:W-:Y:S02]  /*4320*/  IADD3 R39, PT, PT, R39, 0x1, RZ ;  /* 0x0000000127277810 */ /* 0x000fe40007ffe0ff */
[----:B------:R-:W-:-:S13]  /*4330*/  ISETP.GE.AND P0, PT, R40, UR4, PT ;  /* 0x0000000428007c0c */ /* 0x000fda000bf06270 */
[----:B------:R-:W-:Y:S05]  /*4340*/  @!P0 BRA `(.L_x_68) ;  /* 0xffffffbc00fc8947 */ /* 0x000fea000383ffff */
.L_x_37:
[----:B------:R-:W3:Y:S01]  /*4350*/  LDC R6, c[0x0][0x370] ;  /* 0x0000dc00ff067b82 */ /* 0x000ee20000000800 */
[----:B------:R-:W-:Y:S01]  /*4360*/  ISETP.NE.AND P2, PT, R2, RZ, PT ;  /* 0x000000ff0200720c */ /* 0x000fe20003f45270 */
[----:B------:R-:W-:Y:S06]  /*4370*/  BSSY.RECONVERGENT B0, `(.L_x_69) ;  /* 0x0000011000007945 */ /* 0x000fec0003800200 */
[----:B------:R-:W4:Y:S08]  /*4380*/  LDC R7, c[0x0][0x374] ;  /* 0x0000dd00ff077b82 */ /* 0x000f300000000800 */
[----:B------:R-:W5:Y:S01]  /*4390*/  LDC.64 R4, c[0x0][0x3c8] ;  /* 0x0000f200ff047b82 */ /* 0x000f620000000a00 */
[----:B---3--:R-:W-:-:S02]  /*43a0*/  ISETP.NE.AND P1, PT, R6, 0x1, PT ;  /* 0x000000010600780c */ /* 0x008fc40003f25270 */
[----:B------:R-:W-:Y:S02]  /*43b0*/  IADD3 R8, PT, PT, R6, -0x1, RZ ;  /* 0xffffffff06087810 */ /* 0x000fe40007ffe0ff */
[----:B----4-:R-:W-:-:S04]  /*43c0*/  IADD3 R3, PT, PT, R7, -0x1, RZ ;  /* 0xffffffff07037810 */ /* 0x010fc80007ffe0ff */
[----:B------:R-:W-:Y:S02]  /*43d0*/  ISETP.NE.AND P0, PT, R0, R3, PT ;  /* 0x000000030000720c */ /* 0x000fe40003f05270 */
[----:B------:R-:W-:Y:S02]  /*43e0*/  SHF.L.U32 R0, R7, 0x1, RZ ;  /* 0x0000000107007819 */ /* 0x000fe400000006ff */
[----:B------:R-:W-:Y:S02]  /*43f0*/  ISETP.NE.OR P0, PT, R8, UR10, P0 ;  /* 0x0000000a08007c0c */ /* 0x000fe40008705670 */
[----:B------:R-:W-:-:S05]  /*4400*/  SEL R3, R0, RZ, P1 ;  /* 0x000000ff00037207 */ /* 0x000fca0000800000 */
[----:B-----5:R-:W-:Y:S01]  /*4410*/  IMAD.WIDE.U32 R4, R3, 0x4, R4 ;  /* 0x0000000403047825 */ /* 0x020fe200078e0004 */
[----:B------:R-:W-:Y:S06]  /*4420*/  @P2 BRA `(.L_x_70) ;  /* 0x0000000000142947 */ /* 0x000fec0003800000 */
[----:B------:R-:W-:Y:S01]  /*4430*/  HFMA2 R3, -RZ, RZ, 0, 5.9604644775390625e-08 ;  /* 0x00000001ff037431 */ /* 0x000fe200000001ff */
[----:B------:R-:W-:Y:S06]  /*4440*/  MEMBAR.ALL.GPU ;  /* 0x0000000000007992 */ /* 0x000fec000000a000 */
[----:B------:R-:W-:-:S00]  /*4450*/  ERRBAR ;  /* 0x00000000000079ab */ /* 0x000fc00000000000 */
[----:B------:R-:W-:Y:S06]  /*4460*/  CGAERRBAR ;  /* 0x00000000000075ab */ /* 0x000fec0000000000 */
[----:B------:R3:W-:Y:S02]  /*4470*/  REDG.E.ADD.S32.STRONG.GPU desc[UR8][R4.64], R3 ;  /* 0x000000030400798e */ /* 0x0007e4000c12e308 */
.L_x_70:
[----:B------:R-:W-:Y:S05]  /*4480*/  BSYNC.RECONVERGENT B0 ;  /* 0x0000000000007941 */ /* 0x000fea0003800200 */
.L_x_69:
[----:B------:R-:W-:Y:S05]  /*4490*/  @P0 EXIT ;  /* 0x000000000000094d */ /* 0x000fea0003800000 */
[----:B------:R-:W-:Y:S05]  /*44a0*/  @P2 BRA `(.L_x_71) ;  /* 0x0000000000202947 */ /* 0x000fea0003800000 */
[----:B------:R-:W-:-:S05]  /*44b0*/  IMAD R0, R6, R7, RZ ;  /* 0x0000000706007224 */ /* 0x000fca00078e02ff */
[----:B------:R-:W-:-:S13]  /*44c0*/  ISETP.NE.AND P0, PT, R0, -0x1, PT ;  /* 0xffffffff0000780c */ /* 0x000fda0003f05270 */
[----:B------:R-:W-:Y:S05]  /*44d0*/  @!P0 BRA `(.L_x_71) ;  /* 0x0000000000148947 */ /* 0x000fea0003800000 */
.L_x_72:
[----:B---3--:R-:W3:Y:S04]  /*44e0*/  LDG.E.STRONG.GPU R3, desc[UR8][R4.64] ;  /* 0x0000000804037981 */ /* 0x008ee8000c1ef900 */
[----:B---3--:R-:W-:Y:S01]  /*44f0*/  CCTL.IVALL ;  /* 0x00000000ff00798f */ /* 0x008fe20002000000 */
[----:B------:R-:W-:Y:S05]  /*4500*/  YIELD ;  /* 0x0000000000007946 */ /* 0x000fea0003800000 */
[----:B------:R-:W-:-:S13]  /*4510*/  ISETP.NE.AND P0, PT, R3, R0, PT ;  /* 0x000000000300720c */ /* 0x000fda0003f05270 */
[----:B------:R-:W-:Y:S05]  /*4520*/  @P0 BRA `(.L_x_72) ;  /* 0xfffffffc00ec0947 */ /* 0x000fea000383ffff */
.L_x_71:
[----:B------:R-:W-:Y:S05]  /*4530*/  WARPSYNC.ALL ;  /* 0x0000000000007948 */ /* 0x000fea0003800000 */
[----:B------:R-:W3:Y:S08]  /*4540*/  LDC.64 R6, c[0x0][0x3f8] ;  /* 0x0000fe00ff067b82 */ /* 0x000ef00000000a00 */
[----:B------:R-:W-:Y:S01]  /*4550*/  BAR.SYNC.DEFER_BLOCKING 0x0 ;  /* 0x0000000000007b1d */ /* 0x000fe20000010000 */
[----:B---3--:R-:W-:-:S04]  /*4560*/  LEA.HI R3, P0, R7, R6, RZ, 0x1 ;  /* 0x0000000607037211 */ /* 0x008fc800078108ff */
[----:B------:R-:W-:-:S04]  /*4570*/  IADD3.X R0, PT, PT, RZ, R7, RZ, P0, !PT ;  /* 0x00000007ff007210 */ /* 0x000fc800007fe4ff */
[--C-:B------:R-:W-:Y:S02]  /*4580*/  SHF.R.S64 R3, R3, 0x1, R0.reuse ;  /* 0x0000000103037819 */ /* 0x100fe40000001000 */
[----:B------:R-:W-:Y:S02]  /*4590*/  SHF.R.S32.HI R0, RZ, 0x1, R0 ;  /* 0x00000001ff007819 */ /* 0x000fe40000011400 */
[----:B------:R-:W-:-:S04]  /*45a0*/  ISETP.GT.U32.AND P0, PT, R3, R2, PT ;  /* 0x000000020300720c */ /* 0x000fc80003f04070 */
[----:B------:R-:W-:-:S13]  /*45b0*/  ISETP.GT.AND.EX P0, PT, R0, RZ, PT, P0 ;  /* 0x000000ff0000720c */ /* 0x000fda0003f04300 */
[----:B------:R-:W-:Y:S05]  /*45c0*/  @!P0 EXIT ;  /* 0x000000000000894d */ /* 0x000fea0003800000 */
[----:B------:R-:W-:Y:S01]  /*45d0*/  IADD3 R4, P1, PT, R2, 0x2a0, RZ ;  /* 0x000002a002047810 */ /* 0x000fe20007f3e0ff */
[----:B------:R-:W-:Y:S01]  /*45e0*/  BSSY.RECONVERGENT B0, `(.L_x_73) ;  /* 0x000005c000007945 */ /* 0x000fe20003800200 */
[----:B------:R-:W-:Y:S02]  /*45f0*/  MOV R11, RZ ;  /* 0x000000ff000b7202 */ /* 0x000fe40000000f00 */
[----:B------:R-:W-:Y:S02]  /*4600*/  ISETP.GT.U32.AND P0, PT, R3, R4, PT ;  /* 0x000000040300720c */ /* 0x000fe40003f04070 */
[----:B------:R-:W-:-:S04]  /*4610*/  IADD3.X R5, PT, PT, RZ, R11, RZ, P1, !PT ;  /* 0x0000000bff057210 */ /* 0x000fc80000ffe4ff */
[----:B------:R-:W-:-:S04]  /*4620*/  ISETP.GT.AND.EX P0, PT, R0, R5, PT, P0 ;  /* 0x000000050000720c */ /* 0x000fc80003f04300 */
[----:B------:R-:W-:Y:S02]  /*4630*/  SEL R13, R3, R4, P0 ;  /* 0x00000004030d7207 */ /* 0x000fe40000000000 */
[----:B------:R-:W-:Y:S02]  /*4640*/  SEL R8, R0, R5, P0 ;  /* 0x0000000500087207 */ /* 0x000fe40000000000 */
[----:B------:R-:W-:-:S04]  /*4650*/  IADD3 R13, P0, PT, R13, -0x2a0, RZ ;  /* 0xfffffd600d0d7810 */ /* 0x000fc80007f1e0ff */
[----:B------:R-:W-:Y:S02]  /*4660*/  IADD3.X R8, PT, PT, R8, -0x1, RZ, P0, !PT ;  /* 0xffffffff08087810 */ /* 0x000fe400007fe4ff */
[----:B------:R-:W-:-:S04]  /*4670*/  ISETP.NE.U32.AND P0, PT, R13, R2, PT ;  /* 0x000000020d00720c */ /* 0x000fc80003f05070 */
[----:B------:R-:W-:-:S04]  /*4680*/  ISETP.NE.AND.EX P0, PT, R8, R11, PT, P0 ;  /* 0x0000000b0800720c */ /* 0x000fc80003f05300 */
[----:B--2---:R-:W-:-:S04]  /*4690*/  SEL R17, RZ, 0x1, !P0 ;  /* 0x00000001ff117807 */ /* 0x004fc80004000000 */
[----:B------:R-:W-:-:S04]  /*46a0*/  IADD3 R13, P0, P1, R13, -R17, -R2 ;  /* 0x800000110d0d7210 */ /* 0x000fc8000791e802 */
[----:B------:R-:W-:-:S04]  /*46b0*/  IADD3.X R8, PT, PT, R8, -0x1, ~R11, P0, P1 ;  /* 0xffffffff08087810 */ /* 0x000fc800007e2c0b */
[--C-:B-1----:R-:W-:Y:S02]  /*46c0*/  SHF.R.U32.HI R15, RZ, 0x5, R8.reuse ;  /* 0x00000005ff0f7819 */ /* 0x102fe40000011608 */
[----:B------:R-:W-:-:S03]  /*46d0*/  SHF.R.U64 R13, R13, 0x5, R8 ;  /* 0x000000050d0d7819 */ /* 0x000fc60000001208 */
[----:B------:R-:W-:-:S04]  /*46e0*/  IMAD.WIDE.U32 R4, R15, 0x30c30c31, RZ ;  /* 0x30c30c310f047825 */ /* 0x000fc800078e00ff */
[----:B------:R-:W-:-:S04]  /*46f0*/  IMAD.WIDE.U32 R8, P0, R13, 0xc30c30c, R4 ;  /* 0x0c30c30c0d087825 */ /* 0x000fc80007800004 */
[----:B------:R-:W-:Y:S01]  /*4700*/  IMAD.WIDE.U32 R4, R13, 0x30c30c31, RZ ;  /* 0x30c30c310d047825 */ /* 0x000fe200078e00ff */
[----:B------:R-:W-:Y:S02]  /*4710*/  IADD3.X R13, PT, PT, RZ, RZ, RZ, P0, !PT ;  /* 0x000000ffff0d7210 */ /* 0x000fe400007fe4ff */
[----:B------:R-:W-:Y:S02]  /*4720*/  MOV R12, R9 ;  /* 0x00000009000c7202 */ /* 0x000fe40000000f00 */
[----:B------:R-:W-:Y:S01]  /*4730*/  IADD3 RZ, P0, PT, R5, R8, RZ ;  /* 0x0000000805ff7210 */ /* 0x000fe20007f1e0ff */
[----:B------:R-:W-:-:S04]  /*4740*/  IMAD.WIDE.U32 R8, R6, 0x3, RZ ;  /* 0x0000000306087825 */ /* 0x000fc800078e00ff */
[----:B------:R-:W-:Y:S01]  /*4750*/  IMAD.WIDE.U32.X R4, R15, 0xc30c30c, R12, P0 ;  /* 0x0c30c30c0f047825 */ /* 0x000fe200000e040c */
[----:B------:R-:W-:Y:S02]  /*4760*/  LEA R13, R7, R7, 0x1 ;  /* 0x00000007070d7211 */ /* 0x000fe400078e08ff */
[----:B------:R-:W-:Y:S02]  /*4770*/  IADD3 R17, P0, PT, R17, R4, RZ ;  /* 0x0000000411117210 */ /* 0x000fe40007f1e0ff */
[----:B------:R-:W-:Y:S02]  /*4780*/  IADD3 R13, PT, PT, R9, R13, RZ ;  /* 0x0000000d090d7210 */ /* 0x000fe40007ffe0ff */
[----:B------:R-:W-:Y:S02]  /*4790*/  LOP3.LUT R10, R17, 0x3, RZ, 0xc0, !PT ;  /* 0x00000003110a7812 */ /* 0x000fe400078ec0ff */
[----:B------:R-:W-:Y:S02]  /*47a0*/  LEA.HI R30, P2, R13, R8, RZ, 0x1 ;  /* 0x000000080d1e7211 */ /* 0x000fe400078508ff */
[----:B------:R-:W-:-:S02]  /*47b0*/  ISETP.NE.U32.AND P1, PT, R10, 0x3, PT ;  /* 0x000000030a00780c */ /* 0x000fc40003f25070 */
[----:B------:R-:W-:Y:S02]  /*47c0*/  IADD3.X R4, PT, PT, RZ, R5, RZ, P0, !PT ;  /* 0x00000005ff047210 */ /* 0x000fe400007fe4ff */
[----:B------:R-:W-:Y:S02]  /*47d0*/  ISETP.NE.AND.EX P1, PT, RZ, RZ, PT, P1 ;  /* 0x000000ffff00720c */ /* 0x000fe40003f25310 */
[----:B------:R-:W-:Y:S02]  /*47e0*/  ISETP.GE.U32.AND P0, PT, R17, 0x3, PT ;  /* 0x000000031100780c */ /* 0x000fe40003f06070 */
[----:B------:R-:W-:Y:S02]  /*47f0*/  IADD3.X R13, PT, PT, RZ, R13, RZ, P2, !PT ;  /* 0x0000000dff0d7210 */ /* 0x000fe400017fe4ff */
[----:B------:R-:W-:Y:S02]  /*4800*/  ISETP.GE.U32.AND.EX P0, PT, R4, RZ, PT, P0 ;  /* 0x000000ff0400720c */ /* 0x000fe40003f06100 */
[----:B------:R-:W-:-:S02]  /*4810*/  SHF.R.S64 R30, R30, 0x1, R13 ;  /* 0x000000011e1e7819 */ /* 0x000fc4000000100d */
[----:B------:R-:W-:-:S03]  /*4820*/  SHF.R.S32.HI R35, RZ, 0x1, R13 ;  /* 0x00000001ff237819 */ /* 0x000fc6000001140d */
[----:B------:R-:W-:Y:S06]  /*4830*/  @!P1 BRA `(.L_x_74) ;  /* 0x0000000000d89947 */ /* 0x000fec0003800000 */
[----:B------:R-:W1:Y:S01]  /*4840*/  LDCU.64 UR4, c[0x0][0x3d8] ;  /* 0x00007b00ff0477ac */ /* 0x000e620008000a00 */
[----:B------:R-:W-:Y:S02]  /*4850*/  IADD3 R9, PT, PT, R17, 0x1, RZ ;  /* 0x0000000111097810 */ /* 0x000fe40007ffe0ff */
[----:B------:R-:W-:Y:S01]  /*4860*/  MOV R10, R2 ;  /* 0x00000002000a7202 */ /* 0x000fe20000000f00 */
[----:B------:R-:W2:Y:S01]  /*4870*/  LDCU.64 UR6, c[0x0][0x390] ;  /* 0x00007200ff0677ac */ /* 0x000ea20008000a00 */
[----:B------:R-:W-:Y:S02]  /*4880*/  LOP3.LUT R9, R9, 0x3, RZ, 0xc0, !PT ;  /* 0x0000000309097812 */ /* 0x000fe400078ec0ff */
[C---:B0-----:R-:W-:Y:S01]  /*4890*/  SHF.L.U32 R23, R2.reuse, 0x3, RZ ;  /* 0x0000000302177819 */ /* 0x041fe200000006ff */
[----:B------:R-:W0:Y:S01]  /*48a0*/  LDCU.64 UR10, c[0x0][0x388] ;  /* 0x00007100ff0a77ac */ /* 0x000e220008000a00 */
[--C-:B------:R-:W-:Y:S01]  /*48b0*/  SHF.L.U64.HI R24, R2, 0x3, R11.reuse ;  /* 0x0000000302187819 */ /* 0x100fe2000001020b */
[----:B------:R-:W-:Y:S01]  /*48c0*/  IMAD.WIDE.U32 R4, R9, 0x2a0, R10 ;  /* 0x000002a009047825 */ /* 0x000fe200078e000a */
[----:B------:R-:W-:-:S02]  /*48d0*/  SHF.L.U32 R31, R7, 0x2, RZ ;  /* 0x00000002071f7819 */ /* 0x000fc400000006ff */
[----:B------:R-:W-:Y:S02]  /*48e0*/  SHF.L.U64.HI R33, R3, 0x2, R0 ;  /* 0x0000000203217819 */ /* 0x000fe40000010200 */
[----:B------:R-:W-:Y:S02]  /*48f0*/  SHF.L.U64.HI R29, R30, 0x2, R35 ;  /* 0x000000021e1d7819 */ /* 0x000fe40000010223 */
[C---:B-1----:R-:W-:Y:S01]  /*4900*/  LEA R27, P1, R2.reuse, UR4, 0x2 ;  /* 0x00000004021b7c11 */ /* 0x042fe2000f8210ff */
[----:B------:R-:W-:Y:S01]  /*4910*/  UMOV UR4, URZ ;  /* 0x000000ff00047c82 */ /* 0x000fe20008000000 */
[----:B--2---:R-:W-:Y:S02]  /*4920*/  IADD3 R25, P2, PT, R23, UR6, RZ ;  /* 0x0000000617197c10 */ /* 0x004fe4000ff5e0ff */
[----:B------:R-:W-:Y:S02]  /*4930*/  LEA.HI.X R28, R2, UR5, R11, 0x2, P1 ;  /* 0x00000005021c7c11 */ /* 0x000fe400088f140b */
[----:B------:R-:W-:-:S02]  /*4940*/  IADD3 R11, PT, PT, R5, UR4, RZ ;  /* 0x00000004050b7c10 */ /* 0x000fc4000fffe0ff */
[----:B------:R-:W-:Y:S01]  /*4950*/  MOV R2, R4 ;  /* 0x0000000400027202 */ /* 0x000fe20000000f00 */
[----:B------:R-:W-:Y:S01]  /*4960*/  IMAD.WIDE.U32 R4, R6, 0x4, RZ ;  /* 0x0000000406047825 */ /* 0x000fe200078e00ff */
[C---:B------:R-:W-:Y:S02]  /*4970*/  IADD3.X R26, PT, PT, R24.reuse, UR7, RZ, P2, !PT ;  /* 0x00000007181a7c10 */ /* 0x040fe400097fe4ff */
[----:B0-----:R-:W-:Y:S02]  /*4980*/  IADD3 R23, P1, PT, R23, UR10, RZ ;  /* 0x0000000a17177c10 */ /* 0x001fe4000ff3e0ff */
[----:B------:R-:W-:Y:S02]  /*4990*/  IADD3 R10, P2, PT, RZ, -R9, RZ ;  /* 0x80000009ff0a7210 */ /* 0x000fe40007f5e0ff */
[----:B------:R-:W-:Y:S02]  /*49a0*/  IADD3.X R24, PT, PT, R24, UR11, RZ, P1, !PT ;  /* 0x0000000b18187c10 */ /* 0x000fe40008ffe4ff */
[----:B------:R-:W-:-:S02]  /*49b0*/  IADD3 R31, PT, PT, R5, R31, RZ ;  /* 0x0000001f051f7210 */ /* 0x000fc40007ffe0ff */
[----:B------:R-:W-:-:S07]  /*49c0*/  IADD3.X R22, PT, PT, RZ, -0x1, RZ, P2, !PT ;  /* 0xffffffffff167810 */ /* 0x000fce00017fe4ff */
.L_x_75:
[-C--:B-1----:R-:W-:Y:S02]  /*49d0*/  LEA R12, P1, R3, R27.reuse, 0x2 ;  /* 0x0000001b030c7211 */ /* 0x082fe400078210ff */
[----:B------:R-:W-:Y:S02]  /*49e0*/  IADD3 R14, P2, PT, R27, R4, RZ ;  /* 0x000000041b0e7210 */ /* 0x000fe40007f5e0ff */
[----:B------:R-:W-:Y:S02]  /*49f0*/  LEA R16, P3, R30, R27, 0x2 ;  /* 0x0000001b1e107211 */ /* 0x000fe400078610ff */
[C---:B------:R-:W-:Y:S02]  /*4a00*/  IADD3.X R13, PT, PT, R28.reuse, R33, RZ, P1, !PT ;  /* 0x000000211c0d7210 */ /* 0x040fe40000ffe4ff */
[----:B------:R-:W-:Y:S02]  /*4a10*/  MOV R8, R27 ;  /* 0x0000001b00087202 */ /* 0x000fe40000000f00 */
[----:B------:R-:W-:Y:S01]  /*4a20*/  MOV R9, R28 ;  /* 0x0000001c00097202 */ /* 0x000fe20000000f00 */
[----:B------:R0:W2:Y:S01]  /*4a30*/  LDG.E R19, desc[UR8][R12.64] ;  /* 0x000000080c137981 */ /* 0x0000a2000c1e1900 */
[----:B------:R-:W-:-:S02]  /*4a40*/  IADD3.X R15, PT, PT, R28, R31, RZ, P2, !PT ;  /* 0x0000001f1c0f7210 */ /* 0x000fc400017fe4ff */
[----:B------:R-:W-:Y:S01]  /*4a50*/  IADD3.X R17, PT, PT, R28, R29, RZ, P3, !PT ;  /* 0x0000001d1c117210 */ /* 0x000fe20001ffe4ff */
[----:B------:R1:W2:Y:S04]  /*4a60*/  LDG.E R18, desc[UR8][R8.64] ;  /* 0x0000000808127981 */ /* 0x0002a8000c1e1900 */
[----:B------:R-:W3:Y:S04]  /*4a70*/  LDG.E R20, desc[UR8][R14.64] ;  /* 0x000000080e147981 */ /* 0x000ee8000c1e1900 */
[----:B------:R-:W3:Y:S01]  /*4a80*/  LDG.E R21, desc[UR8][R16.64] ;  /* 0x0000000810157981 */ /* 0x000ee2000c1e1900 */
[----:B0-----:R-:W-:-:S02]  /*4a90*/  MOV R12, R25 ;  /* 0x00000019000c7202 */ /* 0x001fc40000000f00 */
[----:B-1----:R-:W-:Y:S02]  /*4aa0*/  MOV R8, R23 ;  /* 0x0000001700087202 */ /* 0x002fe40000000f00 */
[----:B------:R-:W-:Y:S02]  /*4ab0*/  MOV R9, R24 ;  /* 0x0000001800097202 */ /* 0x000fe40000000f00 */
[----:B------:R-:W-:Y:S02]  /*4ac0*/  MOV R13, R26 ;  /* 0x0000001a000d7202 */ /* 0x000fe40000000f00 */
[----:B------:R-:W-:-:S04]  /*4ad0*/  IADD3 R10, P1, PT, R10, 0x1, RZ ;  /* 0x000000010a0a7810 */ /* 0x000fc80007f3e0ff */
        /* <DEDUP_REMOVED lines=12> */
.L_x_74:
[----:B------:R-:W-:Y:S05]  /*4ba0*/  BSYNC.RECONVERGENT B0 ;  /* 0x0000000000007941 */ /* 0x000fea0003800200 */
.L_x_73:
[----:B------:R-:W-:Y:S05]  /*4bb0*/  @!P0 EXIT ;  /* 0x000000000000894d */ /* 0x000fea0003800000 */
[C---:B------:R-:W-:Y:S01]  /*4bc0*/  SHF.L.U64.HI R4, R6.reuse, 0x2, R7 ;  /* 0x0000000206047819 */ /* 0x040fe20000010207 */
[----:B------:R-:W2:Y:S01]  /*4bd0*/  LDCU.64 UR4, c[0x0][0x3d8] ;  /* 0x00007b00ff0477ac */ /* 0x000ea20008000a00 */
[----:B------:R-:W-:Y:S02]  /*4be0*/  SHF.L.U32 R7, R6, 0x2, RZ ;  /* 0x0000000206077819 */ /* 0x000fe400000006ff */
[C---:B-1----:R-:W-:Y:S01]  /*4bf0*/  SHF.L.U64.HI R8, R30.reuse, 0x2, R35 ;  /* 0x000000021e087819 */ /* 0x042fe20000010223 */
[----:B------:R-:W1:Y:S01]  /*4c00*/  LDCU.64 UR6, c[0x0][0x388] ;  /* 0x00007100ff0677ac */ /* 0x000e620008000a00 */
[----:B------:R-:W-:Y:S02]  /*4c10*/  SHF.L.U32 R9, R30, 0x2, RZ ;  /* 0x000000021e097819 */ /* 0x000fe400000006ff */
[C---:B------:R-:W-:Y:S01]  /*4c20*/  SHF.L.U64.HI R5, R3.reuse, 0x2, R0 ;  /* 0x0000000203057819 */ /* 0x040fe20000010200 */
[----:B------:R-:W3:Y:S01]  /*4c30*/  LDCU.64 UR10, c[0x0][0x390] ;  /* 0x00007200ff0a77ac */ /* 0x000ee20008000a00 */
[----:B------:R-:W-:-:S07]  /*4c40*/  SHF.L.U32 R6, R3, 0x2, RZ ;  /* 0x0000000203067819 */ /* 0x000fce00000006ff */
.L_x_76:
[C---:B------:R-:W-:Y:S02]  /*4c50*/  SHF.L.U32 R24, R2.reuse, 0x2, RZ ;  /* 0x0000000202187819 */ /* 0x040fe400000006ff */
[----:B------:R-:W-:Y:S02]  /*4c60*/  SHF.L.U64.HI R10, R2, 0x2, R11 ;  /* 0x00000002020a7819 */ /* 0x000fe4000001020b */
[----:B--2---:R-:W-:-:S04]  /*4c70*/  IADD3 R12, P0, PT, R24, UR4, RZ ;  /* 0x00000004180c7c10 */ /* 0x004fc8000ff1e0ff */
[----:B------:R-:W-:Y:S02]  /*4c80*/  IADD3.X R13, PT, PT, R10, UR5, RZ, P0, !PT ;  /* 0x000000050a0d7c10 */ /* 0x000fe400087fe4ff */
[C---:B------:R-:W-:Y:S02]  /*4c90*/  IADD3 R14, P0, PT, R12.reuse, R6, RZ ;  /* 0x000000060c0e7210 */ /* 0x040fe40007f1e0ff */
[C---:B----4-:R-:W-:Y:S01]  /*4ca0*/  IADD3 R18, P1, PT, R12.reuse, R9, RZ ;  /* 0x000000090c127210 */ /* 0x050fe20007f3e0ff */
[----:B------:R2:W4:Y:S01]  /*4cb0*/  LDG.E R26, desc[UR8][R12.64] ;  /* 0x000000080c1a7981 */ /* 0x000522000c1e1900 */
[C---:B------:R-:W-:Y:S02]  /*4cc0*/  IADD3.X R15, PT, PT, R13.reuse, R5, RZ, P0, !PT ;  /* 0x000000050d0f7210 */ /* 0x040fe400007fe4ff */
[----:B------:R-:W-:Y:S02]  /*4cd0*/  IADD3 R16, P0, PT, R12, R7, RZ ;  /* 0x000000070c107210 */ /* 0x000fe40007f1e0ff */
[C---:B------:R-:W-:Y:S01]  /*4ce0*/  IADD3.X R19, PT, PT, R13.reuse, R8, RZ, P1, !PT ;  /* 0x000000080d137210 */ /* 0x040fe20000ffe4ff */
[----:B------:R5:W4:Y:S01]  /*4cf0*/  LDG.E R27, desc[UR8][R14.64] ;  /* 0x000000080e1b7981 */ /* 0x000b22000c1e1900 */
[----:B------:R-:W-:-:S03]  /*4d00*/  IADD3.X R17, PT, PT, R13, R4, RZ, P0, !PT ;  /* 0x000000040d117210 */ /* 0x000fc600007fe4ff */
[----:B------:R-:W4:Y:S04]  /*4d10*/  LDG.E R29, desc[UR8][R18.64] ;  /* 0x00000008121d7981 */ /* 0x000f28000c1e1900 */
[----:B------:R-:W4:Y:S01]  /*4d20*/  LDG.E R28, desc[UR8][R16.64] ;  /* 0x00000008101c7981 */ /* 0x000f22000c1e1900 */
[C---:B------:R-:W-:Y:S02]  /*4d30*/  SHF.L.U32 R34, R2.reuse, 0x3, RZ ;  /* 0x0000000302227819 */ /* 0x040fe400000006ff */
[----:B------:R-:W-:Y:S02]  /*4d40*/  SHF.L.U64.HI R35, R2, 0x3, R11 ;  /* 0x0000000302237819 */ /* 0x000fe4000001020b */
[----:B------:R-:W-:Y:S02]  /*4d50*/  LOP3.LUT R22, R34, 0xfffffff8, RZ, 0xc0, !PT ;  /* 0xfffffff822167812 */ /* 0x000fe400078ec0ff */
[----:B------:R-:W-:-:S02]  /*4d60*/  LOP3.LUT R24, R24, 0xfffffffc, RZ, 0xc0, !PT ;  /* 0xfffffffc18187812 */ /* 0x000fc400078ec0ff */
[----:B------:R-:W-:Y:S02]  /*4d70*/  LOP3.LUT R11, R35, 0x3, RZ, 0xc0, !PT ;  /* 0x00000003230b7812 */ /* 0x000fe400078ec0ff */
[----:B01----:R-:W-:Y:S02]  /*4d80*/  IADD3 R20, P0, PT, R22, UR6, RZ ;  /* 0x0000000616147c10 */ /* 0x003fe4000ff1e0ff */
[----:B------:R-:W-:Y:S02]  /*4d90*/  LOP3.LUT R10, R10, 0x3, RZ, 0xc0, !PT ;  /* 0x000000030a0a7812 */ /* 0x000fe400078ec0ff */
[----:B------:R-:W-:Y:S02]  /*4da0*/  IADD3 R24, P2, PT, R24, UR4, RZ ;  /* 0x0000000418187c10 */ /* 0x000fe4000ff5e0ff */
[----:B---3--:R-:W-:Y:S02]  /*4db0*/  IADD3 R22, P1, PT, R22, UR10, RZ ;  /* 0x0000000a16167c10 */ /* 0x008fe4000ff3e0ff */
[----:B------:R-:W-:-:S02]  /*4dc0*/  IADD3.X R21, PT, PT, R11, UR7, RZ, P0, !PT ;  /* 0x000000070b157c10 */ /* 0x000fc400087fe4ff */
[----:B------:R-:W-:Y:S02]  /*4dd0*/  IADD3.X R25, PT, PT, R10, UR5, RZ, P2, !PT ;  /* 0x000000050a197c10 */ /* 0x000fe400097fe4ff */
[----:B------:R-:W-:Y:S02]  /*4de0*/  IADD3.X R23, PT, PT, R11, UR11, RZ, P1, !PT ;  /* 0x0000000b0b177c10 */ /* 0x000fe40008ffe4ff */
[C---:B------:R-:W-:Y:S02]  /*4df0*/  IADD3 R10, P0, PT, R24.reuse, R6, RZ ;  /* 0x00000006180a7210 */ /* 0x040fe40007f1e0ff */
[C---:B--2---:R-:W-:Y:S02]  /*4e00*/  IADD3 R12, P1, PT, R24.reuse, R7, RZ ;  /* 0x00000007180c7210 */ /* 0x044fe40007f3e0ff */
[----:B-----5:R-:W-:Y:S02]  /*4e10*/  IADD3 R14, P2, PT, R24, R9, RZ ;  /* 0x00000009180e7210 */ /* 0x020fe40007f5e0ff */
[----:B------:R-:W-:-:S02]  /*4e20*/  IADD3.X R11, PT, PT, R25, R5, RZ, P0, !PT ;  /* 0x00000005190b7210 */ /* 0x000fc400007fe4ff */
[C---:B------:R-:W-:Y:S02]  /*4e30*/  IADD3.X R13, PT, PT, R25.reuse, R4, RZ, P1, !PT ;  /* 0x00000004190d7210 */ /* 0x040fe40000ffe4ff */
[----:B------:R-:W-:Y:S01]  /*4e40*/  IADD3.X R15, PT, PT, R25, R8, RZ, P2, !PT ;  /* 0x00000008190f7210 */ /* 0x000fe200017fe4ff */
[----:B----4-:R-:W-:Y:S04]  /*4e50*/  STG.E.64 desc[UR8][R20.64], R26 ;  /* 0x0000001a14007986 */ /* 0x010fe8000c101b08 */
[----:B------:R0:W-:Y:S04]  /*4e60*/  STG.E.64 desc[UR8][R22.64], R28 ;  /* 0x0000001c16007986 */ /* 0x0001e8000c101b08 */
[----:B------:R-:W2:Y:S04]  /*4e70*/  LDG.E R30, desc[UR8][R24.64+0xa80] ;  /* 0x000a8008181e7981 */ /* 0x000ea8000c1e1900 */
[----:B------:R-:W2:Y:S04]  /*4e80*/  LDG.E R31, desc[UR8][R10.64+0xa80] ;  /* 0x000a80080a1f7981 */ /* 0x000ea8000c1e1900 */
[----:B------:R-:W3:Y:S04]  /*4e90*/  LDG.E R32, desc[UR8][R12.64+0xa80] ;  /* 0x000a80080c207981 */ /* 0x000ee8000c1e1900 */
[----:B------:R-:W3:Y:S01]  /*4ea0*/  LDG.E R33, desc[UR8][R14.64+0xa80] ;  /* 0x000a80080e217981 */ /* 0x000ee2000c1e1900 */
[----:B------:R-:W-:-:S04]  /*4eb0*/  IADD3 R18, P0, PT, R34, 0x1500, RZ ;  /* 0x0000150022127810 */ /* 0x000fc80007f1e0ff */
        /* <DEDUP_REMOVED lines=9> */
[----:B0-----:R-:W3:Y:S04]  /*4f50*/  LDG.E R22, desc[UR8][R24.64+0x1500] ;  /* 0x0015000818167981 */ /* 0x001ee8000c1e1900 */
        /* <DEDUP_REMOVED lines=8> */
[----:B-1----:R-:W-:Y:S02]  /*4fe0*/  IADD3 R16, P1, PT, R21, UR10, RZ ;  /* 0x0000000a15107c10 */ /* 0x002fe4000ff3e0ff */
[----:B------:R-:W-:-:S02]  /*4ff0*/  IADD3.X R21, PT, PT, R28, UR7, RZ, P0, !PT ;  /* 0x000000071c157c10 */ /* 0x000fc400087fe4ff */
[----:B------:R-:W-:-:S03]  /*5000*/  IADD3.X R17, PT, PT, R28, UR11, RZ, P1, !PT ;  /* 0x0000000b1c117c10 */ /* 0x000fc60008ffe4ff */
[----:B---3--:R0:W-:Y:S04]  /*5010*/  STG.E.64 desc[UR8][R20.64], R22 ;  /* 0x0000001614007986 */ /* 0x0081e8000c101b08 */
[----:B----4-:R4:W-:Y:S04]  /*5020*/  STG.E.64 desc[UR8][R16.64], R26 ;  /* 0x0000001a10007986 */ /* 0x0109e8000c101b08 */
[----:B------:R-:W3:Y:S04]  /*5030*/  LDG.E R28, desc[UR8][R24.64+0x1f80] ;  /* 0x001f8008181c7981 */ /* 0x000ee8000c1e1900 */
[----:B------:R1:W3:Y:S04]  /*5040*/  LDG.E R29, desc[UR8][R10.64+0x1f80] ;  /* 0x001f80080a1d7981 */ /* 0x0002e8000c1e1900 */
[----:B------:R-:W5:Y:S04]  /*5050*/  LDG.E R30, desc[UR8][R12.64+0x1f80] ;  /* 0x001f80080c1e7981 */ /* 0x000f68000c1e1900 */
[----:B------:R-:W5:Y:S01]  /*5060*/  LDG.E R31, desc[UR8][R14.64+0x1f80] ;  /* 0x001f80080e1f7981 */ /* 0x000f62000c1e1900 */
[----:B--2---:R-:W-:-:S04]  /*5070*/  IADD3 R19, P0, PT, R34, 0x3f00, RZ ;  /* 0x00003f0022137810 */ /* 0x004fc80007f1e0ff */
[----:B------:R-:W-:Y:S02]  /*5080*/  IADD3.X R32, PT, PT, RZ, R35, RZ, P0, !PT ;  /* 0x00000023ff207210 */ /* 0x000fe400007fe4ff */
[----:B------:R-:W-:Y:S02]  /*5090*/  LOP3.LUT R19, R19, 0xfffffff8, RZ, 0xc0, !PT ;  /* 0xfffffff813137812 */ /* 0x000fe400078ec0ff */
[----:B------:R-:W-:Y:S02]  /*50a0*/  LOP3.LUT R32, R32, 0x3, RZ, 0xc0, !PT ;  /* 0x0000000320207812 */ /* 0x000fe400078ec0ff */
[C---:B------:R-:W-:Y:S02]  /*50b0*/  IADD3 R18, P0, PT, R19.reuse, UR6, RZ ;  /* 0x0000000613127c10 */ /* 0x040fe4000ff1e0ff */
[----:B0-----:R-:W-:Y:S02]  /*50c0*/  IADD3 R20, P1, PT, R19, UR10, RZ ;  /* 0x0000000a13147c10 */ /* 0x001fe4000ff3e0ff */
[----:B------:R-:W-:-:S02]  /*50d0*/  IADD3.X R19, PT, PT, R32, UR7, RZ, P0, !PT ;  /* 0x0000000720137c10 */ /* 0x000fc400087fe4ff */
[----:B------:R-:W-:Y:S02]  /*50e0*/  IADD3.X R21, PT, PT, R32, UR11, RZ, P1, !PT ;  /* 0x0000000b20157c10 */ /* 0x000fe40008ffe4ff */
[----:B------:R-:W-:-:S04]  /*50f0*/  IADD3 R2, PT, PT, R2, 0xa80, RZ ;  /* 0x00000a8002027810 */ /* 0x000fc80007ffe0ff */
[----:B------:R-:W-:-:S04]  /*5100*/  ISETP.GT.U32.AND P0, PT, R3, R2, PT ;  /* 0x000000020300720c */ /* 0x000fc80003f04070 */
[----:B------:R-:W-:Y:S01]  /*5110*/  ISETP.GT.AND.EX P0, PT, R0, RZ, PT, P0 ;  /* 0x000000ff0000720c */ /* 0x000fe20003f04300 */
[----:B-1----:R-:W-:Y:S01]  /*5120*/  HFMA2 R11, -RZ, RZ, 0, 0 ;  /* 0x00000000ff0b7431 */ /* 0x002fe200000001ff */
[----:B---3--:R4:W-:Y:S04]  /*5130*/  STG.E.64 desc[UR8][R18.64], R28 ;  /* 0x0000001c12007986 */ /* 0x0089e8000c101b08 */
[----:B-----5:R4:W-:Y:S07]  /*5140*/  STG.E.64 desc[UR8][R20.64], R30 ;  /* 0x0000001e14007986 */ /* 0x0209ee000c101b08 */
[----:B------:R-:W-:Y:S05]  /*5150*/  @P0 BRA `(.L_x_76) ;  /* 0xfffffff800bc0947 */ /* 0x000fea000383ffff */
[----:B------:R-:W-:Y:S05]  /*5160*/  EXIT ;  /* 0x000000000000794d */ /* 0x000fea0003800000 */
.L_x_77:
        /* <DEDUP_REMOVED lines=9> */
.L_x_3411:


//--------------------- .text._Z35group_norm_nhwc_bwd_one_pass_kernelI11Bf16IOFp32WLi256ELi42ELi672EEv26Group_norm_nhwc_bwd_params --------------------------
	.section	.text._Z35group_norm_nhwc_bwd_one_pass_kernelI11Bf16IOFp32WLi256ELi42ELi672EEv26Group_norm_nhwc_bwd_params,"ax",@progbits
	.align	128
        .global         _Z35group_norm_nhwc_bwd_one_pass_kernelI11Bf16IOFp32WLi256ELi42ELi672EEv26Group_norm_nhwc_bwd_params
        .type           _Z35group_norm_nhwc_bwd_one_pass_kernelI11Bf16IOFp32WLi256ELi42ELi672EEv26Group_norm_nhwc_bwd_params,@function
        .size           _Z35group_norm_nhwc_bwd_one_pass_kernelI11Bf16IOFp32WLi256ELi42ELi672EEv26Group_norm_nhwc_bwd_params,(.L_x_3412 - _Z35group_norm_nhwc_bwd_one_pass_kernelI11Bf16IOFp32WLi256ELi42ELi672EEv26Group_norm_nhwc_bwd_params)
        .other          _Z35group_norm_nhwc_bwd_one_pass_kernelI11Bf16IOFp32WLi256ELi42ELi672EEv26Group_norm_nhwc_bwd_params,@"STO_CUDA_ENTRY STV_DEFAULT"
_Z35group_norm_nhwc_bwd_one_pass_kernelI11Bf16IOFp32WLi256ELi42ELi672EEv26Group_norm_nhwc_bwd_params:
.text._Z35group_norm_nhwc_bwd_one_pass_kernelI11Bf16IOFp32WLi256ELi42ELi672EEv26Group_norm_nhwc_bwd_params:
[----:B------:R-:W-:Y:S08]  /*0000*/  LDC R1, c[0x0][0x37c] ;  /* 0x0000df00ff017b82 */ /* 0x000ff00000000800 */
[----:B------:R-:W0:Y:S01]  /*0010*/  S2UR UR8, SR_CTAID.Y ;  /* 0x00000000000879c3 */ /* 0x000e220000002600 */
[----:B------:R-:W1:Y:S01]  /*0020*/  LDCU UR4, c[0x0][0x410] ;  /* 0x00008200ff0477ac */ /* 0x000e620008000800 */
[----:B------:R-:W1:Y:S01]  /*0030*/  LDCU UR5, c[0x0][0x3e0] ;  /* 0x00007c00ff0577ac */ /* 0x000e620008000800 */
[----:B------:R-:W2:Y:S01]  /*0040*/  LDCU.64 UR6, c[0x0][0x358] ;  /* 0x00006b00ff0677ac */ /* 0x000ea20008000a00 */
[----:B-1----:R-:W-:-:S04]  /*0050*/  UIMAD UR4, UR4, UR5, URZ ;  /* 0x00000005040472a4 */ /* 0x002fc8000f8e02ff */
[----:B0-----:R-:W-:-:S09]  /*0060*/  UISETP.GE.AND UP0, UPT, UR8, UR4, UPT ;  /* 0x000000040800728c */ /* 0x001fd2000bf06270 */
[----:B--2---:R-:W-:Y:S05]  /*0070*/  BRA.U UP0, `(.L_x_78) ;  /* 0x0000006500047547 */ /* 0x004fea000b800000 */
[----:B------:R-:W0:Y:S01]  /*0080*/  S2R R4, SR_TID.X ;  /* 0x0000000000047919 */ /* 0x000e220000002100 */
[----:B------:R-:W-:Y:S01]  /*0090*/  HFMA2 R40, -RZ, RZ, 0, 0 ;  /* 0x00000000ff287431 */ /* 0x000fe200000001ff */
[----:B------:R-:W-:Y:S02]  /*00a0*/  MOV R43, UR8 ;  /* 0x00000008002b7c02 */ /* 0x000fe40008000f00 */
[----:B0-----:R-:W-:-:S05]  /*00b0*/  LOP3.LUT R0, R4, 0xffff, RZ, 0xc0, !PT ;  /* 0x0000ffff04007812 */ /* 0x001fca00078ec0ff */
[----:B------:R-:W-:-:S05]  /*00c0*/  IMAD R0, R0, 0xc31, RZ ;  /* 0x00000c3100007824 */ /* 0x000fca00078e02ff */
[----:B------:R-:W-:Y:S02]  /*00d0*/  SHF.R.U32.HI R42, RZ, 0x10, R0 ;  /* 0x00000010ff2a7819 */ /* 0x000fe40000011600 */
[----:B------:R-:W0:Y:S02]  /*00e0*/  S2R R0, SR_LANEID ;  /* 0x0000000000007919 */ /* 0x000e240000000000 */
[----:B------:R-:W-:-:S05]  /*00f0*/  PRMT R2, R42, 0x9910, RZ ;  /* 0x000099102a027816 */ /* 0x000fca00000000ff */
[----:B------:R-:W-:-:S05]  /*0100*/  IMAD R2, R2, 0x15, RZ ;  /* 0x0000001502027824 */ /* 0x000fca00078e02ff */
[----:B------:R-:W-:-:S04]  /*0110*/  IADD3 R2, PT, PT, RZ, -R2, RZ ;  /* 0x80000002ff027210 */ /* 0x000fc80007ffe0ff */
[----:B------:R-:W-:-:S04]  /*0120*/  PRMT R41, R2, 0x7710, RZ ;  /* 0x0000771002297816 */ /* 0x000fc800000000ff */
[----:B------:R-:W-:-:S04]  /*0130*/  IADD3 R41, PT, PT, R41, R4, RZ ;  /* 0x0000000429297210 */ /* 0x000fc80007ffe0ff */
[----:B------:R-:W-:-:S04]  /*0140*/  SHF.L.U32 R41, R41, 0x1, RZ ;  /* 0x0000000129297819 */ /* 0x000fc800000006ff */
[----:B------:R-:W-:-:S07]  /*0150*/  LOP3.LUT R2, R41, 0xffff, RZ, 0xc0, !PT ;  /* 0x0000ffff29027812 */ /* 0x000fce00078ec0ff */
.L_x_121:
[----:B-1----:R-:W1:Y:S01]  /*0160*/  LDC R10, c[0x0][0x410] ;  /* 0x00010400ff0a7b82 */ /* 0x002e620000000800 */
[----:B--2---:R-:W2:Y:S01]  /*0170*/  LDCU UR4, c[0x0][0x41c] ;  /* 0x00008380ff0477ac */ /* 0x004ea20008000800 */
[----:B------:R-:W-:Y:S02]  /*0180*/  ISETP.GE.AND P2, PT, R43, RZ, PT ;  /* 0x000000ff2b00720c */ /* 0x000fe40003f46270 */
[----:B------:R-:W-:Y:S01]  /*0190*/  CS2R R38, SRZ ;  /* 0x0000000000267805 */ /* 0x000fe2000001ff00 */
[----:B---3--:R-:W3:Y:S01]  /*01a0*/  LDCU.128 UR8, c[0x0][0x400] ;  /* 0x00008000ff0877ac */ /* 0x008ee20008000c00 */
[----:B01----:R-:W-:-:S04]  /*01b0*/  IABS R7, R10 ;  /* 0x0000000a00077213 */ /* 0x003fc80000000000 */
[----:B------:R-:W1:Y:S08]  /*01c0*/  I2F.RP R6, R7 ;  /* 0x0000000700067306 */ /* 0x000e700000209400 */
[----:B-1----:R-:W1:Y:S02]  /*01d0*/  MUFU.RCP R6, R6 ;  /* 0x0000000600067308 */ /* 0x002e640000001000 */
[----:B-1----:R-:W-:-:S06]  /*01e0*/  IADD3 R4, PT, PT, R6, 0xffffffe, RZ ;  /* 0x0ffffffe06047810 */ /* 0x002fcc0007ffe0ff */
[----:B------:R1:W4:Y:S02]  /*01f0*/  F2I.FTZ.U32.TRUNC.NTZ R5, R4 ;  /* 0x0000000400057305 */ /* 0x000324000021f000 */
[----:B-1----:R-:W-:Y:S02]  /*0200*/  MOV R4, RZ ;  /* 0x000000ff00047202 */ /* 0x002fe40000000f00 */
[----:B----4-:R-:W-:-:S05]  /*0210*/  IADD3 R8, PT, PT, RZ, -R5, RZ ;  /* 0x80000005ff087210 */ /* 0x010fca0007ffe0ff */
[----:B------:R-:W-:Y:S01]  /*0220*/  IMAD R3, R8, R7, RZ ;  /* 0x0000000708037224 */ /* 0x000fe200078e02ff */
[----:B------:R-:W-:-:S03]  /*0230*/  IABS R8, R43 ;  /* 0x0000002b00087213 */ /* 0x000fc60000000000 */
[----:B------:R-:W-:Y:S02]  /*0240*/  IMAD.HI.U32 R5, R5, R3, R4 ;  /* 0x0000000305057227 */ /* 0x000fe400078e0004 */
[----:B------:R-:W2:Y:S04]  /*0250*/  S2R R3, SR_CTAID.X ;  /* 0x0000000000037919 */ /* 0x000ea80000002500 */
[----:B------:R-:W-:-:S05]  /*0260*/  IMAD.HI.U32 R6, R5, R8, RZ ;  /* 0x0000000805067227 */ /* 0x000fca00078e00ff */
[----:B------:R-:W-:-:S05]  /*0270*/  IADD3 R5, PT, PT, -R6, RZ, RZ ;  /* 0x000000ff06057210 */ /* 0x000fca0007ffe1ff */
[----:B------:R-:W-:Y:S01]  /*0280*/  IMAD R4, R7, R5, R8 ;  /* 0x0000000507047224 */ /* 0x000fe200078e0208 */
[----:B------:R-:W-:-:S04]  /*0290*/  LOP3.LUT R8, R43, R10, RZ, 0x3c, !PT ;  /* 0x0000000a2b087212 */ /* 0x000fc800078e3cff */
[----:B------:R-:W-:Y:S02]  /*02a0*/  ISETP.GT.U32.AND P3, PT, R7, R4, PT ;  /* 0x000000040700720c */ /* 0x000fe40003f64070 */
[----:B------:R-:W-:Y:S01]  /*02b0*/  ISETP.GE.AND P4, PT, R8, RZ, PT ;  /* 0x000000ff0800720c */ /* 0x000fe20003f86270 */
[----:B--2---:R-:W-:-:S10]  /*02c0*/  IMAD R5, R3, UR4, R42 ;  /* 0x0000000403057c24 */ /* 0x004fd4000f8e022a */
[----:B------:R-:W-:Y:S02]  /*02d0*/  @!P3 IADD3 R4, PT, PT, R4, -R7, RZ ;  /* 0x800000070404b210 */ /* 0x000fe40007ffe0ff */
[----:B------:R-:W-:Y:S02]  /*02e0*/  CS2R R36, SRZ ;  /* 0x0000000000247805 */ /* 0x000fe4000001ff00 */
[----:B------:R-:W-:Y:S02]  /*02f0*/  @!P3 IADD3 R6, PT, PT, R6, 0x1, RZ ;  /* 0x000000010606b810 */ /* 0x000fe40007ffe0ff */
[----:B------:R-:W-:Y:S02]  /*0300*/  CS2R R34, SRZ ;  /* 0x0000000000227805 */ /* 0x000fe4000001ff00 */
[----:B---3--:R-:W-:Y:S01]  /*0310*/  ISETP.GE.U32.AND P1, PT, R5, UR8, PT ;  /* 0x0000000805007c0c */ /* 0x008fe2000bf26070 */
[----:B------:R-:W1:Y:S01]  /*0320*/  LDCU.U8 UR4, c[0x0][0x414] ;  /* 0x00008280ff0477ac */ /* 0x000e620008000000 */
[----:B------:R-:W-:-:S02]  /*0330*/  SHF.R.S32.HI R11, RZ, 0x1f, R5 ;  /* 0x0000001fff0b7819 */ /* 0x000fc40000011405 */
[CC--:B------:R-:W-:Y:S02]  /*0340*/  ISETP.GE.U32.AND P0, PT, R4.reuse, R7.reuse, PT ;  /* 0x000000070400720c */ /* 0x0c0fe40003f06070 */
[----:B------:R-:W-:Y:S02]  /*0350*/  ISETP.GE.AND.EX P1, PT, R11, UR9, PT, P1 ;  /* 0x000000090b007c0c */ /* 0x000fe4000bf26310 */
[-C--:B------:R-:W-:Y:S02]  /*0360*/  ISETP.GT.U32.AND P5, PT, R7, R4.reuse, PT ;  /* 0x000000040700720c */ /* 0x080fe40003fa4070 */
[----:B------:R-:W-:Y:S02]  /*0370*/  IADD3 R7, PT, PT, R4, -R7, RZ ;  /* 0x8000000704077210 */ /* 0x000fe40007ffe0ff */
[----:B------:R-:W-:Y:S02]  /*0380*/  IADD3 R13, PT, PT, R5, 0x20, RZ ;  /* 0x00000020050d7810 */ /* 0x000fe40007ffe0ff */
[----:B------:R-:W-:-:S02]  /*0390*/  SEL R4, R7, R4, !P5 ;  /* 0x0000000407047207 */ /* 0x000fc40006800000 */
[----:B------:R-:W-:Y:S02]  /*03a0*/  ISETP.NE.AND P5, PT, R10, RZ, PT ;  /* 0x000000ff0a00720c */ /* 0x000fe40003fa5270 */
[----:B------:R-:W-:Y:S01]  /*03b0*/  LOP3.LUT R7, RZ, R10, RZ, 0x33, !PT ;  /* 0x0000000aff077212 */ /* 0x000fe200078e33ff */
[----:B------:R-:W2:Y:S01]  /*03c0*/  @!P1 LDC.64 R16, c[0x0][0x3f8] ;  /* 0x0000fe00ff109b82 */ /* 0x000ea20000000a00 */
[----:B------:R-:W-:Y:S02]  /*03d0*/  @!P2 IADD3 R4, PT, PT, -R4, RZ, RZ ;  /* 0x000000ff0404a210 */ /* 0x000fe40007ffe1ff */
[----:B------:R-:W-:Y:S02]  /*03e0*/  @P0 IADD3 R6, PT, PT, R6, 0x1, RZ ;  /* 0x0000000106060810 */ /* 0x000fe40007ffe0ff */
[----:B------:R-:W-:Y:S02]  /*03f0*/  SEL R61, R7, R4, !P5 ;  /* 0x00000004073d7207 */ /* 0x000fe40006800000 */
[----:B------:R-:W-:Y:S01]  /*0400*/  @!P4 IADD3 R6, PT, PT, -R6, RZ, RZ ;  /* 0x000000ff0606c210 */ /* 0x000fe20007ffe1ff */
[----:B------:R-:W3:Y:S01]  /*0410*/  @!P1 LDC.64 R20, c[0x0][0x3a0] ;  /* 0x0000e800ff149b82 */ /* 0x000ee20000000a00 */
[----:B------:R-:W-:Y:S01]  /*0420*/  ISETP.GE.U32.AND P3, PT, R13, UR8, PT ;  /* 0x000000080d007c0c */ /* 0x000fe2000bf66070 */
[----:B------:R-:W-:Y:S01]  /*0430*/  IMAD R9, R61, 0x2a, RZ ;  /* 0x0000002a3d097824 */ /* 0x000fe200078e02ff */
[----:B------:R-:W-:-:S02]  /*0440*/  SHF.R.S32.HI R15, RZ, 0x1f, R13 ;  /* 0x0000001fff0f7819 */ /* 0x000fc4000001140d */
[----:B------:R-:W-:Y:S02]  /*0450*/  SEL R7, R7, R6, !P5 ;  /* 0x0000000607077207 */ /* 0x000fe40006800000 */
[----:B------:R-:W-:Y:S01]  /*0460*/  ISETP.GE.AND.EX P3, PT, R15, UR9, PT, P3 ;  /* 0x000000090f007c0c */ /* 0x000fe2000bf66330 */
[----:B------:R-:W4:Y:S01]  /*0470*/  @!P1 LDC.64 R22, c[0x0][0x398] ;  /* 0x0000e600ff169b82 */ /* 0x000f220000000a00 */
[C---:B------:R-:W-:Y:S02]  /*0480*/  IADD3 R64, P0, PT, R9.reuse, R2, RZ ;  /* 0x0000000209407210 */ /* 0x040fe40007f1e0ff */
[----:B------:R-:W-:Y:S02]  /*0490*/  SHF.R.S32.HI R2, RZ, 0x1f, R7 ;  /* 0x0000001fff027819 */ /* 0x000fe40000011407 */
[----:B------:R-:W-:Y:S02]  /*04a0*/  LEA.HI.X.SX32 R65, R9, RZ, 0x1, P0 ;  /* 0x000000ff09417211 */ /* 0x000fe400000f0eff */
[----:B------:R-:W-:Y:S01]  /*04b0*/  IADD3 R19, PT, PT, R5, 0x40, RZ ;  /* 0x0000004005137810 */ /* 0x000fe20007ffe0ff */
[----:B------:R-:W-:-:S02]  /*04c0*/  IMAD R2, R2, UR10, RZ ;  /* 0x0000000a02027c24 */ /* 0x000fc4000f8e02ff */
[----:B------:R-:W-:Y:S01]  /*04d0*/  IMAD.WIDE.U32 R64, R7, UR10, R64 ;  /* 0x0000000a07407c25 */ /* 0x000fe2000f8e0040 */
[----:B------:R-:W-:Y:S01]  /*04e0*/  ISETP.GE.U32.AND P0, PT, R19, UR8, PT ;  /* 0x0000000813007c0c */ /* 0x000fe2000bf06070 */
[----:B------:R-:W0:Y:S02]  /*04f0*/  @!P3 LDC.64 R24, c[0x0][0x3f8] ;  /* 0x0000fe00ff18bb82 */ /* 0x000e240000000a00 */
[----:B------:R-:W-:Y:S01]  /*0500*/  IMAD R67, R7, UR11, R2 ;  /* 0x0000000b07437c24 */ /* 0x000fe2000f8e0202 */
[----:B------:R-:W-:Y:S01]  /*0510*/  @!P1 MOV R66, R64 ;  /* 0x0000004000429202 */ /* 0x000fe20000000f00 */
[----:B--2---:R-:W-:Y:S01]  /*0520*/  @!P1 IMAD R2, R11, R16, RZ ;  /* 0x000000100b029224 */ /* 0x004fe200078e02ff */
[----:B------:R-:W-:Y:S02]  /*0530*/  @!P3 MOV R14, R64 ;  /* 0x00000040000eb202 */ /* 0x000fe40000000f00 */
[----:B------:R-:W-:Y:S01]  /*0540*/  IADD3 R67, PT, PT, R65, R67, RZ ;  /* 0x0000004341437210 */ /* 0x000fe20007ffe0ff */
[C---:B------:R-:W-:Y:S01]  /*0550*/  @!P1 IMAD R11, R5.reuse, R17, R2 ;  /* 0x00000011050b9224 */ /* 0x040fe200078e0202 */
[----:B------:R-:W-:Y:S01]  /*0560*/  SHF.R.S32.HI R17, RZ, 0x1f, R19 ;  /* 0x0000001fff117819 */ /* 0x000fe20000011413 */
[----:B------:R-:W2:Y:S01]  /*0570*/  @!P3 LDC.64 R8, c[0x0][0x3a0] ;  /* 0x0000e800ff08bb82 */ /* 0x000ea20000000a00 */
[----:B------:R-:W-:-:S02]  /*0580*/  @!P1 IMAD.WIDE.U32 R6, R5, R16, R66 ;  /* 0x0000001005069225 */ /* 0x000fc400078e0042 */
[----:B------:R-:W-:-:S03]  /*0590*/  ISETP.GE.AND.EX P0, PT, R17, UR9, PT, P0 ;  /* 0x0000000911007c0c */ /* 0x000fc6000bf06300 */
[----:B------:R-:W-:Y:S02]  /*05a0*/  @!P1 IADD3 R11, PT, PT, R7, R11, RZ ;  /* 0x0000000b070b9210 */ /* 0x000fe40007ffe0ff */
[----:B------:R-:W1:Y:S01]  /*05b0*/  @!P3 LDC.64 R26, c[0x0][0x398] ;  /* 0x0000e600ff1abb82 */ /* 0x000e620000000a00 */
[C---:B------:R-:W-:Y:S02]  /*05c0*/  @!P1 SHF.L.U32 R7, R6.reuse, 0x1, RZ ;  /* 0x0000000106079819 */ /* 0x040fe400000006ff */
[----:B------:R-:W-:Y:S02]  /*05d0*/  @!P1 SHF.L.U64.HI R2, R6, 0x1, R11 ;  /* 0x0000000106029819 */ /* 0x000fe4000001020b */
[----:B---3--:R-:W-:Y:S01]  /*05e0*/  @!P1 IADD3 R10, P2, PT, R7, R20, RZ ;  /* 0x00000014070a9210 */ /* 0x008fe20007f5e0ff */
[----:B0-----:R-:W-:Y:S01]  /*05f0*/  @!P3 IMAD R4, R15, R24, RZ ;  /* 0x000000180f04b224 */ /* 0x001fe200078e02ff */
[----:B----4-:R-:W-:Y:S02]  /*0600*/  @!P1 IADD3 R12, P4, PT, R7, R22, RZ ;  /* 0x00000016070c9210 */ /* 0x010fe40007f9e0ff */
[----:B------:R-:W0:Y:S01]  /*0610*/  @!P0 LDC.64 R6, c[0x0][0x3f8] ;  /* 0x0000fe00ff068b82 */ /* 0x000e220000000a00 */
[----:B------:R-:W-:-:S02]  /*0620*/  @!P3 MOV R15, R67 ;  /* 0x00000043000fb202 */ /* 0x000fc40000000f00 */
[C---:B------:R-:W-:Y:S01]  /*0630*/  @!P1 IADD3.X R11, PT, PT, R2.reuse, R21, RZ, P2, !PT ;  /* 0x00000015020b9210 */ /* 0x040fe200017fe4ff */
[----:B------:R-:W-:Y:S01]  /*0640*/  @!P3 IMAD R21, R13, R25, R4 ;  /* 0x000000190d15b224 */ /* 0x000fe200078e0204 */
[----:B------:R-:W-:Y:S01]  /*0650*/  IADD3 R25, PT, PT, R5, 0x60, RZ ;  /* 0x0000006005197810 */ /* 0x000fe20007ffe0ff */
[----:B------:R-:W-:Y:S01]  /*0660*/  @!P3 IMAD.WIDE.U32 R14, R13, R24, R14 ;  /* 0x000000180d0eb225 */ /* 0x000fe200078e000e */
[----:B------:R-:W-:Y:S01]  /*0670*/  @!P1 IADD3.X R13, PT, PT, R2, R23, RZ, P4, !PT ;  /* 0x00000017020d9210 */ /* 0x000fe200027fe4ff */
[----:B------:R-:W3:Y:S01]  /*0680*/  @!P1 LDG.E R39, desc[UR6][R10.64] ;  /* 0x000000060a279981 */ /* 0x000ee2000c1e1900 */
[----:B------:R-:W-:Y:S02]  /*0690*/  ISETP.GE.U32.AND P2, PT, R25, UR8, PT ;  /* 0x0000000819007c0c */ /* 0x000fe4000bf46070 */
[----:B------:R-:W-:Y:S01]  /*06a0*/  SHF.R.S32.HI R23, RZ, 0x1f, R25 ;  /* 0x0000001fff177819 */ /* 0x000fe20000011419 */
[----:B------:R4:W3:Y:S01]  /*06b0*/  @!P1 LDG.E R38, desc[UR6][R12.64] ;  /* 0x000000060c269981 */ /* 0x0008e2000c1e1900 */
[----:B------:R-:W-:-:S02]  /*06c0*/  @!P3 IADD3 R21, PT, PT, R15, R21, RZ ;  /* 0x000000150f15b210 */ /* 0x000fc40007ffe0ff */
[----:B------:R-:W-:Y:S02]  /*06d0*/  ISETP.GE.AND.EX P2, PT, R23, UR9, PT, P2 ;  /* 0x0000000917007c0c */ /* 0x000fe4000bf46320 */
[C---:B------:R-:W-:Y:S02]  /*06e0*/  @!P3 SHF.L.U32 R15, R14.reuse, 0x1, RZ ;  /* 0x000000010e0fb819 */ /* 0x040fe400000006ff */
[----:B----4-:R-:W-:Y:S02]  /*06f0*/  @!P0 MOV R12, R64 ;  /* 0x00000040000c8202 */ /* 0x010fe40000000f00 */
[----:B------:R-:W-:Y:S01]  /*0700*/  @!P0 MOV R13, R67 ;  /* 0x00000043000d8202 */ /* 0x000fe20000000f00 */
[----:B0-----:R-:W-:Y:S01]  /*0710*/  @!P0 IMAD R2, R17, R6, RZ ;  /* 0x0000000611028224 */ /* 0x001fe200078e02ff */
[----:B------:R-:W-:Y:S01]  /*0720*/  @!P3 SHF.L.U64.HI R14, R14, 0x1, R21 ;  /* 0x000000010e0eb819 */ /* 0x000fe20000010215 */
[----:B------:R-:W0:Y:S02]  /*0730*/  @!P0 LDC.64 R16, c[0x0][0x3a0] ;  /* 0x0000e800ff108b82 */ /* 0x000e240000000a00 */
[----:B------:R-:W-:-:S02]  /*0740*/  @!P0 IMAD R7, R19, R7, R2 ;  /* 0x0000000713078224 */ /* 0x000fc400078e0202 */
[----:B------:R-:W-:-:S04]  /*0750*/  @!P0 IMAD.WIDE.U32 R12, R19, R6, R12 ;  /* 0x00000006130c8225 */ /* 0x000fc800078e000c */
[----:B------:R-:W4:Y:S01]  /*0760*/  @!P2 LDC.64 R18, c[0x0][0x3f8] ;  /* 0x0000fe00ff12ab82 */ /* 0x000f220000000a00 */
[C---:B--2---:R-:W-:Y:S02]  /*0770*/  @!P3 IADD3 R20, P1, PT, R15.reuse, R8, RZ ;  /* 0x000000080f14b210 */ /* 0x044fe40007f3e0ff */
[----:B-1----:R-:W-:Y:S02]  /*0780*/  @!P3 IADD3 R10, P4, PT, R15, R26, RZ ;  /* 0x0000001a0f0ab210 */ /* 0x002fe40007f9e0ff */
[----:B------:R-:W-:Y:S02]  /*0790*/  IADD3 R8, PT, PT, R5, 0x80, RZ ;  /* 0x0000008005087810 */ /* 0x000fe40007ffe0ff */
[C---:B------:R-:W-:Y:S02]  /*07a0*/  @!P3 IADD3.X R21, PT, PT, R14.reuse, R9, RZ, P1, !PT ;  /* 0x000000090e15b210 */ /* 0x040fe40000ffe4ff */
[----:B------:R-:W-:Y:S02]  /*07b0*/  @!P3 IADD3.X R11, PT, PT, R14, R27, RZ, P4, !PT ;  /* 0x0000001b0e0bb210 */ /* 0x000fe400027fe4ff */
[----:B------:R-:W-:Y:S01]  /*07c0*/  ISETP.GE.U32.AND P1, PT, R8, UR8, PT ;  /* 0x0000000808007c0c */ /* 0x000fe2000bf26070 */
[----:B------:R-:W1:Y:S01]  /*07d0*/  @!P0 LDC.64 R14, c[0x0][0x398] ;  /* 0x0000e600ff0e8b82 */ /* 0x000e620000000a00 */
[----:B------:R-:W-:Y:S01]  /*07e0*/  SHF.R.S32.HI R29, RZ, 0x1f, R8 ;  /* 0x0000001fff1d7819 */ /* 0x000fe20000011408 */
[----:B------:R-:W2:Y:S03]  /*07f0*/  @!P3 LDG.E R37, desc[UR6][R20.64] ;  /* 0x000000061425b981 */ /* 0x000ea6000c1e1900 */
[----:B------:R-:W-:Y:S01]  /*0800*/  ISETP.GE.AND.EX P1, PT, R29, UR9, PT, P1 ;  /* 0x000000091d007c0c */ /* 0x000fe2000bf26310 */
[----:B------:R4:W2:Y:S01]  /*0810*/  @!P3 LDG.E R36, desc[UR6][R10.64] ;  /* 0x000000060a24b981 */ /* 0x0008a2000c1e1900 */
[----:B------:R-:W-:-:S04]  /*0820*/  IADD3 R6, PT, PT, R5, 0xa0, RZ ;  /* 0x000000a005067810 */ /* 0x000fc80007ffe0ff */
[----:B------:R-:W-:Y:S02]  /*0830*/  ISETP.GE.U32.AND P4, PT, R6, UR8, PT ;  /* 0x0000000806007c0c */ /* 0x000fe4000bf86070 */
[----:B------:R-:W-:Y:S01]  /*0840*/  SHF.R.S32.HI R45, RZ, 0x1f, R6 ;  /* 0x0000001fff2d7819 */ /* 0x000fe20000011406 */
[----:B----4-:R-:W-:Y:S01]  /*0850*/  @!P2 IMAD R22, R23, R18, RZ ;  /* 0x000000121716a224 */ /* 0x010fe200078e02ff */
[----:B------:R-:W-:Y:S01]  /*0860*/  @!P0 IADD3 R9, PT, PT, R13, R7, RZ ;  /* 0x000000070d098210 */ /* 0x000fe20007ffe0ff */
[----:B------:R-:W4:Y:S01]  /*0870*/  @!P2 LDC.64 R10, c[0x0][0x3a0] ;  /* 0x0000e800ff0aab82 */ /* 0x000f220000000a00 */
[C---:B------:R-:W-:Y:S02]  /*0880*/  IADD3 R7, PT, PT, R5.reuse, 0xc0, RZ ;  /* 0x000000c005077810 */ /* 0x040fe40007ffe0ff */
[----:B------:R-:W-:Y:S02]  /*0890*/  @!P0 SHF.L.U32 R27, R12, 0x1, RZ ;  /* 0x000000010c1b8819 */ /* 0x000fe400000006ff */
[----:B------:R-:W-:-:S02]  /*08a0*/  IADD3 R2, PT, PT, R5, 0xe0, RZ ;  /* 0x000000e005027810 */ /* 0x000fc40007ffe0ff */
[----:B------:R-:W-:Y:S01]  /*08b0*/  ISETP.GE.AND.EX P4, PT, R45, UR9, PT, P4 ;  /* 0x000000092d007c0c */ /* 0x000fe2000bf86340 */
[----:B------:R-:W4:Y:S01]  /*08c0*/  @!P1 LDC.64 R4, c[0x0][0x3f8] ;  /* 0x0000fe00ff049b82 */ /* 0x000f220000000a00 */
[----:B------:R-:W-:Y:S01]  /*08d0*/  @!P0 SHF.L.U64.HI R20, R12, 0x1, R9 ;  /* 0x000000010c148819 */ /* 0x000fe20000010209 */
[----:B------:R-:W-:Y:S01]  /*08e0*/  @!P2 IMAD R31, R25, R19, R22 ;  /* 0x00000013191fa224 */ /* 0x000fe200078e0216 */
[----:B0-----:R-:W-:Y:S02]  /*08f0*/  @!P0 IADD3 R16, P6, PT, R27, R16, RZ ;  /* 0x000000101b108210 */ /* 0x001fe40007fde0ff */
[----:B------:R-:W-:Y:S02]  /*0900*/  @!P2 MOV R22, R64 ;  /* 0x000000400016a202 */ /* 0x000fe40000000f00 */
[----:B------:R-:W-:Y:S01]  /*0910*/  @!P2 MOV R23, R67 ;  /* 0x000000430017a202 */ /* 0x000fe20000000f00 */
[----:B------:R-:W0:Y:S01]  /*0920*/  @!P2 LDC.64 R12, c[0x0][0x398] ;  /* 0x0000e600ff0cab82 */ /* 0x000e220000000a00 */
[----:B------:R-:W-:-:S02]  /*0930*/  @!P0 IADD3.X R17, PT, PT, R20, R17, RZ, P6, !PT ;  /* 0x0000001114118210 */ /* 0x000fc400037fe4ff */
[----:B-1----:R-:W-:Y:S01]  /*0940*/  @!P0 IADD3 R26, P6, PT, R27, R14, RZ ;  /* 0x0000000e1b1a8210 */ /* 0x002fe20007fde0ff */
[----:B------:R-:W-:Y:S01]  /*0950*/  @!P2 IMAD.WIDE.U32 R18, R25, R18, R22 ;  /* 0x000000121912a225 */ /* 0x000fe200078e0016 */
[----:B------:R-:W-:Y:S01]  /*0960*/  ISETP.GE.U32.AND P5, PT, R7, UR8, PT ;  /* 0x0000000807007c0c */ /* 0x000fe2000bfa6070 */
[----:B------:R-:W2:Y:S01]  /*0970*/  @!P0 LDG.E R35, desc[UR6][R16.64] ;  /* 0x0000000610238981 */ /* 0x000ea2000c1e1900 */
[----:B------:R-:W-:Y:S01]  /*0980*/  @!P0 IADD3.X R27, PT, PT, R20, R15, RZ, P6, !PT ;  /* 0x0000000f141b8210 */ /* 0x000fe200037fe4ff */
[----:B------:R-:W1:Y:S01]  /*0990*/  @!P4 LDC.64 R22, c[0x0][0x3f8] ;  /* 0x0000fe00ff16cb82 */ /* 0x000e620000000a00 */
[----:B------:R-:W-:Y:S02]  /*09a0*/  @!P2 IADD3 R15, PT, PT, R19, R31, RZ ;  /* 0x0000001f130fa210 */ /* 0x000fe40007ffe0ff */
[----:B------:R-:W-:Y:S01]  /*09b0*/  SHF.R.S32.HI R21, RZ, 0x1f, R7 ;  /* 0x0000001fff157819 */ /* 0x000fe20000011407 */
[----:B------:R4:W2:Y:S01]  /*09c0*/  @!P0 LDG.E R34, desc[UR6][R26.64] ;  /* 0x000000061a228981 */ /* 0x0008a2000c1e1900 */
[----:B------:R-:W-:-:S03]  /*09d0*/  @!P2 SHF.L.U32 R31, R18, 0x1, RZ ;  /* 0x00000001121fa819 */ /* 0x000fc600000006ff */
[----:B------:R-:W1:Y:S01]  /*09e0*/  LDC.64 R24, c[0x0][0x3b8] ;  /* 0x0000ee00ff187b82 */ /* 0x000e620000000a00 */
[----:B------:R-:W-:Y:S02]  /*09f0*/  @!P2 SHF.L.U64.HI R18, R18, 0x1, R15 ;  /* 0x000000011212a819 */ /* 0x000fe4000001020f */
[----:B------:R-:W-:-:S05]  /*0a00*/  ISETP.GE.AND.EX P5, PT, R21, UR9, PT, P5 ;  /* 0x0000000915007c0c */ /* 0x000fca000bfa6350 */
[----:B------:R-:W1:Y:S01]  /*0a10*/  @!P1 LDC.64 R14, c[0x0][0x3a0] ;  /* 0x0000e800ff0e9b82 */ /* 0x000e620000000a00 */
[----:B----4-:R-:W-:Y:S01]  /*0a20*/  @!P1 MOV R26, R64 ;  /* 0x00000040001a9202 */ /* 0x010fe20000000f00 */
[----:B------:R-:W-:Y:S01]  /*0a30*/  @!P1 IMAD R29, R29, R4, RZ ;  /* 0x000000041d1d9224 */ /* 0x000fe200078e02ff */
[----:B------:R-:W-:Y:S02]  /*0a40*/  @!P1 MOV R27, R67 ;  /* 0x00000043001b9202 */ /* 0x000fe40000000f00 */
[----:B------:R-:W-:-:S03]  /*0a50*/  @!P2 IADD3 R32, P0, PT, R31, R10, RZ ;  /* 0x0000000a1f20a210 */ /* 0x000fc60007f1e0ff */
[----:B------:R-:W4:Y:S01]  /*0a60*/  @!P1 LDC.64 R16, c[0x0][0x398] ;  /* 0x0000e600ff109b82 */ /* 0x000f220000000a00 */
[----:B0-----:R-:W-:Y:S01]  /*0a70*/  @!P2 IADD3 R30, P6, PT, R31, R12, RZ ;  /* 0x0000000c1f1ea210 */ /* 0x001fe20007fde0ff */
[C---:B------:R-:W-:Y:S02]  /*0a80*/  @!P1 IMAD R5, R8.reuse, R5, R29 ;  /* 0x0000000508059224 */ /* 0x040fe400078e021d */
[----:B------:R-:W-:Y:S01]  /*0a90*/  @!P1 IMAD.WIDE.U32 R26, R8, R4, R26 ;  /* 0x00000004081a9225 */ /* 0x000fe200078e001a */
[C---:B------:R-:W-:Y:S02]  /*0aa0*/  @!P2 IADD3.X R33, PT, PT, R18.reuse, R11, RZ, P0, !PT ;  /* 0x0000000b1221a210 */ /* 0x040fe400007fe4ff */
[----:B------:R-:W-:Y:S01]  /*0ab0*/  @!P2 IADD3.X R31, PT, PT, R18, R13, RZ, P6, !PT ;  /* 0x0000000d121fa210 */ /* 0x000fe200037fe4ff */
[----:B------:R-:W0:Y:S01]  /*0ac0*/  @!P5 LDC.64 R10, c[0x0][0x3f8] ;  /* 0x0000fe00ff0adb82 */ /* 0x000e220000000a00 */
[----:B------:R-:W-:Y:S02]  /*0ad0*/  MOV R13, RZ ;  /* 0x000000ff000d7202 */ /* 0x000fe40000000f00 */
[----:B------:R-:W-:Y:S01]  /*0ae0*/  @!P1 IADD3 R5, PT, PT, R27, R5, RZ ;  /* 0x000000051b059210 */ /* 0x000fe20007ffe0ff */
[----:B-1----:R-:W-:Y:S01]  /*0af0*/  @!P4 IMAD R12, R45, R22, RZ ;  /* 0x000000162d0cc224 */ /* 0x002fe200078e02ff */
[----:B------:R-:W-:-:S03]  /*0b00*/  ISETP.GE.U32.AND P3, PT, R2, UR8, PT ;  /* 0x0000000802007c0c */ /* 0x000fc6000bf66070 */
[----:B------:R-:W1:Y:S01]  /*0b10*/  @!P4 LDC.64 R18, c[0x0][0x3a0] ;  /* 0x0000e800ff12cb82 */ /* 0x000e620000000a00 */
[----:B------:R-:W-:Y:S01]  /*0b20*/  SHF.R.S32.HI R9, RZ, 0x1f, R2 ;  /* 0x0000001fff097819 */ /* 0x000fe20000011402 */
[----:B------:R4:W2:Y:S01]  /*0b30*/  @!P2 LDG.E R13, desc[UR6][R32.64] ;  /* 0x00000006200da981 */ /* 0x0008a2000c1e1900 */
[C---:B------:R-:W-:Y:S02]  /*0b40*/  @!P1 SHF.L.U32 R45, R26.reuse, 0x1, RZ ;  /* 0x000000011a2d9819 */ /* 0x040fe400000006ff */
[----:B------:R-:W-:Y:S02]  /*0b50*/  @!P1 SHF.L.U64.HI R8, R26, 0x1, R5 ;  /* 0x000000011a089819 */ /* 0x000fe40000010205 */
[----:B------:R-:W-:Y:S02]  /*0b60*/  @!P4 MOV R26, R64 ;  /* 0x00000040001ac202 */ /* 0x000fe40000000f00 */
[----:B------:R-:W-:Y:S01]  /*0b70*/  @!P4 MOV R27, R67 ;  /* 0x00000043001bc202 */ /* 0x000fe20000000f00 */
[----:B----4-:R-:W-:Y:S01]  /*0b80*/  IMAD.WIDE R32, R43, 0x8, R24 ;  /* 0x000000082b207825 */ /* 0x010fe200078e0218 */
[----:B------:R-:W-:Y:S01]  /*0b90*/  ISETP.GE.AND.EX P3, PT, R9, UR9, PT, P3 ;  /* 0x0000000909007c0c */ /* 0x000fe2000bf66330 */
[----:B------:R-:W4:Y:S01]  /*0ba0*/  @!P4 LDC.64 R24, c[0x0][0x398] ;  /* 0x0000e600ff18cb82 */ /* 0x000f220000000a00 */
[----:B------:R-:W-:Y:S01]  /*0bb0*/  @!P1 IADD3 R28, P0, PT, R45, R14, RZ ;  /* 0x0000000e2d1c9210 */ /* 0x000fe20007f1e0ff */
[----:B------:R-:W-:-:S02]  /*0bc0*/  @!P4 IMAD R47, R6, R23, R12 ;  /* 0x00000017062fc224 */ /* 0x000fc400078e020c */
[----:B------:R-:W-:Y:S01]  /*0bd0*/  @!P4 IMAD.WIDE.U32 R22, R6, R22, R26 ;  /* 0x000000160616c225 */ /* 0x000fe200078e001a */
[C---:B------:R-:W-:Y:S02]  /*0be0*/  @!P1 IADD3.X R29, PT, PT, R8.reuse, R15, RZ, P0, !PT ;  /* 0x0000000f081d9210 */ /* 0x040fe400007fe4ff */
[----:B------:R-:W-:Y:S02]  /*0bf0*/  @!P1 IADD3 R26, P0, PT, R45, R16, RZ ;  /* 0x000000102d1a9210 */ /* 0x000fe40007f1e0ff */
[----:B------:R-:W-:Y:S02]  /*0c00*/  MOV R5, RZ ;  /* 0x000000ff00057202 */ /* 0x000fe40000000f00 */
[----:B------:R-:W-:Y:S01]  /*0c10*/  MOV R4, RZ ;  /* 0x000000ff00047202 */ /* 0x000fe20000000f00 */
[----:B0-----:R-:W-:Y:S01]  /*0c20*/  @!P5 IMAD R6, R21, R10, RZ ;  /* 0x0000000a1506d224 */ /* 0x001fe200078e02ff */
[----:B------:R-:W-:Y:S01]  /*0c30*/  @!P4 IADD3 R23, PT, PT, R23, R47, RZ ;  /* 0x0000002f1717c210 */ /* 0x000fe20007ffe0ff */
[----:B------:R-:W0:Y:S01]  /*0c40*/  @!P5 LDC.64 R20, c[0x0][0x398] ;  /* 0x0000e600ff14db82 */ /* 0x000e220000000a00 */
[----:B------:R-:W-:Y:S01]  /*0c50*/  @!P1 IADD3.X R27, PT, PT, R8, R17, RZ, P0, !PT ;  /* 0x00000011081b9210 */ /* 0x000fe200007fe4ff */
[----:B------:R1:W2:Y:S01]  /*0c60*/  @!P1 LDG.E R5, desc[UR6][R28.64] ;  /* 0x000000061c059981 */ /* 0x0002a2000c1e1900 */
[----:B------:R-:W-:-:S02]  /*0c70*/  @!P4 SHF.L.U32 R45, R22, 0x1, RZ ;  /* 0x00000001162dc819 */ /* 0x000fc400000006ff */
[----:B------:R-:W-:Y:S01]  /*0c80*/  @!P4 SHF.L.U64.HI R8, R22, 0x1, R23 ;  /* 0x000000011608c819 */ /* 0x000fe20000010217 */
[----:B------:R4:W2:Y:S02]  /*0c90*/  @!P2 LDG.E R4, desc[UR6][R30.64] ;  /* 0x000000061e04a981 */ /* 0x0008a4000c1e1900 */
[----:B------:R-:W0:Y:S02]  /*0ca0*/  @!P3 LDC.64 R22, c[0x0][0x3f8] ;  /* 0x0000fe00ff16bb82 */ /* 0x000e240000000a00 */
[----:B------:R4:W2:Y:S01]  /*0cb0*/  LDG.E.64 R14, desc[UR6][R32.64] ;  /* 0x00000006200e7981 */ /* 0x0008a2000c1e1b00 */
[----:B-1----:R-:W-:Y:S02]  /*0cc0*/  @!P5 MOV R28, R64 ;  /* 0x00000040001cd202 */ /* 0x002fe40000000f00 */
[----:B------:R-:W-:-:S03]  /*0cd0*/  @!P5 MOV R29, R67 ;  /* 0x00000043001dd202 */ /* 0x000fc60000000f00 */
[----:B------:R-:W1:Y:S01]  /*0ce0*/  @!P5 LDC.64 R16, c[0x0][0x3a0] ;  /* 0x0000e800ff10db82 */ /* 0x000e620000000a00 */
[----:B----4-:R-:W-:Y:S01]  /*0cf0*/  @!P4 IADD3 R30, P0, PT, R45, R18, RZ ;  /* 0x000000122d1ec210 */ /* 0x010fe20007f1e0ff */
[----:B------:R-:W-:-:S03]  /*0d00*/  @!P5 IMAD R33, R7, R11, R6 ;  /* 0x0000000b0721d224 */ /* 0x000fc600078e0206 */
[C---:B------:R-:W-:Y:S01]  /*0d10*/  @!P4 IADD3.X R31, PT, PT, R8.reuse, R19, RZ, P0, !PT ;  /* 0x00000013081fc210 */ /* 0x040fe200007fe4ff */
[----:B------:R-:W-:Y:S01]  /*0d20*/  @!P5 IMAD.WIDE.U32 R10, R7, R10, R28 ;  /* 0x0000000a070ad225 */ /* 0x000fe200078e001c */
[----:B------:R-:W-:Y:S02]  /*0d30*/  @!P4 IADD3 R28, P0, PT, R45, R24, RZ ;  /* 0x000000182d1cc210 */ /* 0x000fe40007f1e0ff */
[----:B------:R-:W-:Y:S02]  /*0d40*/  CS2R R6, SRZ ;  /* 0x0000000000067805 */ /* 0x000fe4000001ff00 */
[----:B------:R-:W-:Y:S02]  /*0d50*/  @!P5 IADD3 R19, PT, PT, R11, R33, RZ ;  /* 0x000000210b13d210 */ /* 0x000fe40007ffe0ff */
[----:B------:R-:W-:Y:S02]  /*0d60*/  @!P4 IADD3.X R29, PT, PT, R8, R25, RZ, P0, !PT ;  /* 0x00000019081dc210 */ /* 0x000fe400007fe4ff */
[----:B------:R4:W2:Y:S01]  /*0d70*/  @!P4 LDG.E R7, desc[UR6][R30.64] ;  /* 0x000000061e07c981 */ /* 0x0008a2000c1e1900 */
[----:B------:R-:W-:Y:S01]  /*0d80*/  ISETP.NE.AND P0, PT, RZ, UR4, PT ;  /* 0x00000004ff007c0c */ /* 0x000fe2000bf05270 */
[----:B------:R-:W3:Y:S01]  /*0d90*/  @!P3 LDC.64 R24, c[0x0][0x3a0] ;  /* 0x0000e800ff18bb82 */ /* 0x000ee20000000a00 */
[C---:B------:R-:W-:Y:S01]  /*0da0*/  @!P5 SHF.L.U32 R11, R10.reuse, 0x1, RZ ;  /* 0x000000010a0bd819 */ /* 0x040fe200000006ff */
[----:B0-----:R-:W-:Y:S01]  /*0db0*/  @!P3 IMAD R9, R9, R22, RZ ;  /* 0x000000160909b224 */ /* 0x001fe200078e02ff */
[----:B------:R-:W-:Y:S01]  /*0dc0*/  @!P5 SHF.L.U64.HI R10, R10, 0x1, R19 ;  /* 0x000000010a0ad819 */ /* 0x000fe20000010213 */
[----:B------:R0:W2:Y:S04]  /*0dd0*/  @!P1 LDG.E R6, desc[UR6][R26.64] ;  /* 0x000000061a069981 */ /* 0x0000a8000c1e1900 */
[----:B------:R-:W3:Y:S01]  /*0de0*/  @!P3 LDC.64 R18, c[0x0][0x398] ;  /* 0x0000e600ff12bb82 */ /* 0x000ee20000000a00 */
[----:B----4-:R-:W-:-:S02]  /*0df0*/  @!P3 MOV R30, R64 ;  /* 0x00000040001eb202 */ /* 0x010fc40000000f00 */
[----:B------:R-:W-:Y:S02]  /*0e00*/  @!P3 MOV R31, R67 ;  /* 0x00000043001fb202 */ /* 0x000fe40000000f00 */
[C---:B-1----:R-:W-:Y:S02]  /*0e10*/  @!P5 IADD3 R16, P1, PT, R11.reuse, R16, RZ ;  /* 0x000000100b10d210 */ /* 0x042fe40007f3e0ff */
[----:B------:R-:W-:Y:S01]  /*0e20*/  @!P5 IADD3 R20, P2, PT, R11, R20, RZ ;  /* 0x000000140b14d210 */ /* 0x000fe20007f5e0ff */
[C---:B------:R-:W-:Y:S01]  /*0e30*/  @!P3 IMAD R11, R2.reuse, R23, R9 ;  /* 0x00000017020bb224 */ /* 0x040fe200078e0209 */
[----:B0-----:R-:W0:Y:S01]  /*0e40*/  @P0 LDC.64 R26, c[0x0][0x3b0] ;  /* 0x0000ec00ff1a0b82 */ /* 0x001e220000000a00 */
[----:B------:R-:W-:Y:S01]  /*0e50*/  @!P3 IMAD.WIDE.U32 R30, R2, R22, R30 ;  /* 0x00000016021eb225 */ /* 0x000fe200078e001e */
[----:B------:R-:W-:-:S06]  /*0e60*/  MOV R8, RZ ;  /* 0x000000ff00087202 */ /* 0x000fcc0000000f00 */
[----:B------:R-:W1:Y:S01]  /*0e70*/  LDC.64 R22, c[0x0][0x3a8] ;  /* 0x0000ea00ff167b82 */ /* 0x000e620000000a00 */
[----:B------:R4:W2:Y:S01]  /*0e80*/  @!P4 LDG.E R8, desc[UR6][R28.64] ;  /* 0x000000061c08c981 */ /* 0x0008a2000c1e1900 */
[----:B------:R-:W-:Y:S02]  /*0e90*/  @!P3 IADD3 R11, PT, PT, R31, R11, RZ ;  /* 0x0000000b1f0bb210 */ /* 0x000fe40007ffe0ff */
[----:B------:R-:W-:Y:S02]  /*0ea0*/  @!P5 IADD3.X R21, PT, PT, R10, R21, RZ, P2, !PT ;  /* 0x000000150a15d210 */ /* 0x000fe400017fe4ff */
[----:B------:R-:W-:Y:S02]  /*0eb0*/  LOP3.LUT R2, R41, 0xffff, RZ, 0xc0, !PT ;  /* 0x0000ffff29027812 */ /* 0x000fe400078ec0ff */
[C---:B----4-:R-:W-:Y:S02]  /*0ec0*/  @!P3 SHF.L.U32 R29, R30.reuse, 0x1, RZ ;  /* 0x000000011e1db819 */ /* 0x050fe400000006ff */
[----:B------:R-:W-:-:S02]  /*0ed0*/  @!P3 SHF.L.U64.HI R30, R30, 0x1, R11 ;  /* 0x000000011e1eb819 */ /* 0x000fc4000001020b */
[C---:B---3--:R-:W-:Y:S02]  /*0ee0*/  @!P3 IADD3 R28, P2, PT, R29.reuse, R18, RZ ;  /* 0x000000121d1cb210 */ /* 0x048fe40007f5e0ff */
[----:B------:R-:W-:Y:S02]  /*0ef0*/  @!P5 IADD3.X R17, PT, PT, R10, R17, RZ, P1, !PT ;  /* 0x000000110a11d210 */ /* 0x000fe40000ffe4ff */
[----:B------:R-:W-:Y:S02]  /*0f00*/  @!P3 IADD3 R24, P1, PT, R29, R24, RZ ;  /* 0x000000181d18b210 */ /* 0x000fe40007f3e0ff */
[----:B------:R-:W-:Y:S01]  /*0f10*/  @!P3 IADD3.X R29, PT, PT, R30, R19, RZ, P2, !PT ;  /* 0x000000131e1db210 */ /* 0x000fe200017fe4ff */
[----:B------:R-:W-:Y:S01]  /*0f20*/  IMAD R19, R61, 0x2a, R2 ;  /* 0x0000002a3d137824 */ /* 0x000fe200078e0202 */
[----:B------:R-:W-:Y:S02]  /*0f30*/  MOV R9, RZ ;  /* 0x000000ff00097202 */ /* 0x000fe40000000f00 */
[----:B------:R-:W-:-:S02]  /*0f40*/  MOV R10, RZ ;  /* 0x000000ff000a7202 */ /* 0x000fc40000000f00 */
[----:B------:R-:W-:Y:S02]  /*0f50*/  MOV R11, RZ ;  /* 0x000000ff000b7202 */ /* 0x000fe40000000f00 */
[----:B------:R-:W-:Y:S02]  /*0f60*/  MOV R12, RZ ;  /* 0x000000ff000c7202 */ /* 0x000fe40000000f00 */
[----:B------:R-:W-:Y:S01]  /*0f70*/  @!P3 IADD3.X R25, PT, PT, R30, R25, RZ, P1, !PT ;  /* 0x000000191e19b210 */ /* 0x000fe20000ffe4ff */
[C---:B0-----:R-:W-:Y:S01]  /*0f80*/  @P0 IMAD.WIDE R26, R19.reuse, 0x4, R26 ;  /* 0x00000004131a0825 */ /* 0x041fe200078e021a */
[----:B------:R0:W3:Y:S03]  /*0f90*/  @!P5 LDG.E R9, desc[UR6][R16.64] ;  /* 0x000000061009d981 */ /* 0x0000e6000c1e1900 */
[----:B-1----:R-:W-:Y:S01]  /*0fa0*/  IMAD.WIDE R18, R19, 0x4, R22 ;  /* 0x0000000413127825 */ /* 0x002fe200078e0216 */
[----:B------:R1:W4:Y:S04]  /*0fb0*/  @!P5 LDG.E R10, desc[UR6][R20.64] ;  /* 0x00000006140ad981 */ /* 0x000328000c1e1900 */
[----:B------:R-:W4:Y:S04]  /*0fc0*/  @!P3 LDG.E R11, desc[UR6][R24.64] ;  /* 0x00000006180bb981 */ /* 0x000f28000c1e1900 */
[----:B------:R-:W4:Y:S04]  /*0fd0*/  @!P3 LDG.E R12, desc[UR6][R28.64] ;  /* 0x000000061c0cb981 */ /* 0x000f28000c1e1900 */
[----:B------:R-:W5:Y:S01]  /*0fe0*/  LDG.E.64 R18, desc[UR6][R18.64] ;  /* 0x0000000612127981 */ /* 0x000f62000c1e1b00 */
[----:B0-----:R-:W-:-:S06]  /*0ff0*/  CS2R R16, SRZ ;  /* 0x0000000000107805 */ /* 0x001fcc000001ff00 */
[----:B------:R0:W5:Y:S01]  /*1000*/  @P0 LDG.E.64 R16, desc[UR6][R26.64] ;  /* 0x000000061a100981 */ /* 0x000162000c1e1b00 */
[----:B------:R-:W-:Y:S01]  /*1010*/  UISETP.NE.AND UP0, UPT, UR4, URZ, UPT ;  /* 0x000000ff0400728c */ /* 0x000fe2000bf05270 */
[----:B------:R-:W-:Y:S02]  /*1020*/  MOV R59, 0x3f800000 ;  /* 0x3f800000003b7802 */ /* 0x000fe40000000f00 */
[----:B------:R-:W-:Y:S02]  /*1030*/  PRMT R57, R39, 0x7632, R57 ;  /* 0x0000763227397816 */ /* 0x000fe40000000039 */
[----:B------:R-:W-:Y:S02]  /*1040*/  PRMT R58, R38, 0x7632, R58 ;  /* 0x00007632263a7816 */ /* 0x000fe4000000003a */
[----:B--2---:R-:W-:Y:S02]  /*1050*/  PRMT R55, R37, 0x7632, R55 ;  /* 0x0000763225377816 */ /* 0x004fe40000000037 */
[----:B------:R-:W-:-:S02]  /*1060*/  PRMT R56, R36, 0x7632, R56 ;  /* 0x0000763224387816 */ /* 0x000fc40000000038 */
[----:B------:R-:W-:Y:S02]  /*1070*/  PRMT R53, R35, 0x7632, R53 ;  /* 0x0000763223357816 */ /* 0x000fe40000000035 */
[----:B------:R-:W-:Y:S01]  /*1080*/  PRMT R54, R34, 0x7632, R54 ;  /* 0x0000763222367816 */ /* 0x000fe20000000036 */
[----:B-1----:R-:W-:-:S05]  /*1090*/  FFMA.FTZ R20, -R14, R14, R15 ;  /* 0x0000000e0e147223 */ /* 0x002fca000001010f */
[----:B------:R-:W-:-:S13]  /*10a0*/  FSETP.GTU.FTZ.AND P0, PT, R20, RZ, PT ;  /* 0x000000ff1400720b */ /* 0x000fda0003f1c000 */
[----:B------:R-:W1:Y:S01]  /*10b0*/  @P0 LDC R15, c[0x0][0x3c0] ;  /* 0x0000f000ff0f0b82 */ /* 0x000e620000000800 */
[----:B------:R-:W-:Y:S02]  /*10c0*/  PRMT R51, R13, 0x7632, R51 ;  /* 0x000076320d337816 */ /* 0x000fe40000000033 */
[----:B------:R-:W-:Y:S02]  /*10d0*/  PRMT R52, R4, 0x7632, R52 ;  /* 0x0000763204347816 */ /* 0x000fe40000000034 */
[----:B------:R-:W-:Y:S02]  /*10e0*/  PRMT R49, R5, 0x7632, R49 ;  /* 0x0000763205317816 */ /* 0x000fe40000000031 */
[----:B------:R-:W-:Y:S02]  /*10f0*/  PRMT R47, R7, 0x7632, R47 ;  /* 0x00007632072f7816 */ /* 0x000fe4000000002f */
[----:B------:R-:W-:Y:S01]  /*1100*/  PRMT R50, R6, 0x7632, R50 ;  /* 0x0000763206327816 */ /* 0x000fe20000000032 */
[----:B-1----:R-:W-:-:S04]  /*1110*/  @P0 FADD.FTZ R15, R20, R15 ;  /* 0x0000000f140f0221 */ /* 0x002fc80000010000 */
[----:B------:R1:W2:Y:S01]  /*1120*/  @P0 MUFU.RSQ R59, R15 ;  /* 0x0000000f003b0308 */ /* 0x0002a20000001400 */
[----:B------:R-:W-:Y:S02]  /*1130*/  PRMT R48, R8, 0x7632, R48 ;  /* 0x0000763208307816 */ /* 0x000fe40000000030 */
[----:B---3--:R-:W-:Y:S02]  /*1140*/  PRMT R45, R9, 0x7632, R45 ;  /* 0x00007632092d7816 */ /* 0x008fe4000000002d */
[----:B----4-:R-:W-:Y:S02]  /*1150*/  PRMT R46, R10, 0x7632, R46 ;  /* 0x000076320a2e7816 */ /* 0x010fe4000000002e */
[----:B-1----:R-:W-:Y:S02]  /*1160*/  PRMT R15, R11, 0x7632, R15 ;  /* 0x000076320b0f7816 */ /* 0x002fe4000000000f */
[----:B------:R-:W-:Y:S01]  /*1170*/  PRMT R44, R12, 0x7632, R44 ;  /* 0x000076320c2c7816 */ /* 0x000fe2000000002c */
[----:B0-2---:R-:W-:Y:S06]  /*1180*/  BRA.U UP0, `(.L_x_79) ;  /* 0x0000000900447547 */ /* 0x005fec000b800000 */
        /* <DEDUP_REMOVED lines=13> */
[----:B------:R-:W-:Y:S01]  /*1260*/  SHF.L.U32 R31, R36, 0x10, RZ ;  /* 0x00000010241f7819 */ /* 0x000fe200000006ff */
[----:B------:R-:W-:Y:S01]  /*1270*/  FADD.FTZ R28, -R14, R29 ;  /* 0x0000001d0e1c7221 */ /* 0x000fe20000010100 */
[----:B------:R-:W-:Y:S01]  /*1280*/  FADD.FTZ R27, R26, R27 ;  /* 0x0000001b1a1b7221 */ /* 0x000fe20000010000 */
[----:B------:R-:W-:Y:S01]  /*1290*/  FFMA.FTZ R24, R23, R26, R24 ;  /* 0x0000001a17187223 */ /* 0x000fe20000010018 */
[----:B------:R-:W-:Y:S01]  /*12a0*/  FFMA.FTZ R22, R21, R22, RZ ;  /* 0x0000001615167223 */ /* 0x000fe200000100ff */
[----:B------:R-:W-:Y:S01]  /*12b0*/  FADD.FTZ R26, RZ, R21 ;  /* 0x00000015ff1a7221 */ /* 0x000fe20000010000 */
[----:B------:R-:W-:Y:S01]  /*12c0*/  FMUL.FTZ R29, R28, R59 ;  /* 0x0000003b1c1d7220 */ /* 0x000fe20000410000 */
[----:B------:R-:W-:Y:S01]  /*12d0*/  FMUL.FTZ R28, R18, R31 ;  /* 0x0000001f121c7220 */ /* 0x000fe20000410000 */
[----:B------:R-:W-:Y:S01]  /*12e0*/  SHF.L.U32 R25, R55, 0x10, RZ ;  /* 0x0000001037197819 */ /* 0x000fe200000006ff */
[C---:B------:R-:W-:Y:S01]  /*12f0*/  FADD.FTZ R21, R31.reuse, R26 ;  /* 0x0000001a1f157221 */ /* 0x040fe20000010000 */
[----:B------:R-:W-:Y:S01]  /*1300*/  FFMA.FTZ R22, R31, R29, R22 ;  /* 0x0000001d1f167223 */ /* 0x000fe20000010016 */
[----:B------:R-:W-:Y:S01]  /*1310*/  FADD.FTZ R31, R27, R28 ;  /* 0x0000001c1b1f7221 */ /* 0x000fe20000010000 */
[----:B------:R-:W-:Y:S01]  /*1320*/  FFMA.FTZ R28, R29, R28, R24 ;  /* 0x0000001c1d1c7223 */ /* 0x000fe20000010018 */
[----:B------:R-:W-:Y:S01]  /*1330*/  FADD.FTZ R26, -R14, R25 ;  /* 0x000000190e1a7221 */ /* 0x000fe20000010100 */
[----:B------:R-:W-:Y:S01]  /*1340*/  SHF.L.U32 R24, R56, 0x10, RZ ;  /* 0x0000001038187819 */ /* 0x000fe200000006ff */
[----:B------:R-:W-:Y:S01]  /*1350*/  FFMA.FTZ R25, R20, R23, RZ ;  /* 0x0000001714197223 */ /* 0x000fe200000100ff */
[----:B------:R-:W-:Y:S01]  /*1360*/  FADD.FTZ R27, RZ, R20 ;  /* 0x00000014ff1b7221 */ /* 0x000fe20000010000 */
[----:B------:R-:W-:Y:S01]  /*1370*/  FMUL.FTZ R23, R26, R59 ;  /* 0x0000003b1a177220 */ /* 0x000fe20000410000 */
[----:B------:R-:W-:Y:S01]  /*1380*/  SHF.L.U32 R29, R35, 0x10, RZ ;  /* 0x00000010231d7819 */ /* 0x000fe200000006ff */
[----:B------:R-:W-:Y:S01]  /*1390*/  FMUL.FTZ R26, R19, R24 ;  /* 0x00000018131a7220 */ /* 0x000fe20000410000 */
[C---:B------:R-:W-:Y:S01]  /*13a0*/  FADD.FTZ R27, R24.reuse, R27 ;  /* 0x0000001b181b7221 */ /* 0x040fe20000010000 */
[----:B------:R-:W-:Y:S01]  /*13b0*/  FFMA.FTZ R20, R24, R23, R25 ;  /* 0x0000001718147223 */ /* 0x000fe20000010019 */
[----:B------:R-:W-:Y:S01]  /*13c0*/  SHF.L.U32 R25, R53, 0x10, RZ ;  /* 0x0000001035197819 */ /* 0x000fe200000006ff */
[----:B------:R-:W-:Y:S01]  /*13d0*/  FFMA.FTZ R28, R23, R26, R28 ;  /* 0x0000001a171c7223 */ /* 0x000fe2000001001c */
[----:B------:R-:W-:Y:S01]  /*13e0*/  FADD.FTZ R24, -R14, R29 ;  /* 0x0000001d0e187221 */ /* 0x000fe20000010100 */
[----:B------:R-:W-:Y:S01]  /*13f0*/  SHF.L.U32 R23, R34, 0x10, RZ ;  /* 0x0000001022177819 */ /* 0x000fe200000006ff */
[----:B------:R-:W-:Y:S01]  /*1400*/  FADD.FTZ R31, R26, R31 ;  /* 0x0000001f1a1f7221 */ /* 0x000fe20000010000 */
[----:B------:R-:W-:Y:S01]  /*1410*/  FADD.FTZ R26, -R14, R25 ;  /* 0x000000190e1a7221 */ /* 0x000fe20000010100 */
[----:B------:R-:W-:Y:S01]  /*1420*/  FMUL.FTZ R29, R24, R59 ;  /* 0x0000003b181d7220 */ /* 0x000fe20000410000 */
[----:B------:R-:W-:Y:S01]  /*1430*/  SHF.L.U32 R33, R13, 0x10, RZ ;  /* 0x000000100d217819 */ /* 0x000fe200000006ff */
[----:B------:R-:W-:Y:S01]  /*1440*/  FMUL.FTZ R30, R18, R23 ;  /* 0x00000017121e7220 */ /* 0x000fe20000410000 */
[----:B------:R-:W-:Y:S01]  /*1450*/  SHF.L.U32 R25, R54, 0x10, RZ ;  /* 0x0000001036197819 */ /* 0x000fe200000006ff */
[----:B------:R-:W-:Y:S01]  /*1460*/  FMUL.FTZ R26, R26, R59 ;  /* 0x0000003b1a1a7220 */ /* 0x000fe20000410000 */
[----:B------:R-:W-:Y:S01]  /*1470*/  FFMA.FTZ R22, R23, R29, R22 ;  /* 0x0000001d17167223 */ /* 0x000fe20000010016 */
[----:B------:R-:W-:Y:S01]  /*1480*/  FFMA.FTZ R29, R29, R30, R28 ;  /* 0x0000001e1d1d7223 */ /* 0x000fe2000001001c */
[----:B------:R-:W-:Y:S01]  /*1490*/  FADD.FTZ R24, R21, R23 ;  /* 0x0000001715187221 */ /* 0x000fe20000010000 */
[----:B------:R-:W-:Y:S01]  /*14a0*/  FADD.FTZ R28, -R14, R33 ;  /* 0x000000210e1c7221 */ /* 0x000fe20000010100 */
[----:B------:R-:W-:Y:S01]  /*14b0*/  FADD.FTZ R21, R27, R25 ;  /* 0x000000191b157221 */ /* 0x000fe20000010000 */
[----:B------:R-:W-:Y:S01]  /*14c0*/  FFMA.FTZ R20, R25, R26, R20 ;  /* 0x0000001a19147223 */ /* 0x000fe20000010014 */
[----:B------:R-:W-:Y:S01]  /*14d0*/  FMUL.FTZ R25, R19, R25 ;  /* 0x0000001913197220 */ /* 0x000fe20000410000 */
[----:B------:R-:W-:Y:S01]  /*14e0*/  FADD.FTZ R32, R31, R30 ;  /* 0x0000001e1f207221 */ /* 0x000fe20000010000 */
[----:B------:R-:W-:Y:S01]  /*14f0*/  SHF.L.U32 R27, R4, 0x10, RZ ;  /* 0x00000010041b7819 */ /* 0x000fe200000006ff */
[----:B------:R-:W-:Y:S01]  /*1500*/  FMUL.FTZ R28, R28, R59 ;  /* 0x0000003b1c1c7220 */ /* 0x000fe20000410000 */
[----:B------:R-:W-:Y:S01]  /*1510*/  SHF.L.U32 R23, R51, 0x10, RZ ;  /* 0x0000001033177819 */ /* 0x000fe200000006ff */
[----:B------:R-:W-:Y:S01]  /*1520*/  FADD.FTZ R32, R25, R32 ;  /* 0x0000002019207221 */ /* 0x000fe20000010000 */
[----:B------:R-:W-:Y:S01]  /*1530*/  FFMA.FTZ R29, R26, R25, R29 ;  /* 0x000000191a1d7223 */ /* 0x000fe2000001001d */
[----:B------:R-:W-:Y:S01]  /*1540*/  FMUL.FTZ R25, R18, R27 ;  /* 0x0000001b12197220 */ /* 0x000fe20000410000 */
[----:B------:R-:W-:Y:S01]  /*1550*/  FADD.FTZ R24, R24, R27 ;  /* 0x0000001b18187221 */ /* 0x000fe20000010000 */
[----:B------:R-:W-:Y:S01]  /*1560*/  SHF.L.U32 R31, R5, 0x10, RZ ;  /* 0x00000010051f7819 */ /* 0x000fe200000006ff */
[----:B------:R-:W-:Y:S01]  /*1570*/  FFMA.FTZ R27, R27, R28, R22 ;  /* 0x0000001c1b1b7223 */ /* 0x000fe20000010016 */
[----:B------:R-:W-:Y:S01]  /*1580*/  FADD.FTZ R22, -R14, R23 ;  /* 0x000000170e167221 */ /* 0x000fe20000010100 */
[----:B------:R-:W-:Y:S01]  /*1590*/  SHF.L.U32 R23, R52, 0x10, RZ ;  /* 0x0000001034177819 */ /* 0x000fe200000006ff */
[----:B------:R-:W-:Y:S01]  /*15a0*/  FADD.FTZ R32, R32, R25 ;  /* 0x0000001920207221 */ /* 0x000fe20000010000 */
[----:B------:R-:W-:Y:S01]  /*15b0*/  FADD.FTZ R26, -R14, R31 ;  /* 0x0000001f0e1a7221 */ /* 0x000fe20000010100 */
[----:B------:R-:W-:Y:S01]  /*15c0*/  FMUL.FTZ R22, R22, R59 ;  /* 0x0000003b16167220 */ /* 0x000fe20000410000 */
[----:B------:R-:W-:Y:S01]  /*15d0*/  FFMA.FTZ R29, R28, R25, R29 ;  /* 0x000000191c1d7223 */ /* 0x000fe2000001001d */
[----:B------:R-:W-:Y:S01]  /*15e0*/  FADD.FTZ R25, R21, R23 ;  /* 0x0000001715197221 */ /* 0x000fe20000010000 */
[----:B------:R-:W-:Y:S01]  /*15f0*/  FMUL.FTZ R30, R26, R59 ;  /* 0x0000003b1a1e7220 */ /* 0x000fe20000410000 */
[----:B------:R-:W-:Y:S01]  /*1600*/  FFMA.FTZ R26, R23, R22, R20 ;  /* 0x00000016171a7223 */ /* 0x000fe20000010014 */
[----:B------:R-:W-:Y:S01]  /*1610*/  SHF.L.U32 R31, R49, 0x10, RZ ;  /* 0x00000010311f7819 */ /* 0x000fe200000006ff */
[----:B------:R-:W-:Y:S01]  /*1620*/  FMUL.FTZ R23, R19, R23 ;  /* 0x0000001713177220 */ /* 0x000fe20000410000 */
[----:B------:R-:W-:-:S02]  /*1630*/  SHF.L.U32 R28, R6, 0x10, RZ ;  /* 0x00000010061c7819 */ /* 0x000fc400000006ff */
[----:B------:R-:W-:Y:S01]  /*1640*/  SHF.L.U32 R33, R9, 0x10, RZ ;  /* 0x0000001009217819 */ /* 0x000fe200000006ff */
[----:B------:R-:W-:Y:S01]  /*1650*/  FFMA.FTZ R29, R22, R23, R29 ;  /* 0x00000017161d7223 */ /* 0x000fe2000001001d */
[----:B------:R-:W-:Y:S01]  /*1660*/  FADD.FTZ R22, -R14, R31 ;  /* 0x0000001f0e167221 */ /* 0x000fe20000010100 */
[----:B------:R-:W-:Y:S01]  /*1670*/  FFMA.FTZ R21, R28, R30, R27 ;  /* 0x0000001e1c157223 */ /* 0x000fe2000001001b */
[----:B------:R-:W-:Y:S01]  /*1680*/  FADD.FTZ R32, R23, R32 ;  /* 0x0000002017207221 */ /* 0x000fe20000010000 */
[----:B------:R-:W-:Y:S01]  /*1690*/  FMUL.FTZ R27, R18, R28 ;  /* 0x0000001c121b7220 */ /* 0x000fe20000410000 */
[----:B------:R-:W-:Y:S01]  /*16a0*/  SHF.L.U32 R23, R50, 0x10, RZ ;  /* 0x0000001032177819 */ /* 0x000fe200000006ff */
[----:B------:R-:W-:Y:S01]  /*16b0*/  FMUL.FTZ R22, R22, R59 ;  /* 0x0000003b16167220 */ /* 0x000fe20000410000 */
[----:B------:R-:W-:Y:S01]  /*16c0*/  SHF.L.U32 R31, R7, 0x10, RZ ;  /* 0x00000010071f7819 */ /* 0x000fe200000006ff */
[----:B------:R-:W-:Y:S01]  /*16d0*/  FADD.FTZ R32, R32, R27 ;  /* 0x0000001b20207221 */ /* 0x000fe20000010000 */
[----:B------:R-:W-:Y:S01]  /*16e0*/  FFMA.FTZ R29, R30, R27, R29 ;  /* 0x0000001b1e1d7223 */ /* 0x000fe2000001001d */
[----:B------:R-:W-:Y:S01]  /*16f0*/  FMUL.FTZ R27, R19, R23 ;  /* 0x00000017131b7220 */ /* 0x000fe20000410000 */
[----:B------:R-:W-:Y:S01]  /*1700*/  FADD.FTZ R25, R25, R23 ;  /* 0x0000001719197221 */ /* 0x000fe20000010000 */
[----:B------:R-:W-:Y:S01]  /*1710*/  FFMA.FTZ R26, R23, R22, R26 ;  /* 0x00000016171a7223 */ /* 0x000fe2000001001a */
[----:B------:R-:W-:Y:S01]  /*1720*/  SHF.L.U32 R23, R47, 0x10, RZ ;  /* 0x000000102f177819 */ /* 0x000fe200000006ff */
[----:B------:R-:W-:Y:S01]  /*1730*/  FADD.FTZ R20, R24, R28 ;  /* 0x0000001c18147221 */ /* 0x000fe20000010000 */
[----:B------:R-:W-:Y:S01]  /*1740*/  FADD.FTZ R24, -R14, R31 ;  /* 0x0000001f0e187221 */ /* 0x000fe20000010100 */
[----:B------:R-:W-:Y:S01]  /*1750*/  FFMA.FTZ R29, R22, R27, R29 ;  /* 0x0000001b161d7223 */ /* 0x000fe2000001001d */
[----:B------:R-:W-:Y:S01]  /*1760*/  SHF.L.U32 R22, R8, 0x10, RZ ;  /* 0x0000001008167819 */ /* 0x000fe200000006ff */
[----:B------:R-:W-:Y:S01]  /*1770*/  FADD.FTZ R28, -R14, R23 ;  /* 0x000000170e1c7221 */ /* 0x000fe20000010100 */
[-C--:B------:R-:W-:Y:S01]  /*1780*/  FMUL.FTZ R24, R24, R59.reuse ;  /* 0x0000003b18187220 */ /* 0x080fe20000410000 */
[----:B------:R-:W-:Y:S01]  /*1790*/  SHF.L.U32 R23, R48, 0x10, RZ ;  /* 0x0000001030177819 */ /* 0x000fe200000006ff */
[----:B------:R-:W-:Y:S01]  /*17a0*/  FADD.FTZ R32, R27, R32 ;  /* 0x000000201b207221 */ /* 0x000fe20000010000 */
[----:B------:R-:W-:Y:S01]  /*17b0*/  FMUL.FTZ R28, R28, R59 ;  /* 0x0000003b1c1c7220 */ /* 0x000fe20000410000 */
[----:B------:R-:W-:Y:S01]  /*17c0*/  FMUL.FTZ R31, R18, R22 ;  /* 0x00000016121f7220 */ /* 0x000fe20000410000 */
[----:B------:R-:W-:Y:S01]  /*17d0*/  FADD.FTZ R27, R20, R22 ;  /* 0x00000016141b7221 */ /* 0x000fe20000010000 */
[----:B------:R-:W-:Y:S01]  /*17e0*/  FFMA.FTZ R30, R22, R24, R21 ;  /* 0x00000018161e7223 */ /* 0x000fe20000010015 */
[----:B------:R-:W-:Y:S01]  /*17f0*/  FADD.FTZ R22, -R14, R33 ;  /* 0x000000210e167221 */ /* 0x000fe20000010100 */
[----:B------:R-:W-:Y:S01]  /*1800*/  FADD.FTZ R20, R25, R23 ;  /* 0x0000001719147221 */ /* 0x000fe20000010000 */
[----:B------:R-:W-:Y:S01]  /*1810*/  FFMA.FTZ R21, R23, R28, R26 ;  /* 0x0000001c17157223 */ /* 0x000fe2000001001a */
[----:B------:R-:W-:Y:S01]  /*1820*/  FADD.FTZ R32, R32, R31 ;  /* 0x0000001f20207221 */ /* 0x000fe20000010000 */
[----:B------:R-:W-:Y:S01]  /*1830*/  FFMA.FTZ R29, R24, R31, R29 ;  /* 0x0000001f181d7223 */ /* 0x000fe2000001001d */
[----:B------:R-:W-:Y:S01]  /*1840*/  FMUL.FTZ R23, R19, R23 ;  /* 0x0000001713177220 */ /* 0x000fe20000410000 */
[----:B------:R-:W-:Y:S01]  /*1850*/  SHF.L.U32 R31, R10, 0x10, RZ ;  /* 0x000000100a1f7819 */ /* 0x000fe200000006ff */
[----:B------:R-:W-:Y:S01]  /*1860*/  FMUL.FTZ R60, R22, R59 ;  /* 0x0000003b163c7220 */ /* 0x000fe20000410000 */
[----:B------:R-:W-:Y:S01]  /*1870*/  SHF.L.U32 R25, R45, 0x10, RZ ;  /* 0x000000102d197819 */ /* 0x000fe200000006ff */
[----:B------:R-:W-:Y:S01]  /*1880*/  FADD.FTZ R32, R23, R32 ;  /* 0x0000002017207221 */ /* 0x000fe20000010000 */
[----:B------:R-:W-:Y:S01]  /*1890*/  FFMA.FTZ R29, R28, R23, R29 ;  /* 0x000000171c1d7223 */ /* 0x000fe2000001001d */
[----:B------:R-:W-:Y:S01]  /*18a0*/  FADD.FTZ R22, R27, R31 ;  /* 0x0000001f1b167221 */ /* 0x000fe20000010000 */
[----:B------:R-:W-:Y:S01]  /*18b0*/  FFMA.FTZ R23, R31, R60, R30 ;  /* 0x0000003c1f177223 */ /* 0x000fe2000001001e */
[----:B------:R-:W-:Y:S01]  /*18c0*/  SHF.L.U32 R24, R46, 0x10, RZ ;  /* 0x000000102e187819 */ /* 0x000fe200000006ff */
[----:B------:R-:W-:Y:S01]  /*18d0*/  FMUL.FTZ R31, R18, R31 ;  /* 0x0000001f121f7220 */ /* 0x000fe20000410000 */
[----:B------:R-:W-:Y:S01]  /*18e0*/  FADD.FTZ R26, -R14, R25 ;  /* 0x000000190e1a7221 */ /* 0x000fe20000010100 */
[----:B------:R-:W-:-:S02]  /*18f0*/  SHF.L.U32 R33, R11, 0x10, RZ ;  /* 0x000000100b217819 */ /* 0x000fc400000006ff */
[----:B------:R-:W-:Y:S01]  /*1900*/  FFMA.FTZ R60, R60, R31, R29 ;  /* 0x0000001f3c3c7223 */ /* 0x000fe2000001001d */
[----:B------:R-:W-:Y:S01]  /*1910*/  FMUL.FTZ R25, R26, R59 ;  /* 0x0000003b1a197220 */ /* 0x000fe20000410000 */
[----:B------:R-:W-:Y:S01]  /*1920*/  FMUL.FTZ R28, R19, R24 ;  /* 0x00000018131c7220 */ /* 0x000fe20000410000 */
[----:B------:R-:W-:Y:S01]  /*1930*/  FADD.FTZ R27, R32, R31 ;  /* 0x0000001f201b7221 */ /* 0x000fe20000010000 */
[----:B------:R-:W-:Y:S01]  /*1940*/  SHF.L.U32 R26, R12, 0x10, RZ ;  /* 0x000000100c1a7819 */ /* 0x000fe200000006ff */
[----:B------:R-:W-:Y:S01]  /*1950*/  FFMA.FTZ R21, R24, R25, R21 ;  /* 0x0000001918157223 */ /* 0x000fe20000010015 */
[----:B------:R-:W-:Y:S01]  /*1960*/  FFMA.FTZ R60, R25, R28, R60 ;  /* 0x0000001c193c7223 */ /* 0x000fe2000001003c */
[----:B------:R-:W-:Y:S01]  /*1970*/  FADD.FTZ R30, -R14, R33 ;  /* 0x000000210e1e7221 */ /* 0x000fe20000010100 */
[----:B------:R-:W-:Y:S01]  /*1980*/  SHF.L.U32 R25, R15, 0x10, RZ ;  /* 0x000000100f197819 */ /* 0x000fe200000006ff */
[----:B------:R-:W-:Y:S01]  /*1990*/  FADD.FTZ R27, R28, R27 ;  /* 0x0000001b1c1b7221 */ /* 0x000fe20000010000 */
[----:B------:R-:W-:Y:S01]  /*19a0*/  FMUL.FTZ R32, R18, R26 ;  /* 0x0000001a12207220 */ /* 0x000fe20000410000 */
[-C--:B------:R-:W-:Y:S01]  /*19b0*/  FMUL.FTZ R29, R30, R59.reuse ;  /* 0x0000003b1e1d7220 */ /* 0x080fe20000410000 */
[----:B------:R-:W-:Y:S01]  /*19c0*/  SHF.L.U32 R28, R44, 0x10, RZ ;  /* 0x000000102c1c7819 */ /* 0x000fe200000006ff */
[----:B------:R-:W-:Y:S01]  /*19d0*/  FADD.FTZ R30, -R14, R25 ;  /* 0x000000190e1e7221 */ /* 0x000fe20000010100 */
[----:B------:R-:W-:Y:S01]  /*19e0*/  FADD.FTZ R62, R27, R32 ;  /* 0x000000201b3e7221 */ /* 0x000fe20000010000 */
[----:B------:R-:W-:Y:S01]  /*19f0*/  FFMA.FTZ R27, R29, R32, R60 ;  /* 0x000000201d1b7223 */ /* 0x000fe2000001003c */
[----:B------:R-:W-:Y:S01]  /*1a00*/  FADD.FTZ R24, R20, R24 ;  /* 0x0000001814187221 */ /* 0x000fe20000010000 */
[----:B------:R-:W-:Y:S01]  /*1a10*/  FMUL.FTZ R25, R19, R28 ;  /* 0x0000001c13197220 */ /* 0x000fe20000410000 */
[----:B------:R-:W-:Y:S01]  /*1a20*/  FMUL.FTZ R30, R30, R59 ;  /* 0x0000003b1e1e7220 */ /* 0x000fe20000410000 */
[----:B------:R-:W-:Y:S01]  /*1a30*/  FFMA.FTZ R20, R26, R29, R23 ;  /* 0x0000001d1a147223 */ /* 0x000fe20000010017 */
[----:B------:R-:W-:Y:S01]  /*1a40*/  FADD.FTZ R22, R22, R26 ;  /* 0x0000001a16167221 */ /* 0x000fe20000010000 */
[----:B------:R-:W-:Y:S01]  /*1a50*/  FADD.FTZ R62, R25, R62 ;  /* 0x0000003e193e7221 */ /* 0x000fe20000010000 */
[----:B------:R-:W-:Y:S01]  /*1a60*/  FFMA.FTZ R31, R30, R25, R27 ;  /* 0x000000191e1f7223 */ /* 0x000fe2000001001b */
[----:B------:R-:W-:Y:S01]  /*1a70*/  FADD.FTZ R23, R24, R28 ;  /* 0x0000001c18177221 */ /* 0x000fe20000010000 */
[----:B------:R-:W-:Y:S01]  /*1a80*/  FFMA.FTZ R21, R28, R30, R21 ;  /* 0x0000001e1c157223 */ /* 0x000fe20000010015 */
[----:B------:R-:W-:Y:S06]  /*1a90*/  BRA `(.L_x_80) ;  /* 0x0000001000807947 */ /* 0x000fec0003800000 */
.L_x_79:
        /* <DEDUP_REMOVED lines=8> */
[C---:B------:R-:W-:Y:S01]  /*1b20*/  FADD.FTZ R22, -R14.reuse, R27 ;  /* 0x0000001b0e167221 */ /* 0x040fe20000010100 */
[----:B------:R-:W-:Y:S01]  /*1b30*/  FADD.FTZ R28, -R14, R33 ;  /* 0x000000210e1c7221 */ /* 0x000fe20000010100 */
[--C-:B-----5:R-:W-:Y:S01]  /*1b40*/  FFMA.FTZ R25, R18, R21, R16.reuse ;  /* 0x0000001512197223 */ /* 0x120fe20000010010 */
[-C--:B------:R-:W-:Y:S01]  /*1b50*/  FMUL.FTZ R20, R20, R59.reuse ;  /* 0x0000003b14147220 */ /* 0x080fe20000410000 */
[-C--:B------:R-:W-:Y:S01]  /*1b60*/  FMUL.FTZ R27, R22, R59.reuse ;  /* 0x0000003b161b7220 */ /* 0x080fe20000410000 */
[----:B------:R-:W-:Y:S01]  /*1b70*/  FMUL.FTZ R28, R28, R59 ;  /* 0x0000003b1c1c7220 */ /* 0x000fe20000410000 */
[----:B------:R-:W-:Y:S01]  /*1b80*/  FMUL.FTZ R24, R25, -1.4426950216293334961 ;  /* 0xbfb8aa3b19187820 */ /* 0x000fe20000410000 */
[----:B------:R-:W-:Y:S01]  /*1b90*/  FFMA.FTZ R23, R19, R20, R17 ;  /* 0x0000001413177223 */ /* 0x000fe20000010011 */
[----:B------:R-:W-:-:S03]  /*1ba0*/  FFMA.FTZ R22, R18, R27, R16 ;  /* 0x0000001b12167223 */ /* 0x000fc60000010010 */
[----:B------:R-:W-:Y:S01]  /*1bb0*/  FMUL.FTZ R29, R23, -1.4426950216293334961 ;  /* 0xbfb8aa3b171d7820 */ /* 0x000fe20000410000 */
[----:B------:R-:W0:Y:S01]  /*1bc0*/  MUFU.EX2 R24, R24 ;  /* 0x0000001800187308 */ /* 0x000e220000000800 */
[----:B------:R-:W-:-:S04]  /*1bd0*/  FMUL.FTZ R31, R22, -1.4426950216293334961 ;  /* 0xbfb8aa3b161f7820 */ /* 0x000fc80000410000 */
[----:B------:R-:W1:Y:S04]  /*1be0*/  MUFU.EX2 R29, R29 ;  /* 0x0000001d001d7308 */ /* 0x000e680000000800 */
[----:B------:R-:W2:Y:S01]  /*1bf0*/  MUFU.EX2 R31, R31 ;  /* 0x0000001f001f7308 */ /* 0x000ea20000000800 */
[----:B0-----:R-:W-:Y:S01]  /*1c00*/  FADD.FTZ R26, R24, 1 ;  /* 0x3f800000181a7421 */ /* 0x001fe20000010000 */
[----:B------:R-:W-:Y:S01]  /*1c10*/  FFMA.FTZ R24, R19, R28, R17 ;  /* 0x0000001c13187223 */ /* 0x000fe20000010011 */
[----:B-1----:R-:W-:-:S04]  /*1c20*/  FADD.FTZ R30, R29, 1 ;  /* 0x3f8000001d1e7421 */ /* 0x002fc80000010000 */
[----:B------:R-:W0:Y:S01]  /*1c30*/  MUFU.RCP R26, R26 ;  /* 0x0000001a001a7308 */ /* 0x000e220000001000 */
[----:B------:R-:W-:Y:S01]  /*1c40*/  FMUL.FTZ R33, R24, -1.4426950216293334961 ;  /* 0xbfb8aa3b18217820 */ /* 0x000fe20000410000 */
[----:B--2---:R-:W-:-:S06]  /*1c50*/  FADD.FTZ R29, R31, 1 ;  /* 0x3f8000001f1d7421 */ /* 0x004fcc0000010000 */
[----:B------:R-:W1:Y:S08]  /*1c60*/  MUFU.RCP R30, R30 ;  /* 0x0000001e001e7308 */ /* 0x000e700000001000 */
[----:B------:R-:W2:Y:S01]  /*1c70*/  MUFU.EX2 R33, R33 ;  /* 0x0000002100217308 */ /* 0x000ea20000000800 */
[----:B0-----:R-:W-:Y:S01]  /*1c80*/  FADD.FTZ R32, -R26, 1 ;  /* 0x3f8000001a207421 */ /* 0x001fe20000010100 */
[----:B------:R-:W-:-:S02]  /*1c90*/  FMUL.FTZ R26, R63, R26 ;  /* 0x0000001a3f1a7220 */ /* 0x000fc40000410000 */
[----:B------:R-:W0:Y:S01]  /*1ca0*/  MUFU.RCP R29, R29 ;  /* 0x0000001d001d7308 */ /* 0x000e220000001000 */
[----:B------:R-:W-:Y:S01]  /*1cb0*/  SHF.L.U32 R63, R53, 0x10, RZ ;  /* 0x00000010353f7819 */ /* 0x000fe200000006ff */
[----:B------:R-:W-:-:S04]  /*1cc0*/  FFMA.FTZ R25, R25, R32, 1 ;  /* 0x3f80000019197423 */ /* 0x000fc80000010020 */
[----:B------:R-:W-:Y:S01]  /*1cd0*/  FMUL.FTZ R26, R26, R25 ;  /* 0x000000191a1a7220 */ /* 0x000fe20000410000 */
[----:B------:R-:W-:Y:S01]  /*1ce0*/  SHF.L.U32 R25, R58, 0x10, RZ ;  /* 0x000000103a197819 */ /* 0x000fe200000006ff */
[----:B-1----:R-:W-:Y:S01]  /*1cf0*/  FADD.FTZ R32, -R30, 1 ;  /* 0x3f8000001e207421 */ /* 0x002fe20000010100 */
[----:B--2---:R-:W-:-:S03]  /*1d00*/  FADD.FTZ R33, R33, 1 ;  /* 0x3f80000021217421 */ /* 0x004fc60000010000 */
[----:B------:R-:W-:Y:S01]  /*1d10*/  FMUL.FTZ R30, R25, R30 ;  /* 0x0000001e191e7220 */ /* 0x000fe20000410000 */
[----:B------:R-:W-:Y:S01]  /*1d20*/  SHF.L.U32 R25, R35, 0x10, RZ ;  /* 0x0000001023197819 */ /* 0x000fe200000006ff */
[----:B------:R-:W-:Y:S01]  /*1d30*/  FFMA.FTZ R23, R23, R32, 1 ;  /* 0x3f80000017177423 */ /* 0x000fe20000010020 */
[----:B------:R-:W1:Y:S03]  /*1d40*/  MUFU.RCP R33, R33 ;  /* 0x0000002100217308 */ /* 0x000e660000001000 */
[----:B------:R-:W-:Y:S01]  /*1d50*/  FADD.FTZ R32, -R14, R25 ;  /* 0x000000190e207221 */ /* 0x000fe20000010100 */
[----:B------:R-:W-:Y:S01]  /*1d60*/  FMUL.FTZ R30, R30, R23 ;  /* 0x000000171e1e7220 */ /* 0x000fe20000410000 */
[----:B0-----:R-:W-:Y:S02]  /*1d70*/  FADD.FTZ R31, -R29, 1 ;  /* 0x3f8000001d1f7421 */ /* 0x001fe40000010100 */
[----:B------:R-:W-:Y:S01]  /*1d80*/  FMUL.FTZ R23, R32, R59 ;  /* 0x0000003b20177220 */ /* 0x000fe20000410000 */
[----:B------:R-:W-:Y:S01]  /*1d90*/  SHF.L.U32 R32, R36, 0x10, RZ ;  /* 0x0000001024207819 */ /* 0x000fe200000006ff */
[----:B------:R-:W-:Y:S01]  /*1da0*/  FFMA.FTZ R31, R22, R31, 1 ;  /* 0x3f800000161f7423 */ /* 0x000fe2000001001f */
[----:B------:R-:W-:Y:S01]  /*1db0*/  SHF.L.U32 R22, R56, 0x10, RZ ;  /* 0x0000001038167819 */ /* 0x000fe200000006ff */
[----:B------:R-:W-:-:S02]  /*1dc0*/  FFMA.FTZ R25, R18, R23, R16 ;  /* 0x0000001712197223 */ /* 0x000fc40000010010 */
[----:B------:R-:W-:Y:S02]  /*1dd0*/  FMUL.FTZ R32, R32, R29 ;  /* 0x0000001d20207220 */ /* 0x000fe40000410000 */
[----:B------:R-:W-:Y:S02]  /*1de0*/  FMUL.FTZ R62, R25, -1.4426950216293334961 ;  /* 0xbfb8aa3b193e7820 */ /* 0x000fe40000410000 */
[----:B------:R-:W-:Y:S01]  /*1df0*/  FMUL.FTZ R31, R32, R31 ;  /* 0x0000001f201f7220 */ /* 0x000fe20000410000 */
[----:B-1----:R-:W-:-:S03]  /*1e00*/  FADD.FTZ R29, -R33, 1 ;  /* 0x3f800000211d7421 */ /* 0x002fc60000010100 */
[----:B------:R-:W0:Y:S01]  /*1e10*/  MUFU.EX2 R62, R62 ;  /* 0x0000003e003e7308 */ /* 0x000e220000000800 */
[----:B------:R-:W-:Y:S01]  /*1e20*/  FFMA.FTZ R60, R24, R29, 1 ;  /* 0x3f800000183c7423 */ /* 0x000fe2000001001d */
[----:B------:R-:W-:Y:S01]  /*1e30*/  FMUL.FTZ R29, R22, R33 ;  /* 0x00000021161d7220 */ /* 0x000fe20000410000 */
[----:B------:R-:W-:-:S03]  /*1e40*/  FADD.FTZ R22, -R14, R63 ;  /* 0x0000003f0e167221 */ /* 0x000fc60000010100 */
[----:B------:R-:W-:Y:S01]  /*1e50*/  FMUL.FTZ R29, R29, R60 ;  /* 0x0000003c1d1d7220 */ /* 0x000fe20000410000 */
[----:B------:R-:W-:Y:S01]  /*1e60*/  FMUL.FTZ R22, R22, R59 ;  /* 0x0000003b16167220 */ /* 0x000fe20000410000 */
[----:B------:R-:W-:-:S03]  /*1e70*/  SHF.L.U32 R60, R34, 0x10, RZ ;  /* 0x00000010223c7819 */ /* 0x000fc600000006ff */
[----:B------:R-:W-:Y:S01]  /*1e80*/  FFMA.FTZ R24, R19, R22, R17 ;  /* 0x0000001613187223 */ /* 0x000fe20000010011 */
[----:B0-----:R-:W-:-:S03]  /*1e90*/  FADD.FTZ R33, R62, 1 ;  /* 0x3f8000003e217421 */ /* 0x001fc60000010000 */
[----:B------:R-:W-:-:S03]  /*1ea0*/  FMUL.FTZ R62, R24, -1.4426950216293334961 ;  /* 0xbfb8aa3b183e7820 */ /* 0x000fc60000410000 */
[----:B------:R-:W0:Y:S08]  /*1eb0*/  MUFU.RCP R33, R33 ;  /* 0x0000002100217308 */ /* 0x000e300000001000 */
[----:B------:R-:W1:Y:S01]  /*1ec0*/  MUFU.EX2 R62, R62 ;  /* 0x0000003e003e7308 */ /* 0x000e620000000800 */
[----:B0-----:R-:W-:-:S04]  /*1ed0*/  FADD.FTZ R32, -R33, 1 ;  /* 0x3f80000021207421 */ /* 0x001fc80000010100 */
[----:B------:R-:W-:Y:S01]  /*1ee0*/  FFMA.FTZ R32, R25, R32, 1 ;  /* 0x3f80000019207423 */ /* 0x000fe20000010020 */
[----:B------:R-:W-:Y:S01]  /*1ef0*/  FMUL.FTZ R25, R60, R33 ;  /* 0x000000213c197220 */ /* 0x000fe20000410000 */
[----:B-1----:R-:W-:Y:S01]  /*1f00*/  FADD.FTZ R60, R62, 1 ;  /* 0x3f8000003e3c7421 */ /* 0x002fe20000010000 */
[----:B------:R-:W-:Y:S02]  /*1f10*/  FMUL.FTZ R33, R19, R30 ;  /* 0x0000001e13217220 */ /* 0x000fe40000410000 */
[----:B------:R-:W-:Y:S01]  /*1f20*/  FMUL.FTZ R25, R25, R32 ;  /* 0x0000002019197220 */ /* 0x000fe20000410000 */
[C---:B------:R-:W-:Y:S02]  /*1f30*/  FMUL.FTZ R32, R18.reuse, R26 ;  /* 0x0000001a12207220 */ /* 0x040fe40000410000 */
[----:B------:R-:W0:Y:S01]  /*1f40*/  MUFU.RCP R60, R60 ;  /* 0x0000003c003c7308 */ /* 0x000e220000001000 */
[----:B------:R-:W-:Y:S01]  /*1f50*/  FMUL.FTZ R69, R18, R25 ;  /* 0x0000001912457220 */ /* 0x000fe20000410000 */
[----:B------:R-:W-:Y:S01]  /*1f60*/  FFMA.FTZ R63, R21, R32, RZ ;  /* 0x00000020153f7223 */ /* 0x000fe200000100ff */
[----:B------:R-:W-:-:S03]  /*1f70*/  FADD.FTZ R32, RZ, R32 ;  /* 0x00000020ff207221 */ /* 0x000fc60000010000 */
[----:B------:R-:W-:Y:S01]  /*1f80*/  FFMA.FTZ R62, R20, R33, R63 ;  /* 0x00000021143e7223 */ /* 0x000fe2000001003f */
[----:B------:R-:W-:Y:S01]  /*1f90*/  SHF.L.U32 R63, R54, 0x10, RZ ;  /* 0x00000010363f7819 */ /* 0x000fe200000006ff */
[----:B------:R-:W-:-:S04]  /*1fa0*/  FADD.FTZ R33, R33, R32 ;  /* 0x0000002021217221 */ /* 0x000fc80000010000 */
[----:B0-----:R-:W-:Y:S01]  /*1fb0*/  FMUL.FTZ R32, R63, R60 ;  /* 0x0000003c3f207220 */ /* 0x001fe20000410000 */
[----:B------:R-:W-:Y:S01]  /*1fc0*/  FADD.FTZ R63, -R60, 1 ;  /* 0x3f8000003c3f7421 */ /* 0x000fe20000010100 */
[----:B------:R-:W-:Y:S01]  /*1fd0*/  FFMA.FTZ R60, R21, R26, RZ ;  /* 0x0000001a153c7223 */ /* 0x000fe200000100ff */
[----:B------:R-:W-:Y:S02]  /*1fe0*/  SHF.L.U32 R21, R13, 0x10, RZ ;  /* 0x000000100d157819 */ /* 0x000fe400000006ff */
[----:B------:R-:W-:Y:S01]  /*1ff0*/  FFMA.FTZ R63, R24, R63, 1 ;  /* 0x3f800000183f7423 */ /* 0x000fe2000001003f */
[----:B------:R-:W-:-:S03]  /*2000*/  FFMA.FTZ R60, R27, R31, R60 ;  /* 0x0000001f1b3c7223 */ /* 0x000fc6000001003c */
[----:B------:R-:W-:Y:S01]  /*2010*/  FMUL.FTZ R24, R32, R63 ;  /* 0x0000003f20187220 */ /* 0x000fe20000410000 */
[----:B------:R-:W-:Y:S01]  /*2020*/  FADD.FTZ R32, RZ, R26 ;  /* 0x0000001aff207221 */ /* 0x000fe20000010000 */
[----:B------:R-:W-:Y:S01]  /*2030*/  FADD.FTZ R26, -R14, R21 ;  /* 0x000000150e1a7221 */ /* 0x000fe20000010100 */
[----:B------:R-:W-:Y:S02]  /*2040*/  FFMA.FTZ R60, R23, R25, R60 ;  /* 0x00000019173c7223 */ /* 0x000fe4000001003c */
[----:B------:R-:W-:Y:S01]  /*2050*/  FADD.FTZ R32, R32, R31 ;  /* 0x0000001f20207221 */ /* 0x000fe20000010000 */
[----:B------:R-:W-:Y:S01]  /*2060*/  FMUL.FTZ R21, R26, R59 ;  /* 0x0000003b1a157220 */ /* 0x000fe20000410000 */
[----:B------:R-:W-:-:S03]  /*2070*/  FMUL.FTZ R31, R18, R31 ;  /* 0x0000001f121f7220 */ /* 0x000fc60000410000 */
[----:B------:R-:W-:Y:S01]  /*2080*/  FFMA.FTZ R26, R18, R21, R16 ;  /* 0x00000015121a7223 */ /* 0x000fe20000010010 */
[----:B------:R-:W-:Y:S01]  /*2090*/  FFMA.FTZ R63, R27, R31, R62 ;  /* 0x0000001f1b3f7223 */ /* 0x000fe2000001003e */
[----:B------:R-:W-:Y:S01]  /*20a0*/  FADD.FTZ R27, R33, R31 ;  /* 0x0000001f211b7221 */ /* 0x000fe20000010000 */
[----:B------:R-:W-:Y:S01]  /*20b0*/  SHF.L.U32 R31, R4, 0x10, RZ ;  /* 0x00000010041f7819 */ /* 0x000fe200000006ff */
[----:B------:R-:W-:-:S06]  /*20c0*/  FMUL.FTZ R62, R26, -1.4426950216293334961 ;  /* 0xbfb8aa3b1a3e7820 */ /* 0x000fcc0000410000 */
[----:B------:R-:W0:Y:S02]  /*20d0*/  MUFU.EX2 R62, R62 ;  /* 0x0000003e003e7308 */ /* 0x000e240000000800 */
[----:B0-----:R-:W-:-:S06]  /*20e0*/  FADD.FTZ R68, R62, 1 ;  /* 0x3f8000003e447421 */ /* 0x001fcc0000010000 */
[----:B------:R-:W0:Y:S02]  /*20f0*/  MUFU.RCP R68, R68 ;  /* 0x0000004400447308 */ /* 0x000e240000001000 */
[----:B0-----:R-:W-:Y:S01]  /*2100*/  FADD.FTZ R33, -R68, 1 ;  /* 0x3f80000044217421 */ /* 0x001fe20000010100 */
[----:B------:R-:W-:Y:S01]  /*2110*/  FMUL.FTZ R31, R31, R68 ;  /* 0x000000441f1f7220 */ /* 0x000fe20000410000 */
[----:B------:R-:W-:Y:S02]  /*2120*/  SHF.L.U32 R68, R52, 0x10, RZ ;  /* 0x0000001034447819 */ /* 0x000fe400000006ff */
[----:B------:R-:W-:Y:S01]  /*2130*/  FFMA.FTZ R26, R26, R33, 1 ;  /* 0x3f8000001a1a7423 */ /* 0x000fe20000010021 */
[----:B------:R-:W-:-:S03]  /*2140*/  SHF.L.U32 R33, R51, 0x10, RZ ;  /* 0x0000001033217819 */ /* 0x000fc600000006ff */
[----:B------:R-:W-:Y:S01]  /*2150*/  FMUL.FTZ R26, R31, R26 ;  /* 0x0000001a1f1a7220 */ /* 0x000fe20000410000 */
[----:B------:R-:W-:Y:S01]  /*2160*/  FFMA.FTZ R31, R20, R30, RZ ;  /* 0x0000001e141f7223 */ /* 0x000fe200000100ff */
[----:B------:R-:W-:Y:S01]  /*2170*/  FADD.FTZ R20, -R14, R33 ;  /* 0x000000210e147221 */ /* 0x000fe20000010100 */
[----:B------:R-:W-:Y:S01]  /*2180*/  FADD.FTZ R30, RZ, R30 ;  /* 0x0000001eff1e7221 */ /* 0x000fe20000010000 */
[----:B------:R-:W-:Y:S01]  /*2190*/  FFMA.FTZ R60, R21, R26, R60 ;  /* 0x0000001a153c7223 */ /* 0x000fe2000001003c */
[----:B------:R-:W-:Y:S01]  /*21a0*/  FFMA.FTZ R31, R28, R29, R31 ;  /* 0x0000001d1c1f7223 */ /* 0x000fe2000001001f */
[----:B------:R-:W-:Y:S01]  /*21b0*/  FMUL.FTZ R20, R20, R59 ;  /* 0x0000003b14147220 */ /* 0x000fe20000410000 */
[----:B------:R-:W-:Y:S01]  /*21c0*/  FADD.FTZ R33, R30, R29 ;  /* 0x0000001d1e217221 */ /* 0x000fe20000010000 */
[C---:B------:R-:W-:Y:S01]  /*21d0*/  FMUL.FTZ R30, R19.reuse, R29 ;  /* 0x0000001d131e7220 */ /* 0x040fe20000410000 */
[----:B------:R-:W-:Y:S01]  /*21e0*/  FFMA.FTZ R31, R22, R24, R31 ;  /* 0x00000018161f7223 */ /* 0x000fe2000001001f */
[----:B------:R-:W-:-:S02]  /*21f0*/  FFMA.FTZ R29, R19, R20, R17 ;  /* 0x00000014131d7223 */ /* 0x000fc40000010011 */
[----:B------:R-:W-:Y:S01]  /*2200*/  FFMA.FTZ R28, R28, R30, R63 ;  /* 0x0000001e1c1c7223 */ /* 0x000fe2000001003f */
[----:B------:R-:W-:Y:S01]  /*2210*/  FADD.FTZ R30, R30, R27 ;  /* 0x0000001b1e1e7221 */ /* 0x000fe20000010000 */
[----:B------:R-:W-:-:S03]  /*2220*/  FMUL.FTZ R62, R29, -1.4426950216293334961 ;  /* 0xbfb8aa3b1d3e7820 */ /* 0x000fc60000410000 */
[----:B------:R-:W-:-:S03]  /*2230*/  FADD.FTZ R30, R30, R69 ;  /* 0x000000451e1e7221 */ /* 0x000fc60000010000 */
[----:B------:R-:W0:Y:S02]  /*2240*/  MUFU.EX2 R62, R62 ;  /* 0x0000003e003e7308 */ /* 0x000e240000000800 */
[----:B0-----:R-:W-:-:S06]  /*2250*/  FADD.FTZ R63, R62, 1 ;  /* 0x3f8000003e3f7421 */ /* 0x001fcc0000010000 */
[----:B------:R-:W0:Y:S02]  /*2260*/  MUFU.RCP R63, R63 ;  /* 0x0000003f003f7308 */ /* 0x000e240000001000 */
[----:B0-----:R-:W-:Y:S01]  /*2270*/  FMUL.FTZ R27, R68, R63 ;  /* 0x0000003f441b7220 */ /* 0x001fe20000410000 */
[----:B------:R-:W-:Y:S01]  /*2280*/  FADD.FTZ R68, -R63, 1 ;  /* 0x3f8000003f447421 */ /* 0x000fe20000010100 */
[----:B------:R-:W-:Y:S01]  /*2290*/  FFMA.FTZ R63, R23, R69, R28 ;  /* 0x00000045173f7223 */ /* 0x000fe2000001001c */
[----:B------:R-:W-:Y:S02]  /*22a0*/  SHF.L.U32 R69, R6, 0x10, RZ ;  /* 0x0000001006457819 */ /* 0x000fe400000006ff */
[----:B------:R-:W-:Y:S01]  /*22b0*/  FFMA.FTZ R68, R29, R68, 1 ;  /* 0x3f8000001d447423 */ /* 0x000fe20000010044 */
[----:B------:R-:W-:-:S03]  /*22c0*/  SHF.L.U32 R29, R5, 0x10, RZ ;  /* 0x00000010051d7819 */ /* 0x000fc600000006ff */
[----:B------:R-:W-:Y:S02]  /*22d0*/  FMUL.FTZ R27, R27, R68 ;  /* 0x000000441b1b7220 */ /* 0x000fe40000410000 */
[----:B------:R-:W-:Y:S01]  /*22e0*/  FADD.FTZ R68, -R14, R29 ;  /* 0x0000001d0e447221 */ /* 0x000fe20000010100 */
[----:B------:R-:W-:Y:S01]  /*22f0*/  FADD.FTZ R29, R32, R25 ;  /* 0x00000019201d7221 */ /* 0x000fe20000010000 */
[----:B------:R-:W-:Y:S02]  /*2300*/  FFMA.FTZ R31, R20, R27, R31 ;  /* 0x0000001b141f7223 */ /* 0x000fe4000001001f */
[----:B------:R-:W-:-:S04]  /*2310*/  FMUL.FTZ R25, R68, R59 ;  /* 0x0000003b44197220 */ /* 0x000fc80000410000 */
[----:B------:R-:W-:-:S04]  /*2320*/  FFMA.FTZ R23, R18, R25, R16 ;  /* 0x0000001912177223 */ /* 0x000fc80000010010 */
[----:B------:R-:W-:-:S06]  /*2330*/  FMUL.FTZ R28, R23, -1.4426950216293334961 ;  /* 0xbfb8aa3b171c7820 */ /* 0x000fcc0000410000 */
[----:B------:R-:W0:Y:S02]  /*2340*/  MUFU.EX2 R28, R28 ;  /* 0x0000001c001c7308 */ /* 0x000e240000000800 */
[----:B0-----:R-:W-:Y:S01]  /*2350*/  FADD.FTZ R32, R28, 1 ;  /* 0x3f8000001c207421 */ /* 0x001fe20000010000 */
[----:B------:R-:W-:-:S05]  /*2360*/  FADD.FTZ R28, R33, R24 ;  /* 0x00000018211c7221 */ /* 0x000fca0000010000 */
[----:B------:R-:W0:Y:S02]  /*2370*/  MUFU.RCP R32, R32 ;  /* 0x0000002000207308 */ /* 0x000e240000001000 */
[----:B0-----:R-:W-:Y:S01]  /*2380*/  FMUL.FTZ R62, R69, R32 ;  /* 0x00000020453e7220 */ /* 0x001fe20000410000 */
[----:B------:R-:W-:Y:S01]  /*2390*/  FADD.FTZ R68, -R32, 1 ;  /* 0x3f80000020447421 */ /* 0x000fe20000010100 */
[----:B------:R-:W-:-:S03]  /*23a0*/  SHF.L.U32 R69, R49, 0x10, RZ ;  /* 0x0000001031457819 */ /* 0x000fc600000006ff */
[----:B------:R-:W-:Y:S02]  /*23b0*/  FFMA.FTZ R23, R23, R68, 1 ;  /* 0x3f80000017177423 */ /* 0x000fe40000010044 */
[----:B------:R-:W-:Y:S01]  /*23c0*/  FADD.FTZ R68, -R14, R69 ;  /* 0x000000450e447221 */ /* 0x000fe20000010100 */
[----:B------:R-:W-:Y:S01]  /*23d0*/  SHF.L.U32 R69, R50, 0x10, RZ ;  /* 0x0000001032457819 */ /* 0x000fe200000006ff */
[----:B------:R-:W-:Y:S01]  /*23e0*/  FMUL.FTZ R23, R62, R23 ;  /* 0x000000173e177220 */ /* 0x000fe20000410000 */
[----:B------:R-:W-:Y:S01]  /*23f0*/  FMUL.FTZ R62, R19, R24 ;  /* 0x00000018133e7220 */ /* 0x000fe20000410000 */
[----:B------:R-:W-:Y:S02]  /*2400*/  FMUL.FTZ R24, R68, R59 ;  /* 0x0000003b44187220 */ /* 0x000fe40000410000 */
[----:B------:R-:W-:Y:S01]  /*2410*/  FFMA.FTZ R60, R25, R23, R60 ;  /* 0x00000017193c7223 */ /* 0x000fe2000001003c */
[----:B------:R-:W-:Y:S01]  /*2420*/  FFMA.FTZ R32, R22, R62, R63 ;  /* 0x0000003e16207223 */ /* 0x000fe2000001003f */
[----:B------:R-:W-:Y:S01]  /*2430*/  FFMA.FTZ R22, R19, R24, R17 ;  /* 0x0000001813167223 */ /* 0x000fe20000010011 */
[----:B------:R-:W-:-:S03]  /*2440*/  FADD.FTZ R33, R62, R30 ;  /* 0x0000001e3e217221 */ /* 0x000fc60000010000 */
[----:B------:R-:W-:-:S06]  /*2450*/  FMUL.FTZ R63, R22, -1.4426950216293334961 ;  /* 0xbfb8aa3b163f7820 */ /* 0x000fcc0000410000 */
[----:B------:R-:W0:Y:S02]  /*2460*/  MUFU.EX2 R63, R63 ;  /* 0x0000003f003f7308 */ /* 0x000e240000000800 */
[----:B0-----:R-:W-:-:S06]  /*2470*/  FADD.FTZ R68, R63, 1 ;  /* 0x3f8000003f447421 */ /* 0x001fcc0000010000 */
[----:B------:R-:W0:Y:S02]  /*2480*/  MUFU.RCP R68, R68 ;  /* 0x0000004400447308 */ /* 0x000e240000001000 */
[----:B0-----:R-:W-:Y:S01]  /*2490*/  FMUL.FTZ R30, R69, R68 ;  /* 0x00000044451e7220 */ /* 0x001fe20000410000 */
[----:B------:R-:W-:-:S04]  /*24a0*/  FADD.FTZ R69, -R68, 1 ;  /* 0x3f80000044457421 */ /* 0x000fc80000010100 */
[----:B------:R-:W-:-:S04]  /*24b0*/  FFMA.FTZ R69, R22, R69, 1 ;  /* 0x3f80000016457423 */ /* 0x000fc80000010045 */
[----:B------:R-:W-:Y:S01]  /*24c0*/  FMUL.FTZ R22, R30, R69 ;  /* 0x000000451e167220 */ /* 0x000fe20000410000 */
[----:B------:R-:W-:Y:S01]  /*24d0*/  SHF.L.U32 R69, R7, 0x10, RZ ;  /* 0x0000001007457819 */ /* 0x000fe200000006ff */
[----:B------:R-:W-:Y:S02]  /*24e0*/  FADD.FTZ R30, R29, R26 ;  /* 0x0000001a1d1e7221 */ /* 0x000fe40000010000 */
[----:B------:R-:W-:Y:S02]  /*24f0*/  FFMA.FTZ R31, R24, R22, R31 ;  /* 0x00000016181f7223 */ /* 0x000fe4000001001f */
[----:B------:R-:W-:Y:S01]  /*2500*/  FADD.FTZ R62, -R14, R69 ;  /* 0x000000450e3e7221 */ /* 0x000fe20000010100 */
[----:B------:R-:W-:Y:S01]  /*2510*/  FMUL.FTZ R69, R18, R26 ;  /* 0x0000001a12457220 */ /* 0x000fe20000410000 */
[----:B------:R-:W-:Y:S02]  /*2520*/  FADD.FTZ R30, R30, R23 ;  /* 0x000000171e1e7221 */ /* 0x000fe40000010000 */
[----:B------:R-:W-:Y:S01]  /*2530*/  FMUL.FTZ R29, R62, R59 ;  /* 0x0000003b3e1d7220 */ /* 0x000fe20000410000 */
[----:B------:R-:W-:Y:S01]  /*2540*/  FFMA.FTZ R63, R21, R69, R32 ;  /* 0x00000045153f7223 */ /* 0x000fe20000010020 */
[----:B------:R-:W-:Y:S01]  /*2550*/  FADD.FTZ R32, R33, R69 ;  /* 0x0000004521207221 */ /* 0x000fe20000010000 */
[----:B------:R-:W-:Y:S01]  /*2560*/  SHF.L.U32 R33, R8, 0x10, RZ ;  /* 0x0000001008217819 */ /* 0x000fe200000006ff */
[----:B------:R-:W-:-:S04]  /*2570*/  FFMA.FTZ R21, R18, R29, R16 ;  /* 0x0000001d12157223 */ /* 0x000fc80000010010 */
[----:B------:R-:W-:-:S06]  /*2580*/  FMUL.FTZ R26, R21, -1.4426950216293334961 ;  /* 0xbfb8aa3b151a7820 */ /* 0x000fcc0000410000 */
[----:B------:R-:W0:Y:S02]  /*2590*/  MUFU.EX2 R26, R26 ;  /* 0x0000001a001a7308 */ /* 0x000e240000000800 */
[----:B0-----:R-:W-:-:S06]  /*25a0*/  FADD.FTZ R62, R26, 1 ;  /* 0x3f8000001a3e7421 */ /* 0x001fcc0000010000 */
[----:B------:R-:W0:Y:S02]  /*25b0*/  MUFU.RCP R62, R62 ;  /* 0x0000003e003e7308 */ /* 0x000e240000001000 */
[----:B0-----:R-:W-:Y:S01]  /*25c0*/  FADD.FTZ R68, -R62, 1 ;  /* 0x3f8000003e447421 */ /* 0x001fe20000010100 */
[----:B------:R-:W-:Y:S01]  /*25d0*/  FMUL.FTZ R33, R33, R62 ;  /* 0x0000003e21217220 */ /* 0x000fe20000410000 */
[----:B------:R-:W-:Y:S02]  /*25e0*/  FMUL.FTZ R62, R19, R27 ;  /* 0x0000001b133e7220 */ /* 0x000fe40000410000 */
[----:B------:R-:W-:Y:S02]  /*25f0*/  FFMA.FTZ R68, R21, R68, 1 ;  /* 0x3f80000015447423 */ /* 0x000fe40000010044 */
[----:B------:R-:W-:Y:S02]  /*2600*/  FADD.FTZ R32, R62, R32 ;  /* 0x000000203e207221 */ /* 0x000fe40000010000 */
[----:B------:R-:W-:Y:S01]  /*2610*/  FMUL.FTZ R21, R33, R68 ;  /* 0x0000004421157220 */ /* 0x000fe20000410000 */
[----:B------:R-:W-:-:S03]  /*2620*/  SHF.L.U32 R33, R47, 0x10, RZ ;  /* 0x000000102f217819 */ /* 0x000fc600000006ff */
[----:B------:R-:W-:Y:S01]  /*2630*/  FADD.FTZ R30, R30, R21 ;  /* 0x000000151e1e7221 */ /* 0x000fe20000010000 */
[----:B------:R-:W-:Y:S01]  /*2640*/  FFMA.FTZ R60, R29, R21, R60 ;  /* 0x000000151d3c7223 */ /* 0x000fe2000001003c */
[----:B------:R-:W-:Y:S01]  /*2650*/  FADD.FTZ R68, -R14, R33 ;  /* 0x000000210e447221 */ /* 0x000fe20000010100 */
[----:B------:R-:W-:Y:S01]  /*2660*/  FADD.FTZ R33, R28, R27 ;  /* 0x0000001b1c217221 */ /* 0x000fe20000010000 */
[----:B------:R-:W-:Y:S01]  /*2670*/  FFMA.FTZ R28, R20, R62, R63 ;  /* 0x0000003e141c7223 */ /* 0x000fe2000001003f */
[----:B------:R-:W-:Y:S01]  /*2680*/  SHF.L.U32 R62, R48, 0x10, RZ ;  /* 0x00000010303e7819 */ /* 0x000fe200000006ff */
[----:B------:R-:W-:Y:S01]  /*2690*/  FMUL.FTZ R26, R68, R59 ;  /* 0x0000003b441a7220 */ /* 0x000fe20000410000 */
[----:B------:R-:W-:-:S03]  /*26a0*/  FADD.FTZ R33, R33, R22 ;  /* 0x0000001621217221 */ /* 0x000fc60000010000 */
        /* <DEDUP_REMOVED lines=9> */
[----:B------:R-:W-:Y:S01]  /*2740*/  FFMA.FTZ R27, R25, R63, R28 ;  /* 0x0000003f191b7223 */ /* 0x000fe2000001001c */
[----:B------:R-:W-:Y:S01]  /*2750*/  FADD.FTZ R32, R32, R63 ;  /* 0x0000003f20207221 */ /* 0x000fe20000010000 */
[----:B------:R-:W-:Y:S01]  /*2760*/  FMUL.FTZ R20, R62, R69 ;  /* 0x000000453e147220 */ /* 0x000fe20000410000 */
[----:B------:R-:W-:-:S02]  /*2770*/  SHF.L.U32 R69, R9, 0x10, RZ ;  /* 0x0000001009457819 */ /* 0x000fc400000006ff */
[----:B------:R-:W-:Y:S01]  /*2780*/  SHF.L.U32 R63, R10, 0x10, RZ ;  /* 0x000000100a3f7819 */ /* 0x000fe200000006ff */
[----:B------:R-:W-:Y:S01]  /*2790*/  FADD.FTZ R33, R33, R20 ;  /* 0x0000001421217221 */ /* 0x000fe20000010000 */
[-C--:B------:R-:W-:Y:S01]  /*27a0*/  FFMA.FTZ R31, R26, R20.reuse, R31 ;  /* 0x000000141a1f7223 */ /* 0x080fe2000001001f */
[----:B------:R-:W-:Y:S01]  /*27b0*/  FADD.FTZ R62, -R14, R69 ;  /* 0x000000450e3e7221 */ /* 0x000fe20000010100 */
[----:B------:R-:W-:-:S03]  /*27c0*/  FMUL.FTZ R20, R19, R20 ;  /* 0x0000001413147220 */ /* 0x000fc60000410000 */
[----:B------:R-:W-:-:S04]  /*27d0*/  FMUL.FTZ R23, R62, R59 ;  /* 0x0000003b3e177220 */ /* 0x000fc80000410000 */
        /* <DEDUP_REMOVED lines=15> */
[----:B------:R-:W-:Y:S01]  /*28d0*/  FFMA.FTZ R60, R23, R25, R60 ;  /* 0x00000019173c7223 */ /* 0x000fe2000001003c */
[----:B------:R-:W-:-:S04]  /*28e0*/  FADD.FTZ R68, -R14, R63 ;  /* 0x0000003f0e447221 */ /* 0x000fc80000010100 */
[----:B------:R-:W-:Y:S01]  /*28f0*/  FMUL.FTZ R22, R68, R59 ;  /* 0x0000003b44167220 */ /* 0x000fe20000410000 */
[----:B------:R-:W-:-:S03]  /*2900*/  SHF.L.U32 R68, R12, 0x10, RZ ;  /* 0x000000100c447819 */ /* 0x000fc600000006ff */
[----:B------:R-:W-:-:S04]  /*2910*/  FFMA.FTZ R24, R19, R22, R17 ;  /* 0x0000001613187223 */ /* 0x000fc80000010011 */
[----:B------:R-:W-:-:S06]  /*2920*/  FMUL.FTZ R27, R24, -1.4426950216293334961 ;  /* 0xbfb8aa3b181b7820 */ /* 0x000fcc0000410000 */
[----:B------:R-:W0:Y:S02]  /*2930*/  MUFU.EX2 R27, R27 ;  /* 0x0000001b001b7308 */ /* 0x000e240000000800 */
[----:B0-----:R-:W-:Y:S01]  /*2940*/  FADD.FTZ R63, R27, 1 ;  /* 0x3f8000001b3f7421 */ /* 0x001fe20000010000 */
[----:B------:R-:W-:-:S04]  /*2950*/  FMUL.FTZ R27, R18, R21 ;  /* 0x00000015121b7220 */ /* 0x000fc80000410000 */
[----:B------:R-:W-:Y:S01]  /*2960*/  FFMA.FTZ R29, R29, R27, R28 ;  /* 0x0000001b1d1d7223 */ /* 0x000fe2000001001c */
[----:B------:R-:W0:Y:S01]  /*2970*/  MUFU.RCP R63, R63 ;  /* 0x0000003f003f7308 */ /* 0x000e220000001000 */
[----:B------:R-:W-:Y:S02]  /*2980*/  FADD.FTZ R32, R32, R27 ;  /* 0x0000001b20207221 */ /* 0x000fe40000010000 */
[----:B------:R-:W-:Y:S02]  /*2990*/  FFMA.FTZ R26, R26, R20, R29 ;  /* 0x000000141a1a7223 */ /* 0x000fe4000001001d */
[----:B------:R-:W-:Y:S01]  /*29a0*/  FADD.FTZ R32, R20, R32 ;  /* 0x0000002014207221 */ /* 0x000fe20000010000 */
[----:B------:R-:W-:Y:S01]  /*29b0*/  SHF.L.U32 R20, R44, 0x10, RZ ;  /* 0x000000102c147819 */ /* 0x000fe200000006ff */
[----:B0-----:R-:W-:Y:S01]  /*29c0*/  FADD.FTZ R69, -R63, 1 ;  /* 0x3f8000003f457421 */ /* 0x001fe20000010100 */
[----:B------:R-:W-:-:S03]  /*29d0*/  FMUL.FTZ R62, R62, R63 ;  /* 0x0000003f3e3e7220 */ /* 0x000fc60000410000 */
[----:B------:R-:W-:-:S04]  /*29e0*/  FFMA.FTZ R69, R24, R69, 1 ;  /* 0x3f80000018457423 */ /* 0x000fc80000010045 */
[----:B------:R-:W-:Y:S01]  /*29f0*/  FMUL.FTZ R24, R62, R69 ;  /* 0x000000453e187220 */ /* 0x000fe20000410000 */
[----:B------:R-:W-:-:S05]  /*2a00*/  SHF.L.U32 R69, R11, 0x10, RZ ;  /* 0x000000100b457819 */ /* 0x000fca00000006ff */
[----:B------:R-:W-:-:S04]  /*2a10*/  FADD.FTZ R62, -R14, R69 ;  /* 0x000000450e3e7221 */ /* 0x000fc80000010100 */
[----:B------:R-:W-:-:S04]  /*2a20*/  FMUL.FTZ R21, R62, R59 ;  /* 0x0000003b3e157220 */ /* 0x000fc80000410000 */
[----:B------:R-:W-:-:S04]  /*2a30*/  FFMA.FTZ R28, R18, R21, R16 ;  /* 0x00000015121c7223 */ /* 0x000fc80000010010 */
[----:B------:R-:W-:-:S06]  /*2a40*/  FMUL.FTZ R62, R28, -1.4426950216293334961 ;  /* 0xbfb8aa3b1c3e7820 */ /* 0x000fcc0000410000 */
[----:B------:R-:W0:Y:S02]  /*2a50*/  MUFU.EX2 R62, R62 ;  /* 0x0000003e003e7308 */ /* 0x000e240000000800 */
[----:B0-----:R-:W-:-:S06]  /*2a60*/  FADD.FTZ R63, R62, 1 ;  /* 0x3f8000003e3f7421 */ /* 0x001fcc0000010000 */
[----:B------:R-:W0:Y:S02]  /*2a70*/  MUFU.RCP R63, R63 ;  /* 0x0000003f003f7308 */ /* 0x000e240000001000 */
[----:B0-----:R-:W-:Y:S01]  /*2a80*/  FADD.FTZ R69, -R63, 1 ;  /* 0x3f8000003f457421 */ /* 0x001fe20000010100 */
[----:B------:R-:W-:-:S03]  /*2a90*/  FMUL.FTZ R27, R68, R63 ;  /* 0x0000003f441b7220 */ /* 0x000fc60000410000 */
[----:B------:R-:W-:Y:S01]  /*2aa0*/  FFMA.FTZ R28, R28, R69, 1 ;  /* 0x3f8000001c1c7423 */ /* 0x000fe20000010045 */
[----:B------:R-:W-:-:S03]  /*2ab0*/  SHF.L.U32 R69, R15, 0x10, RZ ;  /* 0x000000100f457819 */ /* 0x000fc600000006ff */
[----:B------:R-:W-:Y:S02]  /*2ac0*/  FMUL.FTZ R27, R27, R28 ;  /* 0x0000001c1b1b7220 */ /* 0x000fe40000410000 */
        /* <DEDUP_REMOVED lines=10> */
[----:B------:R-:W-:-:S03]  /*2b70*/  FMUL.FTZ R29, R18, R25 ;  /* 0x00000019121d7220 */ /* 0x000fc60000410000 */
[----:B------:R-:W-:Y:S01]  /*2b80*/  FMUL.FTZ R25, R20, R69 ;  /* 0x0000004514197220 */ /* 0x000fe20000410000 */
[----:B------:R-:W-:Y:S01]  /*2b90*/  FFMA.FTZ R26, R23, R29, R26 ;  /* 0x0000001d171a7223 */ /* 0x000fe2000001001a */
[----:B------:R-:W-:Y:S01]  /*2ba0*/  FADD.FTZ R32, R32, R29 ;  /* 0x0000001d20207221 */ /* 0x000fe20000010000 */
[-C--:B------:R-:W-:Y:S01]  /*2bb0*/  FMUL.FTZ R29, R19, R24.reuse ;  /* 0x00000018131d7220 */ /* 0x080fe20000410000 */
[C---:B------:R-:W-:Y:S01]  /*2bc0*/  FFMA.FTZ R23, R22.reuse, R24, R31 ;  /* 0x0000001816177223 */ /* 0x040fe2000001001f */
[----:B------:R-:W-:Y:S01]  /*2bd0*/  FADD.FTZ R24, R33, R24 ;  /* 0x0000001821187221 */ /* 0x000fe20000010000 */
[----:B------:R-:W-:Y:S01]  /*2be0*/  FFMA.FTZ R20, R21, R27, R60 ;  /* 0x0000001b15147223 */ /* 0x000fe2000001003c */
[----:B------:R-:W-:Y:S01]  /*2bf0*/  FFMA.FTZ R26, R22, R29, R26 ;  /* 0x0000001d161a7223 */ /* 0x000fe2000001001a */
[----:B------:R-:W-:Y:S01]  /*2c00*/  FADD.FTZ R32, R29, R32 ;  /* 0x000000201d207221 */ /* 0x000fe20000010000 */
[----:B------:R-:W-:Y:S01]  /*2c10*/  FMUL.FTZ R29, R18, R27 ;  /* 0x0000001b121d7220 */ /* 0x000fe20000410000 */
[----:B------:R-:W-:-:S03]  /*2c20*/  FADD.FTZ R22, R30, R27 ;  /* 0x0000001b1e167221 */ /* 0x000fc60000010000 */
[----:B------:R-:W-:Y:S01]  /*2c30*/  FFMA.FTZ R31, R21, R29, R26 ;  /* 0x0000001d151f7223 */ /* 0x000fe2000001001a */
[----:B------:R-:W-:Y:S01]  /*2c40*/  FADD.FTZ R32, R32, R29 ;  /* 0x0000001d20207221 */ /* 0x000fe20000010000 */
[-C--:B------:R-:W-:Y:S01]  /*2c50*/  FMUL.FTZ R29, R19, R25.reuse ;  /* 0x00000019131d7220 */ /* 0x080fe20000410000 */
[----:B------:R-:W-:Y:S01]  /*2c60*/  FFMA.FTZ R21, R28, R25, R23 ;  /* 0x000000191c157223 */ /* 0x000fe20000010017 */
[----:B------:R-:W-:Y:S02]  /*2c70*/  FADD.FTZ R23, R24, R25 ;  /* 0x0000001918177221 */ /* 0x000fe40000010000 */
[----:B------:R-:W-:Y:S01]  /*2c80*/  FFMA.FTZ R31, R28, R29, R31 ;  /* 0x0000001d1c1f7223 */ /* 0x000fe2000001001f */
[----:B------:R-:W-:-:S07]  /*2c90*/  FADD.FTZ R62, R29, R32 ;  /* 0x000000201d3e7221 */ /* 0x000fce0000010000 */
.L_x_80:
[----:B------:R-:W-:Y:S01]  /*2ca0*/  MOV R26, R62 ;  /* 0x0000003e001a7202 */ /* 0x000fe20000000f00 */
[----:B------:R-:W0:Y:S01]  /*2cb0*/  SHFL.DOWN PT, R24, R31, 0x1, 0x1f ;  /* 0x08201f001f187f89 */ /* 0x000e2200000e0000 */
[C---:B------:R-:W-:Y:S01]  /*2cc0*/  ISETP.GT.AND P0, PT, R0.reuse, 0x1e, PT ;  /* 0x0000001e0000780c */ /* 0x040fe20003f04270 */
[----:B------:R-:W1:Y:S01]  /*2cd0*/  S2UR UR8, SR_CgaCtaId ;  /* 0x00000000000879c3 */ /* 0x000e620000008800 */
[----:B------:R-:W-:Y:S01]  /*2ce0*/  UMOV UR5, 0x400 ;  /* 0x0000040000057882 */ /* 0x000fe20000000000 */
[----:B------:R-:W2:Y:S01]  /*2cf0*/  SHFL.DOWN PT, R25, R26, 0x1, 0x1f ;  /* 0x08201f001a197f89 */ /* 0x000ea200000e0000 */
[----:B------:R-:W-:Y:S01]  /*2d00*/  UIADD3 UR4, UPT, UPT, UR5, 0xd0, URZ ;  /* 0x000000d005047890 */ /* 0x000fe2000fffe0ff */
[----:B------:R-:W-:Y:S01]  /*2d10*/  ISETP.GT.AND P2, PT, R0, 0xf, PT ;  /* 0x0000000f0000780c */ /* 0x000fe20003f44270 */
[----:B------:R-:W-:Y:S01]  /*2d20*/  BSSY.RECONVERGENT B0, `(.L_x_81) ;  /* 0x0000025000007945 */ /* 0x000fe20003800200 */
[----:B------:R-:W3:Y:S06]  /*2d30*/  S2R R60, SR_TID.X ;  /* 0x00000000003c7919 */ /* 0x000eec0000002100 */
[----:B0-----:R-:W-:Y:S01]  /*2d40*/  @!P0 FADD.FTZ R31, R24, R31 ;  /* 0x0000001f181f8221 */ /* 0x001fe20000010000 */
[----:B-1----:R-:W-:Y:S01]  /*2d50*/  ULEA UR4, UR8, UR4, 0x18 ;  /* 0x0000000408047291 */ /* 0x002fe2000f8ec0ff */
[----:B--2---:R-:W-:-:S03]  /*2d60*/  @!P0 FADD.FTZ R26, R25, R26 ;  /* 0x0000001a191a8221 */ /* 0x004fc60000010000 */
[----:B------:R-:W0:Y:S01]  /*2d70*/  SHFL.DOWN PT, R24, R31, 0x2, 0x1f ;  /* 0x08401f001f187f89 */ /* 0x000e2200000e0000 */
[----:B------:R-:W-:-:S03]  /*2d80*/  ISETP.GT.AND P0, PT, R0, 0x1d, PT ;  /* 0x0000001d0000780c */ /* 0x000fc60003f04270 */
[----:B------:R-:W1:Y:S01]  /*2d90*/  SHFL.DOWN PT, R25, R26, 0x2, 0x1f ;  /* 0x08401f001a197f89 */ /* 0x000e6200000e0000 */
[C---:B---3--:R-:W-:Y:S02]  /*2da0*/  LEA R62, R60.reuse, UR4, 0x4 ;  /* 0x000000043c3e7c11 */ /* 0x048fe4000f8e20ff */
[C---:B------:R-:W-:Y:S02]  /*2db0*/  ISETP.NE.AND P1, PT, R60.reuse, RZ, PT ;  /* 0x000000ff3c00720c */ /* 0x040fe40003f25270 */
[----:B------:R-:W-:Y:S01]  /*2dc0*/  ISETP.GT.U32.AND P3, PT, R60, 0x14, PT ;  /* 0x000000143c00780c */ /* 0x000fe20003f64070 */
[----:B------:R-:W-:Y:S04]  /*2dd0*/  STS.128 [R62], R20 ;  /* 0x000000143e007388 */ /* 0x000fe80000000c00 */
        /* <DEDUP_REMOVED lines=25> */
.L_x_82:
[----:B------:R-:W-:Y:S05]  /*2f70*/  BSYNC.RECONVERGENT B0 ;  /* 0x0000000000007941 */ /* 0x000fea0003800200 */
.L_x_81:
[----:B------:R-:W-:Y:S06]  /*2f80*/  BAR.SYNC.DEFER_BLOCKING 0x0 ;  /* 0x0000000000007b1d */ /* 0x000fec0000010000 */
[----:B------:R-:W-:Y:S04]  /*2f90*/  BSSY.RECONVERGENT B0, `(.L_x_83) ;  /* 0x0000035000007945 */ /* 0x000fe80003800200 */
[----:B------:R-:W-:Y:S05]  /*2fa0*/  @P1 BRA `(.L_x_84) ;  /* 0x0000000000cc1947 */ /* 0x000fea0003800000 */
[----:B------:R-:W-:-:S09]  /*2fb0*/  ULEA UR4, UR8, UR5, 0x18 ;  /* 0x0000000508047291 */ /* 0x000fd2000f8ec0ff */
[----:B-123--:R-:W1:Y:S04]  /*2fc0*/  LDS.128 R24, [UR4+0x20] ;  /* 0x00002004ff187984 */ /* 0x00ee680008000c00 */
        /* <DEDUP_REMOVED lines=9> */
[----:B0-----:R-:W-:Y:S02]  /*3060*/  FADD.FTZ R32, R28, R31 ;  /* 0x0000001f1c207221 */ /* 0x001fe40000010000 */
        /* <DEDUP_REMOVED lines=34> */
[----:B------:R-:W-:-:S03]  /*3290*/  FADD.FTZ R32, R32, R27 ;  /* 0x0000001b20207221 */ /* 0x000fc60000010000 */
[----:B0-----:R-:W-:Y:S01]  /*32a0*/  FADD.FTZ R63, R63, R28 ;  /* 0x0000001c3f3f7221 */ /* 0x001fe20000010000 */
[----:B------:R-:W-:-:S03]  /*32b0*/  FADD.FTZ R24, R32, R29 ;  /* 0x0000001d20187221 */ /* 0x000fc60000010000 */
[----:B------:R-:W-:Y:S01]  /*32c0*/  FADD.FTZ R32, R63, R30 ;  /* 0x0000001e3f207221 */ /* 0x000fe20000010000 */
[----:B------:R-:W-:-:S07]  /*32d0*/  FADD.FTZ R33, R24, R31 ;  /* 0x0000001f18217221 */ /* 0x000fce0000010000 */
.L_x_84:
[----:B------:R-:W-:Y:S05]  /*32e0*/  BSYNC.RECONVERGENT B0 ;  /* 0x0000000000007941 */ /* 0x000fea0003800200 */
.L_x_83:
[----:B------:R-:W-:Y:S06]  /*32f0*/  BAR.SYNC.DEFER_BLOCKING 0x0 ;  /* 0x0000000000007b1d */ /* 0x000fec0000010000 */
[----:B------:R-:W-:Y:S04]  /*3300*/  BSSY.RECONVERGENT B0, `(.L_x_85) ;  /* 0x000009d000007945 */ /* 0x000fe80003800200 */
[----:B------:R-:W-:Y:S05]  /*3310*/  @P3 BRA `(.L_x_86) ;  /* 0x00000008006c3947 */ /* 0x000fea0003800000 */
[----:B-123--:R-:W1:Y:S02]  /*3320*/  LDS.128 R24, [R62+0x150] ;  /* 0x000150003e187984 */ /* 0x00ee640000000c00 */
[----:B-1----:R-:W-:Y:S01]  /*3330*/  FADD.FTZ R29, R20, R24 ;  /* 0x00000018141d7221 */ /* 0x002fe20000010000 */
[----:B------:R-:W-:Y:S01]  /*3340*/  FADD.FTZ R28, R21, R25 ;  /* 0x00000019151c7221 */ /* 0x000fe20000010000 */
[----:B------:R-:W-:Y:S01]  /*3350*/  FADD.FTZ R31, R22, R26 ;  /* 0x0000001a161f7221 */ /* 0x000fe20000010000 */
[----:B------:R-:W-:Y:S02]  /*3360*/  FADD.FTZ R30, R23, R27 ;  /* 0x0000001b171e7221 */ /* 0x000fe40000010000 */
[----:B------:R-:W1:Y:S04]  /*3370*/  LDS.128 R20, [R62+0x2a0] ;  /* 0x0002a0003e147984 */ /* 0x000e680000000c00 */
[----:B------:R-:W2:Y:S01]  /*3380*/  LDS.128 R24, [R62+0x3f0] ;  /* 0x0003f0003e187984 */ /* 0x000ea20000000c00 */
[----:B-1----:R-:W-:Y:S01]  /*3390*/  FADD.FTZ R29, R29, R20 ;  /* 0x000000141d1d7221 */ /* 0x002fe20000010000 */
[----:B------:R-:W-:Y:S01]  /*33a0*/  FADD.FTZ R28, R28, R21 ;  /* 0x000000151c1c7221 */ /* 0x000fe20000010000 */
[----:B------:R-:W-:Y:S01]  /*33b0*/  FADD.FTZ R31, R31, R22 ;  /* 0x000000161f1f7221 */ /* 0x000fe20000010000 */
[----:B------:R-:W-:Y:S01]  /*33c0*/  FADD.FTZ R30, R30, R23 ;  /* 0x000000171e1e7221 */ /* 0x000fe20000010000 */
[----:B--2---:R-:W-:Y:S01]  /*33d0*/  FADD.FTZ R29, R29, R24 ;  /* 0x000000181d1d7221 */ /* 0x004fe20000010000 */
        /* <DEDUP_REMOVED lines=119> */
[----:B------:R-:W-:Y:S01]  /*3b50*/  LDS.128 R20, [R62+0x2610] ;  /* 0x002610003e147984 */ /* 0x000fe20000000c00 */
[----:B--2---:R-:W-:Y:S01]  /*3b60*/  FADD.FTZ R29, R29, R24 ;  /* 0x000000181d1d7221 */ /* 0x004fe20000010000 */
[----:B------:R-:W-:Y:S01]  /*3b70*/  FADD.FTZ R28, R28, R25 ;  /* 0x000000191c1c7221 */ /* 0x000fe20000010000 */
[----:B------:R-:W-:Y:S01]  /*3b80*/  FADD.FTZ R31, R31, R26 ;  /* 0x0000001a1f1f7221 */ /* 0x000fe20000010000 */
[----:B------:R-:W-:-:S02]  /*3b90*/  FADD.FTZ R30, R30, R27 ;  /* 0x0000001b1e1e7221 */ /* 0x000fc40000010000 */
[----:B------:R-:W1:Y:S02]  /*3ba0*/  LDS.128 R24, [R62+0x24c0] ;  /* 0x0024c0003e187984 */ /* 0x000e640000000c00 */
[----:B-1----:R-:W-:Y:S01]  /*3bb0*/  FADD.FTZ R29, R29, R24 ;  /* 0x000000181d1d7221 */ /* 0x002fe20000010000 */
[----:B------:R-:W-:Y:S01]  /*3bc0*/  FADD.FTZ R28, R28, R25 ;  /* 0x000000191c1c7221 */ /* 0x000fe20000010000 */
[----:B------:R-:W-:Y:S01]  /*3bd0*/  FADD.FTZ R31, R31, R26 ;  /* 0x0000001a1f1f7221 */ /* 0x000fe20000010000 */
[----:B------:R-:W-:Y:S01]  /*3be0*/  FADD.FTZ R68, R30, R27 ;  /* 0x0000001b1e447221 */ /* 0x000fe20000010000 */
[----:B------:R-:W-:Y:S01]  /*3bf0*/  FADD.FTZ R63, R29, R20 ;  /* 0x000000141d3f7221 */ /* 0x000fe20000010000 */
[----:B------:R-:W1:Y:S01]  /*3c00*/  LDS.128 R24, [R62+0x2760] ;  /* 0x002760003e187984 */ /* 0x000e620000000c00 */
[----:B------:R-:W-:Y:S01]  /*3c10*/  FADD.FTZ R20, R28, R21 ;  /* 0x000000151c147221 */ /* 0x000fe20000010000 */
[----:B------:R-:W-:Y:S01]  /*3c20*/  FADD.FTZ R21, R31, R22 ;  /* 0x000000161f157221 */ /* 0x000fe20000010000 */
[----:B------:R-:W-:Y:S01]  /*3c30*/  FADD.FTZ R68, R68, R23 ;  /* 0x0000001744447221 */ /* 0x000fe20000010000 */
        /* <DEDUP_REMOVED lines=9> */
.L_x_86:
[----:B------:R-:W-:Y:S05]  /*3cd0*/  BSYNC.RECONVERGENT B0 ;  /* 0x0000000000007941 */ /* 0x000fea0003800200 */
.L_x_85:
[----:B------:R-:W4:Y:S01]  /*3ce0*/  LDC R28, c[0x0][0x374] ;  /* 0x0000dd00ff1c7b82 */ /* 0x000f220000000800 */
[----:B------:R-:W-:Y:S01]  /*3cf0*/  BSSY.RECONVERGENT B0, `(.L_x_87) ;  /* 0x000001f000007945 */ /* 0x000fe20003800200 */
[----:B------:R-:W-:-:S06]  /*3d00*/  IMAD R61, R61, 0x15, R60 ;  /* 0x000000153d3d7824 */ /* 0x000fcc00078e023c */
[----:B------:R-:W5:Y:S02]  /*3d10*/  LDC R29, c[0x0][0x370] ;  /* 0x0000dc00ff1d7b82 */ /* 0x000f640000000800 */
[----:B-----5:R-:W-:Y:S01]  /*3d20*/  ISETP.GE.U32.AND P0, PT, R29, 0x2, PT ;  /* 0x000000021d00780c */ /* 0x020fe20003f06070 */
[----:B----4-:R-:W-:-:S12]  /*3d30*/  @P3 BRA `(.L_x_88) ;  /* 0x0000000000683947 */ /* 0x010fd80003800000 */
[----:B---3--:R-:W1:Y:S08]  /*3d40*/  LDC.64 R24, c[0x0][0x3f8] ;  /* 0x0000fe00ff187b82 */ /* 0x008e700000000a00 */
[----:B------:R-:W3:Y:S01]  /*3d50*/  LDC.64 R30, c[0x0][0x3d8] ;  /* 0x0000f600ff1e7b82 */ /* 0x000ee20000000a00 */
[----:B-12---:R-:W-:Y:S01]  /*3d60*/  IMAD.WIDE.U32 R26, R24, 0x3, RZ ;  /* 0x00000003181a7825 */ /* 0x006fe200078e00ff */
[----:B------:R-:W-:-:S04]  /*3d70*/  LEA R63, R25, R25, 0x1 ;  /* 0x00000019193f7211 */ /* 0x000fc800078e08ff */
[----:B------:R-:W-:Y:S01]  /*3d80*/  IADD3 R63, PT, PT, R27, R63, RZ ;  /* 0x0000003f1b3f7210 */ /* 0x000fe20007ffe0ff */
[----:B---3--:R-:W-:-:S03]  /*3d90*/  IMAD.WIDE R30, R61, 0x4, R30 ;  /* 0x000000043d1e7825 */ /* 0x008fc600078e021e */
[----:B------:R-:W-:Y:S02]  /*3da0*/  LEA.HI R60, P4, R63, R26, RZ, 0x1 ;  /* 0x0000001a3f3c7211 */ /* 0x000fe400078908ff */
[----:B------:R-:W-:Y:S02]  /*3db0*/  LEA.HI R61, P2, R25, R24, RZ, 0x1 ;  /* 0x00000018193d7211 */ /* 0x000fe400078508ff */
[C---:B------:R-:W-:Y:S01]  /*3dc0*/  LEA R26, P3, R24.reuse, R30, 0x2 ;  /* 0x0000001e181a7211 */ /* 0x040fe200078610ff */
[----:B------:R4:W-:Y:S01]  /*3dd0*/  REDG.E.ADD.F32.FTZ.RN.STRONG.GPU desc[UR6][R30.64], R20 ;  /* 0x000000141e0079a6 */ /* 0x0009e2000c12f306 */
[----:B------:R-:W-:Y:S02]  /*3de0*/  IADD3.X R63, PT, PT, RZ, R63, RZ, P4, !PT ;  /* 0x0000003fff3f7210 */ /* 0x000fe400027fe4ff */
[----:B------:R-:W-:Y:S02]  /*3df0*/  LEA.HI.X R27, R24, R31, R25, 0x2, P3 ;  /* 0x0000001f181b7211 */ /* 0x000fe400018f1419 */
[----:B------:R-:W-:-:S02]  /*3e00*/  IADD3.X R24, PT, PT, RZ, R25, RZ, P2, !PT ;  /* 0x00000019ff187210 */ /* 0x000fc400017fe4ff */
[C---:B------:R-:W-:Y:S02]  /*3e10*/  SHF.L.U32 R25, R60.reuse, 0x1, RZ ;  /* 0x000000013c197819 */ /* 0x040fe400000006ff */
[C---:B------:R-:W-:Y:S02]  /*3e20*/  SHF.L.U64.HI R69, R61.reuse, 0x1, R24 ;  /* 0x000000013d457819 */ /* 0x040fe40000010218 */
[----:B------:R-:W-:Y:S02]  /*3e30*/  SHF.L.U32 R61, R61, 0x1, RZ ;  /* 0x000000013d3d7819 */ /* 0x000fe400000006ff */
[----:B------:R-:W-:Y:S02]  /*3e40*/  SHF.L.U64.HI R63, R60, 0x1, R63 ;  /* 0x000000013c3f7819 */ /* 0x000fe4000001023f */
[----:B------:R-:W-:Y:S02]  /*3e50*/  LOP3.LUT R61, R61, 0xfffffffc, RZ, 0xc0, !PT ;  /* 0xfffffffc3d3d7812 */ /* 0x000fe400078ec0ff */
[----:B------:R-:W-:-:S02]  /*3e60*/  LOP3.LUT R25, R25, 0xfffffffc, RZ, 0xc0, !PT ;  /* 0xfffffffc19197812 */ /* 0x000fc400078ec0ff */
[----:B------:R-:W-:-:S04]  /*3e70*/  IADD3 R60, P2, PT, R30, R61, RZ ;  /* 0x0000003d1e3c7210 */ /* 0x000fc80007f5e0ff */
[----:B------:R-:W-:Y:S02]  /*3e80*/  IADD3.X R61, PT, PT, R31, R69, RZ, P2, !PT ;  /* 0x000000451f3d7210 */ /* 0x000fe400017fe4ff */
[----:B------:R-:W-:-:S03]  /*3e90*/  IADD3 R24, P2, PT, R30, R25, RZ ;  /* 0x000000191e187210 */ /* 0x000fc60007f5e0ff */
[----:B------:R4:W-:Y:S01]  /*3ea0*/  REDG.E.ADD.F32.FTZ.RN.STRONG.GPU desc[UR6][R60.64], R21 ;  /* 0x000000153c0079a6 */ /* 0x0009e2000c12f306 */
[----:B------:R-:W-:-:S03]  /*3eb0*/  IADD3.X R25, PT, PT, R31, R63, RZ, P2, !PT ;  /* 0x0000003f1f197210 */ /* 0x000fc600017fe4ff */
[----:B------:R4:W-:Y:S04]  /*3ec0*/  REDG.E.ADD.F32.FTZ.RN.STRONG.GPU desc[UR6][R26.64], R22 ;  /* 0x000000161a0079a6 */ /* 0x0009e8000c12f306 */
[----:B------:R4:W-:Y:S02]  /*3ed0*/  REDG.E.ADD.F32.FTZ.RN.STRONG.GPU desc[UR6][R24.64], R23 ;  /* 0x00000017180079a6 */ /* 0x0009e4000c12f306 */
.L_x_88:
[----:B------:R-:W-:Y:S05]  /*3ee0*/  BSYNC.RECONVERGENT B0 ;  /* 0x0000000000007941 */ /* 0x000fea0003800200 */
.L_x_87:
[----:B------:R-:W-:Y:S05]  /*3ef0*/  @!P0 BRA `(.L_x_89) ;  /* 0x0000000800988947 */ /* 0x000fea0003800000 */
[----:B------:R-:W5:Y:S01]  /*3f00*/  LDC.64 R74, c[0x0][0x3d0] ;  /* 0x0000f400ff4a7b82 */ /* 0x000f620000000a00 */
[----:B----4-:R-:W4:Y:S01]  /*3f10*/  S2R R31, SR_CTAID.Y ;  /* 0x00000000001f7919 */ /* 0x010f220000002600 */
[----:B------:R-:W-:Y:S02]  /*3f20*/  LOP3.LUT R21, R40, 0x1, RZ, 0xc0, !PT ;  /* 0x0000000128157812 */ /* 0x000fe400078ec0ff */
[----:B------:R-:W-:-:S03]  /*3f30*/  ISETP.GE.U32.AND P2, PT, R29, 0x8, PT ;  /* 0x000000081d00780c */ /* 0x000fc60003f46070 */
[----:B------:R-:W-:-:S04]  /*3f40*/  IMAD R22, R21, R28, RZ ;  /* 0x0000001c15167224 */ /* 0x000fc800078e02ff */
[----:B------:R-:W-:-:S05]  /*3f50*/  IMAD R20, R22, R29, RZ ;  /* 0x0000001d16147224 */ /* 0x000fca00078e02ff */
[----:B------:R-:W-:-:S05]  /*3f60*/  SHF.L.U32 R21, R20, 0x1, RZ ;  /* 0x0000000114157819 */ /* 0x000fca00000006ff */
[----:B-----5:R-:W-:Y:S01]  /*3f70*/  IMAD.WIDE R74, R21, 0x4, R74 ;  /* 0x00000004154a7825 */ /* 0x020fe200078e024a */
[----:B----4-:R-:W-:Y:S06]  /*3f80*/  @P1 BRA `(.L_x_90) ;  /* 0x0000000000501947 */ /* 0x010fec0003800000 */
[----:B------:R-:W4:Y:S01]  /*3f90*/  LDC.64 R20, c[0x0][0x3c8] ;  /* 0x0000f200ff147b82 */ /* 0x000f220000000a00 */
[----:B---3--:R-:W-:Y:S01]  /*3fa0*/  LOP3.LUT P0, R24, R40, 0x2, RZ, 0xc0, !PT ;  /* 0x0000000228187812 */ /* 0x008fe2000780c0ff */
[----:B------:R-:W-:Y:S01]  /*3fb0*/  IMAD R25, R3, R28, R31 ;  /* 0x0000001c03197224 */ /* 0x000fe200078e021f */
[----:B------:R-:W-:Y:S02]  /*3fc0*/  IADD3 R23, PT, PT, R22, R31, RZ ;  /* 0x0000001f16177210 */ /* 0x000fe40007ffe0ff */
[----:B-1----:R-:W-:-:S04]  /*3fd0*/  SEL R27, R29, RZ, !P0 ;  /* 0x000000ff1d1b7207 */ /* 0x002fc80004000000 */
[----:B------:R-:W-:Y:S01]  /*3fe0*/  ISETP.NE.AND P0, PT, R27, -0x1, PT ;  /* 0xffffffff1b00780c */ /* 0x000fe20003f05270 */
[----:B----4-:R-:W-:-:S04]  /*3ff0*/  IMAD.WIDE.U32 R20, R23, 0x4, R20 ;  /* 0x0000000417147825 */ /* 0x010fc800078e0014 */
        /* <DEDUP_REMOVED lines=8> */
.L_x_91:
[----:B----4-:R-:W3:Y:S04]  /*4080*/  LDG.E.STRONG.GPU R22, desc[UR6][R20.64] ;  /* 0x0000000614167981 */ /* 0x010ee8000c1ef900 */
[----:B---3--:R-:W-:Y:S01]  /*4090*/  CCTL.IVALL ;  /* 0x00000000ff00798f */ /* 0x008fe20002000000 */
[----:B------:R-:W-:Y:S05]  /*40a0*/  YIELD ;  /* 0x0000000000007946 */ /* 0x000fea0003800000 */
[----:B------:R-:W-:-:S13]  /*40b0*/  ISETP.NE.AND P0, PT, R22, R27, PT ;  /* 0x0000001b1600720c */ /* 0x000fda0003f05270 */
[----:B------:R-:W-:Y:S05]  /*40c0*/  @P0 BRA `(.L_x_91) ;  /* 0xfffffffc00ec0947 */ /* 0x000fea000383ffff */
.L_x_90:
[----:B------:R-:W-:Y:S05]  /*40d0*/  WARPSYNC.ALL ;  /* 0x0000000000007948 */ /* 0x000fea0003800000 */
[----:B------:R-:W-:Y:S01]  /*40e0*/  BAR.SYNC.DEFER_BLOCKING 0x0 ;  /* 0x0000000000007b1d */ /* 0x000fe20000010000 */
[----:B------:R-:W-:-:S05]  /*40f0*/  HFMA2 R30, -RZ, RZ, 0, 0 ;  /* 0x00000000ff1e7431 */ /* 0x000fca00000001ff */
[----:B------:R-:W-:Y:S05]  /*4100*/  @!P2 BRA `(.L_x_92) ;  /* 0x00000004001ca947 */ /* 0x000fea0003800000 */
[C-C-:B------:R-:W-:Y:S01]  /*4110*/  IMAD R73, R28.reuse, 0x3, R31.reuse ;  /* 0x000000031c497824 */ /* 0x140fe200078e021f */
[CC--:B------:R-:W-:Y:S01]  /*4120*/  LEA R71, R28.reuse, R31.reuse, 0x1 ;  /* 0x0000001f1c477211 */ /* 0x0c0fe200078e08ff */
[C-C-:B------:R-:W-:Y:S01]  /*4130*/  IMAD R69, R28.reuse, 0x6, R31.reuse ;  /* 0x000000061c457824 */ /* 0x140fe200078e021f */
[CC--:B----4-:R-:W-:Y:S01]  /*4140*/  LEA R23, R28.reuse, R31.reuse, 0x2 ;  /* 0x0000001f1c177211 */ /* 0x0d0fe200078e10ff */
[C-C-:B------:R-:W-:Y:S01]  /*4150*/  IMAD R25, R28.reuse, 0x7, R31.reuse ;  /* 0x000000071c197824 */ /* 0x140fe200078e021f */
[----:B------:R-:W-:Y:S01]  /*4160*/  IADD3 R61, PT, PT, R31, R28, RZ ;  /* 0x0000001c1f3d7210 */ /* 0x000fe20007ffe0ff */
[----:B-1----:R-:W-:Y:S01]  /*4170*/  IMAD R27, R28, 0x5, R31 ;  /* 0x000000051c1b7824 */ /* 0x002fe200078e021f */
[----:B------:R-:W-:Y:S01]  /*4180*/  IADD3 R22, PT, PT, -R3, RZ, RZ ;  /* 0x000000ff03167210 */ /* 0x000fe20007ffe1ff */
[----:B------:R-:W-:Y:S01]  /*4190*/  UMOV UR4, URZ ;  /* 0x000000ff00047c82 */ /* 0x000fe20008000000 */
[----:B------:R-:W-:Y:S02]  /*41a0*/  MOV R63, R31 ;  /* 0x0000001f003f7202 */ /* 0x000fe40000000f00 */
[----:B---3--:R-:W-:-:S07]  /*41b0*/  LOP3.LUT R24, R29, 0x7ffffff8, RZ, 0xc0, !PT ;  /* 0x7ffffff81d187812 */ /* 0x008fce00078ec0ff */
.L_x_93:
[----:B------:R-:W-:-:S13]  /*41c0*/  ISETP.EQ.OR P0, PT, R22, RZ, P1 ;  /* 0x000000ff1600720c */ /* 0x000fda0000f02670 */
[----:B------:R-:W-:-:S05]  /*41d0*/  @!P0 IMAD.WIDE.U32 R76, R63, 0x8, R74 ;  /* 0x000000083f4c8825 */ /* 0x000fca00078e004a */
[----:B------:R-:W0:Y:S01]  /*41e0*/  @!P0 LDG.E.64 R20, desc[UR6][R76.64] ;  /* 0x000000064c148981 */ /* 0x000e22000c1e1b00 */
[----:B------:R-:W-:Y:S01]  /*41f0*/  UIADD3 UR5, UPT, UPT, UR4, 0x1, URZ ;  /* 0x0000000104057890 */ /* 0x000fe2000fffe0ff */
[----:B0-----:R-:W-:Y:S01]  /*4200*/  @!P0 FADD.FTZ R32, R32, R20 ;  /* 0x0000001420208221 */ /* 0x001fe20000010000 */
[----:B------:R-:W-:-:S04]  /*4210*/  @!P0 FADD.FTZ R33, R33, R21 ;  /* 0x0000001521218221 */ /* 0x000fc80000010000 */
[----:B------:R-:W-:-:S13]  /*4220*/  ISETP.EQ.OR P0, PT, R3, UR5, P1 ;  /* 0x0000000503007c0c */ /* 0x000fda0008f02670 */
[----:B------:R-:W-:-:S05]  /*4230*/  @!P0 IMAD.WIDE.U32 R76, R61, 0x8, R74 ;  /* 0x000000083d4c8825 */ /* 0x000fca00078e004a */
[----:B------:R-:W3:Y:S01]  /*4240*/  @!P0 LDG.E.64 R20, desc[UR6][R76.64] ;  /* 0x000000064c148981 */ /* 0x000ee2000c1e1b00 */
[----:B------:R-:W-:Y:S01]  /*4250*/  UIADD3 UR5, UPT, UPT, UR4, 0x2, URZ ;  /* 0x0000000204057890 */ /* 0x000fe2000fffe0ff */
[----:B---3--:R-:W-:Y:S01]  /*4260*/  @!P0 FADD.FTZ R32, R32, R20 ;  /* 0x0000001420208221 */ /* 0x008fe20000010000 */
        /* <DEDUP_REMOVED lines=32> */
[----:B------:R-:W-:-:S06]  /*4470*/  @!P0 IMAD.WIDE.U32 R20, R25, 0x8, R74 ;  /* 0x0000000819148825 */ /* 0x000fcc00078e004a */
[----:B------:R-:W3:Y:S01]  /*4480*/  @!P0 LDG.E.64 R20, desc[UR6][R20.64] ;  /* 0x0000000614148981 */ /* 0x000ee2000c1e1b00 */
[----:B------:R-:W-:Y:S01]  /*4490*/  UIADD3 UR4, UPT, UPT, UR4, 0x8, URZ ;  /* 0x0000000804047890 */ /* 0x000fe2000fffe0ff */
[----:B------:R-:W-:Y:S02]  /*44a0*/  IADD3 R22, PT, PT, R22, 0x8, RZ ;  /* 0x0000000816167810 */ /* 0x000fe40007ffe0ff */
        /* <DEDUP_REMOVED lines=8> */
[----:B---3--:R-:W-:Y:S01]  /*4530*/  @!P0 FADD.FTZ R32, R32, R20 ;  /* 0x0000001420208221 */ /* 0x008fe20000010000 */
[----:B------:R-:W-:Y:S01]  /*4540*/  @!P0 FADD.FTZ R33, R33, R21 ;  /* 0x0000001521218221 */ /* 0x000fe20000010000 */
[----:B------:R-:W-:-:S13]  /*4550*/  ISETP.NE.AND P0, PT, R24, UR4, PT ;  /* 0x0000000418007c0c */ /* 0x000fda000bf05270 */
[----:B------:R-:W-:Y:S05]  /*4560*/  @P0 BRA `(.L_x_93) ;  /* 0xfffffffc00140947 */ /* 0x000fea000383ffff */
[----:B------:R-:W-:-:S07]  /*4570*/  MOV R30, R24 ;  /* 0x00000018001e7202 */ /* 0x000fce0000000f00 */
.L_x_92:
[----:B----4-:R-:W-:-:S13]  /*4580*/  LOP3.LUT P0, R20, R29, 0x7, RZ, 0xc0, !PT ;  /* 0x000000071d147812 */ /* 0x010fda000780c0ff */
[----:B------:R-:W-:Y:S05]  /*4590*/  @!P0 BRA `(.L_x_89) ;  /* 0x0000000000f08947 */ /* 0x000fea0003800000 */
[----:B------:R-:W-:-:S04]  /*45a0*/  IADD3 R20, PT, PT, R20, -0x1, RZ ;  /* 0xffffffff14147810 */ /* 0x000fc80007ffe0ff */
[----:B------:R-:W-:-:S13]  /*45b0*/  ISETP.GE.U32.AND P0, PT, R20, 0x3, PT ;  /* 0x000000031400780c */ /* 0x000fda0003f06070 */
[----:B------:R-:W-:Y:S05]  /*45c0*/  @!P0 BRA `(.L_x_94) ;  /* 0x0000000000708947 */ /* 0x000fea0003800000 */
[CC--:B------:R-:W-:Y:S02]  /*45d0*/  ISETP.EQ.OR P0, PT, R30.reuse, R3.reuse, P1 ;  /* 0x000000031e00720c */ /* 0x0c0fe40000f02670 */
[C---:B------:R-:W-:Y:S02]  /*45e0*/  IADD3 R22, PT, PT, R30.reuse, 0x1, RZ ;  /* 0x000000011e167810 */ /* 0x040fe40007ffe0ff */
[----:B---3--:R-:W-:Y:S02]  /*45f0*/  IADD3 R24, PT, PT, R30, 0x2, RZ ;  /* 0x000000021e187810 */ /* 0x008fe40007ffe0ff */
[-C--:B------:R-:W-:Y:S02]  /*4600*/  ISETP.EQ.OR P2, PT, R22, R3.reuse, P1 ;  /* 0x000000031600720c */ /* 0x080fe40000f42670 */
[----:B------:R-:W-:Y:S02]  /*4610*/  ISETP.EQ.OR P3, PT, R24, R3, P1 ;  /* 0x000000031800720c */ /* 0x000fe40000f62670 */
[----:B--2---:R-:W-:-:S03]  /*4620*/  IADD3 R26, PT, PT, R30, 0x3, RZ ;  /* 0x000000031e1a7810 */ /* 0x004fc60007ffe0ff */
[----:B------:R-:W-:Y:S01]  /*4630*/  @!P0 IMAD R21, R30, R28, R31 ;  /* 0x0000001c1e158224 */ /* 0x000fe200078e021f */
[----:B------:R-:W-:-:S03]  /*4640*/  ISETP.EQ.OR P4, PT, R26, R3, P1 ;  /* 0x000000031a00720c */ /* 0x000fc60000f82670 */
[----:B------:R-:W-:-:S04]  /*4650*/  @!P0 IMAD.WIDE.U32 R20, R21, 0x8, R74 ;  /* 0x0000000815148825 */ /* 0x000fc800078e004a */
[-CC-:B------:R-:W-:Y:S02]  /*4660*/  @!P2 IMAD R23, R22, R28.reuse, R31.reuse ;  /* 0x0000001c1617a224 */ /* 0x180fe400078e021f */
[----:B------:R-:W-:Y:S01]  /*4670*/  @!P3 IMAD R25, R24, R28, R31 ;  /* 0x0000001c1819b224 */ /* 0x000fe200078e021f */
[----:B------:R-:W0:Y:S01]  /*4680*/  @!P0 LDG.E.64 R20, desc[UR6][R20.64] ;  /* 0x0000000614148981 */ /* 0x000e22000c1e1b00 */
[----:B------:R-:W-:-:S04]  /*4690*/  @!P2 IMAD.WIDE.U32 R22, R23, 0x8, R74 ;  /* 0x000000081716a825 */ /* 0x000fc800078e004a */
[----:B------:R-:W-:Y:S02]  /*46a0*/  @!P3 IMAD.WIDE.U32 R24, R25, 0x8, R74 ;  /* 0x000000081918b825 */ /* 0x000fe400078e004a */
[----:B------:R-:W2:Y:S02]  /*46b0*/  @!P2 LDG.E.64 R22, desc[UR6][R22.64] ;  /* 0x000000061616a981 */ /* 0x000ea4000c1e1b00 */
[----:B-1----:R-:W-:Y:S02]  /*46c0*/  @!P4 IMAD R27, R26, R28, R31 ;  /* 0x0000001c1a1bc224 */ /* 0x002fe400078e021f */
[----:B------:R-:W3:Y:S02]  /*46d0*/  @!P3 LDG.E.64 R24, desc[UR6][R24.64] ;  /* 0x000000061818b981 */ /* 0x000ee4000c1e1b00 */
[----:B------:R-:W-:-:S06]  /*46e0*/  @!P4 IMAD.WIDE.U32 R26, R27, 0x8, R74 ;  /* 0x000000081b1ac825 */ /* 0x000fcc00078e004a */
        /* <DEDUP_REMOVED lines=10> */
.L_x_94:
[----:B------:R-:W-:-:S13]  /*4790*/  LOP3.LUT P0, R20, R29, 0x3, RZ, 0xc0, !PT ;  /* 0x000000031d147812 */ /* 0x000fda000780c0ff */
[----:B------:R-:W-:Y:S05]  /*47a0*/  @!P0 BRA `(.L_x_89) ;  /* 0x00000000006c8947 */ /* 0x000fea0003800000 */
[----:B------:R-:W-:Y:S02]  /*47b0*/  ISETP.NE.AND P0, PT, R20, 0x1, PT ;  /* 0x000000011400780c */ /* 0x000fe40003f05270 */
[----:B------:R-:W-:-:S11]  /*47c0*/  LOP3.LUT R29, R29, 0x1, RZ, 0xc0, !PT ;  /* 0x000000011d1d7812 */ /* 0x000fd600078ec0ff */
[----:B------:R-:W-:Y:S05]  /*47d0*/  @!P0 BRA `(.L_x_95) ;  /* 0x0000000000388947 */ /* 0x000fea0003800000 */
[C---:B------:R-:W-:Y:S02]  /*47e0*/  IADD3 R20, PT, PT, R30.reuse, 0x1, RZ ;  /* 0x000000011e147810 */ /* 0x040fe40007ffe0ff */
[-C--:B------:R-:W-:Y:S02]  /*47f0*/  ISETP.EQ.OR P2, PT, R30, R3.reuse, P1 ;  /* 0x000000031e00720c */ /* 0x080fe40000f42670 */
[----:B------:R-:W-:-:S11]  /*4800*/  ISETP.EQ.OR P0, PT, R20, R3, P1 ;  /* 0x000000031400720c */ /* 0x000fd60000f02670 */
[-CC-:B------:R-:W-:Y:S02]  /*4810*/  @!P2 IMAD R21, R30, R28.reuse, R31.reuse ;  /* 0x0000001c1e15a224 */ /* 0x180fe400078e021f */
[----:B------:R-:W-:Y:S02]  /*4820*/  @!P0 IMAD R23, R20, R28, R31 ;  /* 0x0000001c14178224 */ /* 0x000fe400078e021f */
[----:B------:R-:W-:-:S04]  /*4830*/  @!P2 IMAD.WIDE.U32 R20, R21, 0x8, R74 ;  /* 0x000000081514a825 */ /* 0x000fc800078e004a */
[----:B------:R-:W-:Y:S02]  /*4840*/  @!P0 IMAD.WIDE.U32 R22, R23, 0x8, R74 ;  /* 0x0000000817168825 */ /* 0x000fe400078e004a */
[----:B------:R-:W0:Y:S04]  /*4850*/  @!P2 LDG.E.64 R20, desc[UR6][R20.64] ;  /* 0x000000061414a981 */ /* 0x000e28000c1e1b00 */
[----:B------:R-:W4:Y:S01]  /*4860*/  @!P0 LDG.E.64 R22, desc[UR6][R22.64] ;  /* 0x0000000616168981 */ /* 0x000f22000c1e1b00 */
[----:B------:R-:W-:Y:S01]  /*4870*/  IADD3 R30, PT, PT, R30, 0x2, RZ ;  /* 0x000000021e1e7810 */ /* 0x000fe20007ffe0ff */
[----:B0--3--:R-:W-:Y:S01]  /*4880*/  @!P2 FADD.FTZ R32, R32, R20 ;  /* 0x000000142020a221 */ /* 0x009fe20000010000 */
[----:B------:R-:W-:-:S03]  /*4890*/  @!P2 FADD.FTZ R33, R33, R21 ;  /* 0x000000152121a221 */ /* 0x000fc60000010000 */
[----:B----4-:R-:W-:Y:S01]  /*48a0*/  @!P0 FADD.FTZ R32, R32, R22 ;  /* 0x0000001620208221 */ /* 0x010fe20000010000 */
[----:B------:R-:W-:-:S07]  /*48b0*/  @!P0 FADD.FTZ R33, R33, R23 ;  /* 0x0000001721218221 */ /* 0x000fce0000010000 */
.L_x_95:
[----:B------:R-:W-:Y:S01]  /*48c0*/  ISETP.EQ.OR P0, PT, R30, R3, P1 ;  /* 0x000000031e00720c */ /* 0x000fe20000f02670 */
        /* <DEDUP_REMOVED lines=8> */
.L_x_96:
[----:B------:R-:W-:Y:S05]  /*4950*/  BSYNC.RECONVERGENT B0 ;  /* 0x0000000000007941 */ /* 0x000fea0003800200 */
.L_x_89:
[----:B------:R-:W5:Y:S01]  /*4960*/  S2UR UR5, SR_CgaCtaId ;  /* 0x00000000000579c3 */ /* 0x000f620000008800 */
[----:B------:R-:W-:Y:S01]  /*4970*/  UMOV UR4, 0x400 ;  /* 0x0000040000047882 */ /* 0x000fe20000000000 */
[----:B------:R-:W-:Y:S02]  /*4980*/  SHF.L.U32 R39, R39, 0x10, RZ ;  /* 0x0000001027277819 */ /* 0x000fe400000006ff */
[----:B------:R-:W-:Y:S02]  /*4990*/  SHF.L.U32 R57, R57, 0x10, RZ ;  /* 0x0000001039397819 */ /* 0x000fe400000006ff */
[----:B----4-:R-:W-:Y:S01]  /*49a0*/  SHF.L.U32 R23, R38, 0x10, RZ ;  /* 0x0000001026177819 */ /* 0x010fe200000006ff */
[----:B------:R-:W-:Y:S01]  /*49b0*/  FADD.FTZ R22, -R14, R39 ;  /* 0x000000270e167221 */ /* 0x000fe20000010100 */
[----:B------:R-:W-:Y:S01]  /*49c0*/  SHF.L.U32 R58, R58, 0x10, RZ ;  /* 0x000000103a3a7819 */ /* 0x000fe200000006ff */
[----:B---3--:R-:W-:Y:S01]  /*49d0*/  FADD.FTZ R24, -R14, R57 ;  /* 0x000000390e187221 */ /* 0x008fe20000010100 */
[----:B------:R-:W-:Y:S01]  /*49e0*/  SHF.L.U32 R37, R37, 0x10, RZ ;  /* 0x0000001025257819 */ /* 0x000fe200000006ff */
[-C--:B------:R-:W-:Y:S01]  /*49f0*/  FMUL.FTZ R25, R22, R59.reuse ;  /* 0x0000003b16197220 */ /* 0x080fe20000410000 */
[----:B------:R-:W-:Y:S01]  /*4a00*/  SHF.L.U32 R55, R55, 0x10, RZ ;  /* 0x0000001037377819 */ /* 0x000fe200000006ff */
[----:B------:R-:W-:Y:S01]  /*4a10*/  FMUL.FTZ R22, R24, R59 ;  /* 0x0000003b18167220 */ /* 0x000fe20000410000 */
[----:B------:R-:W-:-:S02]  /*4a20*/  SHF.L.U32 R35, R35, 0x10, RZ ;  /* 0x0000001023237819 */ /* 0x000fc400000006ff */
[----:B------:R-:W-:Y:S01]  /*4a30*/  SHF.L.U32 R53, R53, 0x10, RZ ;  /* 0x0000001035357819 */ /* 0x000fe200000006ff */
[----:B-----5:R-:W-:Y:S01]  /*4a40*/  ULEA UR4, UR5, UR4, 0x18 ;  /* 0x0000000405047291 */ /* 0x020fe2000f8ec0ff */
[----:B------:R-:W3:Y:S08]  /*4a50*/  LDCU.U8 UR5, c[0x0][0x414] ;  /* 0x00008280ff0577ac */ /* 0x000ef00008000000 */
[----:B------:R-:W-:Y:S01]  /*4a60*/  @!P1 STS.64 [UR4+0xc8], R32 ;  /* 0x0000c820ff009988 */ /* 0x000fe20008000a04 */
[----:B------:R-:W-:Y:S01]  /*4a70*/  BAR.SYNC.DEFER_BLOCKING 0x0 ;  /* 0x0000000000007b1d */ /* 0x000fe20000010000 */
[----:B---3--:R-:W-:-:S05]  /*4a80*/  UISETP.NE.AND UP0, UPT, UR5, URZ, UPT ;  /* 0x000000ff0500728c */ /* 0x008fca000bf05270 */
[----:B------:R-:W3:Y:S01]  /*4a90*/  LDS.64 R20, [UR4+0xc8] ;  /* 0x0000c804ff147984 */ /* 0x000ee20008000a00 */
[----:B------:R-:W3:Y:S02]  /*4aa0*/  LDCU UR4, c[0x0][0x42c] ;  /* 0x00008580ff0477ac */ /* 0x000ee40008000800 */
[----:B---3--:R-:W-:Y:S01]  /*4ab0*/  FMUL.FTZ R20, R20, UR4 ;  /* 0x0000000414147c20 */ /* 0x008fe20008410000 */
[----:B------:R-:W-:Y:S01]  /*4ac0*/  FMUL.FTZ R21, R21, UR4 ;  /* 0x0000000415157c20 */ /* 0x000fe20008410000 */
[----:B------:R-:W-:Y:S06]  /*4ad0*/  BRA.U !UP0, `(.L_x_97) ;  /* 0x0000000108487547 */ /* 0x000fec000b800000 */
[----:B------:R-:W-:Y:S01]  /*4ae0*/  FFMA.FTZ R24, R18, R25, R16 ;  /* 0x0000001912187223 */ /* 0x000fe20000010010 */
[----:B--2---:R-:W-:-:S03]  /*4af0*/  FFMA.FTZ R26, R19, R22, R17 ;  /* 0x00000016131a7223 */ /* 0x004fc60000010011 */
[----:B-1----:R-:W-:Y:S01]  /*4b00*/  FMUL.FTZ R27, R24, -1.4426950216293334961 ;  /* 0xbfb8aa3b181b7820 */ /* 0x002fe20000410000 */
[----:B------:R-:W-:-:S05]  /*4b10*/  FMUL.FTZ R31, R26, -1.4426950216293334961 ;  /* 0xbfb8aa3b1a1f7820 */ /* 0x000fca0000410000 */
[----:B------:R-:W1:Y:S04]  /*4b20*/  MUFU.EX2 R27, R27 ;  /* 0x0000001b001b7308 */ /* 0x000e680000000800 */
[----:B------:R-:W0:Y:S01]  /*4b30*/  MUFU.EX2 R31, R31 ;  /* 0x0000001f001f7308 */ /* 0x000e220000000800 */
[----:B-1----:R-:W-:Y:S01]  /*4b40*/  FADD.FTZ R29, R27, 1 ;  /* 0x3f8000001b1d7421 */ /* 0x002fe20000010000 */
[----:B0-----:R-:W-:-:S03]  /*4b50*/  FADD.FTZ R32, R31, 1 ;  /* 0x3f8000001f207421 */ /* 0x001fc60000010000 */
        /* <DEDUP_REMOVED lines=10> */
.L_x_97:
[----:B------:R-:W3:Y:S01]  /*4c00*/  LDCU UR4, c[0x0][0x41c] ;  /* 0x00008380ff0477ac */ /* 0x000ee20008000800 */
[----:B-1----:R-:W-:Y:S01]  /*4c10*/  SHF.L.U32 R27, R11, 0x10, RZ ;  /* 0x000000100b1b7819 */ /* 0x002fe200000006ff */
[C---:B------:R-:W-:Y:S01]  /*4c20*/  FADD.FTZ R37, -R14.reuse, R37 ;  /* 0x000000250e257221 */ /* 0x040fe20000010100 */
[----:B------:R-:W-:Y:S01]  /*4c30*/  SHF.L.U32 R5, R5, 0x10, RZ ;  /* 0x0000001005057819 */ /* 0x000fe200000006ff */
[----:B------:R-:W1:Y:S01]  /*4c40*/  LDCU.64 UR8, c[0x0][0x400] ;  /* 0x00008000ff0877ac */ /* 0x000e620008000a00 */
[----:B------:R-:W-:Y:S01]  /*4c50*/  SHF.L.U32 R13, R13, 0x10, RZ ;  /* 0x000000100d0d7819 */ /* 0x000fe200000006ff */
[C---:B------:R-:W-:Y:S01]  /*4c60*/  FADD.FTZ R55, -R14.reuse, R55 ;  /* 0x000000370e377221 */ /* 0x040fe20000010100 */
[----:B------:R-:W-:Y:S01]  /*4c70*/  SHF.L.U32 R51, R51, 0x10, RZ ;  /* 0x0000001033337819 */ /* 0x000fe200000006ff */
[C---:B------:R-:W-:Y:S01]  /*4c80*/  FADD.FTZ R74, -R14.reuse, R5 ;  /* 0x000000050e4a7221 */ /* 0x040fe20000010100 */
[----:B------:R-:W-:Y:S01]  /*4c90*/  SHF.L.U32 R49, R49, 0x10, RZ ;  /* 0x0000001031317819 */ /* 0x000fe200000006ff */
[C---:B------:R-:W-:Y:S01]  /*4ca0*/  FADD.FTZ R70, -R14.reuse, R35 ;  /* 0x000000230e467221 */ /* 0x040fe20000010100 */
[----:B------:R-:W-:Y:S01]  /*4cb0*/  SHF.L.U32 R7, R7, 0x10, RZ ;  /* 0x0000001007077819 */ /* 0x000fe200000006ff */
[C---:B0-----:R-:W-:Y:S01]  /*4cc0*/  FADD.FTZ R32, -R14.reuse, R53 ;  /* 0x000000350e207221 */ /* 0x041fe20000010100 */
[----:B------:R-:W-:Y:S01]  /*4cd0*/  SHF.L.U32 R47, R47, 0x10, RZ ;  /* 0x000000102f2f7819 */ /* 0x000fe200000006ff */
[C---:B------:R-:W-:Y:S01]  /*4ce0*/  FADD.FTZ R76, -R14.reuse, R13 ;  /* 0x0000000d0e4c7221 */ /* 0x040fe20000010100 */
[----:B------:R-:W-:Y:S01]  /*4cf0*/  SHF.L.U32 R9, R9, 0x10, RZ ;  /* 0x0000001009097819 */ /* 0x000fe200000006ff */
[C---:B------:R-:W-:Y:S01]  /*4d00*/  FADD.FTZ R72, -R14.reuse, R51 ;  /* 0x000000330e487221 */ /* 0x040fe20000010100 */
[----:B------:R-:W-:Y:S01]  /*4d10*/  SHF.L.U32 R45, R45, 0x10, RZ ;  /* 0x000000102d2d7819 */ /* 0x000fe200000006ff */
[----:B---3--:R-:W-:Y:S01]  /*4d20*/  IMAD R3, R3, UR4, R42 ;  /* 0x0000000403037c24 */ /* 0x008fe2000f8e022a */
[----:B------:R-:W-:Y:S01]  /*4d30*/  SHF.L.U32 R15, R15, 0x10, RZ ;  /* 0x000000100f0f7819 */ /* 0x000fe200000006ff */
[C---:B------:R-:W-:Y:S01]  /*4d40*/  FADD.FTZ R68, -R14.reuse, R49 ;  /* 0x000000310e447221 */ /* 0x040fe20000010100 */
[C---:B------:R-:W-:Y:S01]  /*4d50*/  FADD.FTZ R62, -R14.reuse, R7 ;  /* 0x000000070e3e7221 */ /* 0x040fe20000010100 */
[C---:B------:R-:W-:Y:S01]  /*4d60*/  FADD.FTZ R24, -R14.reuse, R47 ;  /* 0x0000002f0e187221 */ /* 0x040fe20000010100 */
[C---:B-1----:R-:W-:Y:S01]  /*4d70*/  ISETP.GE.U32.AND P0, PT, R3.reuse, UR8, PT ;  /* 0x0000000803007c0c */ /* 0x042fe2000bf06070 */
[C---:B------:R-:W-:Y:S01]  /*4d80*/  FADD.FTZ R60, -R14.reuse, R9 ;  /* 0x000000090e3c7221 */ /* 0x040fe20000010100 */
[----:B------:R-:W-:Y:S01]  /*4d90*/  SHF.R.S32.HI R11, RZ, 0x1f, R3 ;  /* 0x0000001fff0b7819 */ /* 0x000fe20000011403 */
[C---:B--2---:R-:W-:Y:S01]  /*4da0*/  FADD.FTZ R26, -R14.reuse, R45 ;  /* 0x0000002d0e1a7221 */ /* 0x044fe20000010100 */
[----:B------:R-:W-:Y:S01]  /*4db0*/  IADD3 R5, PT, PT, R3, 0x20, RZ ;  /* 0x0000002003057810 */ /* 0x000fe20007ffe0ff */
[C---:B------:R-:W-:Y:S01]  /*4dc0*/  FADD.FTZ R30, -R14.reuse, R27 ;  /* 0x0000001b0e1e7221 */ /* 0x040fe20000010100 */
[----:B------:R-:W-:Y:S01]  /*4dd0*/  ISETP.GE.AND.EX P0, PT, R11, UR9, PT, P0 ;  /* 0x000000090b007c0c */ /* 0x000fe2000bf06300 */
[----:B------:R-:W-:Y:S01]  /*4de0*/  FADD.FTZ R38, -R14, R15 ;  /* 0x0000000f0e267221 */ /* 0x000fe20000010100 */
[----:B------:R-:W-:Y:S01]  /*4df0*/  ISETP.GE.U32.AND P1, PT, R5, UR8, PT ;  /* 0x0000000805007c0c */ /* 0x000fe2000bf26070 */
[C---:B------:R-:W-:Y:S01]  /*4e00*/  FFMA.FTZ R25, R20.reuse, R25, R21 ;  /* 0x0000001914197223 */ /* 0x040fe20000010015 */
[----:B------:R-:W-:Y:S01]  /*4e10*/  SHF.R.S32.HI R7, RZ, 0x1f, R5 ;  /* 0x0000001fff077819 */ /* 0x000fe20000011405 */
[----:B------:R-:W-:Y:S01]  /*4e20*/  FFMA.FTZ R14, R20, R22, R21 ;  /* 0x00000016140e7223 */ /* 0x000fe20000010015 */
[----:B------:R-:W-:Y:S01]  /*4e30*/  BSSY.RECONVERGENT B0, `(.L_x_98) ;  /* 0x0000015000007945 */ /* 0x000fe20003800200 */
[----:B------:R-:W-:Y:S01]  /*4e40*/  FFMA.FTZ R22, R18, R23, -R25 ;  /* 0x0000001712167223 */ /* 0x000fe20000010819 */
[----:B------:R-:W-:Y:S01]  /*4e50*/  ISETP.GE.AND.EX P1, PT, R7, UR9, PT, P1 ;  /* 0x0000000907007c0c */ /* 0x000fe2000bf26310 */
[-C--:B------:R-:W-:Y:S01]  /*4e60*/  FMUL.FTZ R37, R37, R59.reuse ;  /* 0x0000003b25257220 */ /* 0x080fe20000410000 */
[----:B------:R-:W-:Y:S01]  /*4e70*/  FMUL.FTZ R55, R55, R59 ;  /* 0x0000003b37377220 */ /* 0x000fe20000410000 */
[----:B------:R-:W-:-:S02]  /*4e80*/  FFMA.FTZ R9, R19, R58, -R14 ;  /* 0x0000003a13097223 */ /* 0x000fc4000001080e */
[----:B------:R-:W-:Y:S08]  /*4e90*/  @P0 BRA `(.L_x_99) ;  /* 0x0000000000380947 */ /* 0x000ff00003800000 */
[----:B------:R-:W0:Y:S01]  /*4ea0*/  LDCU.64 UR10, c[0x0][0x3f8] ;  /* 0x00007f00ff0a77ac */ /* 0x000e220008000a00 */
[----:B------:R-:W-:Y:S01]  /*4eb0*/  MOV R14, R64 ;  /* 0x00000040000e7202 */ /* 0x000fe20000000f00 */
[----:B------:R-:W-:Y:S01]  /*4ec0*/  FMUL.FTZ R9, R9, R59 ;  /* 0x0000003b09097220 */ /* 0x000fe20000410000 */
[----:B------:R-:W-:Y:S01]  /*4ed0*/  MOV R15, R67 ;  /* 0x00000043000f7202 */ /* 0x000fe20000000f00 */
[----:B------:R-:W1:Y:S01]  /*4ee0*/  LDCU.64 UR4, c[0x0][0x380] ;  /* 0x00007000ff0477ac */ /* 0x000e620008000a00 */
[----:B0-----:R-:W-:Y:S02]  /*4ef0*/  IMAD R58, R11, UR10, RZ ;  /* 0x0000000a0b3a7c24 */ /* 0x001fe4000f8e02ff */
        /* <DEDUP_REMOVED lines=8> */
.L_x_99:
[----:B------:R-:W-:Y:S05]  /*4f80*/  BSYNC.RECONVERGENT B0 ;  /* 0x0000000000007941 */ /* 0x000fea0003800200 */
.L_x_98:
[----:B0-----:R-:W-:Y:S01]  /*4f90*/  SHF.L.U32 R9, R36, 0x10, RZ ;  /* 0x0000001024097819 */ /* 0x001fe200000006ff */
[C-C-:B------:R-:W-:Y:S01]  /*4fa0*/  FFMA.FTZ R27, R20.reuse, R37, R21.reuse ;  /* 0x00000025141b7223 */ /* 0x140fe20000010015 */
[----:B------:R-:W-:Y:S01]  /*4fb0*/  FFMA.FTZ R29, R20, R55, R21 ;  /* 0x00000037141d7223 */ /* 0x000fe20000010015 */
[----:B------:R-:W-:Y:S01]  /*4fc0*/  SHF.L.U32 R56, R56, 0x10, RZ ;  /* 0x0000001038387819 */ /* 0x000fe200000006ff */
        /* <DEDUP_REMOVED lines=19> */
.L_x_100:
[----:B------:R-:W-:Y:S01]  /*5100*/  BSSY.RECONVERGENT B0, `(.L_x_101) ;  /* 0x0000012000007945 */ /* 0x000fe20003800200 */
[----:B------:R-:W-:Y:S01]  /*5110*/  FFMA.FTZ R22, R18, R9, -R27 ;  /* 0x0000000912167223 */ /* 0x000fe2000001081b */
[----:B------:R-:W-:Y:S02]  /*5120*/  FFMA.FTZ R56, R19, R56, -R29 ;  /* 0x0000003813387223 */ /* 0x000fe4000001081d */
[----:B------:R-:W-:Y:S05]  /*5130*/  @P1 BRA `(.L_x_102) ;  /* 0x0000000000381947 */ /* 0x000fea0003800000 */
[----:B------:R-:W0:Y:S01]  /*5140*/  LDCU.64 UR4, c[0x0][0x3f8] ;  /* 0x00007f00ff0477ac */ /* 0x000e220008000a00 */
[----:B------:R-:W-:Y:S02]  /*5150*/  MOV R14, R64 ;  /* 0x00000040000e7202 */ /* 0x000fe40000000f00 */
[----:B------:R-:W-:Y:S01]  /*5160*/  MOV R15, R67 ;  /* 0x00000043000f7202 */ /* 0x000fe20000000f00 */
[----:B------:R-:W1:Y:S01]  /*5170*/  LDCU.64 UR10, c[0x0][0x380] ;  /* 0x00007000ff0a77ac */ /* 0x000e620008000a00 */
[----:B0-----:R-:W-:Y:S02]  /*5180*/  IMAD R36, R7, UR4, RZ ;  /* 0x0000000407247c24 */ /* 0x001fe4000f8e02ff */
[----:B------:R-:W-:-:S04]  /*5190*/  IMAD.WIDE.U32 R14, R5, UR4, R14 ;  /* 0x00000004050e7c25 */ /* 0x000fc8000f8e000e */
[----:B------:R-:W-:Y:S02]  /*51a0*/  IMAD R7, R5, UR5, R36 ;  /* 0x0000000505077c24 */ /* 0x000fe4000f8e0224 */
[-C--:B------:R-:W-:Y:S01]  /*51b0*/  FMUL.FTZ R36, R22, R59.reuse ;  /* 0x0000003b16247220 */ /* 0x080fe20000410000 */
[----:B------:R-:W-:Y:S01]  /*51c0*/  FMUL.FTZ R5, R56, R59 ;  /* 0x0000003b38057220 */ /* 0x000fe20000410000 */
[C---:B-1----:R-:W-:Y:S02]  /*51d0*/  LEA R22, P0, R14.reuse, UR10, 0x1 ;  /* 0x0000000a0e167c11 */ /* 0x042fe4000f8008ff */
[----:B------:R-:W-:Y:S02]  /*51e0*/  IADD3 R7, PT, PT, R15, R7, RZ ;  /* 0x000000070f077210 */ /* 0x000fe40007ffe0ff */
[----:B------:R-:W-:Y:S02]  /*51f0*/  F2FP.BF16.F32.PACK_AB R5, R5, R36 ;  /* 0x000000240505723e */ /* 0x000fe400000010ff */
[----:B------:R-:W-:-:S05]  /*5200*/  LEA.HI.X R23, R14, UR11, R7, 0x1, P0 ;  /* 0x0000000b0e177c11 */ /* 0x000fca00080f0c07 */
[----:B------:R0:W-:Y:S02]  /*5210*/  STG.E desc[UR6][R22.64], R5 ;  /* 0x0000000516007986 */ /* 0x0001e4000c101906 */
.L_x_102:
[----:B------:R-:W-:Y:S05]  /*5220*/  BSYNC.RECONVERGENT B0 ;  /* 0x0000000000007941 */ /* 0x000fea0003800200 */
.L_x_101:
[-C--:B------:R-:W-:Y:S01]  /*5230*/  FMUL.FTZ R13, R30, R59.reuse ;  /* 0x0000003b1e0d7220 */ /* 0x080fe20000410000 */
[----:B0-----:R-:W-:Y:S01]  /*5240*/  SHF.L.U32 R5, R34, 0x10, RZ ;  /* 0x0000001022057819 */ /* 0x001fe200000006ff */
[-C--:B------:R-:W-:Y:S01]  /*5250*/  FMUL.FTZ R33, R70, R59.reuse ;  /* 0x0000003b46217220 */ /* 0x080fe20000410000 */
[----:B------:R-:W-:Y:S01]  /*5260*/  SHF.L.U32 R54, R54, 0x10, RZ ;  /* 0x0000001036367819 */ /* 0x000fe200000006ff */
[-C--:B------:R-:W-:Y:S01]  /*5270*/  FMUL.FTZ R76, R76, R59.reuse ;  /* 0x0000003b4c4c7220 */ /* 0x080fe20000410000 */
        /* <DEDUP_REMOVED lines=8> */
[----:B------:R-:W-:Y:S01]  /*5300*/  FMUL.FTZ R36, R32, R59 ;  /* 0x0000003b20247220 */ /* 0x000fe20000410000 */
        /* <DEDUP_REMOVED lines=19> */
.L_x_103:
[C---:B------:R-:W-:Y:S01]  /*5440*/  IADD3 R53, PT, PT, R3.reuse, 0x40, RZ ;  /* 0x0000004003357810 */ /* 0x040fe20007ffe0ff */
[C-C-:B------:R-:W-:Y:S01]  /*5450*/  FFMA.FTZ R15, R20.reuse, R33, R21.reuse ;  /* 0x00000021140f7223 */ /* 0x140fe20000010015 */
[----:B------:R-:W-:Y:S01]  /*5460*/  IADD3 R47, PT, PT, R3, 0x60, RZ ;  /* 0x00000060032f7810 */ /* 0x000fe20007ffe0ff */
[C---:B------:R-:W-:Y:S01]  /*5470*/  FFMA.FTZ R14, R20.reuse, R36, R21 ;  /* 0x00000024140e7223 */ /* 0x040fe20000010015 */
[----:B------:R-:W-:Y:S01]  /*5480*/  ISETP.GE.U32.AND P3, PT, R53, UR8, PT ;  /* 0x0000000835007c0c */ /* 0x000fe2000bf66070 */
[----:B------:R-:W-:Y:S01]  /*5490*/  BSSY.RECONVERGENT B0, `(.L_x_104) ;  /* 0x000002f000007945 */ /* 0x000fe20003800200 */
[----:B------:R-:W-:Y:S01]  /*54a0*/  SHF.R.S32.HI R55, RZ, 0x1f, R53 ;  /* 0x0000001fff377819 */ /* 0x000fe20000011435 */
[C-C-:B------:R-:W-:Y:S01]  /*54b0*/  FFMA.FTZ R49, R20.reuse, R76, R21.reuse ;  /* 0x0000004c14317223 */ /* 0x140fe20000010015 */
[----:B------:R-:W-:Y:S01]  /*54c0*/  IADD3 R37, PT, PT, R3, 0x80, RZ ;  /* 0x0000008003257810 */ /* 0x000fe20007ffe0ff */
[C-C-:B------:R-:W-:Y:S01]  /*54d0*/  FFMA.FTZ R56, R20.reuse, R72, R21.reuse ;  /* 0x0000004814387223 */ /* 0x140fe20000010015 */
[----:B------:R-:W-:Y:S01]  /*54e0*/  ISETP.GE.AND.EX P3, PT, R55, UR9, PT, P3 ;  /* 0x0000000937007c0c */ /* 0x000fe2000bf66330 */
[C-C-:B------:R-:W-:Y:S01]  /*54f0*/  FFMA.FTZ R39, R20.reuse, R7, R21.reuse ;  /* 0x0000000714277223 */ /* 0x140fe20000010015 */
[C---:B------:R-:W-:Y:S01]  /*5500*/  IADD3 R25, PT, PT, R3.reuse, 0xa0, RZ ;  /* 0x000000a003197810 */ /* 0x040fe20007ffe0ff */
[C-C-:B------:R-:W-:Y:S01]  /*5510*/  FFMA.FTZ R38, R20.reuse, R22, R21.reuse ;  /* 0x0000001614267223 */ /* 0x140fe20000010015 */
[C---:B------:R-:W-:Y:S01]  /*5520*/  IADD3 R27, PT, PT, R3.reuse, 0xc0, RZ ;  /* 0x000000c0031b7810 */ /* 0x040fe20007ffe0ff */
[C-C-:B------:R-:W-:Y:S01]  /*5530*/  FFMA.FTZ R23, R20.reuse, R9, R21.reuse ;  /* 0x0000000914177223 */ /* 0x140fe20000010015 */
[----:B------:R-:W-:Y:S01]  /*5540*/  IADD3 R3, PT, PT, R3, 0xe0, RZ ;  /* 0x000000e003037810 */ /* 0x000fe20007ffe0ff */
[C-C-:B------:R-:W-:Y:S01]  /*5550*/  FFMA.FTZ R36, R20.reuse, R24, R21.reuse ;  /* 0x0000001814247223 */ /* 0x140fe20000010015 */
[----:B------:R-:W-:Y:S01]  /*5560*/  ISETP.GE.U32.AND P0, PT, R47, UR8, PT ;  /* 0x000000082f007c0c */ /* 0x000fe2000bf06070 */
[C-C-:B------:R-:W-:Y:S01]  /*5570*/  FFMA.FTZ R31, R20.reuse, R11, R21.reuse ;  /* 0x0000000b141f7223 */ /* 0x140fe20000010015 */
[----:B------:R-:W-:Y:S01]  /*5580*/  ISETP.GE.U32.AND P4, PT, R37, UR8, PT ;  /* 0x0000000825007c0c */ /* 0x000fe2000bf86070 */
[C-C-:B------:R-:W-:Y:S01]  /*5590*/  FFMA.FTZ R32, R20.reuse, R26, R21.reuse ;  /* 0x0000001a14207223 */ /* 0x140fe20000010015 */
[----:B------:R-:W-:Y:S01]  /*55a0*/  ISETP.GE.U32.AND P5, PT, R25, UR8, PT ;  /* 0x0000000819007c0c */ /* 0x000fe2000bfa6070 */
[C-C-:B------:R-:W-:Y:S01]  /*55b0*/  FFMA.FTZ R33, R20.reuse, R13, R21.reuse ;  /* 0x0000000d14217223 */ /* 0x140fe20000010015 */
[----:B------:R-:W-:Y:S01]  /*55c0*/  ISETP.GE.U32.AND P2, PT, R27, UR8, PT ;  /* 0x000000081b007c0c */ /* 0x000fe2000bf46070 */
[----:B------:R-:W-:Y:S01]  /*55d0*/  FFMA.FTZ R34, R20, R30, R21 ;  /* 0x0000001e14227223 */ /* 0x000fe20000010015 */
[----:B------:R-:W-:Y:S01]  /*55e0*/  SHF.R.S32.HI R51, RZ, 0x1f, R47 ;  /* 0x0000001fff337819 */ /* 0x000fe2000001142f */
[----:B------:R-:W-:Y:S01]  /*55f0*/  FFMA.FTZ R20, R18, R5, -R15 ;  /* 0x0000000512147223 */ /* 0x000fe2000001080f */
[----:B------:R-:W-:Y:S01]  /*5600*/  SHF.R.S32.HI R45, RZ, 0x1f, R37 ;  /* 0x0000001fff2d7819 */ /* 0x000fe20000011425 */
[----:B------:R-:W-:Y:S01]  /*5610*/  FFMA.FTZ R58, R19, R54, -R14 ;  /* 0x00000036133a7223 */ /* 0x000fe2000001080e */
[----:B------:R-:W-:-:S02]  /*5620*/  SHF.R.S32.HI R35, RZ, 0x1f, R25 ;  /* 0x0000001fff237819 */ /* 0x000fc40000011419 */
[----:B------:R-:W-:Y:S02]  /*5630*/  SHF.R.S32.HI R29, RZ, 0x1f, R27 ;  /* 0x0000001fff1d7819 */ /* 0x000fe4000001141b */
[----:B------:R-:W-:Y:S02]  /*5640*/  ISETP.GE.U32.AND P1, PT, R3, UR8, PT ;  /* 0x0000000803007c0c */ /* 0x000fe4000bf26070 */
[----:B------:R-:W-:Y:S02]  /*5650*/  ISETP.GE.AND.EX P0, PT, R51, UR9, PT, P0 ;  /* 0x0000000933007c0c */ /* 0x000fe4000bf06300 */
[----:B------:R-:W-:Y:S02]  /*5660*/  ISETP.GE.AND.EX P4, PT, R45, UR9, PT, P4 ;  /* 0x000000092d007c0c */ /* 0x000fe4000bf86340 */
[----:B------:R-:W-:Y:S02]  /*5670*/  ISETP.GE.AND.EX P5, PT, R35, UR9, PT, P5 ;  /* 0x0000000923007c0c */ /* 0x000fe4000bfa6350 */
[----:B------:R-:W-:Y:S01]  /*5680*/  ISETP.GE.AND.EX P2, PT, R29, UR9, PT, P2 ;  /* 0x000000091d007c0c */ /* 0x000fe2000bf46320 */
[----:B------:R-:W-:-:S12]  /*5690*/  @P3 BRA `(.L_x_105) ;  /* 0x0000000000383947 */ /* 0x000fd80003800000 */
        /* <DEDUP_REMOVED lines=14> */
.L_x_105:
[----:B------:R-:W-:Y:S05]  /*5780*/  BSYNC.RECONVERGENT B0 ;  /* 0x0000000000007941 */ /* 0x000fea0003800200 */
.L_x_104:
[----:B------:R-:W-:Y:S02]  /*5790*/  SHF.L.U32 R4, R4, 0x10, RZ ;  /* 0x0000001004047819 */ /* 0x000fe400000006ff */
        /* <DEDUP_REMOVED lines=20> */
.L_x_106:
[----:B------:R-:W-:Y:S01]  /*58e0*/  BSSY.RECONVERGENT B0, `(.L_x_107) ;  /* 0x0000012000007945 */ /* 0x000fe20003800200 */
[----:B------:R-:W-:Y:S01]  /*58f0*/  FFMA.FTZ R14, R18, R4, -R49 ;  /* 0x00000004120e7223 */ /* 0x000fe20000010831 */
[----:B0-----:R-:W-:Y:S02]  /*5900*/  FFMA.FTZ R20, R19, R52, -R56 ;  /* 0x0000003413147223 */ /* 0x001fe40000010838 */
[----:B------:R-:W-:Y:S05]  /*5910*/  @P0 BRA `(.L_x_108) ;  /* 0x0000000000380947 */ /* 0x000fea0003800000 */
[----:B------:R-:W0:Y:S01]  /*5920*/  LDCU.64 UR4, c[0x0][0x3f8] ;  /* 0x00007f00ff0477ac */ /* 0x000e220008000a00 */
[----:B------:R-:W-:Y:S01]  /*5930*/  MOV R4, R64 ;  /* 0x0000004000047202 */ /* 0x000fe20000000f00 */
[----:B------:R-:W-:Y:S01]  /*5940*/  FMUL.FTZ R21, R14, R59 ;  /* 0x0000003b0e157220 */ /* 0x000fe20000410000 */
[----:B------:R-:W-:Y:S01]  /*5950*/  MOV R5, R67 ;  /* 0x0000004300057202 */ /* 0x000fe20000000f00 */
[----:B------:R-:W1:Y:S01]  /*5960*/  LDCU.64 UR10, c[0x0][0x380] ;  /* 0x00007000ff0a77ac */ /* 0x000e620008000a00 */
[----:B------:R-:W-:Y:S01]  /*5970*/  FMUL.FTZ R20, R20, R59 ;  /* 0x0000003b14147220 */ /* 0x000fe20000410000 */
[----:B0-----:R-:W-:Y:S02]  /*5980*/  IMAD R52, R51, UR4, RZ ;  /* 0x0000000433347c24 */ /* 0x001fe4000f8e02ff */
[----:B------:R-:W-:-:S04]  /*5990*/  IMAD.WIDE.U32 R4, R47, UR4, R4 ;  /* 0x000000042f047c25 */ /* 0x000fc8000f8e0004 */
[----:B------:R-:W-:Y:S01]  /*59a0*/  IMAD R47, R47, UR5, R52 ;  /* 0x000000052f2f7c24 */ /* 0x000fe2000f8e0234 */
[----:B-1----:R-:W-:-:S04]  /*59b0*/  LEA R14, P0, R4, UR10, 0x1 ;  /* 0x0000000a040e7c11 */ /* 0x002fc8000f8008ff */
[----:B------:R-:W-:Y:S02]  /*59c0*/  IADD3 R47, PT, PT, R5, R47, RZ ;  /* 0x0000002f052f7210 */ /* 0x000fe40007ffe0ff */
[----:B------:R-:W-:Y:S02]  /*59d0*/  F2FP.BF16.F32.PACK_AB R5, R20, R21 ;  /* 0x000000151405723e */ /* 0x000fe400000010ff */
[----:B------:R-:W-:-:S05]  /*59e0*/  LEA.HI.X R15, R4, UR11, R47, 0x1, P0 ;  /* 0x0000000b040f7c11 */ /* 0x000fca00080f0c2f */
[----:B------:R0:W-:Y:S02]  /*59f0*/  STG.E desc[UR6][R14.64], R5 ;  /* 0x000000050e007986 */ /* 0x0001e4000c101906 */
.L_x_108:
[----:B------:R-:W-:Y:S05]  /*5a00*/  BSYNC.RECONVERGENT B0 ;  /* 0x0000000000007941 */ /* 0x000fea0003800200 */
.L_x_107:
        /* <DEDUP_REMOVED lines=21> */
.L_x_109:
        /* <DEDUP_REMOVED lines=18> */
.L_x_111:
[----:B------:R-:W-:Y:S05]  /*5c80*/  BSYNC.RECONVERGENT B0 ;  /* 0x0000000000007941 */ /* 0x000fea0003800200 */
.L_x_110:
        /* <DEDUP_REMOVED lines=21> */
.L_x_112:
[----:B------:R-:W-:Y:S01]  /*5de0*/  BSSY.RECONVERGENT B0, `(.L_x_113) ;  /* 0x0000012000007945 */ /* 0x000fe20003800200 */
[----:B------:R-:W-:Y:S01]  /*5df0*/  FFMA.FTZ R8, R18, R8, -R23 ;  /* 0x0000000812087223 */ /* 0x000fe20000010817 */
[----:B------:R-:W-:Y:S02]  /*5e00*/  FFMA.FTZ R36, R19, R48, -R36 ;  /* 0x0000003013247223 */ /* 0x000fe40000010824 */
[----:B------:R-:W-:Y:S05]  /*5e10*/  @P5 BRA `(.L_x_114) ;  /* 0x0000000000385947 */ /* 0x000fea0003800000 */
[----:B------:R-:W1:Y:S01]  /*5e20*/  LDCU.64 UR4, c[0x0][0x3f8] ;  /* 0x00007f00ff0477ac */ /* 0x000e620008000a00 */
[----:B------:R-:W-:Y:S01]  /*5e30*/  MOV R4, R64 ;  /* 0x0000004000047202 */ /* 0x000fe20000000f00 */
[----:B------:R-:W-:Y:S01]  /*5e40*/  FMUL.FTZ R9, R8, R59 ;  /* 0x0000003b08097220 */ /* 0x000fe20000410000 */
[----:B0-----:R-:W-:Y:S01]  /*5e50*/  MOV R5, R67 ;  /* 0x0000004300057202 */ /* 0x001fe20000000f00 */
        /* <DEDUP_REMOVED lines=10> */
.L_x_114:
[----:B------:R-:W-:Y:S05]  /*5f00*/  BSYNC.RECONVERGENT B0 ;  /* 0x0000000000007941 */ /* 0x000fea0003800200 */
.L_x_113:
[----:B------:R-:W-:Y:S02]  /*5f10*/  SHF.L.U32 R10, R10, 0x10, RZ ;  /* 0x000000100a0a7819 */ /* 0x000fe400000006ff */
[----:B------:R-:W-:Y:S01]  /*5f20*/  SHF.L.U32 R46, R46, 0x10, RZ ;  /* 0x000000102e2e7819 */ /* 0x000fe200000006ff */
[----:B------:R-:W-:Y:S06]  /*5f30*/  BRA.U !UP0, `(.L_x_115) ;  /* 0x0000000108487547 */ /* 0x000fec000b800000 */
[----:B------:R-:W-:Y:S01]  /*5f40*/  FFMA.FTZ R11, R18, R11, R16 ;  /* 0x0000000b120b7223 */ /* 0x000fe20000010010 */
[----:B------:R-:W-:-:S03]  /*5f50*/  FFMA.FTZ R26, R19, R26, R17 ;  /* 0x0000001a131a7223 */ /* 0x000fc60000010011 */
[----:B-1----:R-:W-:Y:S01]  /*5f60*/  FMUL.FTZ R4, R11, -1.4426950216293334961 ;  /* 0xbfb8aa3b0b047820 */ /* 0x002fe20000410000 */
        /* <DEDUP_REMOVED lines=15> */
.L_x_115:
[----:B------:R-:W-:Y:S01]  /*6060*/  BSSY.RECONVERGENT B0, `(.L_x_116) ;  /* 0x0000012000007945 */ /* 0x000fe20003800200 */
[----:B------:R-:W-:Y:S01]  /*6070*/  FFMA.FTZ R10, R18, R10, -R31 ;  /* 0x0000000a120a7223 */ /* 0x000fe2000001081f */
[----:B------:R-:W-:Y:S02]  /*6080*/  FFMA.FTZ R8, R19, R46, -R32 ;  /* 0x0000002e13087223 */ /* 0x000fe40000010820 */
[----:B------:R-:W-:Y:S05]  /*6090*/  @P2 BRA `(.L_x_117) ;  /* 0x0000000000382947 */ /* 0x000fea0003800000 */
[----:B------:R-:W2:Y:S01]  /*60a0*/  LDCU.64 UR4, c[0x0][0x3f8] ;  /* 0x00007f00ff0477ac */ /* 0x000ea20008000a00 */
[----:B-1----:R-:W-:Y:S01]  /*60b0*/  MOV R4, R64 ;  /* 0x0000004000047202 */ /* 0x002fe20000000f00 */
[----:B------:R-:W-:Y:S01]  /*60c0*/  FMUL.FTZ R9, R10, R59 ;  /* 0x0000003b0a097220 */ /* 0x000fe20000410000 */
[----:B0-----:R-:W-:Y:S01]  /*60d0*/  MOV R5, R67 ;  /* 0x0000004300057202 */ /* 0x001fe20000000f00 */
[----:B------:R-:W0:Y:S01]  /*60e0*/  LDCU.64 UR10, c[0x0][0x380] ;  /* 0x00007000ff0a77ac */ /* 0x000e220008000a00 */
[----:B------:R-:W-:Y:S01]  /*60f0*/  FMUL.FTZ R8, R8, R59 ;  /* 0x0000003b08087220 */ /* 0x000fe20000410000 */
[----:B--2---:R-:W-:Y:S02]  /*6100*/  IMAD R14, R29, UR4, RZ ;  /* 0x000000041d0e7c24 */ /* 0x004fe4000f8e02ff */
[----:B------:R-:W-:-:S04]  /*6110*/  IMAD.WIDE.U32 R6, R27, UR4, R4 ;  /* 0x000000041b067c25 */ /* 0x000fc8000f8e0004 */
[----:B------:R-:W-:Y:S01]  /*6120*/  IMAD R27, R27, UR5, R14 ;  /* 0x000000051b1b7c24 */ /* 0x000fe2000f8e020e */
[----:B0-----:R-:W-:-:S04]  /*6130*/  LEA R4, P0, R6, UR10, 0x1 ;  /* 0x0000000a06047c11 */ /* 0x001fc8000f8008ff */
[----:B------:R-:W-:Y:S02]  /*6140*/  IADD3 R27, PT, PT, R7, R27, RZ ;  /* 0x0000001b071b7210 */ /* 0x000fe40007ffe0ff */
[----:B------:R-:W-:Y:S02]  /*6150*/  F2FP.BF16.F32.PACK_AB R7, R8, R9 ;  /* 0x000000090807723e */ /* 0x000fe400000010ff */
[----:B------:R-:W-:-:S05]  /*6160*/  LEA.HI.X R5, R6, UR11, R27, 0x1, P0 ;  /* 0x0000000b06057c11 */ /* 0x000fca00080f0c1b */
[----:B------:R2:W-:Y:S02]  /*6170*/  STG.E desc[UR6][R4.64], R7 ;  /* 0x0000000704007986 */ /* 0x0005e4000c101906 */
.L_x_117:
[----:B------:R-:W-:Y:S05]  /*6180*/  BSYNC.RECONVERGENT B0 ;  /* 0x0000000000007941 */ /* 0x000fea0003800200 */
.L_x_116:
[----:B------:R-:W-:Y:S02]  /*6190*/  SHF.L.U32 R12, R12, 0x10, RZ ;  /* 0x000000100c0c7819 */ /* 0x000fe400000006ff */
[----:B------:R-:W-:Y:S02]  /*61a0*/  SHF.R.S32.HI R9, RZ, 0x1f, R3 ;  /* 0x0000001fff097819 */ /* 0x000fe40000011403 */
[----:B------:R-:W-:Y:S01]  /*61b0*/  SHF.L.U32 R44, R44, 0x10, RZ ;  /* 0x000000102c2c7819 */ /* 0x000fe200000006ff */
[----:B------:R-:W-:Y:S06]  /*61c0*/  BRA.U !UP0, `(.L_x_118) ;  /* 0x0000000108487547 */ /* 0x000fec000b800000 */
[----:B------:R-:W-:Y:S01]  /*61d0*/  FFMA.FTZ R13, R18, R13, R16 ;  /* 0x0000000d120d7223 */ /* 0x000fe20000010010 */
[----:B------:R-:W-:-:S03]  /*61e0*/  FFMA.FTZ R17, R19, R30, R17 ;  /* 0x0000001e13117223 */ /* 0x000fc60000010011 */
[----:B-12---:R-:W-:Y:S01]  /*61f0*/  FMUL.FTZ R4, R13, -1.4426950216293334961 ;  /* 0xbfb8aa3b0d047820 */ /* 0x006fe20000410000 */
        /* <DEDUP_REMOVED lines=15> */
.L_x_118:
        /* <DEDUP_REMOVED lines=8> */
[----:B------:R-:W-:Y:S01]  /*6370*/  MOV R65, R67 ;  /* 0x0000004300417202 */ /* 0x000fe20000000f00 */
[----:B------:R-:W3:Y:S01]  /*6380*/  LDCU.64 UR8, c[0x0][0x380] ;  /* 0x00007000ff0877ac */ /* 0x000ee20008000a00 */
[----:B-12---:R-:W-:Y:S02]  /*6390*/  IMAD R4, R9, UR4, RZ ;  /* 0x0000000409047c24 */ /* 0x006fe4000f8e02ff */
[----:B------:R-:W-:-:S04]  /*63a0*/  IMAD.WIDE.U32 R64, R3, UR4, R64 ;  /* 0x0000000403407c25 */ /* 0x000fc8000f8e0040 */
[----:B------:R-:W-:Y:S01]  /*63b0*/  IMAD R3, R3, UR5, R4 ;  /* 0x0000000503037c24 */ /* 0x000fe2000f8e0204 */
[----:B---3--:R-:W-:-:S04]  /*63c0*/  LEA R4, P0, R64, UR8, 0x1 ;  /* 0x0000000840047c11 */ /* 0x008fc8000f8008ff */
[----:B------:R-:W-:-:S04]  /*63d0*/  IADD3 R3, PT, PT, R65, R3, RZ ;  /* 0x0000000341037210 */ /* 0x000fc80007ffe0ff */
[----:B0-----:R-:W-:Y:S02]  /*63e0*/  LEA.HI.X R5, R64, UR9, R3, 0x1, P0 ;  /* 0x0000000940057c11 */ /* 0x001fe400080f0c03 */
[----:B------:R-:W-:-:S05]  /*63f0*/  F2FP.BF16.F32.PACK_AB R3, R59, R12 ;  /* 0x0000000c3b03723e */ /* 0x000fca00000010ff */
[----:B------:R3:W-:Y:S02]  /*6400*/  STG.E desc[UR6][R4.64], R3 ;  /* 0x0000000304007986 */ /* 0x0007e4000c101906 */
.L_x_120:
[----:B------:R-:W-:Y:S05]  /*6410*/  BSYNC.RECONVERGENT B0 ;  /* 0x0000000000007941 */ /* 0x000fea0003800200 */
.L_x_119:
[----:B------:R-:W4:Y:S01]  /*6420*/  LDCU UR4, c[0x0][0x410] ;  /* 0x00008200ff0477ac */ /* 0x000f220008000800 */
[----:B------:R-:W-:Y:S02]  /*6430*/  IADD3 R43, PT, PT, R28, R43, RZ ;  /* 0x0000002b1c2b7210 */ /* 0x000fe40007ffe0ff */
[----:B------:R-:W-:Y:S01]  /*6440*/  IADD3 R40, PT, PT, R40, 0x1, RZ ;  /* 0x0000000128287810 */ /* 0x000fe20007ffe0ff */
[----:B------:R-:W4:Y:S02]  /*6450*/  LDCU UR5, c[0x0][0x3e0] ;  /* 0x00007c00ff0577ac */ /* 0x000f240008000800 */
[----:B----4-:R-:W-:-:S06]  /*6460*/  UIMAD UR4, UR4, UR5, URZ ;  /* 0x00000005040472a4 */ /* 0x010fcc000f8e02ff */
[----:B------:R-:W-:-:S13]  /*6470*/  ISETP.GE.AND P0, PT, R43, UR4, PT ;  /* 0x000000042b007c0c */ /* 0x000fda000bf06270 */
[----:B------:R-:W-:Y:S05]  /*6480*/  @!P0 BRA `(.L_x_121) ;  /* 0xffffff9c00348947 */ /* 0x000fea000383ffff */
.L_x_78:
[----:B------:R-:W4:Y:S01]  /*6490*/  S2R R9, SR_TID.X ;  /* 0x0000000000097919 */ /* 0x000f220000002100 */
[----:B-123--:R-:W1:Y:S01]  /*64a0*/  LDC R4, c[0x0][0x370] ;  /* 0x0000dc00ff047b82 */ /* 0x00ee620000000800 */
[----:B------:R-:W-:Y:S07]  /*64b0*/  BSSY.RECONVERGENT B0, `(.L_x_122) ;  /* 0x000000e000007945 */ /* 0x000fee0003800200 */
[----:B0-----:R-:W0:Y:S08]  /*64c0*/  LDC R7, c[0x0][0x374] ;  /* 0x0000dd00ff077b82 */ /* 0x001e300000000800 */
[----:B------:R-:W2:Y:S01]  /*64d0*/  LDC.64 R2, c[0x0][0x3c8] ;  /* 0x0000f200ff027b82 */ /* 0x000ea20000000a00 */
[----:B-1----:R-:W-:-:S02]  /*64e0*/  ISETP.NE.AND P0, PT, R4, 0x1, PT ;  /* 0x000000010400780c */ /* 0x002fc40003f05270 */
[----:B----4-:R-:W-:Y:S02]  /*64f0*/  ISETP.NE.AND P1, PT, R9, RZ, PT ;  /* 0x000000ff0900720c */ /* 0x010fe40003f25270 */
[----:B0-----:R-:W-:-:S04]  /*6500*/  SHF.L.U32 R0, R7, 0x1, RZ ;  /* 0x0000000107007819 */ /* 0x001fc800000006ff */
[----:B------:R-:W-:-:S05]  /*6510*/  SEL R5, R0, RZ, P0 ;  /* 0x000000ff00057207 */ /* 0x000fca0000000000 */
[----:B--2---:R-:W-:Y:S02]  /*6520*/  IMAD.WIDE.U32 R2, R5, 0x4, R2 ;  /* 0x0000000405027825 */ /* 0x004fe400078e0002 */
[----:B------:R-:W-:Y:S05]  /*6530*/  @P1 BRA `(.L_x_123) ;  /* 0x0000000000141947 */ /* 0x000fea0003800000 */
[----:B------:R-:W-:Y:S01]  /*6540*/  HFMA2 R5, -RZ, RZ, 0, 5.9604644775390625e-08 ;  /* 0x00000001ff057431 */ /* 0x000fe200000001ff */
[----:B------:R-:W-:Y:S06]  /*6550*/  MEMBAR.ALL.GPU ;  /* 0x0000000000007992 */ /* 0x000fec000000a000 */
[----:B------:R-:W-:-:S00]  /*6560*/  ERRBAR ;  /* 0x00000000000079ab */ /* 0x000fc00000000000 */
[----:B------:R-:W-:Y:S06]  /*6570*/  CGAERRBAR ;  /* 0x00000000000075ab */ /* 0x000fec0000000000 */
[----:B------:R0:W-:Y:S02]  /*6580*/  REDG.E.ADD.S32.STRONG.GPU desc[UR6][R2.64], R5 ;  /* 0x000000050200798e */ /* 0x0001e4000c12e306 */
.L_x_123:
[----:B------:R-:W-:Y:S05]  /*6590*/  BSYNC.RECONVERGENT B0 ;  /* 0x0000000000007941 */ /* 0x000fea0003800200 */
.L_x_122:
[----:B------:R-:W1:Y:S01]  /*65a0*/  S2UR UR5, SR_CTAID.Y ;  /* 0x00000000000579c3 */ /* 0x000e620000002600 */
[----:B0-----:R-:W-:Y:S02]  /*65b0*/  IADD3 R5, PT, PT, R7, -0x1, RZ ;  /* 0xffffffff07057810 */ /* 0x001fe40007ffe0ff */
[----:B------:R-:W-:-:S05]  /*65c0*/  IADD3 R0, PT, PT, R4, -0x1, RZ ;  /* 0xffffffff04007810 */ /* 0x000fca0007ffe0ff */
[----:B------:R-:W0:Y:S01]  /*65d0*/  S2UR UR4, SR_CTAID.X ;  /* 0x00000000000479c3 */ /* 0x000e220000002500 */
[----:B-1----:R-:W-:-:S04]  /*65e0*/  ISETP.NE.AND P0, PT, R5, UR5, PT ;  /* 0x0000000505007c0c */ /* 0x002fc8000bf05270 */
[----:B0-----:R-:W-:-:S13]  /*65f0*/  ISETP.NE.OR P0, PT, R0, UR4, P0 ;  /* 0x0000000400007c0c */ /* 0x001fda0008705670 */
[----:B------:R-:W-:Y:S05]  /*6600*/  @P0 EXIT ;  /* 0x000000000000094d */ /* 0x000fea0003800000 */
[----:B------:R-:W-:Y:S05]  /*6610*/  @P1 BRA `(.L_x_124) ;  /* 0x0000000000201947 */ /* 0x000fea0003800000 */
[----:B------:R-:W-:-:S05]  /*6620*/  IMAD R0, R4, R7, RZ ;  /* 0x0000000704007224 */ /* 0x000fca00078e02ff */
[----:B------:R-:W-:-:S13]  /*6630*/  ISETP.NE.AND P0, PT, R0, -0x1, PT ;  /* 0xffffffff0000780c */ /* 0x000fda0003f05270 */
[----:B------:R-:W-:Y:S05]  /*6640*/  @!P0 BRA `(.L_x_124) ;  /* 0x0000000000148947 */ /* 0x000fea0003800000 */
.L_x_125:
[----:B------:R-:W2:Y:S04]  /*6650*/  LDG.E.STRONG.GPU R5, desc[UR6][R2.64] ;  /* 0x0000000602057981 */ /* 0x000ea8000c1ef900 */
[----:B--2---:R-:W-:Y:S01]  /*6660*/  CCTL.IVALL ;  /* 0x00000000ff00798f */ /* 0x004fe20002000000 */
[----:B------:R-:W-:Y:S05]  /*6670*/  YIELD ;  /* 0x0000000000007946 */ /* 0x000fea0003800000 */
[----:B------:R-:W-:-:S13]  /*6680*/  ISETP.NE.AND P0, PT, R5, R0, PT ;  /* 0x000000000500720c */ /* 0x000fda0003f05270 */
[----:B------:R-:W-:Y:S05]  /*6690*/  @P0 BRA `(.L_x_125) ;  /* 0xfffffffc00ec0947 */ /* 0x000fea000383ffff */
.L_x_124:
[----:B------:R-:W-:Y:S05]  /*66a0*/  WARPSYNC.ALL ;  /* 0x0000000000007948 */ /* 0x000fea0003800000 */
[----:B------:R-:W0:Y:S08]  /*66b0*/  LDC.64 R6, c[0x0][0x3f8] ;  /* 0x0000fe00ff067b82 */ /* 0x000e300000000a00 */
[----:B------:R-:W-:Y:S01]  /*66c0*/  BAR.SYNC.DEFER_BLOCKING 0x0 ;  /* 0x0000000000007b1d */ /* 0x000fe20000010000 */
[----:B0-----:R-:W-:-:S04]  /*66d0*/  LEA.HI R0, P0, R7, R6, RZ, 0x1 ;  /* 0x0000000607007211 */ /* 0x001fc800078108ff */
[----:B------:R-:W-:-:S04]  /*66e0*/  IADD3.X R3, PT, PT, RZ, R7, RZ, P0, !PT ;  /* 0x00000007ff037210 */ /* 0x000fc800007fe4ff */
[--C-:B------:R-:W-:Y:S02]  /*66f0*/  SHF.R.S64 R0, R0, 0x1, R3.reuse ;  /* 0x0000000100007819 */ /* 0x100fe40000001003 */
[----:B------:R-:W-:Y:S02]  /*6700*/  SHF.R.S32.HI R3, RZ, 0x1, R3 ;  /* 0x00000001ff037819 */ /* 0x000fe40000011403 */
[----:B------:R-:W-:-:S04]  /*6710*/  ISETP.GT.U32.AND P0, PT, R0, R9, PT ;  /* 0x000000090000720c */ /* 0x000fc80003f04070 */
[----:B------:R-:W-:-:S13]  /*6720*/  ISETP.GT.AND.EX P0, PT, R3, RZ, PT, P0 ;  /* 0x000000ff0300720c */ /* 0x000fda0003f04300 */
[----:B------:R-:W-:Y:S05]  /*6730*/  @!P0 EXIT ;  /* 0x000000000000894d */ /* 0x000fea0003800000 */
[----:B------:R-:W-:Y:S01]  /*6740*/  MOV R2, R9 ;  /* 0x0000000900027202 */ /* 0x000fe20000000f00 */
[----:B------:R-:W-:Y:S01]  /*6750*/  HFMA2 R11, -RZ, RZ, 0, 0 ;  /* 0x00000000ff0b7431 */ /* 0x000fe200000001ff */
[----:B------:R-:W-:Y:S02]  /*6760*/  BSSY.RECONVERGENT B0, `(.L_x_126) ;  /* 0x000005c000007945 */ /* 0x000fe40003800200 */
[----:B------:R-:W-:-:S04]  /*6770*/  IADD3 R13, P1, PT, R2, 0x2a0, RZ ;  /* 0x000002a0020d7810 */ /* 0x000fc80007f3e0ff */
        /* <DEDUP_REMOVED lines=9> */
[----:B------:R-:W-:-:S04]  /*6810*/  SEL R17, RZ, 0x1, !P0 ;  /* 0x00000001ff117807 */ /* 0x000fc80004000000 */
        /* <DEDUP_REMOVED lines=26> */
[----:B------:R-:W0:Y:S01]  /*69c0*/  LDCU.64 UR4, c[0x0][0x3d8] ;  /* 0x00007b00ff0477ac */ /* 0x000e220008000a00 */
[----:B------:R-:W-:Y:S02]  /*69d0*/  IADD3 R9, PT, PT, R17, 0x1, RZ ;  /* 0x0000000111097810 */ /* 0x000fe40007ffe0ff */
[----:B------:R-:W-:Y:S01]  /*69e0*/  MOV R10, R2 ;  /* 0x00000002000a7202 */ /* 0x000fe20000000f00 */
[----:B------:R-:W1:Y:S01]  /*69f0*/  LDCU.64 UR8, c[0x0][0x390] ;  /* 0x00007200ff0877ac */ /* 0x000e620008000a00 */
[----:B------:R-:W-:Y:S02]  /*6a00*/  LOP3.LUT R9, R9, 0x3, RZ, 0xc0, !PT ;  /* 0x0000000309097812 */ /* 0x000fe400078ec0ff */
[C---:B------:R-:W-:Y:S01]  /*6a10*/  SHF.L.U32 R23, R2.reuse, 0x3, RZ ;  /* 0x0000000302177819 */ /* 0x040fe200000006ff */
[----:B------:R-:W2:Y:S01]  /*6a20*/  LDCU.64 UR10, c[0x0][0x388] ;  /* 0x00007100ff0a77ac */ /* 0x000ea20008000a00 */
[--C-:B------:R-:W-:Y:S01]  /*6a30*/  SHF.L.U64.HI R24, R2, 0x3, R11.reuse ;  /* 0x0000000302187819 */ /* 0x100fe2000001020b */
[----:B------:R-:W-:Y:S01]  /*6a40*/  IMAD.WIDE.U32 R4, R9, 0x2a0, R10 ;  /* 0x000002a009047825 */ /* 0x000fe200078e000a */
[----:B------:R-:W-:-:S02]  /*6a50*/  SHF.L.U32 R31, R7, 0x2, RZ ;  /* 0x00000002071f7819 */ /* 0x000fc400000006ff */
[----:B------:R-:W-:Y:S02]  /*6a60*/  SHF.L.U64.HI R33, R0, 0x2, R3 ;  /* 0x0000000200217819 */ /* 0x000fe40000010203 */
[----:B------:R-:W-:Y:S02]  /*6a70*/  SHF.L.U64.HI R29, R30, 0x2, R35 ;  /* 0x000000021e1d7819 */ /* 0x000fe40000010223 */
[C---:B0-----:R-:W-:Y:S01]  /*6a80*/  LEA R27, P1, R2.reuse, UR4, 0x2 ;  /* 0x00000004021b7c11 */ /* 0x041fe2000f8210ff */
[----:B------:R-:W-:Y:S01]  /*6a90*/  UMOV UR4, URZ ;  /* 0x000000ff00047c82 */ /* 0x000fe20008000000 */
[----:B-1----:R-:W-:Y:S02]  /*6aa0*/  IADD3 R25, P2, PT, R23, UR8, RZ ;  /* 0x0000000817197c10 */ /* 0x002fe4000ff5e0ff */
[----:B------:R-:W-:Y:S02]  /*6ab0*/  LEA.HI.X R28, R2, UR5, R11, 0x2, P1 ;  /* 0x00000005021c7c11 */ /* 0x000fe400088f140b */
[----:B------:R-:W-:-:S02]  /*6ac0*/  IADD3 R11, PT, PT, R5, UR4, RZ ;  /* 0x00000004050b7c10 */ /* 0x000fc4000fffe0ff */
[----:B------:R-:W-:Y:S01]  /*6ad0*/  MOV R2, R4 ;  /* 0x0000000400027202 */ /* 0x000fe20000000f00 */
[----:B------:R-:W-:Y:S01]  /*6ae0*/  IMAD.WIDE.U32 R4, R6, 0x4, RZ ;  /* 0x0000000406047825 */ /* 0x000fe200078e00ff */
[C---:B------:R-:W-:Y:S02]  /*6af0*/  IADD3.X R26, PT, PT, R24.reuse, UR9, RZ, P2, !PT ;  /* 0x00000009181a7c10 */ /* 0x040fe400097fe4ff */
[----:B--2---:R-:W-:Y:S02]  /*6b00*/  IADD3 R23, P1, PT, R23, UR10, RZ ;  /* 0x0000000a17177c10 */ /* 0x004fe4000ff3e0ff */
[----:B------:R-:W-:Y:S02]  /*6b10*/  IADD3 R10, P2, PT, RZ, -R9, RZ ;  /* 0x80000009ff0a7210 */ /* 0x000fe40007f5e0ff */
[----:B------:R-:W-:Y:S02]  /*6b20*/  IADD3.X R24, PT, PT, R24, UR11, RZ, P1, !PT ;  /* 0x0000000b18187c10 */ /* 0x000fe40008ffe4ff */
[----:B------:R-:W-:-:S02]  /*6b30*/  IADD3 R31, PT, PT, R5, R31, RZ ;  /* 0x0000001f051f7210 */ /* 0x000fc40007ffe0ff */
[----:B------:R-:W-:-:S07]  /*6b40*/  IADD3.X R22, PT, PT, RZ, -0x1, RZ, P2, !PT ;  /* 0xffffffffff167810 */ /* 0x000fce00017fe4ff */
.L_x_128:
[-C--:B0-----:R-:W-:Y:S02]  /*6b50*/  LEA R12, P1, R0, R27.reuse, 0x2 ;  /* 0x0000001b000c7211 */ /* 0x081fe400078210ff */
        /* <DEDUP_REMOVED lines=28> */
.L_x_127:
[----:B------:R-:W-:Y:S05]  /*6d20*/  BSYNC.RECONVERGENT B0 ;  /* 0x0000000000007941 */ /* 0x000fea0003800200 */
.L_x_126:
[----:B------:R-:W-:Y:S05]  /*6d30*/  @!P0 EXIT ;  /* 0x000000000000894d */ /* 0x000fea0003800000 */
[C---:B------:R-:W-:Y:S01]  /*6d40*/  SHF.L.U64.HI R4, R6.reuse, 0x2, R7 ;  /* 0x0000000206047819 */ /* 0x040fe20000010207 */
[----:B------:R-:W1:Y:S01]  /*6d50*/  LDCU.64 UR4, c[0x0][0x3d8] ;  /* 0x00007b00ff0477ac */ /* 0x000e620008000a00 */
[----:B------:R-:W-:Y:S02]  /*6d60*/  SHF.L.U32 R7, R6, 0x2, RZ ;  /* 0x0000000206077819 */ /* 0x000fe400000006ff */
[C---:B0-----:R-:W-:Y:S01]  /*6d70*/  SHF.L.U64.HI R8, R30.reuse, 0x2, R35 ;  /* 0x000000021e087819 */ /* 0x041fe20000010223 */
[----:B------:R-:W0:Y:S01]  /*6d80*/  LDCU.64 UR8, c[0x0][0x388] ;  /* 0x00007100ff0877ac */ /* 0x000e220008000a00 */
[----:B------:R-:W-:Y:S02]  /*6d90*/  SHF.L.U32 R9, R30, 0x2, RZ ;  /* 0x000000021e097819 */ /* 0x000fe400000006ff */
[C---:B------:R-:W-:Y:S01]  /*6da0*/  SHF.L.U64.HI R5, R0.reuse, 0x2, R3 ;  /* 0x0000000200057819 */ /* 0x040fe20000010203 */
[----:B------:R-:W2:Y:S01]  /*6db0*/  LDCU.64 UR10, c[0x0][0x390] ;  /* 0x00007200ff0a77ac */ /* 0x000ea20008000a00 */
[----:B------:R-:W-:-:S07]  /*6dc0*/  SHF.L.U32 R6, R0, 0x2, RZ ;  /* 0x0000000200067819 */ /* 0x000fce00000006ff */
.L_x_129:
[C---:B------:R-:W-:Y:S02]  /*6dd0*/  SHF.L.U32 R24, R2.reuse, 0x2, RZ ;  /* 0x0000000202187819 */ /* 0x040fe400000006ff */
[----:B------:R-:W-:Y:S02]  /*6de0*/  SHF.L.U64.HI R10, R2, 0x2, R11 ;  /* 0x00000002020a7819 */ /* 0x000fe4000001020b */
[----:B-1----:R-:W-:-:S04]  /*6df0*/  IADD3 R12, P0, PT, R24, UR4, RZ ;  /* 0x00000004180c7c10 */ /* 0x002fc8000ff1e0ff */
[----:B------:R-:W-:Y:S02]  /*6e00*/  IADD3.X R13, PT, PT, R10, UR5, RZ, P0, !PT ;  /* 0x000000050a0d7c10 */ /* 0x000fe400087fe4ff */
[C---:B------:R-:W-:Y:S02]  /*6e10*/  IADD3 R14, P0, PT, R12.reuse, R6, RZ ;  /* 0x000000060c0e7210 */ /* 0x040fe40007f1e0ff */
[C---:B---3--:R-:W-:Y:S01]  /*6e20*/  IADD3 R18, P1, PT, R12.reuse, R9, RZ ;  /* 0x000000090c127210 */ /* 0x048fe20007f3e0ff */
[----:B------:R1:W3:Y:S01]  /*6e30*/  LDG.E R26, desc[UR6][R12.64] ;  /* 0x000000060c1a7981 */ /* 0x0002e2000c1e1900 */
[C---:B------:R-:W-:Y:S02]  /*6e40*/  IADD3.X R15, PT, PT, R13.reuse, R5, RZ, P0, !PT ;  /* 0x000000050d0f7210 */ /* 0x040fe400007fe4ff */
[----:B------:R-:W-:Y:S02]  /*6e50*/  IADD3 R16, P0, PT, R12, R7, RZ ;  /* 0x000000070c107210 */ /* 0x000fe40007f1e0ff */
[C---:B------:R-:W-:Y:S01]  /*6e60*/  IADD3.X R19, PT, PT, R13.reuse, R8, RZ, P1, !PT ;  /* 0x000000080d137210 */ /* 0x040fe20000ffe4ff */
[----:B------:R4:W3:Y:S01]  /*6e70*/  LDG.E R27, desc[UR6][R14.64] ;  /* 0x000000060e1b7981 */ /* 0x0008e2000c1e1900 */
[----:B------:R-:W-:-:S03]  /*6e80*/  IADD3.X R17, PT, PT, R13, R4, RZ, P0, !PT ;  /* 0x000000040d117210 */ /* 0x000fc600007fe4ff */
[----:B------:R-:W5:Y:S04]  /*6e90*/  LDG.E R29, desc[UR6][R18.64] ;  /* 0x00000006121d7981 */ /* 0x000f68000c1e1900 */
[----:B------:R-:W5:Y:S01]  /*6ea0*/  LDG.E R28, desc[UR6][R16.64] ;  /* 0x00000006101c7981 */ /* 0x000f62000c1e1900 */
[C---:B------:R-:W-:Y:S02]  /*6eb0*/  SHF.L.U32 R34, R2.reuse, 0x3, RZ ;  /* 0x0000000302227819 */ /* 0x040fe400000006ff */
[----:B------:R-:W-:Y:S02]  /*6ec0*/  SHF.L.U64.HI R35, R2, 0x3, R11 ;  /* 0x0000000302237819 */ /* 0x000fe4000001020b */
[----:B------:R-:W-:Y:S02]  /*6ed0*/  LOP3.LUT R22, R34, 0xfffffff8, RZ, 0xc0, !PT ;  /* 0xfffffff822167812 */ /* 0x000fe400078ec0ff */
[----:B------:R-:W-:-:S02]  /*6ee0*/  LOP3.LUT R24, R24, 0xfffffffc, RZ, 0xc0, !PT ;  /* 0xfffffffc18187812 */ /* 0x000fc400078ec0ff */
[----:B------:R-:W-:Y:S02]  /*6ef0*/  LOP3.LUT R11, R35, 0x3, RZ, 0xc0, !PT ;  /* 0x00000003230b7812 */ /* 0x000fe400078ec0ff */
[----:B0-----:R-:W-:Y:S02]  /*6f00*/  IADD3 R20, P0, PT, R22, UR8, RZ ;  /* 0x0000000816147c10 */ /* 0x001fe4000ff1e0ff */
[----:B------:R-:W-:Y:S02]  /*6f10*/  LOP3.LUT R10, R10, 0x3, RZ, 0xc0, !PT ;  /* 0x000000030a0a7812 */ /* 0x000fe400078ec0ff */
[----:B------:R-:W-:Y:S02]  /*6f20*/  IADD3 R24, P2, PT, R24, UR4, RZ ;  /* 0x0000000418187c10 */ /* 0x000fe4000ff5e0ff */
[----:B--2---:R-:W-:Y:S02]  /*6f30*/  IADD3 R22, P1, PT, R22, UR10, RZ ;  /* 0x0000000a16167c10 */ /* 0x004fe4000ff3e0ff */
[----:B------:R-:W-:-:S02]  /*6f40*/  IADD3.X R21, PT, PT, R11, UR9, RZ, P0, !PT ;  /* 0x000000090b157c10 */ /* 0x000fc400087fe4ff */
[----:B------:R-:W-:Y:S02]  /*6f50*/  IADD3.X R25, PT, PT, R10, UR5, RZ, P2, !PT ;  /* 0x000000050a197c10 */ /* 0x000fe400097fe4ff */
[----:B------:R-:W-:Y:S02]  /*6f60*/  IADD3.X R23, PT, PT, R11, UR11, RZ, P1, !PT ;  /* 0x0000000b0b177c10 */ /* 0x000fe40008ffe4ff */
[C---:B------:R-:W-:Y:S02]  /*6f70*/  IADD3 R10, P0, PT, R24.reuse, R6, RZ ;  /* 0x00000006180a7210 */ /* 0x040fe40007f1e0ff */
[C---:B-1----:R-:W-:Y:S02]  /*6f80*/  IADD3 R12, P1, PT, R24.reuse, R7, RZ ;  /* 0x00000007180c7210 */ /* 0x042fe40007f3e0ff */
[----:B----4-:R-:W-:Y:S02]  /*6f90*/  IADD3 R14, P2, PT, R24, R9, RZ ;  /* 0x00000009180e7210 */ /* 0x010fe40007f5e0ff */
[----:B------:R-:W-:-:S02]  /*6fa0*/  IADD3.X R11, PT, PT, R25, R5, RZ, P0, !PT ;  /* 0x00000005190b7210 */ /* 0x000fc400007fe4ff */
[C---:B------:R-:W-:Y:S02]  /*6fb0*/  IADD3.X R13, PT, PT, R25.reuse, R4, RZ, P1, !PT ;  /* 0x00000004190d7210 */ /* 0x040fe40000ffe4ff */
[----:B------:R-:W-:Y:S01]  /*6fc0*/  IADD3.X R15, PT, PT, R25, R8, RZ, P2, !PT ;  /* 0x00000008190f7210 */ /* 0x000fe200017fe4ff */
[----:B---3--:R-:W-:Y:S04]  /*6fd0*/  STG.E.64 desc[UR6][R20.64], R26 ;  /* 0x0000001a14007986 */ /* 0x008fe8000c101b06 */
[----:B-----5:R0:W-:Y:S04]  /*6fe0*/  STG.E.64 desc[UR6][R22.64], R28 ;  /* 0x0000001c16007986 */ /* 0x0201e8000c101b06 */
        /* <DEDUP_REMOVED lines=28> */
[----:B------:R-:W4:Y:S04]  /*71b0*/  LDG.E R28, desc[UR6][R24.64+0x1f80] ;  /* 0x001f8006181c7981 */ /* 0x000f28000c1e1900 */
[----:B------:R1:W4:Y:S04]  /*71c0*/  LDG.E R29, desc[UR6][R10.64+0x1f80] ;  /* 0x001f80060a1d7981 */ /* 0x000328000c1e1900 */
        /* <DEDUP_REMOVED lines=14> */
[----:B----4-:R3:W-:Y:S04]  /*72b0*/  STG.E.64 desc[UR6][R18.64], R28 ;  /* 0x0000001c12007986 */ /* 0x0107e8000c101b06 */
[----:B-----5:R3:W-:Y:S07]  /*72c0*/  STG.E.64 desc[UR6][R20.64], R30 ;  /* 0x0000001e14007986 */ /* 0x0207ee000c101b06 */
[----:B------:R-:W-:Y:S05]  /*72d0*/  @P0 BRA `(.L_x_129) ;  /* 0xfffffff800bc0947 */ /* 0x000fea000383ffff */
[----:B------:R-:W-:Y:S05]  /*72e0*/  EXIT ;  /* 0x000000000000794d */ /* 0x000fea0003800000 */
.L_x_130:
        /* <DEDUP_REMOVED lines=9> */
.L_x_3412:


//--------------------- .text._Z35group_norm_nhwc_bwd_one_pass_kernelI11Bf16IOFp32WLi512ELi42ELi672EEv26Group_norm_nhwc_bwd_params --------------------------
	.section	.text._Z35group_norm_nhwc_bwd_one_pass_kernelI11Bf16IOFp32WLi512ELi42ELi672EEv26Group_norm_nhwc_bwd_params,"ax",@progbits
	.align	128
        .global         _Z35group_norm_nhwc_bwd_one_pass_kernelI11Bf16IOFp32WLi512ELi42ELi672EEv26Group_norm_nhwc_bwd_params
        .type           _Z35group_norm_nhwc_bwd_one_pass_kernelI11Bf16IOFp32WLi512ELi42ELi672EEv26Group_norm_nhwc_bwd_params,@function
        .size           _Z35group_norm_nhwc_bwd_one_pass_kernelI11Bf16IOFp32WLi512ELi42ELi672EEv26Group_norm_nhwc_bwd_params,(.L_x_3413 - _Z35group_norm_nhwc_bwd_one_pass_kernelI11Bf16IOFp32WLi512ELi42ELi672EEv26Group_norm_nhwc_bwd_params)
        .other          _Z35group_norm_nhwc_bwd_one_pass_kernelI11Bf16IOFp32WLi512ELi42ELi672EEv26Group_norm_nhwc_bwd_params,@"STO_CUDA_ENTRY STV_DEFAULT"
_Z35group_norm_nhwc_bwd_one_pass_kernelI11Bf16IOFp32WLi512ELi42ELi672EEv26Group_norm_nhwc_bwd_params:
.text._Z35group_norm_nhwc_bwd_one_pass_kernelI11Bf16IOFp32WLi512ELi42ELi672EEv26Group_norm_nhwc_bwd_params:
[----:B------:R-:W-:Y:S08]  /*0000*/  LDC R1, c[0x0][0x37c] ;  /* 0x0000df00ff017b82 */ /* 0x000ff00000000800 */
[----:B------:R-:W0:Y:S01]  /*0010*/  S2UR UR5, SR_CTAID.Y ;  /* 0x00000000000579c3 */ /* 0x000e220000002600 */
[----:B------:R-:W1:Y:S01]  /*0020*/  LDCU UR4, c[0x0][0x410] ;  /* 0x00008200ff0477ac */ /* 0x000e620008000800 */
[----:B------:R-:W2:Y:S01]  /*0030*/  S2R R55, SR_TID.X ;  /* 0x0000000000377919 */ /* 0x000ea20000002100 */
[----:B------:R-:W1:Y:S01]  /*0040*/  LDCU UR6, c[0x0][0x3e0] ;  /* 0x00007c00ff0677ac */ /* 0x000e620008000800 */
[----:B------:R-:W3:Y:S01]  /*0050*/  LDCU.64 UR12, c[0x0][0x358] ;  /* 0x00006b00ff0c77ac */ /* 0x000ee20008000a00 */
[----:B-1----:R-:W-:-:S04]  /*0060*/  UIMAD UR4, UR4, UR6, URZ ;  /* 0x00000006040472a4 */ /* 0x002fc8000f8e02ff */
[----:B0-----:R-:W-:-:S09]  /*0070*/  UISETP.GE.AND UP0, UPT, UR5, UR4, UPT ;  /* 0x000000040500728c */ /* 0x001fd2000bf06270 */
[----:B--23--:R-:W-:Y:S05]  /*0080*/  BRA.U UP0, `(.L_x_131) ;  /* 0x000000b100c47547 */ /* 0x00cfea000b800000 */
[----:B------:R-:W-:Y:S01]  /*0090*/  LOP3.LUT R0, R55, 0xffff, RZ, 0xc0, !PT ;  /* 0x0000ffff37007812 */ /* 0x000fe200078ec0ff */
[----:B------:R-:W-:-:S04]  /*00a0*/  UMOV UR4, URZ ;  /* 0x000000ff00047c82 */ /* 0x000fc80008000000 */
        /* <DEDUP_REMOVED lines=10> */
.L_x_198:
[----:B------:R-:W1:Y:S01]  /*0150*/  LDCU UR14, c[0x0][0x410] ;  /* 0x00008200ff0e77ac */ /* 0x000e620008000800 */
[----:B0-----:R-:W-:Y:S01]  /*0160*/  IABS R5, UR5 ;  /* 0x0000000500057c13 */ /* 0x001fe20008000000 */
[----:B------:R-:W2:Y:S01]  /*0170*/  S2UR UR10, SR_CTAID.X ;  /* 0x00000000000a79c3 */ /* 0x000ea20000002500 */
[----:B------:R-:W-:Y:S01]  /*0180*/  HFMA2 R52, -RZ, RZ, 0, 0 ;  /* 0x00000000ff347431 */ /* 0x000fe200000001ff */
[----:B------:R-:W-:Y:S01]  /*0190*/  UMOV UR6, URZ ;  /* 0x000000ff00067c82 */ /* 0x000fe20008000000 */
[----:B------:R-:W-:Y:S01]  /*01a0*/  R2UR UR9, R5 ;  /* 0x00000000050972ca */ /* 0x000fe200000e0000 */
[----:B------:R-:W3:Y:S01]  /*01b0*/  LDCU.128 UR16, c[0x0][0x400] ;  /* 0x00008000ff1077ac */ /* 0x000ee20008000c00 */
[----:B------:R-:W-:-:S03]  /*01c0*/  CS2R R50, SRZ ;  /* 0x0000000000327805 */ /* 0x000fc6000001ff00 */
[----:B------:R-:W2:Y:S01]  /*01d0*/  LDC R33, c[0x0][0x41c] ;  /* 0x00010700ff217b82 */ /* 0x000ea20000000800 */
[----:B------:R-:W-:Y:S01]  /*01e0*/  UISETP.GE.AND UP4, UPT, UR5, URZ, UPT ;  /* 0x000000ff0500728c */ /* 0x000fe2000bf86270 */
[----:B-1----:R-:W-:Y:S01]  /*01f0*/  MOV R3, UR14 ;  /* 0x0000000e00037c02 */ /* 0x002fe20008000f00 */
[----:B------:R-:W-:-:S03]  /*0200*/  UISETP.NE.AND UP0, UPT, UR14, URZ, UPT ;  /* 0x000000ff0e00728c */ /* 0x000fc6000bf05270 */
[----:B------:R-:W-:Y:S02]  /*0210*/  IABS R3, R3 ;  /* 0x0000000300037213 */ /* 0x000fe40000000000 */
[----:B---3--:R-:W-:Y:S02]  /*0220*/  MOV R5, UR18 ;  /* 0x0000001200057c02 */ /* 0x008fe40008000f00 */
[----:B------:R-:W-:Y:S01]  /*0230*/  R2UR UR11, R3 ;  /* 0x00000000030b72ca */ /* 0x000fe200000e0000 */
[----:B--2---:R-:W-:-:S12]  /*0240*/  IMAD R33, R33, UR10, R54 ;  /* 0x0000000a21217c24 */ /* 0x004fd8000f8e0236 */
[----:B------:R-:W1:Y:S01]  /*0250*/  I2F.RP R3, UR11 ;  /* 0x0000000b00037d06 */ /* 0x000e620008209400 */
[C---:B------:R-:W-:Y:S02]  /*0260*/  ISETP.GE.U32.AND P2, PT, R33.reuse, UR16, PT ;  /* 0x0000001021007c0c */ /* 0x040fe4000bf46070 */
[C---:B------:R-:W-:Y:S02]  /*0270*/  IADD3 R13, PT, PT, R33.reuse, 0x20, RZ ;  /* 0x00000020210d7810 */ /* 0x040fe40007ffe0ff */
[----:B------:R-:W-:Y:S02]  /*0280*/  IADD3 R21, PT, PT, R33, 0x40, RZ ;  /* 0x0000004021157810 */ /* 0x000fe40007ffe0ff */
[----:B------:R-:W-:Y:S02]  /*0290*/  ISETP.GE.U32.AND P0, PT, R13, UR16, PT ;  /* 0x000000100d007c0c */ /* 0x000fe4000bf06070 */
[----:B------:R-:W-:Y:S02]  /*02a0*/  SHF.R.S32.HI R7, RZ, 0x1f, R13 ;  /* 0x0000001fff077819 */ /* 0x000fe4000001140d */
[----:B------:R-:W-:-:S02]  /*02b0*/  SHF.R.S32.HI R19, RZ, 0x1f, R21 ;  /* 0x0000001fff137819 */ /* 0x000fc40000011415 */
[----:B------:R-:W-:Y:S01]  /*02c0*/  ISETP.GE.AND.EX P0, PT, R7, UR17, PT, P0 ;  /* 0x0000001107007c0c */ /* 0x000fe2000bf06300 */
[----:B-1----:R-:W1:-:S12]  /*02d0*/  MUFU.RCP R3, R3 ;  /* 0x0000000300037308 */ /* 0x002e580000001000 */
[----:B------:R-:W2:Y:S01]  /*02e0*/  @!P0 LDC.64 R16, c[0x0][0x3f8] ;  /* 0x0000fe00ff108b82 */ /* 0x000ea20000000a00 */
[----:B-1----:R-:W-:-:S07]  /*02f0*/  IADD3 R4, PT, PT, R3, 0xffffffe, RZ ;  /* 0x0ffffffe03047810 */ /* 0x002fce0007ffe0ff */
[----:B------:R-:W1:Y:S01]  /*0300*/  @!P0 LDC.64 R8, c[0x0][0x398] ;  /* 0x0000e600ff088b82 */ /* 0x000e620000000a00 */
[----:B------:R-:W-:Y:S01]  /*0310*/  SHF.R.S32.HI R3, RZ, 0x1f, R33 ;  /* 0x0000001fff037819 */ /* 0x000fe20000011421 */
[----:B------:R-:W3:Y:S03]  /*0320*/  F2I.FTZ.U32.TRUNC.NTZ R4, R4 ;  /* 0x0000000400047305 */ /* 0x000ee6000021f000 */
[----:B------:R-:W-:-:S03]  /*0330*/  ISETP.GE.AND.EX P2, PT, R3, UR17, PT, P2 ;  /* 0x0000001103007c0c */ /* 0x000fc6000bf46320 */
[----:B------:R-:W4:Y:S10]  /*0340*/  @!P0 LDC.64 R28, c[0x0][0x3a0] ;  /* 0x0000e800ff1c8b82 */ /* 0x000f340000000a00 */
[----:B------:R-:W0:Y:S01]  /*0350*/  @!P2 LDC.64 R10, c[0x0][0x3f8] ;  /* 0x0000fe00ff0aab82 */ /* 0x000e220000000a00 */
[----:B---3--:R-:W-:Y:S01]  /*0360*/  R2UR UR7, R4 ;  /* 0x00000000040772ca */ /* 0x008fe200000e0000 */
[----:B--2---:R-:W-:-:S04]  /*0370*/  @!P0 IMAD R4, R7, R16, RZ ;  /* 0x0000001007048224 */ /* 0x004fc800078e02ff */
[----:B------:R-:W-:Y:S02]  /*0380*/  @!P0 IMAD R17, R13, R17, R4 ;  /* 0x000000110d118224 */ /* 0x000fe400078e0204 */
[----:B------:R-:W2:Y:S06]  /*0390*/  @!P2 LDC.64 R24, c[0x0][0x3a0] ;  /* 0x0000e800ff18ab82 */ /* 0x000eac0000000a00 */
[----:B------:R-:W-:Y:S02]  /*03a0*/  UIADD3 UR8, UPT, UPT, URZ, -UR7, URZ ;  /* 0x80000007ff087290 */ /* 0x000fe4000fffe0ff */
[----:B------:R-:W3:Y:S02]  /*03b0*/  @!P2 LDC.64 R26, c[0x0][0x398] ;  /* 0x0000e600ff1aab82 */ /* 0x000ee40000000a00 */
[----:B------:R-:W-:-:S04]  /*03c0*/  UIMAD UR8, UR8, UR11, URZ ;  /* 0x0000000b080872a4 */ /* 0x000fc8000f8e02ff */
[----:B------:R-:W-:Y:S02]  /*03d0*/  UIMAD.WIDE.U32 UR6, UR7, UR8, UR6 ;  /* 0x00000008070672a5 */ /* 0x000fe4000f8e0006 */
[----:B------:R-:W-:Y:S02]  /*03e0*/  ULOP3.LUT UR8, UR5, UR14, URZ, 0x3c, !UPT ;  /* 0x0000000e05087292 */ /* 0x000fe4000f8e3cff */
[----:B------:R-:W-:Y:S02]  /*03f0*/  UIMAD.WIDE.U32 UR6, UR7, UR9, URZ ;  /* 0x00000009070672a5 */ /* 0x000fe4000f8e00ff */
[----:B------:R-:W-:Y:S02]  /*0400*/  UISETP.GE.AND UP5, UPT, UR8, URZ, UPT ;  /* 0x000000ff0800728c */ /* 0x000fe4000bfa6270 */
[----:B------:R-:W-:-:S04]  /*0410*/  UIADD3 UR6, UPT, UPT, -UR7, URZ, URZ ;  /* 0x000000ff07067290 */ /* 0x000fc8000fffe1ff */
[----:B------:R-:W-:Y:S02]  /*0420*/  UIMAD UR6, UR11, UR6, UR9 ;  /* 0x000000060b0672a4 */ /* 0x000fe4000f8e0209 */
[----:B------:R-:W-:Y:S02]  /*0430*/  ULOP3.LUT UR9, URZ, UR14, URZ, 0x33, !UPT ;  /* 0x0000000eff097292 */ /* 0x000fe4000f8e33ff */
[----:B------:R-:W-:-:S11]  /*0440*/  UISETP.GT.U32.AND UP2, UPT, UR11, UR6, UPT ;  /* 0x000000060b00728c */ /* 0x000fd6000bf44070 */
[----:B------:R-:W-:Y:S02]  /*0450*/  @!UP2 UIADD3 UR6, UPT, UPT, UR6, -UR11, URZ ;  /* 0x8000000b0606a290 */ /* 0x000fe4000fffe0ff */
[----:B------:R-:W-:Y:S02]  /*0460*/  @!UP2 UIADD3 UR7, UPT, UPT, UR7, 0x1, URZ ;  /* 0x000000010707a890 */ /* 0x000fe4000fffe0ff */
[----:B------:R-:W-:Y:S02]  /*0470*/  UIADD3 UR8, UPT, UPT, UR6, -UR11, URZ ;  /* 0x8000000b06087290 */ /* 0x000fe4000fffe0ff */
[----:B------:R-:W-:Y:S02]  /*0480*/  UISETP.GT.U32.AND UP3, UPT, UR11, UR6, UPT ;  /* 0x000000060b00728c */ /* 0x000fe4000bf64070 */
[----:B------:R-:W-:Y:S02]  /*0490*/  UISETP.GE.U32.AND UP1, UPT, UR6, UR11, UPT ;  /* 0x0000000b0600728c */ /* 0x000fe4000bf26070 */
[----:B------:R-:W-:-:S04]  /*04a0*/  USEL UR6, UR8, UR6, !UP3 ;  /* 0x0000000608067287 */ /* 0x000fc8000d800000 */
[----:B------:R-:W-:-:S04]  /*04b0*/  @!UP4 UIADD3 UR6, UPT, UPT, -UR6, URZ, URZ ;  /* 0x000000ff0606c290 */ /* 0x000fc8000fffe1ff */
[----:B------:R-:W-:Y:S02]  /*04c0*/  USEL UR8, UR9, UR6, !UP0 ;  /* 0x0000000609087287 */ /* 0x000fe4000c000000 */
[----:B------:R-:W-:Y:S02]  /*04d0*/  @UP1 UIADD3 UR7, UPT, UPT, UR7, 0x1, URZ ;  /* 0x0000000107071890 */ /* 0x000fe4000fffe0ff */
[----:B------:R-:W-:Y:S02]  /*04e0*/  UIMAD UR6, UR8, 0x2a, URZ ;  /* 0x0000002a080678a4 */ /* 0x000fe4000f8e02ff */
[----:B------:R-:W-:-:S04]  /*04f0*/  @!UP5 UIADD3 UR7, UPT, UPT, -UR7, URZ, URZ ;  /* 0x000000ff0707d290 */ /* 0x000fc8000fffe1ff */
[----:B------:R-:W-:Y:S01]  /*0500*/  USEL UR7, UR9, UR7, !UP0 ;  /* 0x0000000709077287 */ /* 0x000fe2000c000000 */
[----:B------:R-:W-:Y:S02]  /*0510*/  IADD3 R72, P1, PT, R2, UR6, RZ ;  /* 0x0000000602487c10 */ /* 0x000fe4000ff3e0ff */
[----:B------:R-:W-:Y:S02]  /*0520*/  CS2R R48, SRZ ;  /* 0x0000000000307805 */ /* 0x000fe4000001ff00 */
[----:B------:R-:W-:Y:S01]  /*0530*/  MOV R2, UR6 ;  /* 0x0000000600027c02 */ /* 0x000fe20008000f00 */
[----:B------:R-:W-:Y:S01]  /*0540*/  USHF.R.S32.HI UR6, URZ, 0x1f, UR7 ;  /* 0x0000001fff067899 */ /* 0x000fe20008011407 */
[----:B------:R-:W-:Y:S02]  /*0550*/  IADD3 R4, PT, PT, R33, 0x80, RZ ;  /* 0x0000008021047810 */ /* 0x000fe40007ffe0ff */
[----:B------:R-:W-:Y:S02]  /*0560*/  CS2R R46, SRZ ;  /* 0x00000000002e7805 */ /* 0x000fe4000001ff00 */
[----:B------:R-:W-:Y:S01]  /*0570*/  LEA.HI.X.SX32 R73, R2, RZ, 0x1, P1 ;  /* 0x000000ff02497211 */ /* 0x000fe200008f0eff */
[----:B------:R-:W-:Y:S01]  /*0580*/  UIMAD UR6, UR6, UR18, URZ ;  /* 0x00000012060672a4 */ /* 0x000fe2000f8e02ff */
[----:B------:R-:W-:Y:S01]  /*0590*/  ISETP.GE.U32.AND P1, PT, R21, UR16, PT ;  /* 0x0000001015007c0c */ /* 0x000fe2000bf26070 */
[----:B0-----:R-:W-:Y:S01]  /*05a0*/  @!P2 IMAD R2, R3, R10, RZ ;  /* 0x0000000a0302a224 */ /* 0x001fe200078e02ff */
[----:B------:R-:W-:Y:S01]  /*05b0*/  CS2R R44, SRZ ;  /* 0x00000000002c7805 */ /* 0x000fe2000001ff00 */
[----:B------:R-:W-:-:S02]  /*05c0*/  UIMAD UR6, UR7, UR19, UR6 ;  /* 0x00000013070672a4 */ /* 0x000fc4000f8e0206 */
[----:B------:R-:W-:Y:S01]  /*05d0*/  IMAD.WIDE.U32 R72, R5, UR7, R72 ;  /* 0x0000000705487c25 */ /* 0x000fe2000f8e0048 */
[----:B------:R-:W-:Y:S02]  /*05e0*/  ISETP.GE.AND.EX P1, PT, R19, UR17, PT, P1 ;  /* 0x0000001113007c0c */ /* 0x000fe4000bf26310 */
[----:B------:R-:W-:Y:S02]  /*05f0*/  CS2R R42, SRZ ;  /* 0x00000000002a7805 */ /* 0x000fe4000001ff00 */
[C---:B------:R-:W-:Y:S01]  /*0600*/  IADD3 R5, PT, PT, R33.reuse, 0x60, RZ ;  /* 0x0000006021057810 */ /* 0x040fe20007ffe0ff */
[----:B------:R-:W-:Y:S01]  /*0610*/  @!P2 IMAD R11, R33, R11, R2 ;  /* 0x0000000b210ba224 */ /* 0x000fe200078e0202 */
[----:B------:R-:W-:Y:S02]  /*0620*/  IADD3 R75, PT, PT, R73, UR6, RZ ;  /* 0x00000006494b7c10 */ /* 0x000fe4000fffe0ff */
[----:B------:R-:W-:Y:S02]  /*0630*/  CS2R R40, SRZ ;  /* 0x0000000000287805 */ /* 0x000fe4000001ff00 */
[----:B------:R-:W-:-:S02]  /*0640*/  @!P2 MOV R74, R72 ;  /* 0x00000048004aa202 */ /* 0x000fc40000000f00 */
[----:B------:R-:W-:Y:S02]  /*0650*/  CS2R R38, SRZ ;  /* 0x0000000000267805 */ /* 0x000fe4000001ff00 */
[----:B------:R-:W-:Y:S02]  /*0660*/  ISETP.GE.U32.AND P3, PT, R5, UR16, PT ;  /* 0x0000001005007c0c */ /* 0x000fe4000bf66070 */
[----:B------:R-:W-:Y:S02]  /*0670*/  CS2R R36, SRZ ;  /* 0x0000000000247805 */ /* 0x000fe4000001ff00 */
[----:B------:R-:W-:Y:S01]  /*0680*/  SHF.R.S32.HI R23, RZ, 0x1f, R5 ;  /* 0x0000001fff177819 */ /* 0x000fe20000011405 */
[----:B------:R-:W-:Y:S01]  /*0690*/  @!P2 IMAD.WIDE.U32 R2, R33, R10, R74 ;  /* 0x0000000a2102a225 */ /* 0x000fe200078e004a */
[----:B------:R-:W-:Y:S01]  /*06a0*/  @!P0 MOV R10, R72 ;  /* 0x00000048000a8202 */ /* 0x000fe20000000f00 */
[----:B------:R-:W0:Y:S01]  /*06b0*/  @!P1 LDC.64 R6, c[0x0][0x3f8] ;  /* 0x0000fe00ff069b82 */ /* 0x000e220000000a00 */
[----:B------:R-:W-:-:S02]  /*06c0*/  ISETP.GE.AND.EX P3, PT, R23, UR17, PT, P3 ;  /* 0x0000001117007c0c */ /* 0x000fc4000bf66330 */
[----:B------:R-:W-:Y:S02]  /*06d0*/  CS2R R34, SRZ ;  /* 0x0000000000227805 */ /* 0x000fe4000001ff00 */
[----:B------:R-:W-:Y:S01]  /*06e0*/  @!P2 IADD3 R3, PT, PT, R3, R11, RZ ;  /* 0x0000000b0303a210 */ /* 0x000fe20007ffe0ff */
[----:B------:R-:W0:Y:S01]  /*06f0*/  LDCU.64 UR6, c[0x0][0x3b8] ;  /* 0x00007700ff0677ac */ /* 0x000e220008000a00 */
[----:B------:R-:W-:Y:S02]  /*0700*/  @!P0 MOV R11, R75 ;  /* 0x0000004b000b8202 */ /* 0x000fe40000000f00 */
[C---:B------:R-:W-:Y:S01]  /*0710*/  @!P2 SHF.L.U32 R15, R2.reuse, 0x1, RZ ;  /* 0x00000001020fa819 */ /* 0x040fe200000006ff */
[----:B------:R-:W0:Y:S01]  /*0720*/  LDCU.U8 UR9, c[0x0][0x414] ;  /* 0x00008280ff0977ac */ /* 0x000e220008000000 */
[----:B------:R-:W-:Y:S01]  /*0730*/  @!P2 SHF.L.U64.HI R2, R2, 0x1, R3 ;  /* 0x000000010202a819 */ /* 0x000fe20000010203 */
[----:B------:R-:W-:Y:S01]  /*0740*/  @!P0 IMAD.WIDE.U32 R10, R13, R16, R10 ;  /* 0x000000100d0a8225 */ /* 0x000fe200078e000a */
[----:B--2---:R-:W-:-:S02]  /*0750*/  @!P2 IADD3 R12, P4, PT, R15, R24, RZ ;  /* 0x000000180f0ca210 */ /* 0x004fc40007f9e0ff */
[----:B---3--:R-:W-:Y:S02]  /*0760*/  @!P2 IADD3 R14, P5, PT, R15, R26, RZ ;  /* 0x0000001a0f0ea210 */ /* 0x008fe40007fbe0ff */
[----:B------:R-:W-:Y:S02]  /*0770*/  @!P0 IADD3 R3, PT, PT, R11, R17, RZ ;  /* 0x000000110b038210 */ /* 0x000fe40007ffe0ff */
[----:B------:R-:W-:Y:S02]  /*0780*/  @!P2 IADD3.X R13, PT, PT, R2, R25, RZ, P4, !PT ;  /* 0x00000019020da210 */ /* 0x000fe400027fe4ff */
[C---:B------:R-:W-:Y:S02]  /*0790*/  @!P0 SHF.L.U32 R25, R10.reuse, 0x1, RZ ;  /* 0x000000010a198819 */ /* 0x040fe400000006ff */
[----:B------:R-:W-:Y:S01]  /*07a0*/  @!P0 SHF.L.U64.HI R20, R10, 0x1, R3 ;  /* 0x000000010a148819 */ /* 0x000fe20000010203 */
[----:B------:R-:W2:Y:S01]  /*07b0*/  @!P2 LDG.E R52, desc[UR12][R12.64] ;  /* 0x0000000c0c34a981 */ /* 0x000ea2000c1e1900 */
[----:B------:R-:W3:Y:S01]  /*07c0*/  @!P1 LDC.64 R10, c[0x0][0x3a0] ;  /* 0x0000e800ff0a9b82 */ /* 0x000ee20000000a00 */
[----:B------:R-:W-:-:S02]  /*07d0*/  @!P2 IADD3.X R15, PT, PT, R2, R27, RZ, P5, !PT ;  /* 0x0000001b020fa210 */ /* 0x000fc40002ffe4ff */
[----:B----4-:R-:W-:-:S03]  /*07e0*/  @!P0 IADD3 R16, P4, PT, R25, R28, RZ ;  /* 0x0000001c19108210 */ /* 0x010fc60007f9e0ff */
[----:B------:R4:W2:Y:S02]  /*07f0*/  @!P2 LDG.E R51, desc[UR12][R14.64] ;  /* 0x0000000c0e33a981 */ /* 0x0008a4000c1e1900 */
[----:B------:R-:W3:Y:S01]  /*0800*/  @!P3 LDC.64 R2, c[0x0][0x3f8] ;  /* 0x0000fe00ff02bb82 */ /* 0x000ee20000000a00 */
[----:B-1----:R-:W-:Y:S01]  /*0810*/  @!P0 IADD3 R18, P2, PT, R25, R8, RZ ;  /* 0x0000000819128210 */ /* 0x002fe20007f5e0ff */
[----:B0-----:R-:W-:Y:S01]  /*0820*/  @!P1 IMAD R8, R19, R6, RZ ;  /* 0x0000000613089224 */ /* 0x001fe200078e02ff */
[----:B----4-:R-:W-:-:S05]  /*0830*/  @!P1 MOV R14, R72 ;  /* 0x00000048000e9202 */ /* 0x010fca0000000f00 */
[----:B------:R-:W0:Y:S01]  /*0840*/  @!P1 LDC.64 R12, c[0x0][0x398] ;  /* 0x0000e600ff0c9b82 */ /* 0x000e220000000a00 */
[----:B------:R-:W-:Y:S01]  /*0850*/  @!P1 MOV R15, R75 ;  /* 0x0000004b000f9202 */ /* 0x000fe20000000f00 */
[C---:B------:R-:W-:Y:S01]  /*0860*/  @!P1 IMAD R27, R21.reuse, R7, R8 ;  /* 0x00000007151b9224 */ /* 0x040fe200078e0208 */
[C---:B------:R-:W-:Y:S01]  /*0870*/  @!P0 IADD3.X R17, PT, PT, R20.reuse, R29, RZ, P4, !PT ;  /* 0x0000001d14118210 */ /* 0x040fe200027fe4ff */
[----:B------:R-:W-:Y:S01]  /*0880*/  @!P1 IMAD.WIDE.U32 R14, R21, R6, R14 ;  /* 0x00000006150e9225 */ /* 0x000fe200078e000e */
[----:B------:R-:W-:-:S03]  /*0890*/  @!P0 IADD3.X R19, PT, PT, R20, R9, RZ, P2, !PT ;  /* 0x0000000914138210 */ /* 0x000fc600017fe4ff */
[----:B------:R1:W4:Y:S01]  /*08a0*/  @!P0 LDG.E R50, desc[UR12][R16.64] ;  /* 0x0000000c10328981 */ /* 0x000322000c1e1900 */
[----:B------:R-:W-:Y:S01]  /*08b0*/  ISETP.GE.U32.AND P2, PT, R4, UR16, PT ;  /* 0x0000001004007c0c */ /* 0x000fe2000bf46070 */
[----:B------:R-:W0:Y:S01]  /*08c0*/  @!P3 LDC.64 R6, c[0x0][0x3a0] ;  /* 0x0000e800ff06bb82 */ /* 0x000e220000000a00 */
[----:B------:R-:W-:Y:S01]  /*08d0*/  SHF.R.S32.HI R25, RZ, 0x1f, R4 ;  /* 0x0000001fff197819 */ /* 0x000fe20000011404 */
[----:B------:R0:W4:Y:S01]  /*08e0*/  @!P0 LDG.E R49, desc[UR12][R18.64] ;  /* 0x0000000c12318981 */ /* 0x000122000c1e1900 */
[----:B------:R-:W-:Y:S02]  /*08f0*/  @!P1 IADD3 R15, PT, PT, R15, R27, RZ ;  /* 0x0000001b0f0f9210 */ /* 0x000fe40007ffe0ff */
[C---:B------:R-:W-:Y:S02]  /*0900*/  @!P1 SHF.L.U32 R21, R14.reuse, 0x1, RZ ;  /* 0x000000010e159819 */ /* 0x040fe400000006ff */
[----:B------:R-:W-:Y:S01]  /*0910*/  ISETP.GE.AND.EX P2, PT, R25, UR17, PT, P2 ;  /* 0x0000001119007c0c */ /* 0x000fe2000bf46320 */
[----:B------:R-:W0:Y:S01]  /*0920*/  @!P3 LDC.64 R8, c[0x0][0x398] ;  /* 0x0000e600ff08bb82 */ /* 0x000e220000000a00 */
[----:B------:R-:W-:-:S02]  /*0930*/  @!P1 SHF.L.U64.HI R14, R14, 0x1, R15 ;  /* 0x000000010e0e9819 */ /* 0x000fc4000001020f */
[----:B---3--:R-:W-:Y:S01]  /*0940*/  @!P1 IADD3 R10, P0, PT, R21, R10, RZ ;  /* 0x0000000a150a9210 */ /* 0x008fe20007f1e0ff */
[----:B-1----:R-:W-:Y:S01]  /*0950*/  @!P3 IMAD R16, R23, R2, RZ ;  /* 0x000000021710b224 */ /* 0x002fe200078e02ff */
[----:B------:R-:W-:Y:S02]  /*0960*/  IADD3 R15, PT, PT, R33, 0xa0, RZ ;  /* 0x000000a0210f7810 */ /* 0x000fe40007ffe0ff */
[----:B------:R-:W-:Y:S01]  /*0970*/  @!P1 IADD3.X R11, PT, PT, R14, R11, RZ, P0, !PT ;  /* 0x0000000b0e0b9210 */ /* 0x000fe200007fe4ff */
[----:B------:R-:W-:Y:S01]  /*0980*/  @!P3 IMAD R27, R5, R3, R16 ;  /* 0x00000003051bb224 */ /* 0x000fe200078e0210 */
[----:B------:R-:W-:Y:S02]  /*0990*/  ISETP.GE.U32.AND P0, PT, R15, UR16, PT ;  /* 0x000000100f007c0c */ /* 0x000fe4000bf06070 */
[----:B------:R-:W-:Y:S01]  /*09a0*/  SHF.R.S32.HI R23, RZ, 0x1f, R15 ;  /* 0x0000001fff177819 */ /* 0x000fe2000001140f */
[----:B------:R1:W5:Y:S01]  /*09b0*/  @!P1 LDG.E R48, desc[UR12][R10.64] ;  /* 0x0000000c0a309981 */ /* 0x000362000c1e1900 */
[----:B------:R-:W-:-:S02]  /*09c0*/  @!P3 MOV R16, R72 ;  /* 0x000000480010b202 */ /* 0x000fc40000000f00 */
[----:B------:R-:W-:Y:S02]  /*09d0*/  @!P3 MOV R17, R75 ;  /* 0x0000004b0011b202 */ /* 0x000fe40000000f00 */
[----:B------:R-:W-:Y:S01]  /*09e0*/  ISETP.GE.AND.EX P0, PT, R23, UR17, PT, P0 ;  /* 0x0000001117007c0c */ /* 0x000fe2000bf06300 */
[----:B------:R-:W-:Y:S02]  /*09f0*/  @!P3 IMAD.WIDE.U32 R16, R5, R2, R16 ;  /* 0x000000020510b225 */ /* 0x000fe400078e0010 */
[----:B------:R-:W3:Y:S01]  /*0a00*/  @!P2 LDC.64 R2, c[0x0][0x3f8] ;  /* 0x0000fe00ff02ab82 */ /* 0x000ee20000000a00 */
[----:B0-----:R-:W-:Y:S02]  /*0a10*/  @!P1 IADD3 R18, P4, PT, R21, R12, RZ ;  /* 0x0000000c15129210 */ /* 0x001fe40007f9e0ff */
[----:B------:R-:W-:Y:S02]  /*0a20*/  @!P3 IADD3 R5, PT, PT, R17, R27, RZ ;  /* 0x0000001b1105b210 */ /* 0x000fe40007ffe0ff */
[----:B------:R-:W-:-:S02]  /*0a30*/  @!P1 IADD3.X R19, PT, PT, R14, R13, RZ, P4, !PT ;  /* 0x0000000d0e139210 */ /* 0x000fc400027fe4ff */
[----:B------:R-:W-:-:S03]  /*0a40*/  @!P3 SHF.L.U32 R21, R16, 0x1, RZ ;  /* 0x000000011015b819 */ /* 0x000fc600000006ff */
[----:B------:R-:W0:Y:S01]  /*0a50*/  @!P0 LDC.64 R12, c[0x0][0x3f8] ;  /* 0x0000fe00ff0c8b82 */ /* 0x000e220000000a00 */
[----:B------:R-:W-:Y:S01]  /*0a60*/  @!P3 SHF.L.U64.HI R16, R16, 0x1, R5 ;  /* 0x000000011010b819 */ /* 0x000fe20000010205 */
[----:B------:R1:W5:Y:S01]  /*0a70*/  @!P1 LDG.E R47, desc[UR12][R18.64] ;  /* 0x0000000c122f9981 */ /* 0x000362000c1e1900 */
[C---:B------:R-:W-:Y:S02]  /*0a80*/  @!P3 IADD3 R6, P4, PT, R21.reuse, R6, RZ ;  /* 0x000000061506b210 */ /* 0x040fe40007f9e0ff */
[----:B------:R-:W-:Y:S02]  /*0a90*/  @!P3 IADD3 R20, P5, PT, R21, R8, RZ ;  /* 0x000000081514b210 */ /* 0x000fe40007fbe0ff */
[C---:B------:R-:W-:Y:S01]  /*0aa0*/  @!P3 IADD3.X R7, PT, PT, R16.reuse, R7, RZ, P4, !PT ;  /* 0x000000071007b210 */ /* 0x040fe200027fe4ff */
[----:B-1----:R-:W1:Y:S01]  /*0ab0*/  @!P2 LDC.64 R10, c[0x0][0x3a0] ;  /* 0x0000e800ff0aab82 */ /* 0x002e620000000a00 */
[----:B------:R-:W-:Y:S02]  /*0ac0*/  @!P3 IADD3.X R21, PT, PT, R16, R9, RZ, P5, !PT ;  /* 0x000000091015b210 */ /* 0x000fe40002ffe4ff */
[----:B------:R-:W-:Y:S01]  /*0ad0*/  IADD3 R16, PT, PT, R33, 0xc0, RZ ;  /* 0x000000c021107810 */ /* 0x000fe20007ffe0ff */
[----:B------:R0:W5:Y:S01]  /*0ae0*/  @!P3 LDG.E R46, desc[UR12][R6.64] ;  /* 0x0000000c062eb981 */ /* 0x000162000c1e1900 */
[----:B------:R-:W-:-:S02]  /*0af0*/  @!P2 MOV R18, R72 ;  /* 0x000000480012a202 */ /* 0x000fc40000000f00 */
[----:B------:R-:W-:Y:S01]  /*0b00*/  ISETP.GE.U32.AND P4, PT, R16, UR16, PT ;  /* 0x0000001010007c0c */ /* 0x000fe2000bf86070 */
[-C--:B---3--:R-:W-:Y:S01]  /*0b10*/  @!P2 IMAD R25, R25, R2.reuse, RZ ;  /* 0x000000021919a224 */ /* 0x088fe200078e02ff */
[----:B------:R-:W-:Y:S01]  /*0b20*/  SHF.R.S32.HI R27, RZ, 0x1f, R16 ;  /* 0x0000001fff1b7819 */ /* 0x000fe20000011410 */
[----:B------:R-:W3:Y:S01]  /*0b30*/  @!P2 LDC.64 R8, c[0x0][0x398] ;  /* 0x0000e600ff08ab82 */ /* 0x000ee20000000a00 */
[----:B------:R-:W-:Y:S01]  /*0b40*/  @!P2 MOV R19, R75 ;  /* 0x0000004b0013a202 */ /* 0x000fe20000000f00 */
[----:B------:R1:W5:Y:S01]  /*0b50*/  @!P3 LDG.E R45, desc[UR12][R20.64] ;  /* 0x0000000c142db981 */ /* 0x000362000c1e1900 */
[----:B------:R-:W-:Y:S01]  /*0b60*/  ISETP.GE.AND.EX P4, PT, R27, UR17, PT, P4 ;  /* 0x000000111b007c0c */ /* 0x000fe2000bf86340 */
[C---:B------:R-:W-:Y:S02]  /*0b70*/  @!P2 IMAD R25, R4.reuse, R3, R25 ;  /* 0x000000030419a224 */ /* 0x040fe400078e0219 */
[----:B------:R-:W-:Y:S01]  /*0b80*/  @!P2 IMAD.WIDE.U32 R18, R4, R2, R18 ;  /* 0x000000020412a225 */ /* 0x000fe200078e0012 */
[----:B------:R-:W-:Y:S01]  /*0b90*/  IADD3 R14, PT, PT, R33, 0xe0, RZ ;  /* 0x000000e0210e7810 */ /* 0x000fe20007ffe0ff */
[----:B------:R-:W3:Y:S02]  /*0ba0*/  @!P0 LDC.64 R2, c[0x0][0x398] ;  /* 0x0000e600ff028b82 */ /* 0x000ee40000000a00 */
[----:B0-----:R-:W-:Y:S01]  /*0bb0*/  @!P0 IMAD R6, R23, R12, RZ ;  /* 0x0000000c17068224 */ /* 0x001fe200078e02ff */
[----:B------:R-:W-:-:S03]  /*0bc0*/  @!P2 IADD3 R7, PT, PT, R19, R25, RZ ;  /* 0x000000191307a210 */ /* 0x000fc60007ffe0ff */
[----:B------:R-:W-:Y:S01]  /*0bd0*/  @!P0 IMAD R17, R15, R13, R6 ;  /* 0x0000000d0f118224 */ /* 0x000fe200078e0206 */
[----:B------:R-:W-:Y:S01]  /*0be0*/  @!P2 SHF.L.U64.HI R24, R18, 0x1, R7 ;  /* 0x000000011218a819 */ /* 0x000fe20000010207 */
[----:B------:R-:W0:Y:S01]  /*0bf0*/  @!P0 LDC.64 R4, c[0x0][0x3a0] ;  /* 0x0000e800ff048b82 */ /* 0x000e220000000a00 */
[----:B------:R-:W-:Y:S02]  /*0c00*/  ISETP.GE.U32.AND P3, PT, R14, UR16, PT ;  /* 0x000000100e007c0c */ /* 0x000fe4000bf66070 */
[----:B------:R-:W-:-:S05]  /*0c10*/  SHF.R.S32.HI R29, RZ, 0x1f, R14 ;  /* 0x0000001fff1d7819 */ /* 0x000fca000001140e */
[----:B------:R-:W0:Y:S01]  /*0c20*/  @!P4 LDC.64 R6, c[0x0][0x3f8] ;  /* 0x0000fe00ff06cb82 */ /* 0x000e220000000a00 */
[----:B------:R-:W-:Y:S02]  /*0c30*/  ISETP.GE.AND.EX P3, PT, R29, UR17, PT, P3 ;  /* 0x000000111d007c0c */ /* 0x000fe4000bf66330 */
[----:B------:R-:W-:Y:S02]  /*0c40*/  @!P2 SHF.L.U32 R19, R18, 0x1, RZ ;  /* 0x000000011213a819 */ /* 0x000fe400000006ff */
[----:B-1----:R-:W-:Y:S02]  /*0c50*/  @!P0 MOV R20, R72 ;  /* 0x0000004800148202 */ /* 0x002fe40000000f00 */
[----:B------:R-:W-:Y:S02]  /*0c60*/  @!P0 MOV R21, R75 ;  /* 0x0000004b00158202 */ /* 0x000fe40000000f00 */
[C---:B------:R-:W-:Y:S02]  /*0c70*/  @!P2 IADD3 R22, P1, PT, R19.reuse, R10, RZ ;  /* 0x0000000a1316a210 */ /* 0x040fe40007f3e0ff */
[----:B---3--:R-:W-:Y:S01]  /*0c80*/  @!P2 IADD3 R18, P5, PT, R19, R8, RZ ;  /* 0x000000081312a210 */ /* 0x008fe20007fbe0ff */
[----:B------:R-:W-:Y:S01]  /*0c90*/  @!P0 IMAD.WIDE.U32 R12, R15, R12, R20 ;  /* 0x0000000c0f0c8225 */ /* 0x000fe200078e0014 */
[----:B------:R-:W-:-:S02]  /*0ca0*/  @!P2 IADD3.X R23, PT, PT, R24, R11, RZ, P1, !PT ;  /* 0x0000000b1817a210 */ /* 0x000fc40000ffe4ff */
[----:B------:R-:W-:Y:S01]  /*0cb0*/  @!P2 IADD3.X R19, PT, PT, R24, R9, RZ, P5, !PT ;  /* 0x000000091813a210 */ /* 0x000fe20002ffe4ff */
[----:B------:R-:W1:Y:S01]  /*0cc0*/  @!P3 LDC.64 R10, c[0x0][0x3f8] ;  /* 0x0000fe00ff0abb82 */ /* 0x000e620000000a00 */
[----:B------:R-:W-:Y:S01]  /*0cd0*/  @!P0 SHF.L.U32 R21, R12, 0x1, RZ ;  /* 0x000000010c158819 */ /* 0x000fe200000006ff */
[----:B------:R3:W5:Y:S01]  /*0ce0*/  @!P2 LDG.E R44, desc[UR12][R22.64] ;  /* 0x0000000c162ca981 */ /* 0x000762000c1e1900 */
[----:B------:R-:W-:-:S03]  /*0cf0*/  @!P0 IADD3 R9, PT, PT, R13, R17, RZ ;  /* 0x000000110d098210 */ /* 0x000fc60007ffe0ff */
[----:B------:R3:W5:Y:S01]  /*0d00*/  @!P2 LDG.E R43, desc[UR12][R18.64] ;  /* 0x0000000c122ba981 */ /* 0x000762000c1e1900 */
[----:B------:R-:W-:Y:S01]  /*0d10*/  @!P0 IADD3 R20, P2, PT, R21, R2, RZ ;  /* 0x0000000215148210 */ /* 0x000fe20007f5e0ff */
[----:B0-----:R-:W-:Y:S01]  /*0d20*/  @!P4 IMAD R2, R27, R6, RZ ;  /* 0x000000061b02c224 */ /* 0x001fe200078e02ff */
[----:B------:R-:W-:Y:S02]  /*0d30*/  @!P0 SHF.L.U64.HI R12, R12, 0x1, R9 ;  /* 0x000000010c0c8819 */ /* 0x000fe40000010209 */
[----:B------:R-:W-:Y:S01]  /*0d40*/  @!P0 IADD3 R24, P1, PT, R21, R4, RZ ;  /* 0x0000000415188210 */ /* 0x000fe20007f3e0ff */
[----:B------:R-:W0:Y:S01]  /*0d50*/  @!P4 LDC.64 R8, c[0x0][0x3a0] ;  /* 0x0000e800ff08cb82 */ /* 0x000e220000000a00 */
[----:B------:R-:W-:Y:S01]  /*0d60*/  IADD3 R17, PT, PT, R33, 0x100, RZ ;  /* 0x0000010021117810 */ /* 0x000fe20007ffe0ff */
[----:B------:R-:W-:Y:S01]  /*0d70*/  @!P4 IMAD R15, R16, R7, R2 ;  /* 0x00000007100fc224 */ /* 0x000fe200078e0202 */
[C---:B------:R-:W-:Y:S02]  /*0d80*/  @!P0 IADD3.X R25, PT, PT, R12.reuse, R5, RZ, P1, !PT ;  /* 0x000000050c198210 */ /* 0x040fe40000ffe4ff */
[----:B------:R-:W-:-:S02]  /*0d90*/  @!P0 IADD3.X R21, PT, PT, R12, R3, RZ, P2, !PT ;  /* 0x000000030c158210 */ /* 0x000fc400017fe4ff */
[----:B------:R-:W-:Y:S01]  /*0da0*/  ISETP.GE.U32.AND P5, PT, R17, UR16, PT ;  /* 0x0000001011007c0c */ /* 0x000fe2000bfa6070 */
[----:B------:R-:W0:Y:S01]  /*0db0*/  @!P4 LDC.64 R4, c[0x0][0x398] ;  /* 0x0000e600ff04cb82 */ /* 0x000e220000000a00 */
[----:B------:R-:W-:Y:S01]  /*0dc0*/  SHF.R.S32.HI R27, RZ, 0x1f, R17 ;  /* 0x0000001fff1b7819 */ /* 0x000fe20000011411 */
[----:B------:R0:W5:Y:S01]  /*0dd0*/  @!P0 LDG.E R42, desc[UR12][R24.64] ;  /* 0x0000000c182a8981 */ /* 0x000162000c1e1900 */
[----:B------:R-:W-:Y:S02]  /*0de0*/  @!P4 MOV R2, R72 ;  /* 0x000000480002c202 */ /* 0x000fe40000000f00 */
[----:B------:R-:W-:Y:S01]  /*0df0*/  @!P4 MOV R3, R75 ;  /* 0x0000004b0003c202 */ /* 0x000fe20000000f00 */
[----:B-1----:R-:W-:Y:S01]  /*0e00*/  @!P3 IMAD R29, R29, R10, RZ ;  /* 0x0000000a1d1db224 */ /* 0x002fe200078e02ff */
[----:B------:R-:W-:Y:S01]  /*0e10*/  ISETP.GE.AND.EX P5, PT, R27, UR17, PT, P5 ;  /* 0x000000111b007c0c */ /* 0x000fe2000bfa6350 */
[----:B------:R-:W1:Y:S01]  /*0e20*/  @!P3 LDC.64 R12, c[0x0][0x3a0] ;  /* 0x0000e800ff0cbb82 */ /* 0x000e620000000a00 */
[----:B------:R1:W5:Y:S01]  /*0e30*/  @!P0 LDG.E R41, desc[UR12][R20.64] ;  /* 0x0000000c14298981 */ /* 0x000362000c1e1900 */
[----:B------:R-:W-:-:S05]  /*0e40*/  @!P4 IMAD.WIDE.U32 R6, R16, R6, R2 ;  /* 0x000000061006c225 */ /* 0x000fca00078e0002 */
[----:B------:R-:W-:Y:S02]  /*0e50*/  @!P4 IADD3 R3, PT, PT, R7, R15, RZ ;  /* 0x0000000f0703c210 */ /* 0x000fe40007ffe0ff */
[C---:B---3--:R-:W-:Y:S02]  /*0e60*/  @!P4 SHF.L.U32 R23, R6.reuse, 0x1, RZ ;  /* 0x000000010617c819 */ /* 0x048fe400000006ff */
[----:B------:R-:W-:Y:S02]  /*0e70*/  @!P4 SHF.L.U64.HI R16, R6, 0x1, R3 ;  /* 0x000000010610c819 */ /* 0x000fe40000010203 */
[----:B------:R-:W-:Y:S01]  /*0e80*/  @!P3 MOV R2, R72 ;  /* 0x000000480002b202 */ /* 0x000fe20000000f00 */
[----:B------:R-:W3:Y:S01]  /*0e90*/  @!P5 LDC.64 R6, c[0x0][0x3f8] ;  /* 0x0000fe00ff06db82 */ /* 0x000ee20000000a00 */
[----:B------:R-:W-:Y:S01]  /*0ea0*/  @!P3 MOV R3, R75 ;  /* 0x0000004b0003b202 */ /* 0x000fe20000000f00 */
[C---:B------:R-:W-:Y:S01]  /*0eb0*/  @!P3 IMAD R29, R14.reuse, R11, R29 ;  /* 0x0000000b0e1db224 */ /* 0x040fe200078e021d */
[----:B0-----:R-:W-:Y:S01]  /*0ec0*/  @!P4 IADD3 R18, P0, PT, R23, R8, RZ ;  /* 0x000000081712c210 */ /* 0x001fe20007f1e0ff */
[----:B------:R-:W-:-:S04]  /*0ed0*/  @!P3 IMAD.WIDE.U32 R10, R14, R10, R2 ;  /* 0x0000000a0e0ab225 */ /* 0x000fc800078e0002 */
[----:B------:R-:W0:Y:S01]  /*0ee0*/  @!P3 LDC.64 R2, c[0x0][0x398] ;  /* 0x0000e600ff02bb82 */ /* 0x000e220000000a00 */
[----:B------:R-:W-:Y:S02]  /*0ef0*/  @!P4 IADD3 R22, P1, PT, R23, R4, RZ ;  /* 0x000000041716c210 */ /* 0x000fe40007f3e0ff */
[----:B------:R-:W-:Y:S02]  /*0f00*/  IADD3 R15, PT, PT, R33, 0x120, RZ ;  /* 0x00000120210f7810 */ /* 0x000fe40007ffe0ff */
[C---:B------:R-:W-:Y:S02]  /*0f10*/  @!P4 IADD3.X R19, PT, PT, R16.reuse, R9, RZ, P0, !PT ;  /* 0x000000091013c210 */ /* 0x040fe400007fe4ff */
[----:B------:R-:W-:Y:S02]  /*0f20*/  @!P3 IADD3 R9, PT, PT, R11, R29, RZ ;  /* 0x0000001d0b09b210 */ /* 0x000fe40007ffe0ff */
[----:B------:R-:W-:Y:S01]  /*0f30*/  @!P4 IADD3.X R23, PT, PT, R16, R5, RZ, P1, !PT ;  /* 0x000000051017c210 */ /* 0x000fe20000ffe4ff */
[----:B------:R3:W5:Y:S01]  /*0f40*/  @!P4 LDG.E R40, desc[UR12][R18.64] ;  /* 0x0000000c1228c981 */ /* 0x000762000c1e1900 */
[----:B------:R-:W-:-:S02]  /*0f50*/  @!P3 SHF.L.U32 R5, R10, 0x1, RZ ;  /* 0x000000010a05b819 */ /* 0x000fc400000006ff */
[----:B------:R-:W-:Y:S01]  /*0f60*/  ISETP.GE.U32.AND P1, PT, R15, UR16, PT ;  /* 0x000000100f007c0c */ /* 0x000fe2000bf26070 */
[----:B------:R-:W5:Y:S01]  /*0f70*/  @!P4 LDG.E R39, desc[UR12][R22.64] ;  /* 0x0000000c1627c981 */ /* 0x000f62000c1e1900 */
[----:B------:R-:W-:Y:S02]  /*0f80*/  SHF.R.S32.HI R29, RZ, 0x1f, R15 ;  /* 0x0000001fff1d7819 */ /* 0x000fe4000001140f */
[----:B------:R-:W-:Y:S02]  /*0f90*/  @!P3 SHF.L.U64.HI R24, R10, 0x1, R9 ;  /* 0x000000010a18b819 */ /* 0x000fe40000010209 */
[----:B-1----:R-:W-:Y:S02]  /*0fa0*/  @!P3 IADD3 R20, P0, PT, R5, R12, RZ ;  /* 0x0000000c0514b210 */ /* 0x002fe40007f1e0ff */
[----:B------:R-:W-:Y:S01]  /*0fb0*/  ISETP.GE.AND.EX P1, PT, R29, UR17, PT, P1 ;  /* 0x000000111d007c0c */ /* 0x000fe2000bf26310 */
[----:B------:R-:W1:Y:S01]  /*0fc0*/  @!P5 LDC.64 R10, c[0x0][0x3a0] ;  /* 0x0000e800ff0adb82 */ /* 0x000e620000000a00 */
[----:B------:R-:W-:Y:S01]  /*0fd0*/  @!P3 IADD3.X R21, PT, PT, R24, R13, RZ, P0, !PT ;  /* 0x0000000d1815b210 */ /* 0x000fe200007fe4ff */
[----:B---3--:R-:W-:Y:S01]  /*0fe0*/  @!P5 IMAD R12, R27, R6, RZ ;  /* 0x000000061b0cd224 */ /* 0x008fe200078e02ff */
[----:B------:R-:W-:-:S02]  /*0ff0*/  IADD3 R14, PT, PT, R33, 0x160, RZ ;  /* 0x00000160210e7810 */ /* 0x000fc40007ffe0ff */
[----:B------:R-:W-:Y:S01]  /*1000*/  @!P5 MOV R18, R72 ;  /* 0x000000480012d202 */ /* 0x000fe20000000f00 */
[----:B------:R3:W5:Y:S02]  /*1010*/  @!P3 LDG.E R38, desc[UR12][R20.64] ;  /* 0x0000000c1426b981 */ /* 0x000764000c1e1900 */
[----:B------:R-:W2:Y:S01]  /*1020*/  @!P5 LDC.64 R8, c[0x0][0x398] ;  /* 0x0000e600ff08db82 */ /* 0x000ea20000000a00 */
[----:B------:R-:W-:Y:S01]  /*1030*/  @!P5 MOV R19, R75 ;  /* 0x0000004b0013d202 */ /* 0x000fe20000000f00 */
[----:B------:R-:W-:Y:S01]  /*1040*/  @!P5 IMAD R13, R17, R7, R12 ;  /* 0x00000007110dd224 */ /* 0x000fe200078e020c */
[----:B------:R-:W-:Y:S02]  /*1050*/  ISETP.GE.U32.AND P2, PT, R14, UR16, PT ;  /* 0x000000100e007c0c */ /* 0x000fe4000bf46070 */
[----:B0-----:R-:W-:Y:S02]  /*1060*/  @!P3 IADD3 R16, P4, PT, R5, R2, RZ ;  /* 0x000000020510b210 */ /* 0x001fe40007f9e0ff */
[----:B---3--:R-:W-:Y:S01]  /*1070*/  SHF.R.S32.HI R21, RZ, 0x1f, R14 ;  /* 0x0000001fff157819 */ /* 0x008fe2000001140e */
[----:B------:R-:W0:Y:S01]  /*1080*/  @!P1 LDC.64 R4, c[0x0][0x3f8] ;  /* 0x0000fe00ff049b82 */ /* 0x000e220000000a00 */
[----:B------:R-:W-:Y:S01]  /*1090*/  IADD3 R12, PT, PT, R33, 0x140, RZ ;  /* 0x00000140210c7810 */ /* 0x000fe20007ffe0ff */
[----:B------:R-:W-:Y:S01]  /*10a0*/  @!P5 IMAD.WIDE.U32 R6, R17, R6, R18 ;  /* 0x000000061106d225 */ /* 0x000fe200078e0012 */
[----:B------:R-:W-:-:S02]  /*10b0*/  ISETP.GE.AND.EX P2, PT, R21, UR17, PT, P2 ;  /* 0x0000001115007c0c */ /* 0x000fc4000bf46320 */
[----:B------:R-:W-:Y:S02]  /*10c0*/  ISETP.GE.U32.AND P0, PT, R12, UR16, PT ;  /* 0x000000100c007c0c */ /* 0x000fe4000bf06070 */
[----:B------:R-:W-:Y:S01]  /*10d0*/  SHF.R.S32.HI R19, RZ, 0x1f, R12 ;  /* 0x0000001fff137819 */ /* 0x000fe2000001140c */
[----:B------:R-:W3:Y:S01]  /*10e0*/  @!P1 LDC.64 R60, c[0x0][0x3a0] ;  /* 0x0000e800ff3c9b82 */ /* 0x000ee20000000a00 */
[----:B------:R-:W-:Y:S02]  /*10f0*/  @!P5 IADD3 R7, PT, PT, R7, R13, RZ ;  /* 0x0000000d0707d210 */ /* 0x000fe40007ffe0ff */
[----:B------:R-:W-:Y:S02]  /*1100*/  ISETP.GE.AND.EX P0, PT, R19, UR17, PT, P0 ;  /* 0x0000001113007c0c */ /* 0x000fe4000bf06300 */
[----:B------:R-:W-:Y:S02]  /*1110*/  @!P3 IADD3.X R17, PT, PT, R24, R3, RZ, P4, !PT ;  /* 0x000000031811b210 */ /* 0x000fe400027fe4ff */
[C---:B------:R-:W-:Y:S01]  /*1120*/  @!P5 SHF.L.U32 R3, R6.reuse, 0x1, RZ ;  /* 0x000000010603d819 */ /* 0x040fe200000006ff */
[----:B------:R-:W4:Y:S01]  /*1130*/  @!P1 LDC.64 R24, c[0x0][0x398] ;  /* 0x0000e600ff189b82 */ /* 0x000f220000000a00 */
[----:B------:R-:W-:Y:S01]  /*1140*/  @!P5 SHF.L.U64.HI R18, R6, 0x1, R7 ;  /* 0x000000010612d819 */ /* 0x000fe20000010207 */
[----:B------:R0:W5:Y:S01]  /*1150*/  @!P3 LDG.E R37, desc[UR12][R16.64] ;  /* 0x0000000c1025b981 */ /* 0x000162000c1e1900 */
[----:B-1----:R-:W-:-:S05]  /*1160*/  @!P5 IADD3 R10, P3, PT, R3, R10, RZ ;  /* 0x0000000a030ad210 */ /* 0x002fca0007f7e0ff */
[----:B------:R-:W1:Y:S01]  /*1170*/  @!P2 LDC.64 R6, c[0x0][0x3f8] ;  /* 0x0000fe00ff06ab82 */ /* 0x000e620000000a00 */
[----:B--2---:R-:W-:Y:S01]  /*1180*/  @!P5 IADD3 R8, P4, PT, R3, R8, RZ ;  /* 0x000000080308d210 */ /* 0x004fe20007f9e0ff */
[----:B0-----:R-:W-:Y:S01]  /*1190*/  @!P1 IMAD R20, R29, R4, RZ ;  /* 0x000000041d149224 */ /* 0x001fe200078e02ff */
[----:B------:R-:W-:-:S05]  /*11a0*/  @!P1 MOV R16, R72 ;  /* 0x0000004800109202 */ /* 0x000fca0000000f00 */
[----:B------:R-:W0:Y:S01]  /*11b0*/  @!P0 LDC.64 R2, c[0x0][0x3f8] ;  /* 0x0000fe00ff028b82 */ /* 0x000e220000000a00 */
[----:B------:R-:W-:Y:S01]  /*11c0*/  @!P1 MOV R17, R75 ;  /* 0x0000004b00119202 */ /* 0x000fe20000000f00 */
[----:B------:R-:W-:Y:S01]  /*11d0*/  @!P1 IMAD R23, R15, R5, R20 ;  /* 0x000000050f179224 */ /* 0x000fe200078e0214 */
[----:B------:R-:W-:Y:S01]  /*11e0*/  IADD3 R13, PT, PT, R33, 0x180, RZ ;  /* 0x00000180210d7810 */ /* 0x000fe20007ffe0ff */
[----:B------:R-:W-:Y:S01]  /*11f0*/  @!P1 IMAD.WIDE.U32 R4, R15, R4, R16 ;  /* 0x000000040f049225 */ /* 0x000fe200078e0010 */
[----:B------:R-:W-:-:S03]  /*1200*/  @!P5 IADD3.X R11, PT, PT, R18, R11, RZ, P3, !PT ;  /* 0x0000000b120bd210 */ /* 0x000fc60001ffe4ff */
[----:B------:R-:W2:Y:S01]  /*1210*/  @!P0 LDC.64 R30, c[0x0][0x3a0] ;  /* 0x0000e800ff1e8b82 */ /* 0x000ea20000000a00 */
[----:B------:R-:W-:Y:S02]  /*1220*/  @!P5 IADD3.X R9, PT, PT, R18, R9, RZ, P4, !PT ;  /* 0x000000091209d210 */ /* 0x000fe400027fe4ff */
[----:B------:R-:W-:Y:S01]  /*1230*/  ISETP.GE.U32.AND P3, PT, R13, UR16, PT ;  /* 0x000000100d007c0c */ /* 0x000fe2000bf66070 */
[----:B------:R-:W5:Y:S01]  /*1240*/  @!P5 LDG.E R36, desc[UR12][R10.64] ;  /* 0x0000000c0a24d981 */ /* 0x000f62000c1e1900 */
[----:B------:R-:W-:Y:S02]  /*1250*/  SHF.R.S32.HI R15, RZ, 0x1f, R13 ;  /* 0x0000001fff0f7819 */ /* 0x000fe4000001140d */
[----:B------:R-:W-:Y:S01]  /*1260*/  @!P1 IADD3 R5, PT, PT, R5, R23, RZ ;  /* 0x0000001705059210 */ /* 0x000fe20007ffe0ff */
[----:B------:R3:W5:Y:S01]  /*1270*/  @!P5 LDG.E R35, desc[UR12][R8.64] ;  /* 0x0000000c0823d981 */ /* 0x000762000c1e1900 */
[----:B------:R-:W-:Y:S01]  /*1280*/  ISETP.GE.AND.EX P3, PT, R15, UR17, PT, P3 ;  /* 0x000000110f007c0c */ /* 0x000fe2000bf66330 */
[----:B-1----:R-:W-:Y:S01]  /*1290*/  @!P2 IMAD R21, R21, R6, RZ ;  /* 0x000000061515a224 */ /* 0x002fe200078e02ff */
[C---:B------:R-:W-:Y:S01]  /*12a0*/  @!P1 SHF.L.U32 R17, R4.reuse, 0x1, RZ ;  /* 0x0000000104119819 */ /* 0x040fe200000006ff */
[----:B------:R-:W1:Y:S01]  /*12b0*/  @!P0 LDC.64 R22, c[0x0][0x398] ;  /* 0x0000e600ff168b82 */ /* 0x000e620000000a00 */
[----:B------:R-:W-:Y:S01]  /*12c0*/  @!P1 SHF.L.U64.HI R16, R4, 0x1, R5 ;  /* 0x0000000104109819 */ /* 0x000fe20000010205 */
[----:B------:R-:W-:Y:S01]  /*12d0*/  @!P2 IMAD R21, R14, R7, R21 ;  /* 0x000000070e15a224 */ /* 0x000fe200078e0215 */
[----:B---3--:R-:W-:-:S02]  /*12e0*/  @!P2 MOV R8, R72 ;  /* 0x000000480008a202 */ /* 0x008fc40000000f00 */
[----:B------:R-:W-:-:S03]  /*12f0*/  @!P2 MOV R9, R75 ;  /* 0x0000004b0009a202 */ /* 0x000fc60000000f00 */
[----:B------:R-:W3:Y:S01]  /*1300*/  @!P2 LDC.64 R4, c[0x0][0x3a0] ;  /* 0x0000e800ff04ab82 */ /* 0x000ee20000000a00 */
[----:B0-----:R-:W-:Y:S02]  /*1310*/  @!P0 IMAD R19, R19, R2, RZ ;  /* 0x0000000213138224 */ /* 0x001fe400078e02ff */
[----:B------:R-:W-:Y:S01]  /*1320*/  @!P2 IMAD.WIDE.U32 R6, R14, R6, R8 ;  /* 0x000000060e06a225 */ /* 0x000fe200078e0008 */
[----:B------:R-:W-:Y:S02]  /*1330*/  @!P0 MOV R8, R72 ;  /* 0x0000004800088202 */ /* 0x000fe40000000f00 */
[----:B------:R-:W-:Y:S01]  /*1340*/  @!P0 MOV R9, R75 ;  /* 0x0000004b00098202 */ /* 0x000fe20000000f00 */
[C---:B------:R-:W-:Y:S01]  /*1350*/  @!P0 IMAD R19, R12.reuse, R3, R19 ;  /* 0x000000030c138224 */ /* 0x040fe200078e0213 */
[----:B------:R-:W0:Y:S01]  /*1360*/  @!P2 LDC.64 R10, c[0x0][0x398] ;  /* 0x0000e600ff0aab82 */ /* 0x000e220000000a00 */
[----:B------:R-:W-:-:S07]  /*1370*/  @!P0 IMAD.WIDE.U32 R2, R12, R2, R8 ;  /* 0x000000020c028225 */ /* 0x000fce00078e0008 */
[----:B------:R-:W0:Y:S01]  /*1380*/  @!P3 LDC.64 R8, c[0x0][0x3f8] ;  /* 0x0000fe00ff08bb82 */ /* 0x000e220000000a00 */
[C---:B------:R-:W-:Y:S02]  /*1390*/  @!P1 IADD3 R60, P4, PT, R17.reuse, R60, RZ ;  /* 0x0000003c113c9210 */ /* 0x040fe40007f9e0ff */
[----:B----4-:R-:W-:Y:S02]  /*13a0*/  @!P1 IADD3 R24, P5, PT, R17, R24, RZ ;  /* 0x0000001811189210 */ /* 0x010fe40007fbe0ff */
[----:B------:R-:W-:Y:S02]  /*13b0*/  @!P2 IADD3 R7, PT, PT, R7, R21, RZ ;  /* 0x000000150707a210 */ /* 0x000fe40007ffe0ff */
[----:B------:R-:W-:Y:S01]  /*13c0*/  @!P2 SHF.L.U32 R17, R6, 0x1, RZ ;  /* 0x000000010611a819 */ /* 0x000fe200000006ff */
[----:B------:R-:W-:Y:S01]  /*13d0*/  UIMAD.WIDE UR6, UR5, 0x8, UR6 ;  /* 0x00000008050678a5 */ /* 0x000fe2000f8e0206 */
[----:B------:R-:W-:Y:S01]  /*13e0*/  @!P0 IADD3 R19, PT, PT, R3, R19, RZ ;  /* 0x0000001303138210 */ /* 0x000fe20007ffe0ff */
[----:B------:R-:W4:Y:S01]  /*13f0*/  @!P3 LDC.64 R56, c[0x0][0x3a0] ;  /* 0x0000e800ff38bb82 */ /* 0x000f220000000a00 */
[----:B------:R-:W-:-:S02]  /*1400*/  @!P0 SHF.L.U32 R3, R2, 0x1, RZ ;  /* 0x0000000102038819 */ /* 0x000fc400000006ff */
[----:B------:R-:W-:Y:S02]  /*1410*/  @!P2 SHF.L.U64.HI R12, R6, 0x1, R7 ;  /* 0x00000001060ca819 */ /* 0x000fe40000010207 */
[----:B---3--:R-:W-:Y:S02]  /*1420*/  @!P2 IADD3 R6, P6, PT, R17, R4, RZ ;  /* 0x000000041106a210 */ /* 0x008fe40007fde0ff */
[C---:B------:R-:W-:Y:S01]  /*1430*/  @!P1 IADD3.X R61, PT, PT, R16.reuse, R61, RZ, P4, !PT ;  /* 0x0000003d103d9210 */ /* 0x040fe200027fe4ff */
[----:B------:R-:W3:Y:S01]  /*1440*/  @!P3 LDC.64 R58, c[0x0][0x398] ;  /* 0x0000e600ff3abb82 */ /* 0x000ee20000000a00 */
[----:B------:R-:W-:Y:S02]  /*1450*/  @!P1 IADD3.X R25, PT, PT, R16, R25, RZ, P5, !PT ;  /* 0x0000001910199210 */ /* 0x000fe40002ffe4ff */
[----:B--2---:R-:W-:Y:S02]  /*1460*/  @!P0 IADD3 R30, P4, PT, R3, R30, RZ ;  /* 0x0000001e031e8210 */ /* 0x004fe40007f9e0ff */
[----:B------:R-:W-:-:S02]  /*1470*/  @!P0 SHF.L.U64.HI R2, R2, 0x1, R19 ;  /* 0x0000000102028819 */ /* 0x000fc40000010213 */
[----:B------:R-:W-:Y:S01]  /*1480*/  IADD3 R65, PT, PT, R33, 0x1a0, RZ ;  /* 0x000001a021417810 */ /* 0x000fe20007ffe0ff */
[----:B------:R-:W2:Y:S01]  /*1490*/  LDC.64 R28, c[0x0][0x3a8] ;  /* 0x0000ea00ff1c7b82 */ /* 0x000ea20000000a00 */
[----:B-1----:R-:W-:Y:S01]  /*14a0*/  @!P0 IADD3 R22, P5, PT, R3, R22, RZ ;  /* 0x0000001603168210 */ /* 0x002fe20007fbe0ff */
[----:B------:R-:W-:Y:S01]  /*14b0*/  HFMA2 R3, -RZ, RZ, 0, 0 ;  /* 0x00000000ff037431 */ /* 0x000fe200000001ff */
[----:B------:R-:W-:Y:S02]  /*14c0*/  @!P2 IADD3.X R7, PT, PT, R12, R5, RZ, P6, !PT ;  /* 0x000000050c07a210 */ /* 0x000fe400037fe4ff */
[----:B------:R-:W-:Y:S01]  /*14d0*/  MOV R18, UR6 ;  /* 0x0000000600127c02 */ /* 0x000fe20008000f00 */
[----:B------:R-:W-:Y:S01]  /*14e0*/  HFMA2 R4, -RZ, RZ, 0, 0 ;  /* 0x00000000ff047431 */ /* 0x000fe200000001ff */
[----:B------:R-:W-:Y:S01]  /*14f0*/  MOV R19, UR7 ;  /* 0x0000000700137c02 */ /* 0x000fe20008000f00 */
[----:B------:R1:W2:Y:S01]  /*1500*/  @!P2 LDG.E R3, desc[UR12][R6.64] ;  /* 0x0000000c0603a981 */ /* 0x0002a2000c1e1900 */
[----:B------:R-:W-:-:S02]  /*1510*/  @!P0 IADD3.X R31, PT, PT, R2, R31, RZ, P4, !PT ;  /* 0x0000001f021f8210 */ /* 0x000fc400027fe4ff */
[----:B------:R-:W-:Y:S01]  /*1520*/  ISETP.GE.U32.AND P4, PT, R65, UR16, PT ;  /* 0x0000001041007c0c */ /* 0x000fe2000bf86070 */
[----:B------:R-:W5:Y:S01]  /*1530*/  @!P1 LDG.E R34, desc[UR12][R60.64] ;  /* 0x0000000c3c229981 */ /* 0x000f62000c1e1900 */
[----:B------:R-:W-:Y:S02]  /*1540*/  SHF.R.S32.HI R5, RZ, 0x1f, R65 ;  /* 0x0000001fff057819 */ /* 0x000fe40000011441 */
[----:B------:R-:W-:Y:S01]  /*1550*/  @!P0 IADD3.X R23, PT, PT, R2, R23, RZ, P5, !PT ;  /* 0x0000001702178210 */ /* 0x000fe20002ffe4ff */
[----:B0-----:R-:W-:Y:S01]  /*1560*/  @!P3 IMAD R2, R15, R8, RZ ;  /* 0x000000080f02b224 */ /* 0x001fe200078e02ff */
[----:B------:R-:W2:Y:S01]  /*1570*/  LDG.E.64 R18, desc[UR12][R18.64] ;  /* 0x0000000c12127981 */ /* 0x000ea2000c1e1b00 */
[----:B-1----:R-:W-:Y:S02]  /*1580*/  @!P3 MOV R6, R72 ;  /* 0x000000480006b202 */ /* 0x002fe40000000f00 */
[----:B------:R-:W-:Y:S02]  /*1590*/  @!P3 MOV R7, R75 ;  /* 0x0000004b0007b202 */ /* 0x000fe40000000f00 */
[----:B------:R-:W-:Y:S01]  /*15a0*/  ISETP.GE.AND.EX P4, PT, R5, UR17, PT, P4 ;  /* 0x0000001105007c0c */ /* 0x000fe2000bf86340 */
[C---:B------:R-:W-:Y:S01]  /*15b0*/  @!P3 IMAD R15, R13.reuse, R9, R2 ;  /* 0x000000090d0fb224 */ /* 0x040fe200078e0202 */
[----:B------:R-:W-:Y:S01]  /*15c0*/  ISETP.NE.AND P6, PT, RZ, UR9, PT ;  /* 0x00000009ff007c0c */ /* 0x000fe2000bfc5270 */
[----:B------:R-:W-:Y:S01]  /*15d0*/  @!P3 IMAD.WIDE.U32 R8, R13, R8, R6 ;  /* 0x000000080d08b225 */ /* 0x000fe200078e0006 */
[----:B------:R-:W-:-:S02]  /*15e0*/  @!P2 IADD3 R10, P5, PT, R17, R10, RZ ;  /* 0x0000000a110aa210 */ /* 0x000fc40007fbe0ff */
[----:B------:R-:W-:Y:S02]  /*15f0*/  IADD3 R7, PT, PT, R33, 0x1c0, RZ ;  /* 0x000001c021077810 */ /* 0x000fe40007ffe0ff */
[----:B------:R-:W-:Y:S02]  /*1600*/  @!P2 IADD3.X R11, PT, PT, R12, R11, RZ, P5, !PT ;  /* 0x0000000b0c0ba210 */ /* 0x000fe40002ffe4ff */
[----:B------:R-:W-:Y:S02]  /*1610*/  @!P3 IADD3 R13, PT, PT, R9, R15, RZ ;  /* 0x0000000f090db210 */ /* 0x000fe40007ffe0ff */
[----:B------:R-:W-:Y:S01]  /*1620*/  @!P3 SHF.L.U32 R9, R8, 0x1, RZ ;  /* 0x000000010809b819 */ /* 0x000fe200000006ff */
[----:B------:R0:W2:Y:S01]  /*1630*/  @!P2 LDG.E R4, desc[UR12][R10.64] ;  /* 0x0000000c0a04a981 */ /* 0x0000a2000c1e1900 */
[----:B------:R-:W-:Y:S01]  /*1640*/  ISETP.GE.U32.AND P5, PT, R7, UR16, PT ;  /* 0x0000001007007c0c */ /* 0x000fe2000bfa6070 */
[----:B------:R-:W1:Y:S01]  /*1650*/  @!P4 LDC.64 R16, c[0x0][0x3f8] ;  /* 0x0000fe00ff10cb82 */ /* 0x000e620000000a00 */
[----:B------:R-:W-:-:S02]  /*1660*/  SHF.R.S32.HI R63, RZ, 0x1f, R7 ;  /* 0x0000001fff3f7819 */ /* 0x000fc40000011407 */
[----:B------:R-:W-:Y:S02]  /*1670*/  @!P3 SHF.L.U64.HI R8, R8, 0x1, R13 ;  /* 0x000000010808b819 */ /* 0x000fe4000001020d */
[----:B----4-:R-:W-:Y:S02]  /*1680*/  @!P3 IADD3 R56, P2, PT, R9, R56, RZ ;  /* 0x000000380938b210 */ /* 0x010fe40007f5e0ff */
[----:B------:R-:W-:Y:S01]  /*1690*/  ISETP.GE.AND.EX P5, PT, R63, UR17, PT, P5 ;  /* 0x000000113f007c0c */ /* 0x000fe2000bfa6350 */
[----:B------:R-:W4:Y:S01]  /*16a0*/  @P6 LDC.64 R26, c[0x0][0x3b0] ;  /* 0x0000ec00ff1a6b82 */ /* 0x000f220000000a00 */
[----:B------:R-:W-:Y:S02]  /*16b0*/  @!P3 IADD3.X R57, PT, PT, R8, R57, RZ, P2, !PT ;  /* 0x000000390839b210 */ /* 0x000fe400017fe4ff */
[----:B---3--:R-:W-:Y:S02]  /*16c0*/  @!P3 IADD3 R58, P2, PT, R9, R58, RZ ;  /* 0x0000003a093ab210 */ /* 0x008fe40007f5e0ff */
[----:B------:R-:W-:-:S02]  /*16d0*/  IADD3 R33, PT, PT, R33, 0x1e0, RZ ;  /* 0x000001e021217810 */ /* 0x000fc40007ffe0ff */
[----:B------:R-:W-:Y:S02]  /*16e0*/  MOV R13, UR8 ;  /* 0x00000008000d7c02 */ /* 0x000fe40008000f00 */
[----:B------:R-:W-:Y:S02]  /*16f0*/  LOP3.LUT R2, R53, 0xffff, RZ, 0xc0, !PT ;  /* 0x0000ffff35027812 */ /* 0x000fe400078ec0ff */
[----:B------:R-:W-:Y:S01]  /*1700*/  @!P3 IADD3.X R59, PT, PT, R8, R59, RZ, P2, !PT ;  /* 0x0000003b083bb210 */ /* 0x000fe200017fe4ff */
[----:B0-----:R-:W0:Y:S01]  /*1710*/  @!P5 LDC.64 R10, c[0x0][0x3f8] ;  /* 0x0000fe00ff0adb82 */ /* 0x001e220000000a00 */
[----:B------:R-:W-:Y:S02]  /*1720*/  ISETP.GE.U32.AND P2, PT, R33, UR16, PT ;  /* 0x0000001021007c0c */ /* 0x000fe4000bf46070 */
[----:B------:R-:W-:Y:S01]  /*1730*/  SHF.R.S32.HI R55, RZ, 0x1f, R33 ;  /* 0x0000001fff377819 */ /* 0x000fe20000011421 */
[----:B------:R-:W-:-:S03]  /*1740*/  IMAD R9, R13, 0x2a, R2 ;  /* 0x0000002a0d097824 */ /* 0x000fc600078e0202 */
[----:B------:R-:W-:Y:S01]  /*1750*/  ISETP.GE.AND.EX P2, PT, R55, UR17, PT, P2 ;  /* 0x0000001137007c0c */ /* 0x000fe2000bf46320 */
[----:B------:R-:W3:Y:S01]  /*1760*/  @!P4 LDC.64 R12, c[0x0][0x3a0] ;  /* 0x0000e800ff0ccb82 */ /* 0x000ee20000000a00 */
[----:B------:R-:W-:Y:S01]  /*1770*/  @!P4 MOV R20, R72 ;  /* 0x000000480014c202 */ /* 0x000fe20000000f00 */
[----:B-1----:R-:W-:Y:S01]  /*1780*/  @!P4 IMAD R6, R5, R16, RZ ;  /* 0x000000100506c224 */ /* 0x002fe200078e02ff */
[----:B------:R-:W-:Y:S01]  /*1790*/  @!P4 MOV R21, R75 ;  /* 0x0000004b0015c202 */ /* 0x000fe20000000f00 */
[----:B--2---:R-:W-:-:S04]  /*17a0*/  IMAD.WIDE R28, R9, 0x4, R28 ;  /* 0x00000004091c7825 */ /* 0x004fc800078e021c */
[----:B----4-:R-:W-:Y:S02]  /*17b0*/  @P6 IMAD.WIDE R26, R9, 0x4, R26 ;  /* 0x00000004091a6825 */ /* 0x010fe400078e021a */
[----:B------:R-:W1:Y:S02]  /*17c0*/  @!P4 LDC.64 R8, c[0x0][0x398] ;  /* 0x0000e600ff08cb82 */ /* 0x000e640000000a00 */
[C---:B------:R-:W-:Y:S02]  /*17d0*/  @!P4 IMAD R17, R65.reuse, R17, R6 ;  /* 0x000000114111c224 */ /* 0x040fe400078e0206 */
[----:B------:R-:W-:-:S04]  /*17e0*/  @!P4 IMAD.WIDE.U32 R20, R65, R16, R20 ;  /* 0x000000104114c225 */ /* 0x000fc800078e0014 */
[----:B------:R-:W2:Y:S01]  /*17f0*/  @!P2 LDC.64 R14, c[0x0][0x3f8] ;  /* 0x0000fe00ff0eab82 */ /* 0x000ea20000000a00 */
[----:B------:R-:W-:Y:S01]  /*1800*/  HFMA2 R5, -RZ, RZ, 0, 0 ;  /* 0x00000000ff057431 */ /* 0x000fe200000001ff */
[----:B------:R-:W-:Y:S02]  /*1810*/  MOV R32, RZ ;  /* 0x000000ff00207202 */ /* 0x000fe40000000f00 */
[----:B------:R-:W-:Y:S02]  /*1820*/  MOV R6, RZ ;  /* 0x000000ff00067202 */ /* 0x000fe40000000f00 */
[----:B------:R-:W-:Y:S01]  /*1830*/  @!P4 IADD3 R21, PT, PT, R21, R17, RZ ;  /* 0x000000111515c210 */ /* 0x000fe20007ffe0ff */
[----:B------:R4:W2:Y:S01]  /*1840*/  @!P3 LDG.E R5, desc[UR12][R56.64] ;  /* 0x0000000c3805b981 */ /* 0x0008a2000c1e1900 */
[C---:B------:R-:W-:Y:S01]  /*1850*/  @!P4 SHF.L.U32 R61, R20.reuse, 0x1, RZ ;  /* 0x00000001143dc819 */ /* 0x040fe200000006ff */
[----:B------:R-:W2:Y:S01]  /*1860*/  @!P5 LDC.64 R16, c[0x0][0x3a0] ;  /* 0x0000e800ff10db82 */ /* 0x000ea20000000a00 */
[----:B------:R-:W-:Y:S01]  /*1870*/  @!P4 SHF.L.U64.HI R60, R20, 0x1, R21 ;  /* 0x00000001143cc819 */ /* 0x000fe20000010215 */
[----:B------:R3:W2:Y:S01]  /*1880*/  @!P0 LDG.E R32, desc[UR12][R30.64] ;  /* 0x0000000c1e208981 */ /* 0x0006a2000c1e1900 */
[----:B0-----:R-:W-:-:S03]  /*1890*/  @!P5 IMAD R62, R63, R10, RZ ;  /* 0x0000000a3f3ed224 */ /* 0x001fc600078e02ff */
[----:B------:R1:W2:Y:S01]  /*18a0*/  @!P3 LDG.E R6, desc[UR12][R58.64] ;  /* 0x0000000c3a06b981 */ /* 0x0002a2000c1e1900 */
[----:B----4-:R-:W-:Y:S01]  /*18b0*/  @!P5 MOV R56, R72 ;  /* 0x000000480038d202 */ /* 0x010fe20000000f00 */
[----:B------:R-:W0:Y:S01]  /*18c0*/  @!P5 LDC.64 R20, c[0x0][0x398] ;  /* 0x0000e600ff14db82 */ /* 0x000e220000000a00 */
[----:B------:R-:W-:Y:S02]  /*18d0*/  @!P5 MOV R57, R75 ;  /* 0x0000004b0039d202 */ /* 0x000fe40000000f00 */
[----:B---3--:R-:W-:Y:S01]  /*18e0*/  @!P4 IADD3 R30, P3, PT, R61, R12, RZ ;  /* 0x0000000c3d1ec210 */ /* 0x008fe20007f7e0ff */
[C---:B------:R-:W-:Y:S02]  /*18f0*/  @!P5 IMAD R63, R7.reuse, R11, R62 ;  /* 0x0000000b073fd224 */ /* 0x040fe400078e023e */
[----:B------:R-:W-:Y:S01]  /*1900*/  @!P5 IMAD.WIDE.U32 R56, R7, R10, R56 ;  /* 0x0000000a0738d225 */ /* 0x000fe200078e0038 */
[----:B------:R-:W-:Y:S01]  /*1910*/  @!P4 IADD3.X R31, PT, PT, R60, R13, RZ, P3, !PT ;  /* 0x0000000d3c1fc210 */ /* 0x000fe20001ffe4ff */
[----:B------:R-:W3:Y:S02]  /*1920*/  @!P2 LDC.64 R10, c[0x0][0x398] ;  /* 0x0000e600ff0aab82 */ /* 0x000ee40000000a00 */
[----:B------:R-:W-:Y:S01]  /*1930*/  HFMA2 R7, -RZ, RZ, 0, 0 ;  /* 0x00000000ff077431 */ /* 0x000fe200000001ff */
[----:B-1----:R-:W-:-:S05]  /*1940*/  @!P4 IADD3 R58, P3, PT, R61, R8, RZ ;  /* 0x000000083d3ac210 */ /* 0x002fca0007f7e0ff */
[----:B------:R-:W1:Y:S01]  /*1950*/  @!P2 LDC.64 R12, c[0x0][0x3a0] ;  /* 0x0000e800ff0cab82 */ /* 0x000e620000000a00 */
[----:B--2---:R-:W-:Y:S01]  /*1960*/  @!P2 IMAD R8, R55, R14, RZ ;  /* 0x0000000e3708a224 */ /* 0x004fe200078e02ff */
[----:B------:R2:W4:Y:S01]  /*1970*/  @!P4 LDG.E R7, desc[UR12][R30.64] ;  /* 0x0000000c1e07c981 */ /* 0x000522000c1e1900 */
[----:B------:R-:W-:Y:S02]  /*1980*/  @!P4 IADD3.X R59, PT, PT, R60, R9, RZ, P3, !PT ;  /* 0x000000093c3bc210 */ /* 0x000fe40001ffe4ff */
[----:B------:R-:W-:Y:S01]  /*1990*/  @!P2 IMAD R55, R33, R15, R8 ;  /* 0x0000000f2137a224 */ /* 0x000fe200078e0208 */
[----:B------:R-:W-:Y:S02]  /*19a0*/  MOV R8, RZ ;  /* 0x000000ff00087202 */ /* 0x000fe40000000f00 */
[----:B--2---:R-:W-:-:S04]  /*19b0*/  @!P2 MOV R30, R72 ;  /* 0x00000048001ea202 */ /* 0x004fc80000000f00 */
[----:B------:R-:W2:Y:S01]  /*19c0*/  @!P4 LDG.E R8, desc[UR12][R58.64] ;  /* 0x0000000c3a08c981 */ /* 0x000ea2000c1e1900 */
[----:B------:R-:W-:Y:S02]  /*19d0*/  @!P2 MOV R31, R75 ;  /* 0x0000004b001fa202 */ /* 0x000fe40000000f00 */
[----:B------:R-:W-:Y:S02]  /*19e0*/  @!P5 IADD3 R57, PT, PT, R57, R63, RZ ;  /* 0x0000003f3939d210 */ /* 0x000fe40007ffe0ff */
[C---:B------:R-:W-:Y:S01]  /*19f0*/  @!P5 SHF.L.U32 R9, R56.reuse, 0x1, RZ ;  /* 0x000000013809d819 */ /* 0x040fe200000006ff */
[----:B------:R-:W-:Y:S01]  /*1a00*/  @!P2 IMAD.WIDE.U32 R14, R33, R14, R30 ;  /* 0x0000000e210ea225 */ /* 0x000fe200078e001e */
[----:B------:R-:W-:Y:S02]  /*1a10*/  @!P5 SHF.L.U64.HI R56, R56, 0x1, R57 ;  /* 0x000000013838d819 */ /* 0x000fe40000010239 */
[C---:B------:R-:W-:Y:S02]  /*1a20*/  @!P5 IADD3 R16, P3, PT, R9.reuse, R16, RZ ;  /* 0x000000100910d210 */ /* 0x040fe40007f7e0ff */
[----:B0-----:R-:W-:-:S02]  /*1a30*/  @!P5 IADD3 R20, P4, PT, R9, R20, RZ ;  /* 0x000000140914d210 */ /* 0x001fc40007f9e0ff */
[----:B------:R-:W-:Y:S02]  /*1a40*/  @!P2 IADD3 R15, PT, PT, R15, R55, RZ ;  /* 0x000000370f0fa210 */ /* 0x000fe40007ffe0ff */
[----:B------:R-:W-:Y:S02]  /*1a50*/  @!P2 SHF.L.U32 R31, R14, 0x1, RZ ;  /* 0x000000010e1fa819 */ /* 0x000fe400000006ff */
[C---:B------:R-:W-:Y:S02]  /*1a60*/  @!P5 IADD3.X R17, PT, PT, R56.reuse, R17, RZ, P3, !PT ;  /* 0x000000113811d210 */ /* 0x040fe40001ffe4ff */
[----:B------:R-:W-:Y:S02]  /*1a70*/  @!P5 IADD3.X R21, PT, PT, R56, R21, RZ, P4, !PT ;  /* 0x000000153815d210 */ /* 0x000fe400027fe4ff */
[----:B------:R-:W-:Y:S02]  /*1a80*/  @!P2 SHF.L.U64.HI R14, R14, 0x1, R15 ;  /* 0x000000010e0ea819 */ /* 0x000fe4000001020f */
[----:B-1----:R-:W-:-:S02]  /*1a90*/  @!P2 IADD3 R56, P3, PT, R31, R12, RZ ;  /* 0x0000000c1f38a210 */ /* 0x002fc40007f7e0ff */
[----:B---3--:R-:W-:Y:S01]  /*1aa0*/  @!P2 IADD3 R30, P4, PT, R31, R10, RZ ;  /* 0x0000000a1f1ea210 */ /* 0x008fe20007f9e0ff */
[----:B------:R-:W-:Y:S01]  /*1ab0*/  HFMA2 R9, -RZ, RZ, 0, 0 ;  /* 0x00000000ff097431 */ /* 0x000fe200000001ff */
[C---:B------:R-:W-:Y:S02]  /*1ac0*/  @!P2 IADD3.X R57, PT, PT, R14.reuse, R13, RZ, P3, !PT ;  /* 0x0000000d0e39a210 */ /* 0x040fe40001ffe4ff */
[----:B------:R-:W-:Y:S02]  /*1ad0*/  CS2R R12, SRZ ;  /* 0x00000000000c7805 */ /* 0x000fe4000001ff00 */
[----:B------:R-:W-:Y:S02]  /*1ae0*/  @!P2 IADD3.X R31, PT, PT, R14, R11, RZ, P4, !PT ;  /* 0x0000000b0e1fa210 */ /* 0x000fe400027fe4ff */
[----:B------:R-:W-:Y:S02]  /*1af0*/  CS2R R10, SRZ ;  /* 0x00000000000a7805 */ /* 0x000fe4000001ff00 */
[----:B------:R-:W-:-:S02]  /*1b00*/  MOV R33, RZ ;  /* 0x000000ff00217202 */ /* 0x000fc40000000f00 */
[----:B------:R-:W-:Y:S01]  /*1b10*/  CS2R R14, SRZ ;  /* 0x00000000000e7805 */ /* 0x000fe2000001ff00 */
[----:B------:R-:W3:Y:S04]  /*1b20*/  @!P5 LDG.E R9, desc[UR12][R16.64] ;  /* 0x0000000c1009d981 */ /* 0x000ee8000c1e1900 */
[----:B------:R-:W3:Y:S04]  /*1b30*/  @!P5 LDG.E R10, desc[UR12][R20.64] ;  /* 0x0000000c140ad981 */ /* 0x000ee8000c1e1900 */
[----:B------:R-:W3:Y:S04]  /*1b40*/  @!P2 LDG.E R11, desc[UR12][R56.64] ;  /* 0x0000000c380ba981 */ /* 0x000ee8000c1e1900 */
[----:B------:R-:W3:Y:S04]  /*1b50*/  @!P2 LDG.E R12, desc[UR12][R30.64] ;  /* 0x0000000c1e0ca981 */ /* 0x000ee8000c1e1900 */
[----:B------:R0:W5:Y:S04]  /*1b60*/  @!P1 LDG.E R33, desc[UR12][R24.64] ;  /* 0x0000000c18219981 */ /* 0x000168000c1e1900 */
[----:B------:R0:W5:Y:S04]  /*1b70*/  @P6 LDG.E.64 R14, desc[UR12][R26.64] ;  /* 0x0000000c1a0e6981 */ /* 0x000168000c1e1b00 */
[----:B------:R0:W5:Y:S04]  /*1b80*/  LDG.E.64 R16, desc[UR12][R28.64] ;  /* 0x0000000c1c107981 */ /* 0x000168000c1e1b00 */
[----:B------:R0:W5:Y:S01]  /*1b90*/  @!P0 LDG.E R13, desc[UR12][R22.64] ;  /* 0x0000000c160d8981 */ /* 0x000162000c1e1900 */
[----:B------:R-:W-:Y:S01]  /*1ba0*/  UISETP.NE.AND UP1, UPT, UR9, URZ, UPT ;  /* 0x000000ff0900728c */ /* 0x000fe2000bf25270 */
[----:B------:R-:W-:-:S02]  /*1bb0*/  PRMT R69, R52, 0x7632, R69 ;  /* 0x0000763234457816 */ /* 0x000fc40000000045 */
[----:B------:R-:W-:Y:S02]  /*1bc0*/  PRMT R70, R51, 0x7632, R70 ;  /* 0x0000763233467816 */ /* 0x000fe40000000046 */
[----:B------:R-:W-:Y:S02]  /*1bd0*/  PRMT R67, R50, 0x7632, R67 ;  /* 0x0000763232437816 */ /* 0x000fe40000000043 */
[----:B------:R-:W-:Y:S01]  /*1be0*/  PRMT R68, R49, 0x7632, R68 ;  /* 0x0000763231447816 */ /* 0x000fe20000000044 */
[----:B------:R-:W-:Y:S01]  /*1bf0*/  UMOV UR14, 0x3f800000 ;  /* 0x3f800000000e7882 */ /* 0x000fe20000000000 */
[----:B------:R-:W-:-:S13]  /*1c00*/  R2UR UR11, R18 ;  /* 0x00000000120b72ca */ /* 0x000fda00000e0000 */
[----:B------:R-:W-:-:S05]  /*1c10*/  MOV R18, UR11 ;  /* 0x0000000b00127c02 */ /* 0x000fca0008000f00 */
[----:B------:R-:W-:-:S05]  /*1c20*/  FFMA.FTZ R19, -R18, UR11, R19 ;  /* 0x0000000b12137c23 */ /* 0x000fca0008010113 */
[----:B------:R-:W-:-:S13]  /*1c30*/  FSETP.GTU.FTZ.AND P0, PT, R19, RZ, PT ;  /* 0x000000ff1300720b */ /* 0x000fda0003f1c000 */
[----:B------:R-:W-:-:S05]  /*1c40*/  VOTEU.ANY UP0, P0 ;  /* 0x0000000000ff7886 */ /* 0x000fca0000000100 */
[----:B------:R-:W1:Y:S01]  /*1c50*/  @UP0 LDCU UR6, c[0x0][0x3c0] ;  /* 0x00007800ff0607ac */ /* 0x000e620008000800 */
[----:B------:R-:W-:-:S13]  /*1c60*/  PLOP3.LUT P0, PT, PT, PT, UP0, 0x80, 0x8 ;  /* 0x000000000008781c */ /* 0x000fda0003f0f008 */
[----:B-1----:R-:W-:-:S06]  /*1c70*/  @P0 FADD.FTZ R18, R19, UR6 ;  /* 0x0000000613120e21 */ /* 0x002fcc0008010000 */
[----:B------:R-:W1:Y:S01]  /*1c80*/  @P0 MUFU.RSQ R18, R18 ;  /* 0x0000001200120308 */ /* 0x000e620000001400 */
[----:B------:R-:W-:Y:S02]  /*1c90*/  PRMT R64, R3, 0x7632, R64 ;  /* 0x0000763203407816 */ /* 0x000fe40000000040 */
[----:B------:R-:W-:Y:S02]  /*1ca0*/  PRMT R65, R4, 0x7632, R65 ;  /* 0x0000763204417816 */ /* 0x000fe40000000041 */
[----:B------:R-:W-:Y:S02]  /*1cb0*/  PRMT R62, R5, 0x7632, R62 ;  /* 0x00007632053e7816 */ /* 0x000fe4000000003e */
[----:B-1----:R-:W-:Y:S02]  /*1cc0*/  @P0 R2UR UR6, R18 ;  /* 0x00000000120602ca */ /* 0x002fe400000e0000 */
[----:B------:R-:W-:Y:S02]  /*1cd0*/  PRMT R66, R32, 0x7632, R66 ;  /* 0x0000763220427816 */ /* 0x000fe40000000042 */
[----:B------:R-:W-:-:S09]  /*1ce0*/  PRMT R63, R6, 0x7632, R63 ;  /* 0x00007632063f7816 */ /* 0x000fd2000000003f */
[----:B------:R-:W-:Y:S01]  /*1cf0*/  @UP0 UMOV UR14, UR6 ;  /* 0x00000006000e0c82 */ /* 0x000fe20008000000 */
[----:B----4-:R-:W-:Y:S02]  /*1d00*/  PRMT R60, R7, 0x7632, R60 ;  /* 0x00007632073c7816 */ /* 0x010fe4000000003c */
[----:B--2---:R-:W-:Y:S02]  /*1d10*/  PRMT R61, R8, 0x7632, R61 ;  /* 0x00007632083d7816 */ /* 0x004fe4000000003d */
[----:B---3--:R-:W-:Y:S02]  /*1d20*/  PRMT R58, R9, 0x7632, R58 ;  /* 0x00007632093a7816 */ /* 0x008fe4000000003a */
[----:B------:R-:W-:Y:S02]  /*1d30*/  PRMT R59, R10, 0x7632, R59 ;  /* 0x000076320a3b7816 */ /* 0x000fe4000000003b */
[----:B------:R-:W-:Y:S02]  /*1d40*/  PRMT R56, R11, 0x7632, R56 ;  /* 0x000076320b387816 */ /* 0x000fe40000000038 */
[----:B------:R-:W-:Y:S01]  /*1d50*/  PRMT R57, R12, 0x7632, R57 ;  /* 0x000076320c397816 */ /* 0x000fe20000000039 */
[----:B0-----:R-:W-:Y:S06]  /*1d60*/  BRA.U UP1, `(.L_x_132) ;  /* 0x0000001101c87547 */ /* 0x001fec000b800000 */
[----:B------:R-:W-:Y:S02]  /*1d70*/  SHF.L.U32 R20, R52, 0x10, RZ ;  /* 0x0000001034147819 */ /* 0x000fe400000006ff */
[----:B------:R-:W-:Y:S02]  /*1d80*/  SHF.L.U32 R21, R69, 0x10, RZ ;  /* 0x0000001045157819 */ /* 0x000fe400000006ff */
[----:B------:R-:W-:Y:S01]  /*1d90*/  SHF.L.U32 R19, R51, 0x10, RZ ;  /* 0x0000001033137819 */ /* 0x000fe200000006ff */
[----:B------:R-:W-:Y:S01]  /*1da0*/  FADD.FTZ R20, R20, -UR11 ;  /* 0x8000000b14147e21 */ /* 0x000fe20008010000 */
[----:B------:R-:W-:Y:S01]  /*1db0*/  SHF.L.U32 R18, R70, 0x10, RZ ;  /* 0x0000001046127819 */ /* 0x000fe200000006ff */
[----:B------:R-:W-:Y:S01]  /*1dc0*/  FADD.FTZ R21, R21, -UR11 ;  /* 0x8000000b15157e21 */ /* 0x000fe20008010000 */
[----:B------:R-:W-:Y:S01]  /*1dd0*/  SHF.L.U32 R26, R50, 0x10, RZ ;  /* 0x00000010321a7819 */ /* 0x000fe200000006ff */
[----:B-----5:R-:W-:Y:S01]  /*1de0*/  FMUL.FTZ R23, R16, R19 ;  /* 0x0000001310177220 */ /* 0x020fe20000410000 */
[----:B------:R-:W-:Y:S01]  /*1df0*/  FMUL.FTZ R20, R20, UR14 ;  /* 0x0000000e14147c20 */ /* 0x000fe20008410000 */
[----:B------:R-:W-:Y:S01]  /*1e00*/  FMUL.FTZ R22, R17, R18 ;  /* 0x0000001211167220 */ /* 0x000fe20000410000 */
[----:B------:R-:W-:Y:S01]  /*1e10*/  FMUL.FTZ R21, R21, UR14 ;  /* 0x0000000e15157c20 */ /* 0x000fe20008410000 */
[----:B------:R-:W-:Y:S01]  /*1e20*/  FADD.FTZ R25, RZ, R23 ;  /* 0x00000017ff197221 */ /* 0x000fe20000010000 */
[----:B------:R-:W-:Y:S01]  /*1e30*/  FFMA.FTZ R24, R20, R23, RZ ;  /* 0x0000001714187223 */ /* 0x000fe200000100ff */
[----:B------:R-:W-:Y:S01]  /*1e40*/  SHF.L.U32 R27, R49, 0x10, RZ ;  /* 0x00000010311b7819 */ /* 0x000fe200000006ff */
[----:B------:R-:W-:Y:S01]  /*1e50*/  FADD.FTZ R26, R26, -UR11 ;  /* 0x8000000b1a1a7e21 */ /* 0x000fe20008010000 */
[----:B------:R-:W-:Y:S01]  /*1e60*/  FADD.FTZ R25, R22, R25 ;  /* 0x0000001916197221 */ /* 0x000fe20000010000 */
[----:B------:R-:W-:Y:S01]  /*1e70*/  FFMA.FTZ R23, R21, R22, R24 ;  /* 0x0000001615177223 */ /* 0x000fe20000010018 */
[----:B------:R-:W-:Y:S01]  /*1e80*/  FFMA.FTZ R22, R19, R20, RZ ;  /* 0x0000001413167223 */ /* 0x000fe200000100ff */
[----:B------:R-:W-:Y:S01]  /*1e90*/  FMUL.FTZ R26, R26, UR14 ;  /* 0x0000000e1a1a7c20 */ /* 0x000fe20008410000 */
[----:B------:R-:W-:Y:S01]  /*1ea0*/  FMUL.FTZ R28, R16, R27 ;  /* 0x0000001b101c7220 */ /* 0x000fe20000410000 */
[----:B------:R-:W-:Y:S01]  /*1eb0*/  SHF.L.U32 R24, R67, 0x10, RZ ;  /* 0x0000001043187819 */ /* 0x000fe200000006ff */
[----:B------:R-:W-:Y:S01]  /*1ec0*/  FADD.FTZ R20, RZ, R19 ;  /* 0x00000013ff147221 */ /* 0x000fe20000010000 */
[----:B------:R-:W-:Y:S01]  /*1ed0*/  FFMA.FTZ R19, R27, R26, R22 ;  /* 0x0000001a1b137223 */ /* 0x000fe20000010016 */
[----:B------:R-:W-:Y:S01]  /*1ee0*/  FADD.FTZ R22, R25, R28 ;  /* 0x0000001c19167221 */ /* 0x000fe20000010000 */
[----:B------:R-:W-:Y:S01]  /*1ef0*/  FFMA.FTZ R23, R26, R28, R23 ;  /* 0x0000001c1a177223 */ /* 0x000fe20000010017 */
[----:B------:R-:W-:Y:S01]  /*1f00*/  FADD.FTZ R25, R24, -UR11 ;  /* 0x8000000b18197e21 */ /* 0x000fe20008010000 */
[----:B------:R-:W-:Y:S01]  /*1f10*/  SHF.L.U32 R24, R68, 0x10, RZ ;  /* 0x0000001044187819 */ /* 0x000fe200000006ff */
[----:B------:R-:W-:Y:S01]  /*1f20*/  FADD.FTZ R20, R27, R20 ;  /* 0x000000141b147221 */ /* 0x000fe20000010000 */
[----:B------:R-:W-:Y:S01]  /*1f30*/  FFMA.FTZ R21, R18, R21, RZ ;  /* 0x0000001512157223 */ /* 0x000fe200000100ff */
[----:B------:R-:W-:Y:S01]  /*1f40*/  FADD.FTZ R27, RZ, R18 ;  /* 0x00000012ff1b7221 */ /* 0x000fe20000010000 */
[----:B------:R-:W-:Y:S01]  /*1f50*/  FMUL.FTZ R26, R25, UR14 ;  /* 0x0000000e191a7c20 */ /* 0x000fe20008410000 */
[C---:B------:R-:W-:Y:S01]  /*1f60*/  SHF.L.U32 R28, R48.reuse, 0x10, RZ ;  /* 0x00000010301c7819 */ /* 0x040fe200000006ff */
[----:B------:R-:W-:Y:S01]  /*1f70*/  FMUL.FTZ R25, R17, R24 ;  /* 0x0000001811197220 */ /* 0x000fe20000410000 */
[----:B------:R-:W-:Y:S01]  /*1f80*/  PRMT R29, R48, 0x7632, R29 ;  /* 0x00007632301d7816 */ /* 0x000fe2000000001d */
[C---:B------:R-:W-:Y:S01]  /*1f90*/  FADD.FTZ R18, R24.reuse, R27 ;  /* 0x0000001b18127221 */ /* 0x040fe20000010000 */
[----:B------:R-:W-:Y:S01]  /*1fa0*/  FFMA.FTZ R21, R24, R26, R21 ;  /* 0x0000001a18157223 */ /* 0x000fe20000010015 */
[----:B------:R-:W-:Y:S01]  /*1fb0*/  SHF.L.U32 R24, R47, 0x10, RZ ;  /* 0x000000102f187819 */ /* 0x000fe200000006ff */
[----:B------:R-:W-:Y:S01]  /*1fc0*/  FFMA.FTZ R23, R26, R25, R23 ;  /* 0x000000191a177223 */ /* 0x000fe20000010017 */
[----:B------:R-:W-:Y:S01]  /*1fd0*/  FADD.FTZ R28, R28, -UR11 ;  /* 0x8000000b1c1c7e21 */ /* 0x000fe20008010000 */
[----:B------:R-:W-:Y:S01]  /*1fe0*/  SHF.L.U32 R27, R29, 0x10, RZ ;  /* 0x000000101d1b7819 */ /* 0x000fe200000006ff */
[----:B------:R-:W-:Y:S01]  /*1ff0*/  FADD.FTZ R22, R25, R22 ;  /* 0x0000001619167221 */ /* 0x000fe20000010000 */
[----:B------:R-:W-:Y:S01]  /*2000*/  PRMT R26, R47, 0x7632, R26 ;  /* 0x000076322f1a7816 */ /* 0x000fe2000000001a */
[----:B------:R-:W-:Y:S01]  /*2010*/  FMUL.FTZ R25, R16, R24 ;  /* 0x0000001810197220 */ /* 0x000fe20000410000 */
[----:B------:R-:W-:Y:S01]  /*2020*/  FMUL.FTZ R28, R28, UR14 ;  /* 0x0000000e1c1c7c20 */ /* 0x000fe20008410000 */
[----:B------:R-:W-:Y:S01]  /*2030*/  FADD.FTZ R27, R27, -UR11 ;  /* 0x8000000b1b1b7e21 */ /* 0x000fe20008010000 */
[----:B------:R-:W-:Y:S01]  /*2040*/  SHF.L.U32 R26, R26, 0x10, RZ ;  /* 0x000000101a1a7819 */ /* 0x000fe200000006ff */
[----:B------:R-:W-:Y:S01]  /*2050*/  FADD.FTZ R22, R22, R25 ;  /* 0x0000001916167221 */ /* 0x000fe20000010000 */
[----:B------:R-:W-:Y:S01]  /*2060*/  FADD.FTZ R20, R20, R24 ;  /* 0x0000001814147221 */ /* 0x000fe20000010000 */
[----:B------:R-:W-:Y:S01]  /*2070*/  FFMA.FTZ R19, R24, R28, R19 ;  /* 0x0000001c18137223 */ /* 0x000fe20000010013 */
[----:B------:R-:W-:Y:S01]  /*2080*/  FFMA.FTZ R25, R28, R25, R23 ;  /* 0x000000191c197223 */ /* 0x000fe20000010017 */
[----:B------:R-:W-:Y:S01]  /*2090*/  FMUL.FTZ R24, R27, UR14 ;  /* 0x0000000e1b187c20 */ /* 0x000fe20008410000 */
[----:B------:R-:W-:Y:S01]  /*20a0*/  FMUL.FTZ R23, R17, R26 ;  /* 0x0000001a11177220 */ /* 0x000fe20000410000 */
[----:B------:R-:W-:Y:S01]  /*20b0*/  PRMT R28, R46, 0x7632, R28 ;  /* 0x000076322e1c7816 */ /* 0x000fe2000000001c */
[----:B------:R-:W-:Y:S01]  /*20c0*/  FADD.FTZ R18, R18, R26 ;  /* 0x0000001a12127221 */ /* 0x000fe20000010000 */
[----:B------:R-:W-:Y:S01]  /*20d0*/  SHF.L.U32 R27, R46, 0x10, RZ ;  /* 0x000000102e1b7819 */ /* 0x000fe200000006ff */
[----:B------:R-:W-:Y:S01]  /*20e0*/  FADD.FTZ R22, R23, R22 ;  /* 0x0000001617167221 */ /* 0x000fe20000010000 */
[----:B------:R-:W-:Y:S01]  /*20f0*/  FFMA.FTZ R25, R24, R23, R25 ;  /* 0x0000001718197223 */ /* 0x000fe20000010019 */
[----:B------:R-:W-:Y:S01]  /*2100*/  SHF.L.U32 R23, R28, 0x10, RZ ;  /* 0x000000101c177819 */ /* 0x000fe200000006ff */
[----:B------:R-:W-:Y:S01]  /*2110*/  FFMA.FTZ R21, R26, R24, R21 ;  /* 0x000000181a157223 */ /* 0x000fe20000010015 */
[----:B------:R-:W-:Y:S01]  /*2120*/  FADD.FTZ R27, R27, -UR11 ;  /* 0x8000000b1b1b7e21 */ /* 0x000fe20008010000 */
[----:B------:R-:W-:-:S02]  /*2130*/  SHF.L.U32 R26, R45, 0x10, RZ ;  /* 0x000000102d1a7819 */ /* 0x000fc400000006ff */
[----:B------:R-:W-:Y:S01]  /*2140*/  PRMT R24, R45, 0x7632, R24 ;  /* 0x000076322d187816 */ /* 0x000fe20000000018 */
[----:B------:R-:W-:Y:S01]  /*2150*/  FADD.FTZ R23, R23, -UR11 ;  /* 0x8000000b17177e21 */ /* 0x000fe20008010000 */
[----:B------:R-:W-:Y:S01]  /*2160*/  FMUL.FTZ R28, R27, UR14 ;  /* 0x0000000e1b1c7c20 */ /* 0x000fe20008410000 */
[----:B------:R-:W-:Y:S01]  /*2170*/  FMUL.FTZ R27, R16, R26 ;  /* 0x0000001a101b7220 */ /* 0x000fe20000410000 */
[----:B------:R-:W-:Y:S01]  /*2180*/  SHF.L.U32 R24, R24, 0x10, RZ ;  /* 0x0000001018187819 */ /* 0x000fe200000006ff */
[----:B------:R-:W-:Y:S01]  /*2190*/  FMUL.FTZ R23, R23, UR14 ;  /* 0x0000000e17177c20 */ /* 0x000fe20008410000 */
[----:B------:R-:W-:Y:S01]  /*21a0*/  FADD.FTZ R20, R20, R26 ;  /* 0x0000001a14147221 */ /* 0x000fe20000010000 */
[----:B------:R-:W-:Y:S01]  /*21b0*/  FFMA.FTZ R19, R26, R28, R19 ;  /* 0x0000001c1a137223 */ /* 0x000fe20000010013 */
[----:B------:R-:W-:Y:S01]  /*21c0*/  SHF.L.U32 R26, R44, 0x10, RZ ;  /* 0x000000102c1a7819 */ /* 0x000fe200000006ff */
[----:B------:R-:W-:Y:S01]  /*21d0*/  FFMA.FTZ R28, R28, R27, R25 ;  /* 0x0000001b1c1c7223 */ /* 0x000fe20000010019 */
[----:B------:R-:W-:Y:S01]  /*21e0*/  PRMT R29, R44, 0x7632, R29 ;  /* 0x000076322c1d7816 */ /* 0x000fe2000000001d */
[----:B------:R-:W-:Y:S01]  /*21f0*/  FADD.FTZ R18, R18, R24 ;  /* 0x0000001812127221 */ /* 0x000fe20000010000 */
[----:B------:R-:W-:Y:S01]  /*2200*/  FFMA.FTZ R21, R24, R23, R21 ;  /* 0x0000001718157223 */ /* 0x000fe20000010015 */
[----:B------:R-:W-:Y:S01]  /*2210*/  FMUL.FTZ R25, R17, R24 ;  /* 0x0000001811197220 */ /* 0x000fe20000410000 */
[----:B------:R-:W-:Y:S01]  /*2220*/  FADD.FTZ R22, R22, R27 ;  /* 0x0000001b16167221 */ /* 0x000fe20000010000 */
[----:B------:R-:W-:Y:S01]  /*2230*/  SHF.L.U32 R24, R43, 0x10, RZ ;  /* 0x000000102b187819 */ /* 0x000fe200000006ff */
[----:B------:R-:W-:Y:S01]  /*2240*/  FADD.FTZ R27, R26, -UR11 ;  /* 0x8000000b1a1b7e21 */ /* 0x000fe20008010000 */
[----:B------:R-:W-:Y:S01]  /*2250*/  SHF.L.U32 R26, R29, 0x10, RZ ;  /* 0x000000101d1a7819 */ /* 0x000fe200000006ff */
[----:B------:R-:W-:Y:S01]  /*2260*/  FADD.FTZ R22, R25, R22 ;  /* 0x0000001619167221 */ /* 0x000fe20000010000 */
[----:B------:R-:W-:Y:S01]  /*2270*/  FFMA.FTZ R28, R23, R25, R28 ;  /* 0x00000019171c7223 */ /* 0x000fe2000001001c */
[----:B------:R-:W-:Y:S01]  /*2280*/  PRMT R29, R43, 0x7632, R29 ;  /* 0x000076322b1d7816 */ /* 0x000fe2000000001d */
[----:B------:R-:W-:Y:S01]  /*2290*/  FMUL.FTZ R25, R16, R24 ;  /* 0x0000001810197220 */ /* 0x000fe20000410000 */
[----:B------:R-:W-:Y:S01]  /*22a0*/  FMUL.FTZ R27, R27, UR14 ;  /* 0x0000000e1b1b7c20 */ /* 0x000fe20008410000 */
[----:B------:R-:W-:Y:S01]  /*22b0*/  FADD.FTZ R23, R26, -UR11 ;  /* 0x8000000b1a177e21 */ /* 0x000fe20008010000 */
[----:B------:R-:W-:Y:S01]  /*22c0*/  SHF.L.U32 R26, R29, 0x10, RZ ;  /* 0x000000101d1a7819 */ /* 0x000fe200000006ff */
[----:B------:R-:W-:Y:S01]  /*22d0*/  FADD.FTZ R22, R22, R25 ;  /* 0x0000001916167221 */ /* 0x000fe20000010000 */
[----:B------:R-:W-:Y:S01]  /*22e0*/  FFMA.FTZ R19, R24, R27, R19 ;  /* 0x0000001b18137223 */ /* 0x000fe20000010013 */
[----:B------:R-:W-:Y:S01]  /*22f0*/  FFMA.FTZ R25, R27, R25, R28 ;  /* 0x000000191b197223 */ /* 0x000fe2000001001c */
[----:B------:R-:W-:Y:S01]  /*2300*/  SHF.L.U32 R27, R42, 0x10, RZ ;  /* 0x000000102a1b7819 */ /* 0x000fe200000006ff */
[----:B------:R-:W-:Y:S01]  /*2310*/  FADD.FTZ R20, R20, R24 ;  /* 0x0000001814147221 */ /* 0x000fe20000010000 */
[----:B------:R-:W-:Y:S01]  /*2320*/  FMUL.FTZ R24, R23, UR14 ;  /* 0x0000000e17187c20 */ /* 0x000fe20008410000 */
[----:B------:R-:W-:Y:S01]  /*2330*/  FMUL.FTZ R23, R17, R26 ;  /* 0x0000001a11177220 */ /* 0x000fe20000410000 */
[----:B------:R-:W-:Y:S01]  /*2340*/  PRMT R28, R42, 0x7632, R28 ;  /* 0x000076322a1c7816 */ /* 0x000fe2000000001c */
[----:B------:R-:W-:Y:S01]  /*2350*/  FADD.FTZ R27, R27, -UR11 ;  /* 0x8000000b1b1b7e21 */ /* 0x000fe20008010000 */
[----:B------:R-:W-:Y:S01]  /*2360*/  FADD.FTZ R18, R18, R26 ;  /* 0x0000001a12127221 */ /* 0x000fe20000010000 */
[----:B------:R-:W-:Y:S01]  /*2370*/  FFMA.FTZ R21, R26, R24, R21 ;  /* 0x000000181a157223 */ /* 0x000fe20000010015 */
[----:B------:R-:W-:Y:S01]  /*2380*/  FADD.FTZ R22, R23, R22 ;  /* 0x0000001617167221 */ /* 0x000fe20000010000 */
[----:B------:R-:W-:Y:S01]  /*2390*/  FFMA.FTZ R25, R24, R23, R25 ;  /* 0x0000001718197223 */ /* 0x000fe20000010019 */
[----:B------:R-:W-:-:S02]  /*23a0*/  SHF.L.U32 R26, R41, 0x10, RZ ;  /* 0x00000010291a7819 */ /* 0x000fc400000006ff */
[----:B------:R-:W-:Y:S01]  /*23b0*/  SHF.L.U32 R23, R28, 0x10, RZ ;  /* 0x000000101c177819 */ /* 0x000fe200000006ff */
[----:B------:R-:W-:Y:S01]  /*23c0*/  FMUL.FTZ R28, R27, UR14 ;  /* 0x0000000e1b1c7c20 */ /* 0x000fe20008410000 */
[----:B------:R-:W-:Y:S01]  /*23d0*/  PRMT R24, R41, 0x7632, R24 ;  /* 0x0000763229187816 */ /* 0x000fe20000000018 */
[----:B------:R-:W-:Y:S01]  /*23e0*/  FMUL.FTZ R27, R16, R26 ;  /* 0x0000001a101b7220 */ /* 0x000fe20000410000 */
[----:B------:R-:W-:Y:S01]  /*23f0*/  FADD.FTZ R20, R20, R26 ;  /* 0x0000001a14147221 */ /* 0x000fe20000010000 */
[----:B------:R-:W-:Y:S01]  /*2400*/  FFMA.FTZ R19, R26, R28, R19 ;  /* 0x0000001c1a137223 */ /* 0x000fe20000010013 */
[----:B------:R-:W-:Y:S01]  /*2410*/  FADD.FTZ R23, R23, -UR11 ;  /* 0x8000000b17177e21 */ /* 0x000fe20008010000 */
[----:B------:R-:W-:Y:S01]  /*2420*/  SHF.L.U32 R26, R40, 0x10, RZ ;  /* 0x00000010281a7819 */ /* 0x000fe200000006ff */
[----:B------:R-:W-:Y:S01]  /*2430*/  FADD.FTZ R22, R22, R27 ;  /* 0x0000001b16167221 */ /* 0x000fe20000010000 */
[----:B------:R-:W-:Y:S01]  /*2440*/  SHF.L.U32 R24, R24, 0x10, RZ ;  /* 0x0000001018187819 */ /* 0x000fe200000006ff */
[----:B------:R-:W-:Y:S01]  /*2450*/  FMUL.FTZ R23, R23, UR14 ;  /* 0x0000000e17177c20 */ /* 0x000fe20008410000 */
[----:B------:R-:W-:Y:S01]  /*2460*/  PRMT R29, R40, 0x7632, R29 ;  /* 0x00007632281d7816 */ /* 0x000fe2000000001d */
[----:B------:R-:W-:Y:S01]  /*2470*/  FFMA.FTZ R28, R28, R27, R25 ;  /* 0x0000001b1c1c7223 */ /* 0x000fe20000010019 */
[----:B------:R-:W-:Y:S01]  /*2480*/  FADD.FTZ R27, R26, -UR11 ;  /* 0x8000000b1a1b7e21 */ /* 0x000fe20008010000 */
[----:B------:R-:W-:Y:S01]  /*2490*/  FMUL.FTZ R25, R17, R24 ;  /* 0x0000001811197220 */ /* 0x000fe20000410000 */
[----:B------:R-:W-:Y:S01]  /*24a0*/  SHF.L.U32 R26, R29, 0x10, RZ ;  /* 0x000000101d1a7819 */ /* 0x000fe200000006ff */
[----:B------:R-:W-:Y:S01]  /*24b0*/  FADD.FTZ R18, R18, R24 ;  /* 0x0000001812127221 */ /* 0x000fe20000010000 */
[----:B------:R-:W-:Y:S01]  /*24c0*/  FFMA.FTZ R21, R24, R23, R21 ;  /* 0x0000001718157223 */ /* 0x000fe20000010015 */
[----:B------:R-:W-:Y:S01]  /*24d0*/  SHF.L.U32 R24, R39, 0x10, RZ ;  /* 0x0000001027187819 */ /* 0x000fe200000006ff */
[----:B------:R-:W-:Y:S01]  /*24e0*/  FFMA.FTZ R28, R23, R25, R28 ;  /* 0x00000019171c7223 */ /* 0x000fe2000001001c */
[----:B------:R-:W-:Y:S01]  /*24f0*/  PRMT R29, R39, 0x7632, R29 ;  /* 0x00007632271d7816 */ /* 0x000fe2000000001d */
[----:B------:R-:W-:Y:S01]  /*2500*/  FMUL.FTZ R27, R27, UR14 ;  /* 0x0000000e1b1b7c20 */ /* 0x000fe20008410000 */
[----:B------:R-:W-:Y:S01]  /*2510*/  FADD.FTZ R23, R26, -UR11 ;  /* 0x8000000b1a177e21 */ /* 0x000fe20008010000 */
[----:B------:R-:W-:Y:S01]  /*2520*/  FADD.FTZ R22, R25, R22 ;  /* 0x0000001619167221 */ /* 0x000fe20000010000 */
[----:B------:R-:W-:Y:S01]  /*2530*/  FMUL.FTZ R25, R16, R24 ;  /* 0x0000001810197220 */ /* 0x000fe20000410000 */
[----:B------:R-:W-:Y:S01]  /*2540*/  SHF.L.U32 R26, R29, 0x10, RZ ;  /* 0x000000101d1a7819 */ /* 0x000fe200000006ff */
[----:B------:R-:W-:Y:S01]  /*2550*/  FADD.FTZ R20, R20, R24 ;  /* 0x0000001814147221 */ /* 0x000fe20000010000 */
[----:B------:R-:W-:Y:S01]  /*2560*/  FFMA.FTZ R19, R24, R27, R19 ;  /* 0x0000001b18137223 */ /* 0x000fe20000010013 */
[----:B------:R-:W-:Y:S01]  /*2570*/  FMUL.FTZ R24, R23, UR14 ;  /* 0x0000000e17187c20 */ /* 0x000fe20008410000 */
[----:B------:R-:W-:Y:S01]  /*2580*/  SHF.L.U32 R23, R38, 0x10, RZ ;  /* 0x0000001026177819 */ /* 0x000fe200000006ff */
[----:B------:R-:W-:Y:S01]  /*2590*/  FADD.FTZ R30, R22, R25 ;  /* 0x00000019161e7221 */ /* 0x000fe20000010000 */
[--C-:B------:R-:W-:Y:S01]  /*25a0*/  FFMA.FTZ R27, R27, R25, R28.reuse ;  /* 0x000000191b1b7223 */ /* 0x100fe2000001001c */
[----:B------:R-:W-:Y:S01]  /*25b0*/  FMUL.FTZ R25, R17, R26 ;  /* 0x0000001a11197220 */ /* 0x000fe20000410000 */
[----:B------:R-:W-:Y:S01]  /*25c0*/  PRMT R28, R38, 0x7632, R28 ;  /* 0x00007632261c7816 */ /* 0x000fe2000000001c */
[----:B------:R-:W-:Y:S01]  /*25d0*/  FADD.FTZ R18, R18, R26 ;  /* 0x0000001a12127221 */ /* 0x000fe20000010000 */
[----:B------:R-:W-:Y:S01]  /*25e0*/  FFMA.FTZ R21, R26, R24, R21 ;  /* 0x000000181a157223 */ /* 0x000fe20000010015 */
[----:B------:R-:W-:Y:S01]  /*25f0*/  SHF.L.U32 R22, R37, 0x10, RZ ;  /* 0x0000001025167819 */ /* 0x000fe200000006ff */
[----:B------:R-:W-:Y:S01]  /*2600*/  FADD.FTZ R26, R23, -UR11 ;  /* 0x8000000b171a7e21 */ /* 0x000fe20008010000 */
[----:B------:R-:W-:Y:S01]  /*2610*/  FFMA.FTZ R27, R24, R25, R27 ;  /* 0x00000019181b7223 */ /* 0x000fe2000001001b */
[----:B------:R-:W-:Y:S01]  /*2620*/  SHF.L.U32 R24, R28, 0x10, RZ ;  /* 0x000000101c187819 */ /* 0x000fe200000006ff */
[----:B------:R-:W-:Y:S01]  /*2630*/  FADD.FTZ R23, R25, R30 ;  /* 0x0000001e19177221 */ /* 0x000fe20000010000 */
[----:B------:R-:W-:Y:S01]  /*2640*/  FMUL.FTZ R26, R26, UR14 ;  /* 0x0000000e1a1a7c20 */ /* 0x000fe20008410000 */
[----:B------:R-:W-:Y:S01]  /*2650*/  FMUL.FTZ R28, R16, R22 ;  /* 0x00000016101c7220 */ /* 0x000fe20000410000 */
[----:B------:R-:W-:Y:S01]  /*2660*/  PRMT R29, R37, 0x7632, R29 ;  /* 0x00007632251d7816 */ /* 0x000fe2000000001d */
[----:B------:R-:W-:Y:S01]  /*2670*/  FADD.FTZ R20, R20, R22 ;  /* 0x0000001614147221 */ /* 0x000fe20000010000 */
[----:B------:R-:W-:Y:S01]  /*2680*/  FADD.FTZ R25, R24, -UR11 ;  /* 0x8000000b18197e21 */ /* 0x000fe20008010000 */
[----:B------:R-:W-:Y:S01]  /*2690*/  FFMA.FTZ R22, R22, R26, R19 ;  /* 0x0000001a16167223 */ /* 0x000fe20000010013 */
[----:B------:R-:W-:Y:S01]  /*26a0*/  FADD.FTZ R19, R23, R28 ;  /* 0x0000001c17137221 */ /* 0x000fe20000010000 */
[----:B------:R-:W-:Y:S01]  /*26b0*/  SHF.L.U32 R24, R29, 0x10, RZ ;  /* 0x000000101d187819 */ /* 0x000fe200000006ff */
[--C-:B------:R-:W-:Y:S01]  /*26c0*/  FFMA.FTZ R26, R26, R28, R27.reuse ;  /* 0x0000001c1a1a7223 */ /* 0x100fe2000001001b */
[C---:B------:R-:W-:Y:S01]  /*26d0*/  SHF.L.U32 R23, R36.reuse, 0x10, RZ ;  /* 0x0000001024177819 */ /* 0x040fe200000006ff */
[----:B------:R-:W-:Y:S01]  /*26e0*/  FMUL.FTZ R25, R25, UR14 ;  /* 0x0000000e19197c20 */ /* 0x000fe20008410000 */
[----:B------:R-:W-:Y:S01]  /*26f0*/  PRMT R27, R36, 0x7632, R27 ;  /* 0x00007632241b7816 */ /* 0x000fe2000000001b */
[----:B------:R-:W-:Y:S01]  /*2700*/  FADD.FTZ R18, R18, R24 ;  /* 0x0000001812127221 */ /* 0x000fe20000010000 */
[----:B------:R-:W-:Y:S01]  /*2710*/  SHF.L.U32 R29, R35, 0x10, RZ ;  /* 0x00000010231d7819 */ /* 0x000fe200000006ff */
[----:B------:R-:W-:Y:S01]  /*2720*/  FFMA.FTZ R21, R24, R25, R21 ;  /* 0x0000001918157223 */ /* 0x000fe20000010015 */
[----:B------:R-:W-:Y:S01]  /*2730*/  FADD.FTZ R28, R23, -UR11 ;  /* 0x8000000b171c7e21 */ /* 0x000fe20008010000 */
[----:B------:R-:W-:Y:S01]  /*2740*/  FMUL.FTZ R24, R17, R24 ;  /* 0x0000001811187220 */ /* 0x000fe20000410000 */
[----:B------:R-:W-:Y:S01]  /*2750*/  SHF.L.U32 R27, R27, 0x10, RZ ;  /* 0x000000101b1b7819 */ /* 0x000fe200000006ff */
[----:B------:R-:W-:Y:S01]  /*2760*/  FADD.FTZ R20, R20, R29 ;  /* 0x0000001d14147221 */ /* 0x000fe20000010000 */
[----:B------:R-:W-:Y:S01]  /*2770*/  FMUL.FTZ R30, R28, UR14 ;  /* 0x0000000e1c1e7c20 */ /* 0x000fe20008410000 */
[----:B------:R-:W-:Y:S01]  /*2780*/  FFMA.FTZ R23, R25, R24, R26 ;  /* 0x0000001819177223 */ /* 0x000fe2000001001a */
[----:B------:R-:W-:Y:S01]  /*2790*/  PRMT R28, R35, 0x7632, R28 ;  /* 0x00007632231c7816 */ /* 0x000fe2000000001c */
[----:B------:R-:W-:Y:S01]  /*27a0*/  FADD.FTZ R27, R27, -UR11 ;  /* 0x8000000b1b1b7e21 */ /* 0x000fe20008010000 */
[----:B------:R-:W-:Y:S01]  /*27b0*/  FMUL.FTZ R26, R16, R29 ;  /* 0x0000001d101a7220 */ /* 0x000fe20000410000 */
[----:B------:R-:W-:Y:S01]  /*27c0*/  FFMA.FTZ R22, R29, R30, R22 ;  /* 0x0000001e1d167223 */ /* 0x000fe20000010016 */
[----:B------:R-:W-:Y:S01]  /*27d0*/  SHF.L.U32 R28, R28, 0x10, RZ ;  /* 0x000000101c1c7819 */ /* 0x000fe200000006ff */
[----:B------:R-:W-:Y:S01]  /*27e0*/  FADD.FTZ R19, R24, R19 ;  /* 0x0000001318137221 */ /* 0x000fe20000010000 */
[----:B------:R-:W-:Y:S01]  /*27f0*/  FMUL.FTZ R27, R27, UR14 ;  /* 0x0000000e1b1b7c20 */ /* 0x000fe20008410000 */
[--C-:B------:R-:W-:Y:S01]  /*2800*/  FFMA.FTZ R30, R30, R26, R23.reuse ;  /* 0x0000001a1e1e7223 */ /* 0x100fe20000010017 */
[----:B------:R-:W-:Y:S01]  /*2810*/  PRMT R23, R34, 0x7632, R23 ;  /* 0x0000763222177816 */ /* 0x000fe20000000017 */
[----:B------:R-:W-:Y:S01]  /*2820*/  FADD.FTZ R18, R18, R28 ;  /* 0x0000001c12127221 */ /* 0x000fe20000010000 */
[----:B------:R-:W-:Y:S01]  /*2830*/  FFMA.FTZ R21, R28, R27, R21 ;  /* 0x0000001b1c157223 */ /* 0x000fe20000010015 */
[----:B------:R-:W-:Y:S01]  /*2840*/  SHF.L.U32 R24, R34, 0x10, RZ ;  /* 0x0000001022187819 */ /* 0x000fe200000006ff */
[----:B------:R-:W-:Y:S01]  /*2850*/  FADD.FTZ R25, R19, R26 ;  /* 0x0000001a13197221 */ /* 0x000fe20000010000 */
[----:B------:R-:W-:Y:S01]  /*2860*/  FMUL.FTZ R28, R17, R28 ;  /* 0x0000001c111c7220 */ /* 0x000fe20000410000 */
[----:B------:R-:W-:-:S02]  /*2870*/  SHF.L.U32 R26, R23, 0x10, RZ ;  /* 0x00000010171a7819 */ /* 0x000fc400000006ff */
[----:B------:R-:W-:Y:S01]  /*2880*/  FADD.FTZ R24, R24, -UR11 ;  /* 0x8000000b18187e21 */ /* 0x000fe20008010000 */
[----:B------:R-:W-:Y:S01]  /*2890*/  FFMA.FTZ R19, R27, R28, R30 ;  /* 0x0000001c1b137223 */ /* 0x000fe2000001001e */
[C---:B------:R-:W-:Y:S01]  /*28a0*/  PRMT R29, R33.reuse, 0x7632, R29 ;  /* 0x00007632211d7816 */ /* 0x040fe2000000001d */
[----:B------:R-:W-:Y:S01]  /*28b0*/  FADD.FTZ R27, R26, -UR11 ;  /* 0x8000000b1a1b7e21 */ /* 0x000fe20008010000 */
[----:B------:R-:W-:Y:S01]  /*28c0*/  SHF.L.U32 R23, R33, 0x10, RZ ;  /* 0x0000001021177819 */ /* 0x000fe200000006ff */
[----:B------:R-:W-:Y:S01]  /*28d0*/  FADD.FTZ R25, R28, R25 ;  /* 0x000000191c197221 */ /* 0x000fe20000010000 */
[----:B------:R-:W-:Y:S01]  /*28e0*/  FMUL.FTZ R26, R24, UR14 ;  /* 0x0000000e181a7c20 */ /* 0x000fe20008410000 */
[----:B------:R-:W-:Y:S01]  /*28f0*/  SHF.L.U32 R28, R29, 0x10, RZ ;  /* 0x000000101d1c7819 */ /* 0x000fe200000006ff */
[----:B------:R-:W-:Y:S01]  /*2900*/  FMUL.FTZ R24, R27, UR14 ;  /* 0x0000000e1b187c20 */ /* 0x000fe20008410000 */
[----:B------:R-:W-:Y:S01]  /*2910*/  FMUL.FTZ R30, R16, R23 ;  /* 0x00000017101e7220 */ /* 0x000fe20000410000 */
[----:B------:R-:W-:Y:S01]  /*2920*/  FADD.FTZ R20, R20, R23 ;  /* 0x0000001714147221 */ /* 0x000fe20000010000 */
[----:B------:R-:W-:Y:S01]  /*2930*/  FFMA.FTZ R22, R23, R26, R22 ;  /* 0x0000001a17167223 */ /* 0x000fe20000010016 */
[----:B------:R-:W-:Y:S01]  /*2940*/  FADD.FTZ R18, R18, R28 ;  /* 0x0000001c12127221 */ /* 0x000fe20000010000 */
[----:B------:R-:W-:Y:S01]  /*2950*/  FFMA.FTZ R21, R28, R24, R21 ;  /* 0x000000181c157223 */ /* 0x000fe20000010015 */
[----:B------:R-:W-:Y:S01]  /*2960*/  FMUL.FTZ R23, R17, R28 ;  /* 0x0000001c11177220 */ /* 0x000fe20000410000 */
[----:B------:R-:W-:Y:S01]  /*2970*/  FADD.FTZ R28, R25, R30 ;  /* 0x0000001e191c7221 */ /* 0x000fe20000010000 */
[----:B------:R-:W-:Y:S01]  /*2980*/  FFMA.FTZ R25, R26, R30, R19 ;  /* 0x0000001e1a197223 */ /* 0x000fe20000010013 */
[----:B------:R-:W-:-:S02]  /*2990*/  SHF.L.U32 R26, R32, 0x10, RZ ;  /* 0x00000010201a7819 */ /* 0x000fc400000006ff */
[----:B------:R-:W-:Y:S01]  /*29a0*/  SHF.L.U32 R27, R66, 0x10, RZ ;  /* 0x00000010421b7819 */ /* 0x000fe200000006ff */
[--C-:B------:R-:W-:Y:S01]  /*29b0*/  FADD.FTZ R19, R23, R28.reuse ;  /* 0x0000001c17137221 */ /* 0x100fe20000010000 */
[----:B------:R-:W-:Y:S01]  /*29c0*/  FFMA.FTZ R24, R24, R23, R25 ;  /* 0x0000001718187223 */ /* 0x000fe20000010019 */
[C---:B------:R-:W-:Y:S01]  /*29d0*/  SHF.L.U32 R29, R13.reuse, 0x10, RZ ;  /* 0x000000100d1d7819 */ /* 0x040fe200000006ff */
[----:B------:R-:W-:Y:S01]  /*29e0*/  FADD.FTZ R25, R26, -UR11 ;  /* 0x8000000b1a197e21 */ /* 0x000fe20008010000 */
[----:B------:R-:W-:Y:S01]  /*29f0*/  PRMT R28, R13, 0x7632, R28 ;  /* 0x000076320d1c7816 */ /* 0x000fe2000000001c */
[----:B------:R-:W-:Y:S01]  /*2a00*/  FADD.FTZ R26, R27, -UR11 ;  /* 0x8000000b1b1a7e21 */ /* 0x000fe20008010000 */
[----:B------:R-:W-:Y:S01]  /*2a10*/  SHF.L.U32 R23, R3, 0x10, RZ ;  /* 0x0000001003177819 */ /* 0x000fe200000006ff */
[----:B------:R-:W-:Y:S01]  /*2a20*/  FMUL.FTZ R25, R25, UR14 ;  /* 0x0000000e19197c20 */ /* 0x000fe20008410000 */
[----:B------:R-:W-:Y:S01]  /*2a30*/  SHF.L.U32 R28, R28, 0x10, RZ ;  /* 0x000000101c1c7819 */ /* 0x000fe200000006ff */
[----:B------:R-:W-:Y:S01]  /*2a40*/  FMUL.FTZ R30, R16, R29 ;  /* 0x0000001d101e7220 */ /* 0x000fe20000410000 */
[----:B------:R-:W-:Y:S01]  /*2a50*/  FMUL.FTZ R26, R26, UR14 ;  /* 0x0000000e1a1a7c20 */ /* 0x000fe20008410000 */
[----:B------:R-:W-:Y:S01]  /*2a60*/  FFMA.FTZ R22, R29, R25, R22 ;  /* 0x000000191d167223 */ /* 0x000fe20000010016 */
[----:B------:R-:W-:Y:S01]  /*2a70*/  FADD.FTZ R20, R20, R29 ;  /* 0x0000001d14147221 */ /* 0x000fe20000010000 */
[----:B------:R-:W-:Y:S01]  /*2a80*/  FMUL.FTZ R27, R17, R28 ;  /* 0x0000001c111b7220 */ /* 0x000fe20000410000 */
[----:B------:R-:W-:Y:S01]  /*2a90*/  FFMA.FTZ R25, R25, R30, R24 ;  /* 0x0000001e19197223 */ /* 0x000fe20000010018 */
[----:B------:R-:W-:Y:S01]  /*2aa0*/  FADD.FTZ R24, R23, -UR11 ;  /* 0x8000000b17187e21 */ /* 0x000fe20008010000 */
[----:B------:R-:W-:Y:S01]  /*2ab0*/  FADD.FTZ R18, R18, R28 ;  /* 0x0000001c12127221 */ /* 0x000fe20000010000 */
[----:B------:R-:W-:Y:S01]  /*2ac0*/  FFMA.FTZ R21, R28, R26, R21 ;  /* 0x0000001a1c157223 */ /* 0x000fe20000010015 */
[----:B------:R-:W-:Y:S01]  /*2ad0*/  FADD.FTZ R28, R19, R30 ;  /* 0x0000001e131c7221 */ /* 0x000fe20000010000 */
[----:B------:R-:W-:Y:S01]  /*2ae0*/  SHF.L.U32 R29, R4, 0x10, RZ ;  /* 0x00000010041d7819 */ /* 0x000fe200000006ff */
[----:B------:R-:W-:Y:S01]  /*2af0*/  FFMA.FTZ R23, R26, R27, R25 ;  /* 0x0000001b1a177223 */ /* 0x000fe20000010019 */
[----:B------:R-:W-:Y:S01]  /*2b00*/  FMUL.FTZ R26, R24, UR14 ;  /* 0x0000000e181a7c20 */ /* 0x000fe20008410000 */
[----:B------:R-:W-:Y:S01]  /*2b10*/  SHF.L.U32 R24, R64, 0x10, RZ ;  /* 0x0000001040187819 */ /* 0x000fe200000006ff */
[----:B------:R-:W-:Y:S01]  /*2b20*/  FADD.FTZ R19, R27, R28 ;  /* 0x0000001c1b137221 */ /* 0x000fe20000010000 */
[----:B------:R-:W-:Y:S01]  /*2b30*/  FMUL.FTZ R28, R16, R29 ;  /* 0x0000001d101c7220 */ /* 0x000fe20000410000 */
[----:B------:R-:W-:Y:S01]  /*2b40*/  FFMA.FTZ R22, R29, R26, R22 ;  /* 0x0000001a1d167223 */ /* 0x000fe20000010016 */
[----:B------:R-:W-:Y:S01]  /*2b50*/  SHF.L.U32 R25, R5, 0x10, RZ ;  /* 0x0000001005197819 */ /* 0x000fe200000006ff */
[----:B------:R-:W-:Y:S01]  /*2b60*/  FADD.FTZ R24, R24, -UR11 ;  /* 0x8000000b18187e21 */ /* 0x000fe20008010000 */
[----:B------:R-:W-:Y:S01]  /*2b70*/  FADD.FTZ R19, R19, R28 ;  /* 0x0000001c13137221 */ /* 0x000fe20000010000 */
[----:B------:R-:W-:Y:S01]  /*2b80*/  FFMA.FTZ R23, R26, R28, R23 ;  /* 0x0000001c1a177223 */ /* 0x000fe20000010017 */
[----:B------:R-:W-:Y:S01]  /*2b90*/  SHF.L.U32 R28, R65, 0x10, RZ ;  /* 0x00000010411c7819 */ /* 0x000fe200000006ff */
[----:B------:R-:W-:Y:S01]  /*2ba0*/  FMUL.FTZ R26, R24, UR14 ;  /* 0x0000000e181a7c20 */ /* 0x000fe20008410000 */
[----:B------:R-:W-:Y:S01]  /*2bb0*/  SHF.L.U32 R24, R62, 0x10, RZ ;  /* 0x000000103e187819 */ /* 0x000fe200000006ff */
[----:B------:R-:W-:Y:S01]  /*2bc0*/  FADD.FTZ R25, R25, -UR11 ;  /* 0x8000000b19197e21 */ /* 0x000fe20008010000 */
[----:B------:R-:W-:Y:S01]  /*2bd0*/  SHF.L.U32 R27, R6, 0x10, RZ ;  /* 0x00000010061b7819 */ /* 0x000fe200000006ff */
[----:B------:R-:W-:Y:S01]  /*2be0*/  FADD.FTZ R18, R18, R28 ;  /* 0x0000001c12127221 */ /* 0x000fe20000010000 */
[----:B------:R-:W-:Y:S01]  /*2bf0*/  FFMA.FTZ R21, R28, R26, R21 ;  /* 0x0000001a1c157223 */ /* 0x000fe20000010015 */
[----:B------:R-:W-:Y:S01]  /*2c00*/  FMUL.FTZ R28, R17, R28 ;  /* 0x0000001c111c7220 */ /* 0x000fe20000410000 */
[----:B------:R-:W-:Y:S01]  /*2c10*/  FMUL.FTZ R25, R25, UR14 ;  /* 0x0000000e19197c20 */ /* 0x000fe20008410000 */
[----:B------:R-:W-:Y:S01]  /*2c20*/  FMUL.FTZ R30, R16, R27 ;  /* 0x0000001b101e7220 */ /* 0x000fe20000410000 */
[----:B------:R-:W-:Y:S01]  /*2c30*/  FADD.FTZ R20, R20, R29 ;  /* 0x0000001d14147221 */ /* 0x000fe20000010000 */
[----:B------:R-:W-:Y:S01]  /*2c40*/  FFMA.FTZ R26, R26, R28, R23 ;  /* 0x0000001c1a1a7223 */ /* 0x000fe20000010017 */
[----:B------:R-:W-:Y:S01]  /*2c50*/  FADD.FTZ R23, R24, -UR11 ;  /* 0x8000000b18177e21 */ /* 0x000fe20008010000 */
[----:B------:R-:W-:Y:S01]  /*2c60*/  FADD.FTZ R19, R28, R19 ;  /* 0x000000131c137221 */ /* 0x000fe20000010000 */
[----:B------:R-:W-:Y:S01]  /*2c70*/  SHF.L.U32 R24, R63, 0x10, RZ ;  /* 0x000000103f187819 */ /* 0x000fe200000006ff */
[----:B------:R-:W-:Y:S01]  /*2c80*/  FFMA.FTZ R22, R27, R25, R22 ;  /* 0x000000191b167223 */ /* 0x000fe20000010016 */
[----:B------:R-:W-:Y:S01]  /*2c90*/  FMUL.FTZ R23, R23, UR14 ;  /* 0x0000000e17177c20 */ /* 0x000fe20008410000 */
[----:B------:R-:W-:Y:S01]  /*2ca0*/  FADD.FTZ R19, R19, R30 ;  /* 0x0000001e13137221 */ /* 0x000fe20000010000 */
[----:B------:R-:W-:Y:S01]  /*2cb0*/  FFMA.FTZ R30, R25, R30, R26 ;  /* 0x0000001e191e7223 */ /* 0x000fe2000001001a */
[----:B------:R-:W-:Y:S01]  /*2cc0*/  SHF.L.U32 R25, R7, 0x10, RZ ;  /* 0x0000001007197819 */ /* 0x000fe200000006ff */
[----:B------:R-:W-:Y:S01]  /*2cd0*/  FMUL.FTZ R26, R17, R24 ;  /* 0x00000018111a7220 */ /* 0x000fe20000410000 */
[----:B------:R-:W-:Y:S01]  /*2ce0*/  FADD.FTZ R18, R18, R24 ;  /* 0x0000001812127221 */ /* 0x000fe20000010000 */
[----:B------:R-:W-:Y:S01]  /*2cf0*/  FFMA.FTZ R21, R24, R23, R21 ;  /* 0x0000001718157223 */ /* 0x000fe20000010015 */
[----:B------:R-:W-:Y:S01]  /*2d00*/  SHF.L.U32 R24, R60, 0x10, RZ ;  /* 0x000000103c187819 */ /* 0x000fe200000006ff */
[----:B------:R-:W-:Y:S01]  /*2d10*/  FADD.FTZ R19, R26, R19 ;  /* 0x000000131a137221 */ /* 0x000fe20000010000 */
[----:B------:R-:W-:Y:S01]  /*2d20*/  FFMA.FTZ R23, R23, R26, R30 ;  /* 0x0000001a17177223 */ /* 0x000fe2000001001e */
[----:B------:R-:W-:Y:S01]  /*2d30*/  FADD.FTZ R26, R25, -UR11 ;  /* 0x8000000b191a7e21 */ /* 0x000fe20008010000 */
[----:B------:R-:W-:Y:S01]  /*2d40*/  SHF.L.U32 R25, R8, 0x10, RZ ;  /* 0x0000001008197819 */ /* 0x000fe200000006ff */
[----:B------:R-:W-:Y:S01]  /*2d50*/  FADD.FTZ R24, R24, -UR11 ;  /* 0x8000000b18187e21 */ /* 0x000fe20008010000 */
[----:B------:R-:W-:Y:S01]  /*2d60*/  FADD.FTZ R20, R20, R27 ;  /* 0x0000001b14147221 */ /* 0x000fe20000010000 */
[----:B------:R-:W-:Y:S01]  /*2d70*/  SHF.L.U32 R27, R9, 0x10, RZ ;  /* 0x00000010091b7819 */ /* 0x000fe200000006ff */
[----:B------:R-:W-:Y:S01]  /*2d80*/  FMUL.FTZ R26, R26, UR14 ;  /* 0x0000000e1a1a7c20 */ /* 0x000fe20008410000 */
[----:B------:R-:W-:Y:S01]  /*2d90*/  SHF.L.U32 R28, R61, 0x10, RZ ;  /* 0x000000103d1c7819 */ /* 0x000fe200000006ff */
[----:B------:R-:W-:Y:S01]  /*2da0*/  FMUL.FTZ R24, R24, UR14 ;  /* 0x0000000e18187c20 */ /* 0x000fe20008410000 */
[----:B------:R-:W-:Y:S01]  /*2db0*/  FMUL.FTZ R30, R16, R25 ;  /* 0x00000019101e7220 */ /* 0x000fe20000410000 */
[----:B------:R-:W-:Y:S01]  /*2dc0*/  FADD.FTZ R20, R20, R25 ;  /* 0x0000001914147221 */ /* 0x000fe20000010000 */
[----:B------:R-:W-:Y:S01]  /*2dd0*/  FFMA.FTZ R22, R25, R26, R22 ;  /* 0x0000001a19167223 */ /* 0x000fe20000010016 */
[----:B------:R-:W-:Y:S01]  /*2de0*/  FADD.FTZ R29, R27, -UR11 ;  /* 0x8000000b1b1d7e21 */ /* 0x000fe20008010000 */
[----:B------:R-:W-:Y:S01]  /*2df0*/  FADD.FTZ R18, R18, R28 ;  /* 0x0000001c12127221 */ /* 0x000fe20000010000 */
[----:B------:R-:W-:Y:S01]  /*2e00*/  FFMA.FTZ R21, R28, R24, R21 ;  /* 0x000000181c157223 */ /* 0x000fe20000010015 */
[----:B------:R-:W-:Y:S01]  /*2e10*/  FMUL.FTZ R25, R17, R28 ;  /* 0x0000001c11197220 */ /* 0x000fe20000410000 */
[----:B------:R-:W-:Y:S01]  /*2e20*/  FADD.FTZ R28, R19, R30 ;  /* 0x0000001e131c7221 */ /* 0x000fe20000010000 */
[----:B------:R-:W-:Y:S01]  /*2e30*/  FFMA.FTZ R23, R26, R30, R23 ;  /* 0x0000001e1a177223 */ /* 0x000fe20000010017 */
[----:B------:R-:W-:Y:S01]  /*2e40*/  SHF.L.U32 R27, R10, 0x10, RZ ;  /* 0x000000100a1b7819 */ /* 0x000fe200000006ff */
[----:B------:R-:W-:Y:S01]  /*2e50*/  FMUL.FTZ R19, R29, UR14 ;  /* 0x0000000e1d137c20 */ /* 0x000fe20008410000 */
[----:B------:R-:W-:Y:S01]  /*2e60*/  FADD.FTZ R28, R25, R28 ;  /* 0x0000001c191c7221 */ /* 0x000fe20000010000 */
[----:B------:R-:W-:Y:S01]  /*2e70*/  FFMA.FTZ R24, R24, R25, R23 ;  /* 0x0000001918187223 */ /* 0x000fe20000010017 */
[----:B------:R-:W-:Y:S01]  /*2e80*/  SHF.L.U32 R25, R58, 0x10, RZ ;  /* 0x000000103a197819 */ /* 0x000fe200000006ff */
[----:B------:R-:W-:Y:S01]  /*2e90*/  FADD.FTZ R20, R20, R27 ;  /* 0x0000001b14147221 */ /* 0x000fe20000010000 */
[----:B------:R-:W-:Y:S01]  /*2ea0*/  FFMA.FTZ R23, R27, R19, R22 ;  /* 0x000000131b177223 */ /* 0x000fe20000010016 */
[----:B------:R-:W-:Y:S01]  /*2eb0*/  FMUL.FTZ R27, R16, R27 ;  /* 0x0000001b101b7220 */ /* 0x000fe20000410000 */
[----:B------:R-:W-:Y:S01]  /*2ec0*/  SHF.L.U32 R22, R59, 0x10, RZ ;  /* 0x000000103b167819 */ /* 0x000fe200000006ff */
[----:B------:R-:W-:Y:S01]  /*2ed0*/  FADD.FTZ R25, R25, -UR11 ;  /* 0x8000000b19197e21 */ /* 0x000fe20008010000 */
[----:B------:R-:W-:Y:S01]  /*2ee0*/  SHF.L.U32 R30, R11, 0x10, RZ ;  /* 0x000000100b1e7819 */ /* 0x000fe200000006ff */
[----:B------:R-:W-:Y:S01]  /*2ef0*/  FADD.FTZ R29, R28, R27 ;  /* 0x0000001b1c1d7221 */ /* 0x000fe20000010000 */
[----:B------:R-:W-:Y:S01]  /*2f00*/  FFMA.FTZ R28, R19, R27, R24 ;  /* 0x0000001b131c7223 */ /* 0x000fe20000010018 */
[----:B------:R-:W-:Y:S01]  /*2f10*/  FMUL.FTZ R26, R17, R22 ;  /* 0x00000016111a7220 */ /* 0x000fe20000410000 */
[----:B------:R-:W-:Y:S01]  /*2f20*/  SHF.L.U32 R24, R12, 0x10, RZ ;  /* 0x000000100c187819 */ /* 0x000fe200000006ff */
[----:B------:R-:W-:Y:S01]  /*2f30*/  FMUL.FTZ R25, R25, UR14 ;  /* 0x0000000e19197c20 */ /* 0x000fe20008410000 */
[----:B------:R-:W-:Y:S01]  /*2f40*/  FADD.FTZ R30, R30, -UR11 ;  /* 0x8000000b1e1e7e21 */ /* 0x000fe20008010000 */
[----:B------:R-:W-:Y:S01]  /*2f50*/  SHF.L.U32 R19, R56, 0x10, RZ ;  /* 0x0000001038137819 */ /* 0x000fe200000006ff */
[----:B------:R-:W-:Y:S01]  /*2f60*/  FADD.FTZ R29, R26, R29 ;  /* 0x0000001d1a1d7221 */ /* 0x000fe20000010000 */
[----:B------:R-:W-:Y:S01]  /*2f70*/  FFMA.FTZ R21, R22, R25, R21 ;  /* 0x0000001916157223 */ /* 0x000fe20000010015 */
[----:B------:R-:W-:Y:S01]  /*2f80*/  FFMA.FTZ R26, R25, R26, R28 ;  /* 0x0000001a191a7223 */ /* 0x000fe2000001001c */
[----:B------:R-:W-:Y:S01]  /*2f90*/  FMUL.FTZ R76, R16, R24 ;  /* 0x00000018104c7220 */ /* 0x000fe20000410000 */
[----:B------:R-:W-:Y:S01]  /*2fa0*/  FMUL.FTZ R25, R30, UR14 ;  /* 0x0000000e1e197c20 */ /* 0x000fe20008410000 */
[----:B------:R-:W-:Y:S01]  /*2fb0*/  SHF.L.U32 R28, R57, 0x10, RZ ;  /* 0x00000010391c7819 */ /* 0x000fe200000006ff */
[----:B------:R-:W-:Y:S01]  /*2fc0*/  FADD.FTZ R19, R19, -UR11 ;  /* 0x8000000b13137e21 */ /* 0x000fe20008010000 */
[----:B------:R-:W-:Y:S01]  /*2fd0*/  FADD.FTZ R31, R29, R76 ;  /* 0x0000004c1d1f7221 */ /* 0x000fe20000010000 */
[----:B------:R-:W-:Y:S01]  /*2fe0*/  FFMA.FTZ R76, R25, R76, R26 ;  /* 0x0000004c194c7223 */ /* 0x000fe2000001001a */
[----:B------:R-:W-:Y:S01]  /*2ff0*/  FADD.FTZ R27, R18, R22 ;  /* 0x00000016121b7221 */ /* 0x000fe20000010000 */
[----:B------:R-:W-:Y:S01]  /*3000*/  FMUL.FTZ R26, R17, R28 ;  /* 0x0000001c111a7220 */ /* 0x000fe20000410000 */
[----:B------:R-:W-:Y:S01]  /*3010*/  FMUL.FTZ R29, R19, UR14 ;  /* 0x0000000e131d7c20 */ /* 0x000fe20008410000 */
[----:B------:R-:W-:Y:S01]  /*3020*/  FADD.FTZ R22, R20, R24 ;  /* 0x0000001814167221 */ /* 0x000fe20000010000 */
[----:B------:R-:W-:Y:S01]  /*3030*/  FFMA.FTZ R20, R24, R25, R23 ;  /* 0x0000001918147223 */ /* 0x000fe20000010017 */
[----:B------:R-:W-:Y:S01]  /*3040*/  FADD.FTZ R19, R26, R31 ;  /* 0x0000001f1a137221 */ /* 0x000fe20000010000 */
[----:B------:R-:W-:Y:S01]  /*3050*/  FFMA.FTZ R26, R29, R26, R76 ;  /* 0x0000001a1d1a7223 */ /* 0x000fe2000001004c */
[----:B------:R-:W-:Y:S01]  /*3060*/  FADD.FTZ R23, R27, R28 ;  /* 0x0000001c1b177221 */ /* 0x000fe20000010000 */
[----:B------:R-:W-:Y:S01]  /*3070*/  FFMA.FTZ R21, R28, R29, R21 ;  /* 0x0000001d1c157223 */ /* 0x000fe20000010015 */
[----:B------:R-:W-:Y:S06]  /*3080*/  BRA `(.L_x_133) ;  /* 0x0000002400447947 */ /* 0x000fec0003800000 */
.L_x_132:
[----:B------:R-:W-:Y:S02]  /*3090*/  SHF.L.U32 R18, R52, 0x10, RZ ;  /* 0x0000001034127819 */ /* 0x000fe400000006ff */
[----:B------:R-:W-:Y:S02]  /*30a0*/  SHF.L.U32 R24, R50, 0x10, RZ ;  /* 0x0000001032187819 */ /* 0x000fe400000006ff */
[----:B------:R-:W-:Y:S01]  /*30b0*/  SHF.L.U32 R26, R67, 0x10, RZ ;  /* 0x00000010431a7819 */ /* 0x000fe200000006ff */
[----:B------:R-:W-:Y:S01]  /*30c0*/  FADD.FTZ R18, R18, -UR11 ;  /* 0x8000000b12127e21 */ /* 0x000fe20008010000 */
[----:B------:R-:W-:Y:S01]  /*30d0*/  SHF.L.U32 R25, R51, 0x10, RZ ;  /* 0x0000001033197819 */ /* 0x000fe200000006ff */
[----:B------:R-:W-:Y:S01]  /*30e0*/  FADD.FTZ R31, R24, -UR11 ;  /* 0x8000000b181f7e21 */ /* 0x000fe20008010000 */
[----:B------:R-:W-:Y:S01]  /*30f0*/  SHF.L.U32 R71, R70, 0x10, RZ ;  /* 0x0000001046477819 */ /* 0x000fe200000006ff */
[----:B------:R-:W-:Y:S01]  /*3100*/  FMUL.FTZ R19, R18, UR14 ;  /* 0x0000000e12137c20 */ /* 0x000fe20008410000 */
[----:B------:R-:W-:Y:S01]  /*3110*/  SHF.L.U32 R18, R69, 0x10, RZ ;  /* 0x0000001045127819 */ /* 0x000fe200000006ff */
[----:B------:R-:W-:Y:S01]  /*3120*/  FMUL.FTZ R31, R31, UR14 ;  /* 0x0000000e1f1f7c20 */ /* 0x000fe20008410000 */
[----:B------:R-:W-:Y:S01]  /*3130*/  FADD.FTZ R27, R26, -UR11 ;  /* 0x8000000b1a1b7e21 */ /* 0x000fe20008010000 */
[----:B-----5:R-:W-:-:S02]  /*3140*/  FFMA.FTZ R21, R16, R19, R14 ;  /* 0x0000001310157223 */ /* 0x020fc4000001000e */
[----:B------:R-:W-:Y:S01]  /*3150*/  FADD.FTZ R18, R18, -UR11 ;  /* 0x8000000b12127e21 */ /* 0x000fe20008010000 */
[----:B------:R-:W-:Y:S01]  /*3160*/  FFMA.FTZ R30, R16, R31, R14 ;  /* 0x0000001f101e7223 */ /* 0x000fe2000001000e */
[----:B------:R-:W-:Y:S02]  /*3170*/  FMUL.FTZ R20, R21, -1.4426950216293334961 ;  /* 0xbfb8aa3b15147820 */ /* 0x000fe40000410000 */
[----:B------:R-:W-:-:S04]  /*3180*/  FMUL.FTZ R18, R18, UR14 ;  /* 0x0000000e12127c20 */ /* 0x000fc80008410000 */
[----:B------:R-:W0:Y:S01]  /*3190*/  MUFU.EX2 R20, R20 ;  /* 0x0000001400147308 */ /* 0x000e220000000800 */
[----:B------:R-:W-:-:S04]  /*31a0*/  FFMA.FTZ R23, R17, R18, R15 ;  /* 0x0000001211177223 */ /* 0x000fc8000001000f */
[----:B------:R-:W-:-:S06]  /*31b0*/  FMUL.FTZ R24, R23, -1.4426950216293334961 ;  /* 0xbfb8aa3b17187820 */ /* 0x000fcc0000410000 */
[----:B------:R-:W1:Y:S01]  /*31c0*/  MUFU.EX2 R24, R24 ;  /* 0x0000001800187308 */ /* 0x000e620000000800 */
[----:B0-----:R-:W-:Y:S01]  /*31d0*/  FADD.FTZ R22, R20, 1 ;  /* 0x3f80000014167421 */ /* 0x001fe20000010000 */
[----:B------:R-:W-:-:S05]  /*31e0*/  FMUL.FTZ R20, R30, -1.4426950216293334961 ;  /* 0xbfb8aa3b1e147820 */ /* 0x000fca0000410000 */
[----:B------:R-:W0:Y:S08]  /*31f0*/  MUFU.RCP R22, R22 ;  /* 0x0000001600167308 */ /* 0x000e300000001000 */
[----:B------:R-:W2:Y:S01]  /*3200*/  MUFU.EX2 R20, R20 ;  /* 0x0000001400147308 */ /* 0x000ea20000000800 */
[----:B0-----:R-:W-:Y:S01]  /*3210*/  FADD.FTZ R26, -R22, 1 ;  /* 0x3f800000161a7421 */ /* 0x001fe20000010100 */
[----:B------:R-:W-:Y:S01]  /*3220*/  FMUL.FTZ R25, R25, R22 ;  /* 0x0000001619197220 */ /* 0x000fe20000410000 */
[----:B------:R-:W-:Y:S01]  /*3230*/  FMUL.FTZ R22, R27, UR14 ;  /* 0x0000000e1b167c20 */ /* 0x000fe20008410000 */
[----:B------:R-:W-:Y:S01]  /*3240*/  SHF.L.U32 R27, R48, 0x10, RZ ;  /* 0x00000010301b7819 */ /* 0x000fe200000006ff */
[----:B------:R-:W-:Y:S01]  /*3250*/  FFMA.FTZ R76, R21, R26, 1 ;  /* 0x3f800000154c7423 */ /* 0x000fe2000001001a */
[----:B-1----:R-:W-:Y:S01]  /*3260*/  FADD.FTZ R26, R24, 1 ;  /* 0x3f800000181a7421 */ /* 0x002fe20000010000 */
[----:B------:R-:W-:-:S02]  /*3270*/  FFMA.FTZ R28, R17, R22, R15 ;  /* 0x00000016111c7223 */ /* 0x000fc4000001000f */
[----:B------:R-:W-:Y:S01]  /*3280*/  FMUL.FTZ R21, R25, R76 ;  /* 0x0000004c19157220 */ /* 0x000fe20000410000 */
[----:B------:R-:W-:Y:S01]  /*3290*/  FADD.FTZ R25, R27, -UR11 ;  /* 0x8000000b1b197e21 */ /* 0x000fe20008010000 */
[----:B------:R-:W-:Y:S01]  /*32a0*/  FMUL.FTZ R29, R28, -1.4426950216293334961 ;  /* 0xbfb8aa3b1c1d7820 */ /* 0x000fe20000410000 */
[----:B--2---:R-:W-:Y:S01]  /*32b0*/  FADD.FTZ R27, R20, 1 ;  /* 0x3f800000141b7421 */ /* 0x004fe20000010000 */
[----:B------:R-:W0:Y:S01]  /*32c0*/  MUFU.RCP R26, R26 ;  /* 0x0000001a001a7308 */ /* 0x000e220000001000 */
[----:B------:R-:W-:-:S04]  /*32d0*/  FMUL.FTZ R25, R25, UR14 ;  /* 0x0000000e19197c20 */ /* 0x000fc80008410000 */
[----:B------:R-:W-:-:S03]  /*32e0*/  FFMA.FTZ R20, R16, R25, R14 ;  /* 0x0000001910147223 */ /* 0x000fc6000001000e */
[----:B------:R-:W1:Y:S01]  /*32f0*/  MUFU.EX2 R29, R29 ;  /* 0x0000001d001d7308 */ /* 0x000e620000000800 */
[----:B------:R-:W-:-:S03]  /*3300*/  FMUL.FTZ R24, R20, -1.4426950216293334961 ;  /* 0xbfb8aa3b14187820 */ /* 0x000fc60000410000 */
[----:B------:R-:W2:Y:S01]  /*3310*/  MUFU.RCP R27, R27 ;  /* 0x0000001b001b7308 */ /* 0x000ea20000001000 */
[----:B0-----:R-:W-:-:S07]  /*3320*/  FADD.FTZ R76, -R26, 1 ;  /* 0x3f8000001a4c7421 */ /* 0x001fce0000010100 */
[----:B------:R-:W0:Y:S01]  /*3330*/  MUFU.EX2 R24, R24 ;  /* 0x0000001800187308 */ /* 0x000e220000000800 */
[----:B-1----:R-:W-:Y:S01]  /*3340*/  FADD.FTZ R55, R29, 1 ;  /* 0x3f8000001d377421 */ /* 0x002fe20000010000 */
[----:B------:R-:W-:Y:S01]  /*3350*/  FFMA.FTZ R76, R23, R76, 1 ;  /* 0x3f800000174c7423 */ /* 0x000fe2000001004c */
[----:B------:R-:W-:Y:S01]  /*3360*/  FMUL.FTZ R29, R71, R26 ;  /* 0x0000001a471d7220 */ /* 0x000fe20000410000 */
[----:B------:R-:W-:-:S03]  /*3370*/  SHF.L.U32 R26, R49, 0x10, RZ ;  /* 0x00000010311a7819 */ /* 0x000fc600000006ff */
[----:B------:R-:W1:Y:S01]  /*3380*/  MUFU.RCP R55, R55 ;  /* 0x0000003700377308 */ /* 0x000e620000001000 */
[----:B------:R-:W-:Y:S01]  /*3390*/  FMUL.FTZ R29, R29, R76 ;  /* 0x0000004c1d1d7220 */ /* 0x000fe20000410000 */
[----:B--2---:R-:W-:Y:S01]  /*33a0*/  FADD.FTZ R71, -R27, 1 ;  /* 0x3f8000001b477421 */ /* 0x004fe20000010100 */
[----:B------:R-:W-:Y:S01]  /*33b0*/  FMUL.FTZ R27, R26, R27 ;  /* 0x0000001b1a1b7220 */ /* 0x000fe20000410000 */
[----:B------:R-:W-:Y:S01]  /*33c0*/  PRMT R26, R48, 0x7632, R26 ;  /* 0x00007632301a7816 */ /* 0x000fe2000000001a */
[----:B0-----:R-:W-:Y:S01]  /*33d0*/  FADD.FTZ R23, R24, 1 ;  /* 0x3f80000018177421 */ /* 0x001fe20000010000 */
[----:B------:R-:W-:Y:S01]  /*33e0*/  SHF.L.U32 R24, R68, 0x10, RZ ;  /* 0x0000001044187819 */ /* 0x000fe200000006ff */
[----:B------:R-:W-:Y:S01]  /*33f0*/  FFMA.FTZ R30, R30, R71, 1 ;  /* 0x3f8000001e1e7423 */ /* 0x000fe20000010047 */
[----:B------:R-:W-:-:S03]  /*3400*/  SHF.L.U32 R26, R26, 0x10, RZ ;  /* 0x000000101a1a7819 */ /* 0x000fc600000006ff */
[----:B------:R-:W0:Y:S01]  /*3410*/  MUFU.RCP R23, R23 ;  /* 0x0000001700177308 */ /* 0x000e220000001000 */
[----:B------:R-:W-:Y:S01]  /*3420*/  FMUL.FTZ R30, R27, R30 ;  /* 0x0000001e1b1e7220 */ /* 0x000fe20000410000 */
[----:B------:R-:W-:Y:S01]  /*3430*/  FADD.FTZ R26, R26, -UR11 ;  /* 0x8000000b1a1a7e21 */ /* 0x000fe20008010000 */
[----:B-1----:R-:W-:Y:S01]  /*3440*/  FADD.FTZ R71, -R55, 1 ;  /* 0x3f80000037477421 */ /* 0x002fe20000010100 */
[----:B------:R-:W-:Y:S01]  /*3450*/  FMUL.FTZ R55, R24, R55 ;  /* 0x0000003718377220 */ /* 0x000fe20000410000 */
[----:B------:R-:W-:Y:S01]  /*3460*/  SHF.L.U32 R24, R47, 0x10, RZ ;  /* 0x000000102f187819 */ /* 0x000fe200000006ff */
[----:B------:R-:W-:Y:S01]  /*3470*/  FMUL.FTZ R26, R26, UR14 ;  /* 0x0000000e1a1a7c20 */ /* 0x000fe20008410000 */
[----:B------:R-:W-:Y:S01]  /*3480*/  FFMA.FTZ R28, R28, R71, 1 ;  /* 0x3f8000001c1c7423 */ /* 0x000fe20000010047 */
[----:B0-----:R-:W-:Y:S02]  /*3490*/  FADD.FTZ R71, -R23, 1 ;  /* 0x3f80000017477421 */ /* 0x001fe40000010100 */
[----:B------:R-:W-:Y:S01]  /*34a0*/  FMUL.FTZ R77, R24, R23 ;  /* 0x00000017184d7220 */ /* 0x000fe20000410000 */
[----:B------:R-:W-:Y:S01]  /*34b0*/  FFMA.FTZ R24, R17, R26, R15 ;  /* 0x0000001a11187223 */ /* 0x000fe2000001000f */
[----:B------:R-:W-:Y:S01]  /*34c0*/  FMUL.FTZ R23, R55, R28 ;  /* 0x0000001c37177220 */ /* 0x000fe20000410000 */
[----:B------:R-:W-:Y:S01]  /*34d0*/  FFMA.FTZ R20, R20, R71, 1 ;  /* 0x3f80000014147423 */ /* 0x000fe20000010047 */
[----:B------:R-:W-:Y:S01]  /*34e0*/  FMUL.FTZ R28, R16, R21 ;  /* 0x00000015101c7220 */ /* 0x000fe20000410000 */
[----:B------:R-:W-:Y:S01]  /*34f0*/  FMUL.FTZ R71, R24, -1.4426950216293334961 ;  /* 0xbfb8aa3b18477820 */ /* 0x000fe20000410000 */
[----:B------:R-:W-:Y:S01]  /*3500*/  FMUL.FTZ R55, R17, R29 ;  /* 0x0000001d11377220 */ /* 0x000fe20000410000 */
[----:B------:R-:W-:-:S04]  /*3510*/  FMUL.FTZ R20, R77, R20 ;  /* 0x000000144d147220 */ /* 0x000fc80000410000 */
[----:B------:R-:W0:Y:S02]  /*3520*/  MUFU.EX2 R71, R71 ;  /* 0x0000004700477308 */ /* 0x000e240000000800 */
[----:B0-----:R-:W-:Y:S01]  /*3530*/  FADD.FTZ R27, R71, 1 ;  /* 0x3f800000471b7421 */ /* 0x001fe20000010000 */
[----:B------:R-:W-:Y:S01]  /*3540*/  FFMA.FTZ R71, R19, R28, RZ ;  /* 0x0000001c13477223 */ /* 0x000fe200000100ff */
[----:B------:R-:W-:-:S03]  /*3550*/  FADD.FTZ R28, RZ, R28 ;  /* 0x0000001cff1c7221 */ /* 0x000fc60000010000 */
[----:B------:R-:W-:Y:S01]  /*3560*/  FFMA.FTZ R76, R18, R55, R71 ;  /* 0x00000037124c7223 */ /* 0x000fe20000010047 */
[----:B------:R-:W0:Y:S01]  /*3570*/  MUFU.RCP R27, R27 ;  /* 0x0000001b001b7308 */ /* 0x000e220000001000 */
[--C-:B------:R-:W-:Y:S01]  /*3580*/  FADD.FTZ R55, R55, R28.reuse ;  /* 0x0000001c37377221 */ /* 0x100fe20000010000 */
[----:B------:R-:W-:-:S04]  /*3590*/  PRMT R28, R47, 0x7632, R28 ;  /* 0x000076322f1c7816 */ /* 0x000fc8000000001c */
[----:B------:R-:W-:Y:S01]  /*35a0*/  SHF.L.U32 R28, R28, 0x10, RZ ;  /* 0x000000101c1c7819 */ /* 0x000fe200000006ff */
[----:B0-----:R-:W-:-:S04]  /*35b0*/  FADD.FTZ R71, -R27, 1 ;  /* 0x3f8000001b477421 */ /* 0x001fc80000010100 */
[----:B------:R-:W-:Y:S01]  /*35c0*/  FMUL.FTZ R28, R28, R27 ;  /* 0x0000001b1c1c7220 */ /* 0x000fe20000410000 */
[----:B------:R-:W-:Y:S01]  /*35d0*/  FADD.FTZ R27, RZ, R21 ;  /* 0x00000015ff1b7221 */ /* 0x000fe20000010000 */
[----:B------:R-:W-:-:S03]  /*35e0*/  FFMA.FTZ R71, R24, R71, 1 ;  /* 0x3f80000018477423 */ /* 0x000fc60000010047 */
[----:B------:R-:W-:Y:S01]  /*35f0*/  FADD.FTZ R27, R27, R30 ;  /* 0x0000001e1b1b7221 */ /* 0x000fe20000010000 */
[----:B------:R-:W-:Y:S01]  /*3600*/  FMUL.FTZ R24, R28, R71 ;  /* 0x000000471c187220 */ /* 0x000fe20000410000 */
[----:B------:R-:W-:Y:S01]  /*3610*/  FFMA.FTZ R28, R19, R21, RZ ;  /* 0x00000015131c7223 */ /* 0x000fe200000100ff */
[----:B------:R-:W-:-:S03]  /*3620*/  SHF.L.U32 R19, R46, 0x10, RZ ;  /* 0x000000102e137819 */ /* 0x000fc600000006ff */
[-C--:B------:R-:W-:Y:S02]  /*3630*/  FFMA.FTZ R28, R31, R30.reuse, R28 ;  /* 0x0000001e1f1c7223 */ /* 0x080fe4000001001c */
[----:B------:R-:W-:Y:S01]  /*3640*/  FADD.FTZ R21, R19, -UR11 ;  /* 0x8000000b13157e21 */ /* 0x000fe20008010000 */
[C---:B------:R-:W-:Y:S01]  /*3650*/  FMUL.FTZ R19, R16.reuse, R30 ;  /* 0x0000001e10137220 */ /* 0x040fe20000410000 */
[----:B------:R-:W-:Y:S02]  /*3660*/  FFMA.FTZ R28, R25, R20, R28 ;  /* 0x00000014191c7223 */ /* 0x000fe4000001001c */
[----:B------:R-:W-:Y:S01]  /*3670*/  FMUL.FTZ R21, R21, UR14 ;  /* 0x0000000e15157c20 */ /* 0x000fe20008410000 */
[----:B------:R-:W-:Y:S01]  /*3680*/  FFMA.FTZ R71, R31, R19, R76 ;  /* 0x000000131f477223 */ /* 0x000fe2000001004c */
[----:B------:R-:W-:Y:S01]  /*3690*/  FADD.FTZ R55, R55, R19 ;  /* 0x0000001337377221 */ /* 0x000fe20000010000 */
[----:B------:R-:W-:Y:S01]  /*36a0*/  SHF.L.U32 R19, R45, 0x10, RZ ;  /* 0x000000102d137819 */ /* 0x000fe200000006ff */
[----:B------:R-:W-:-:S04]  /*36b0*/  FFMA.FTZ R30, R16, R21, R14 ;  /* 0x00000015101e7223 */ /* 0x000fc8000001000e */
[----:B------:R-:W-:-:S06]  /*36c0*/  FMUL.FTZ R76, R30, -1.4426950216293334961 ;  /* 0xbfb8aa3b1e4c7820 */ /* 0x000fcc0000410000 */
[----:B------:R-:W0:Y:S02]  /*36d0*/  MUFU.EX2 R76, R76 ;  /* 0x0000004c004c7308 */ /* 0x000e240000000800 */
[----:B0-----:R-:W-:-:S04]  /*36e0*/  FADD.FTZ R77, R76, 1 ;  /* 0x3f8000004c4d7421 */ /* 0x001fc80000010000 */
[----:B------:R-:W0:Y:S02]  /*36f0*/  MUFU.RCP R31, R77 ;  /* 0x0000004d001f7308 */ /* 0x000e240000001000 */
[----:B0-----:R-:W-:Y:S01]  /*3700*/  FMUL.FTZ R19, R19, R31 ;  /* 0x0000001f13137220 */ /* 0x001fe20000410000 */
[----:B------:R-:W-:-:S04]  /*3710*/  FADD.FTZ R31, -R31, 1 ;  /* 0x3f8000001f1f7421 */ /* 0x000fc80000010100 */
[----:B------:R-:W-:Y:S01]  /*3720*/  FFMA.FTZ R30, R30, R31, 1 ;  /* 0x3f8000001e1e7423 */ /* 0x000fe2000001001f */
[----:B------:R-:W-:Y:S01]  /*3730*/  FFMA.FTZ R31, R18, R29, RZ ;  /* 0x0000001d121f7223 */ /* 0x000fe200000100ff */
[----:B------:R-:W-:Y:S02]  /*3740*/  FADD.FTZ R18, RZ, R29 ;  /* 0x0000001dff127221 */ /* 0x000fe40000010000 */
[----:B------:R-:W-:Y:S01]  /*3750*/  FMUL.FTZ R19, R19, R30 ;  /* 0x0000001e13137220 */ /* 0x000fe20000410000 */
[----:B------:R-:W-:Y:S01]  /*3760*/  PRMT R30, R46, 0x7632, R30 ;  /* 0x000076322e1e7816 */ /* 0x000fe2000000001e */
[----:B------:R-:W-:Y:S01]  /*3770*/  FADD.FTZ R29, R18, R23 ;  /* 0x00000017121d7221 */ /* 0x000fe20000010000 */
[----:B------:R-:W-:Y:S01]  /*3780*/  FFMA.FTZ R31, R22, R23, R31 ;  /* 0x00000017161f7223 */ /* 0x000fe2000001001f */
[----:B------:R-:W-:Y:S01]  /*3790*/  FFMA.FTZ R28, R21, R19, R28 ;  /* 0x00000013151c7223 */ /* 0x000fe2000001001c */
[----:B------:R-:W-:Y:S02]  /*37a0*/  SHF.L.U32 R30, R30, 0x10, RZ ;  /* 0x000000101e1e7819 */ /* 0x000fe400000006ff */
[----:B------:R-:W-:-:S03]  /*37b0*/  FFMA.FTZ R31, R26, R24, R31 ;  /* 0x000000181a1f7223 */ /* 0x000fc6000001001f */
[----:B------:R-:W-:Y:S01]  /*37c0*/  FADD.FTZ R76, R30, -UR11 ;  /* 0x8000000b1e4c7e21 */ /* 0x000fe20008010000 */
[----:B------:R-:W-:-:S03]  /*37d0*/  FMUL.FTZ R30, R17, R23 ;  /* 0x00000017111e7220 */ /* 0x000fc60000410000 */
[----:B------:R-:W-:Y:S01]  /*37e0*/  FMUL.FTZ R18, R76, UR14 ;  /* 0x0000000e4c127c20 */ /* 0x000fe20008410000 */
[----:B------:R-:W-:Y:S01]  /*37f0*/  FFMA.FTZ R76, R22, R30, R71 ;  /* 0x0000001e164c7223 */ /* 0x000fe20000010047 */
[----:B------:R-:W-:Y:S01]  /*3800*/  FADD.FTZ R55, R30, R55 ;  /* 0x000000371e377221 */ /* 0x000fe20000010000 */
[----:B------:R-:W-:Y:S01]  /*3810*/  PRMT R30, R45, 0x7632, R30 ;  /* 0x000076322d1e7816 */ /* 0x000fe2000000001e */
[----:B------:R-:W-:-:S03]  /*3820*/  FFMA.FTZ R22, R17, R18, R15 ;  /* 0x0000001211167223 */ /* 0x000fc6000001000f */
[----:B------:R-:W-:Y:S01]  /*3830*/  SHF.L.U32 R30, R30, 0x10, RZ ;  /* 0x000000101e1e7819 */ /* 0x000fe200000006ff */
[----:B------:R-:W-:-:S06]  /*3840*/  FMUL.FTZ R71, R22, -1.4426950216293334961 ;  /* 0xbfb8aa3b16477820 */ /* 0x000fcc0000410000 */
[----:B------:R-:W0:Y:S02]  /*3850*/  MUFU.EX2 R71, R71 ;  /* 0x0000004700477308 */ /* 0x000e240000000800 */
[----:B0-----:R-:W-:Y:S01]  /*3860*/  FADD.FTZ R23, R71, 1 ;  /* 0x3f80000047177421 */ /* 0x001fe20000010000 */
[----:B------:R-:W-:-:S04]  /*3870*/  FMUL.FTZ R71, R16, R20 ;  /* 0x0000001410477220 */ /* 0x000fc80000410000 */
[----:B------:R-:W-:Y:S01]  /*3880*/  FADD.FTZ R55, R55, R71 ;  /* 0x0000004737377221 */ /* 0x000fe20000010000 */
[----:B------:R-:W0:Y:S02]  /*3890*/  MUFU.RCP R23, R23 ;  /* 0x0000001700177308 */ /* 0x000e240000001000 */
[----:B0-----:R-:W-:Y:S01]  /*38a0*/  FADD.FTZ R77, -R23, 1 ;  /* 0x3f800000174d7421 */ /* 0x001fe20000010100 */
[----:B------:R-:W-:-:S03]  /*38b0*/  FMUL.FTZ R30, R30, R23 ;  /* 0x000000171e1e7220 */ /* 0x000fc60000410000 */
[----:B------:R-:W-:-:S04]  /*38c0*/  FFMA.FTZ R77, R22, R77, 1 ;  /* 0x3f800000164d7423 */ /* 0x000fc8000001004d */
[----:B------:R-:W-:Y:S01]  /*38d0*/  FMUL.FTZ R22, R30, R77 ;  /* 0x0000004d1e167220 */ /* 0x000fe20000410000 */
[----:B------:R-:W-:-:S03]  /*38e0*/  SHF.L.U32 R30, R44, 0x10, RZ ;  /* 0x000000102c1e7819 */ /* 0x000fc600000006ff */
[----:B------:R-:W-:Y:S02]  /*38f0*/  FFMA.FTZ R31, R18, R22, R31 ;  /* 0x00000016121f7223 */ /* 0x000fe4000001001f */
[----:B------:R-:W-:Y:S01]  /*3900*/  FADD.FTZ R77, R30, -UR11 ;  /* 0x8000000b1e4d7e21 */ /* 0x000fe20008010000 */
[----:B------:R-:W-:Y:S01]  /*3910*/  FADD.FTZ R30, R27, R20 ;  /* 0x000000141b1e7221 */ /* 0x000fe20000010000 */
[----:B------:R-:W-:Y:S01]  /*3920*/  FFMA.FTZ R27, R25, R71, R76 ;  /* 0x00000047191b7223 */ /* 0x000fe2000001004c */
[----:B------:R-:W-:Y:S01]  /*3930*/  SHF.L.U32 R25, R43, 0x10, RZ ;  /* 0x000000102b197819 */ /* 0x000fe200000006ff */
[----:B------:R-:W-:-:S04]  /*3940*/  FMUL.FTZ R23, R77, UR14 ;  /* 0x0000000e4d177c20 */ /* 0x000fc80008410000 */
        /* <DEDUP_REMOVED lines=8> */
[----:B------:R-:W-:Y:S01]  /*39d0*/  FFMA.FTZ R20, R20, R71, 1 ;  /* 0x3f80000014147423 */ /* 0x000fe20000010047 */
[----:B------:R-:W-:Y:S01]  /*39e0*/  PRMT R71, R44, 0x7632, R71 ;  /* 0x000076322c477816 */ /* 0x000fe20000000047 */
[----:B------:R-:W-:Y:S01]  /*39f0*/  FFMA.FTZ R26, R26, R76, R27 ;  /* 0x0000004c1a1a7223 */ /* 0x000fe2000001001b */
[----:B------:R-:W-:Y:S01]  /*3a00*/  FADD.FTZ R55, R76, R55 ;  /* 0x000000374c377221 */ /* 0x000fe20000010000 */
[----:B------:R-:W-:Y:S01]  /*3a10*/  FMUL.FTZ R20, R25, R20 ;  /* 0x0000001419147220 */ /* 0x000fe20000410000 */
[----:B------:R-:W-:Y:S01]  /*3a20*/  SHF.L.U32 R71, R71, 0x10, RZ ;  /* 0x0000001047477819 */ /* 0x000fe200000006ff */
[----:B------:R-:W-:Y:S01]  /*3a30*/  FADD.FTZ R25, R29, R24 ;  /* 0x000000181d197221 */ /* 0x000fe20000010000 */
[----:B------:R-:W-:Y:S01]  /*3a40*/  PRMT R76, R43, 0x7632, R76 ;  /* 0x000076322b4c7816 */ /* 0x000fe2000000004c */
[----:B------:R-:W-:-:S02]  /*3a50*/  FFMA.FTZ R28, R23, R20, R28 ;  /* 0x00000014171c7223 */ /* 0x000fc4000001001c */
[----:B------:R-:W-:Y:S01]  /*3a60*/  FADD.FTZ R71, R71, -UR11 ;  /* 0x8000000b47477e21 */ /* 0x000fe20008010000 */
[----:B------:R-:W-:-:S03]  /*3a70*/  SHF.L.U32 R76, R76, 0x10, RZ ;  /* 0x000000104c4c7819 */ /* 0x000fc600000006ff */
[----:B------:R-:W-:-:S04]  /*3a80*/  FMUL.FTZ R24, R71, UR14 ;  /* 0x0000000e47187c20 */ /* 0x000fc80008410000 */
[----:B------:R-:W-:-:S04]  /*3a90*/  FFMA.FTZ R27, R17, R24, R15 ;  /* 0x00000018111b7223 */ /* 0x000fc8000001000f */
[----:B------:R-:W-:-:S06]  /*3aa0*/  FMUL.FTZ R71, R27, -1.4426950216293334961 ;  /* 0xbfb8aa3b1b477820 */ /* 0x000fcc0000410000 */
[----:B------:R-:W0:Y:S02]  /*3ab0*/  MUFU.EX2 R71, R71 ;  /* 0x0000004700477308 */ /* 0x000e240000000800 */
[----:B0-----:R-:W-:-:S04]  /*3ac0*/  FADD.FTZ R77, R71, 1 ;  /* 0x3f800000474d7421 */ /* 0x001fc80000010000 */
[----:B------:R0:W1:Y:S02]  /*3ad0*/  MUFU.RCP R29, R77 ;  /* 0x0000004d001d7308 */ /* 0x0000640000001000 */
[----:B0-----:R-:W-:-:S04]  /*3ae0*/  FMUL.FTZ R77, R16, R19 ;  /* 0x00000013104d7220 */ /* 0x001fc80000410000 */
[----:B------:R-:W-:Y:S01]  /*3af0*/  FADD.FTZ R55, R55, R77 ;  /* 0x0000004d37377221 */ /* 0x000fe20000010000 */
[----:B-1----:R-:W-:Y:S01]  /*3b00*/  FMUL.FTZ R76, R76, R29 ;  /* 0x0000001d4c4c7220 */ /* 0x002fe20000410000 */
[----:B------:R-:W-:-:S04]  /*3b10*/  FADD.FTZ R29, -R29, 1 ;  /* 0x3f8000001d1d7421 */ /* 0x000fc80000010100 */
[----:B------:R-:W-:Y:S01]  /*3b20*/  FFMA.FTZ R27, R27, R29, 1 ;  /* 0x3f8000001b1b7423 */ /* 0x000fe2000001001d */
[----:B------:R-:W-:-:S03]  /*3b30*/  SHF.L.U32 R29, R42, 0x10, RZ ;  /* 0x000000102a1d7819 */ /* 0x000fc600000006ff */
[----:B------:R-:W-:Y:S02]  /*3b40*/  FMUL.FTZ R27, R76, R27 ;  /* 0x0000001b4c1b7220 */ /* 0x000fe40000410000 */
[----:B------:R-:W-:Y:S01]  /*3b50*/  FADD.FTZ R71, R29, -UR11 ;  /* 0x8000000b1d477e21 */ /* 0x000fe20008010000 */
[----:B------:R-:W-:-:S03]  /*3b60*/  FADD.FTZ R29, R30, R19 ;  /* 0x000000131e1d7221 */ /* 0x000fc60000010000 */
[----:B------:R-:W-:Y:S01]  /*3b70*/  FMUL.FTZ R19, R71, UR14 ;  /* 0x0000000e47137c20 */ /* 0x000fe20008410000 */
[----:B------:R-:W-:Y:S01]  /*3b80*/  FFMA.FTZ R71, R21, R77, R26 ;  /* 0x0000004d15477223 */ /* 0x000fe2000001001a */
[----:B------:R-:W-:Y:S02]  /*3b90*/  SHF.L.U32 R77, R41, 0x10, RZ ;  /* 0x00000010294d7819 */ /* 0x000fe400000006ff */
[----:B------:R-:W-:-:S04]  /*3ba0*/  FFMA.FTZ R21, R16, R19, R14 ;  /* 0x0000001310157223 */ /* 0x000fc8000001000e */
[----:B------:R-:W-:-:S06]  /*3bb0*/  FMUL.FTZ R76, R21, -1.4426950216293334961 ;  /* 0xbfb8aa3b154c7820 */ /* 0x000fcc0000410000 */
[----:B------:R-:W0:Y:S02]  /*3bc0*/  MUFU.EX2 R76, R76 ;  /* 0x0000004c004c7308 */ /* 0x000e240000000800 */
[----:B0-----:R-:W-:-:S06]  /*3bd0*/  FADD.FTZ R30, R76, 1 ;  /* 0x3f8000004c1e7421 */ /* 0x001fcc0000010000 */
[----:B------:R-:W0:Y:S02]  /*3be0*/  MUFU.RCP R30, R30 ;  /* 0x0000001e001e7308 */ /* 0x000e240000001000 */
[----:B0-----:R-:W-:Y:S01]  /*3bf0*/  FMUL.FTZ R26, R77, R30 ;  /* 0x0000001e4d1a7220 */ /* 0x001fe20000410000 */
[----:B------:R-:W-:Y:S01]  /*3c00*/  FADD.FTZ R77, -R30, 1 ;  /* 0x3f8000001e4d7421 */ /* 0x000fe20000010100 */
[----:B------:R-:W-:-:S03]  /*3c10*/  FADD.FTZ R30, R25, R22 ;  /* 0x00000016191e7221 */ /* 0x000fc60000010000 */
[----:B------:R-:W-:Y:S01]  /*3c20*/  FFMA.FTZ R21, R21, R77, 1 ;  /* 0x3f80000015157423 */ /* 0x000fe2000001004d */
[----:B------:R-:W-:-:S03]  /*3c30*/  PRMT R77, R42, 0x7632, R77 ;  /* 0x000076322a4d7816 */ /* 0x000fc6000000004d */
[----:B------:R-:W-:Y:S01]  /*3c40*/  FMUL.FTZ R21, R26, R21 ;  /* 0x000000151a157220 */ /* 0x000fe20000410000 */
[----:B------:R-:W-:Y:S01]  /*3c50*/  SHF.L.U32 R77, R77, 0x10, RZ ;  /* 0x000000104d4d7819 */ /* 0x000fe200000006ff */
[----:B------:R-:W-:-:S04]  /*3c60*/  FMUL.FTZ R26, R17, R22 ;  /* 0x00000016111a7220 */ /* 0x000fc80000410000 */
[----:B------:R-:W-:Y:S01]  /*3c70*/  FADD.FTZ R77, R77, -UR11 ;  /* 0x8000000b4d4d7e21 */ /* 0x000fe20008010000 */
[----:B------:R-:W-:Y:S01]  /*3c80*/  FFMA.FTZ R76, R18, R26, R71 ;  /* 0x0000001a124c7223 */ /* 0x000fe20000010047 */
[----:B------:R-:W-:Y:S01]  /*3c90*/  FADD.FTZ R55, R26, R55 ;  /* 0x000000371a377221 */ /* 0x000fe20000010000 */
[----:B------:R-:W-:Y:S01]  /*3ca0*/  PRMT R26, R41, 0x7632, R26 ;  /* 0x00007632291a7816 */ /* 0x000fe2000000001a */
[----:B------:R-:W-:-:S03]  /*3cb0*/  FMUL.FTZ R22, R77, UR14 ;  /* 0x0000000e4d167c20 */ /* 0x000fc60008410000 */
        /* <DEDUP_REMOVED lines=12> */
[----:B------:R-:W-:-:S05]  /*3d80*/  SHF.L.U32 R26, R40, 0x10, RZ ;  /* 0x00000010281a7819 */ /* 0x000fca00000006ff */
        /* <DEDUP_REMOVED lines=13> */
[----:B------:R-:W-:-:S03]  /*3e60*/  PRMT R25, R40, 0x7632, R25 ;  /* 0x0000763228197816 */ /* 0x000fc60000000019 */
[----:B------:R-:W-:Y:S01]  /*3e70*/  FMUL.FTZ R20, R23, R20 ;  /* 0x0000001417147220 */ /* 0x000fe20000410000 */
[----:B------:R-:W-:Y:S01]  /*3e80*/  SHF.L.U32 R25, R25, 0x10, RZ ;  /* 0x0000001019197819 */ /* 0x000fe200000006ff */
[----:B------:R-:W-:-:S04]  /*3e90*/  FFMA.FTZ R23, R24, R27, R31 ;  /* 0x0000001b18177223 */ /* 0x000fc8000001001f */
[----:B------:R-:W-:Y:S01]  /*3ea0*/  FADD.FTZ R77, R25, -UR11 ;  /* 0x8000000b194d7e21 */ /* 0x000fe20008010000 */
[----:B------:R-:W-:Y:S01]  /*3eb0*/  FADD.FTZ R25, R30, R27 ;  /* 0x0000001b1e197221 */ /* 0x000fe20000010000 */
[----:B------:R-:W-:Y:S01]  /*3ec0*/  FMUL.FTZ R27, R17, R27 ;  /* 0x0000001b111b7220 */ /* 0x000fe20000410000 */
[----:B------:R-:W-:Y:S01]  /*3ed0*/  FFMA.FTZ R23, R22, R18, R23 ;  /* 0x0000001216177223 */ /* 0x000fe20000010017 */
[----:B------:R-:W-:Y:S01]  /*3ee0*/  FMUL.FTZ R30, R77, UR14 ;  /* 0x0000000e4d1e7c20 */ /* 0x000fe20008410000 */
[----:B------:R-:W-:Y:S01]  /*3ef0*/  FADD.FTZ R25, R25, R18 ;  /* 0x0000001219197221 */ /* 0x000fe20000010000 */
[----:B------:R-:W-:Y:S01]  /*3f00*/  FFMA.FTZ R76, R24, R27, R71 ;  /* 0x0000001b184c7223 */ /* 0x000fe20000010047 */
[----:B------:R-:W-:Y:S01]  /*3f10*/  FADD.FTZ R55, R27, R55 ;  /* 0x000000371b377221 */ /* 0x000fe20000010000 */
[----:B------:R-:W-:Y:S01]  /*3f20*/  FFMA.FTZ R24, R17, R30, R15 ;  /* 0x0000001e11187223 */ /* 0x000fe2000001000f */
[----:B------:R-:W-:-:S03]  /*3f30*/  PRMT R27, R39, 0x7632, R27 ;  /* 0x00007632271b7816 */ /* 0x000fc6000000001b */
[----:B------:R-:W-:Y:S01]  /*3f40*/  FMUL.FTZ R71, R24, -1.4426950216293334961 ;  /* 0xbfb8aa3b18477820 */ /* 0x000fe20000410000 */
[----:B------:R-:W-:-:S05]  /*3f50*/  SHF.L.U32 R27, R27, 0x10, RZ ;  /* 0x000000101b1b7819 */ /* 0x000fca00000006ff */
[----:B------:R-:W0:Y:S02]  /*3f60*/  MUFU.EX2 R71, R71 ;  /* 0x0000004700477308 */ /* 0x000e240000000800 */
[----:B0-----:R-:W-:-:S06]  /*3f70*/  FADD.FTZ R31, R71, 1 ;  /* 0x3f800000471f7421 */ /* 0x001fcc0000010000 */
        /* <DEDUP_REMOVED lines=9> */
[-C--:B------:R-:W-:Y:S01]  /*4010*/  FFMA.FTZ R26, R19, R21.reuse, R28 ;  /* 0x00000015131a7223 */ /* 0x080fe2000001001c */
[C---:B------:R-:W-:Y:S01]  /*4020*/  FMUL.FTZ R21, R16.reuse, R21 ;  /* 0x0000001510157220 */ /* 0x040fe20000410000 */
[----:B------:R-:W-:Y:S01]  /*4030*/  FMUL.FTZ R31, R71, UR14 ;  /* 0x0000000e471f7c20 */ /* 0x000fe20008410000 */
[----:B------:R-:W-:Y:S01]  /*4040*/  FADD.FTZ R27, R27, R20 ;  /* 0x000000141b1b7221 */ /* 0x000fe20000010000 */
[----:B------:R-:W-:Y:S01]  /*4050*/  FFMA.FTZ R26, R29, R20, R26 ;  /* 0x000000141d1a7223 */ /* 0x000fe2000001001a */
[----:B------:R-:W-:Y:S01]  /*4060*/  FFMA.FTZ R19, R19, R21, R76 ;  /* 0x0000001513137223 */ /* 0x000fe2000001004c */
[----:B------:R-:W-:Y:S01]  /*4070*/  FFMA.FTZ R28, R16, R31, R14 ;  /* 0x0000001f101c7223 */ /* 0x000fe2000001000e */
[----:B------:R-:W-:Y:S01]  /*4080*/  FADD.FTZ R55, R55, R21 ;  /* 0x0000001537377221 */ /* 0x000fe20000010000 */
[----:B------:R-:W-:-:S02]  /*4090*/  SHF.L.U32 R21, R37, 0x10, RZ ;  /* 0x0000001025157819 */ /* 0x000fc400000006ff */
[----:B------:R-:W-:-:S06]  /*40a0*/  FMUL.FTZ R76, R28, -1.4426950216293334961 ;  /* 0xbfb8aa3b1c4c7820 */ /* 0x000fcc0000410000 */
[----:B------:R-:W0:Y:S02]  /*40b0*/  MUFU.EX2 R76, R76 ;  /* 0x0000004c004c7308 */ /* 0x000e240000000800 */
[----:B0-----:R-:W-:Y:S01]  /*40c0*/  FADD.FTZ R71, R76, 1 ;  /* 0x3f8000004c477421 */ /* 0x001fe20000010000 */
[----:B------:R-:W-:-:S04]  /*40d0*/  FMUL.FTZ R76, R17, R18 ;  /* 0x00000012114c7220 */ /* 0x000fc80000410000 */
[----:B------:R-:W-:Y:S01]  /*40e0*/  FFMA.FTZ R22, R22, R76, R19 ;  /* 0x0000004c16167223 */ /* 0x000fe20000010013 */
[----:B------:R-:W0:Y:S01]  /*40f0*/  MUFU.RCP R71, R71 ;  /* 0x0000004700477308 */ /* 0x000e220000001000 */
[----:B------:R-:W-:Y:S01]  /*4100*/  FADD.FTZ R55, R76, R55 ;  /* 0x000000374c377221 */ /* 0x000fe20000010000 */
[----:B------:R-:W-:-:S04]  /*4110*/  PRMT R76, R37, 0x7632, R76 ;  /* 0x00007632254c7816 */ /* 0x000fc8000000004c */
[----:B------:R-:W-:Y:S01]  /*4120*/  SHF.L.U32 R76, R76, 0x10, RZ ;  /* 0x000000104c4c7819 */ /* 0x000fe200000006ff */
[----:B0-----:R-:W-:Y:S01]  /*4130*/  FADD.FTZ R77, -R71, 1 ;  /* 0x3f800000474d7421 */ /* 0x001fe20000010100 */
[----:B------:R-:W-:-:S03]  /*4140*/  FMUL.FTZ R21, R21, R71 ;  /* 0x0000004715157220 */ /* 0x000fc60000410000 */
[----:B------:R-:W-:Y:S01]  /*4150*/  FFMA.FTZ R28, R28, R77, 1 ;  /* 0x3f8000001c1c7423 */ /* 0x000fe2000001004d */
[----:B------:R-:W-:-:S03]  /*4160*/  PRMT R77, R38, 0x7632, R77 ;  /* 0x00007632264d7816 */ /* 0x000fc6000000004d */
[----:B------:R-:W-:Y:S01]  /*4170*/  FMUL.FTZ R28, R21, R28 ;  /* 0x0000001c151c7220 */ /* 0x000fe20000410000 */
[----:B------:R-:W-:-:S03]  /*4180*/  SHF.L.U32 R77, R77, 0x10, RZ ;  /* 0x000000104d4d7819 */ /* 0x000fc600000006ff */
[----:B------:R-:W-:Y:S01]  /*4190*/  FADD.FTZ R27, R27, R28 ;  /* 0x0000001c1b1b7221 */ /* 0x000fe20000010000 */
[----:B------:R-:W-:Y:S01]  /*41a0*/  FFMA.FTZ R26, R31, R28, R26 ;  /* 0x0000001c1f1a7223 */ /* 0x000fe2000001001a */
[----:B------:R-:W-:-:S04]  /*41b0*/  FADD.FTZ R77, R77, -UR11 ;  /* 0x8000000b4d4d7e21 */ /* 0x000fc80008010000 */
[----:B------:R-:W-:-:S04]  /*41c0*/  FMUL.FTZ R18, R77, UR14 ;  /* 0x0000000e4d127c20 */ /* 0x000fc80008410000 */
        /* <DEDUP_REMOVED lines=8> */
[----:B------:R-:W-:Y:S01]  /*4250*/  SHF.L.U32 R71, R35, 0x10, RZ ;  /* 0x0000001023477819 */ /* 0x000fe200000006ff */
[----:B0-----:R-:W-:Y:S01]  /*4260*/  FADD.FTZ R77, -R21, 1 ;  /* 0x3f800000154d7421 */ /* 0x001fe20000010100 */
[----:B------:R-:W-:-:S03]  /*4270*/  FMUL.FTZ R76, R76, R21 ;  /* 0x000000154c4c7220 */ /* 0x000fc60000410000 */
[----:B------:R-:W-:-:S04]  /*4280*/  FFMA.FTZ R19, R19, R77, 1 ;  /* 0x3f80000013137423 */ /* 0x000fc8000001004d */
[----:B------:R-:W-:Y:S01]  /*4290*/  FMUL.FTZ R19, R76, R19 ;  /* 0x000000134c137220 */ /* 0x000fe20000410000 */
[----:B------:R-:W-:-:S03]  /*42a0*/  SHF.L.U32 R76, R36, 0x10, RZ ;  /* 0x00000010244c7819 */ /* 0x000fc600000006ff */
[----:B------:R-:W-:Y:S02]  /*42b0*/  FFMA.FTZ R23, R18, R19, R23 ;  /* 0x0000001312177223 */ /* 0x000fe40000010017 */
[----:B------:R-:W-:-:S04]  /*42c0*/  FADD.FTZ R76, R76, -UR11 ;  /* 0x8000000b4c4c7e21 */ /* 0x000fc80008010000 */
[----:B------:R-:W-:-:S04]  /*42d0*/  FMUL.FTZ R21, R76, UR14 ;  /* 0x0000000e4c157c20 */ /* 0x000fc80008410000 */
[----:B------:R-:W-:-:S04]  /*42e0*/  FFMA.FTZ R20, R16, R21, R14 ;  /* 0x0000001510147223 */ /* 0x000fc8000001000e */
[----:B------:R-:W-:-:S06]  /*42f0*/  FMUL.FTZ R77, R20, -1.4426950216293334961 ;  /* 0xbfb8aa3b144d7820 */ /* 0x000fcc0000410000 */
[----:B------:R-:W0:Y:S02]  /*4300*/  MUFU.EX2 R77, R77 ;  /* 0x0000004d004d7308 */ /* 0x000e240000000800 */
[----:B0-----:R-:W-:-:S06]  /*4310*/  FADD.FTZ R76, R77, 1 ;  /* 0x3f8000004d4c7421 */ /* 0x001fcc0000010000 */
[----:B------:R-:W0:Y:S02]  /*4320*/  MUFU.RCP R76, R76 ;  /* 0x0000004c004c7308 */ /* 0x000e240000001000 */
[----:B0-----:R-:W-:Y:S01]  /*4330*/  FMUL.FTZ R22, R71, R76 ;  /* 0x0000004c47167220 */ /* 0x001fe20000410000 */
[----:B------:R-:W-:-:S04]  /*4340*/  FADD.FTZ R71, -R76, 1 ;  /* 0x3f8000004c477421 */ /* 0x000fc80000010100 */
[----:B------:R-:W-:Y:S01]  /*4350*/  FFMA.FTZ R71, R20, R71, 1 ;  /* 0x3f80000014477423 */ /* 0x000fe20000010047 */
[----:B------:R-:W-:-:S04]  /*4360*/  PRMT R20, R36, 0x7632, R20 ;  /* 0x0000763224147816 */ /* 0x000fc80000000014 */
[----:B------:R-:W-:Y:S01]  /*4370*/  SHF.L.U32 R76, R20, 0x10, RZ ;  /* 0x00000010144c7819 */ /* 0x000fe200000006ff */
[----:B------:R-:W-:Y:S01]  /*4380*/  FMUL.FTZ R20, R22, R71 ;  /* 0x0000004716147220 */ /* 0x000fe20000410000 */
[----:B------:R-:W-:-:S03]  /*4390*/  FADD.FTZ R22, R25, R24 ;  /* 0x0000001819167221 */ /* 0x000fc60000010000 */
[----:B------:R-:W-:Y:S01]  /*43a0*/  FADD.FTZ R71, R76, -UR11 ;  /* 0x8000000b4c477e21 */ /* 0x000fe20008010000 */
[C---:B------:R-:W-:Y:S01]  /*43b0*/  FMUL.FTZ R76, R17.reuse, R24 ;  /* 0x00000018114c7220 */ /* 0x040fe20000410000 */
[----:B------:R-:W-:Y:S01]  /*43c0*/  FADD.FTZ R22, R22, R19 ;  /* 0x0000001316167221 */ /* 0x000fe20000010000 */
[----:B------:R-:W-:Y:S01]  /*43d0*/  FMUL.FTZ R19, R17, R19 ;  /* 0x0000001311137220 */ /* 0x000fe20000410000 */
[----:B------:R-:W-:Y:S01]  /*43e0*/  FMUL.FTZ R24, R71, UR14 ;  /* 0x0000000e47187c20 */ /* 0x000fe20008410000 */
[----:B------:R-:W-:Y:S01]  /*43f0*/  FFMA.FTZ R30, R30, R76, R29 ;  /* 0x0000004c1e1e7223 */ /* 0x000fe2000001001d */
[----:B------:R-:W-:Y:S01]  /*4400*/  FADD.FTZ R55, R76, R55 ;  /* 0x000000374c377221 */ /* 0x000fe20000010000 */
[----:B------:R-:W-:Y:S01]  /*4410*/  PRMT R76, R35, 0x7632, R76 ;  /* 0x00007632234c7816 */ /* 0x000fe2000000004c */
[----:B------:R-:W-:Y:S01]  /*4420*/  FFMA.FTZ R25, R17, R24, R15 ;  /* 0x0000001811197223 */ /* 0x000fe2000001000f */
[----:B------:R-:W-:Y:S01]  /*4430*/  FADD.FTZ R27, R27, R20 ;  /* 0x000000141b1b7221 */ /* 0x000fe20000010000 */
[----:B------:R-:W-:Y:S01]  /*4440*/  FFMA.FTZ R26, R21, R20, R26 ;  /* 0x00000014151a7223 */ /* 0x000fe2000001001a */
[----:B------:R-:W-:Y:S01]  /*4450*/  SHF.L.U32 R76, R76, 0x10, RZ ;  /* 0x000000104c4c7819 */ /* 0x000fe200000006ff */
[----:B------:R-:W-:-:S06]  /*4460*/  FMUL.FTZ R71, R25, -1.4426950216293334961 ;  /* 0xbfb8aa3b19477820 */ /* 0x000fcc0000410000 */
[----:B------:R-:W0:Y:S02]  /*4470*/  MUFU.EX2 R71, R71 ;  /* 0x0000004700477308 */ /* 0x000e240000000800 */
[----:B0-----:R-:W-:Y:S01]  /*4480*/  FADD.FTZ R29, R71, 1 ;  /* 0x3f800000471d7421 */ /* 0x001fe20000010000 */
[----:B------:R-:W-:-:S04]  /*4490*/  FMUL.FTZ R71, R16, R28 ;  /* 0x0000001c10477220 */ /* 0x000fc80000410000 */
[----:B------:R-:W-:Y:S01]  /*44a0*/  FFMA.FTZ R31, R31, R71, R30 ;  /* 0x000000471f1f7223 */ /* 0x000fe2000001001e */
[----:B------:R-:W0:Y:S01]  /*44b0*/  MUFU.RCP R29, R29 ;  /* 0x0000001d001d7308 */ /* 0x000e220000001000 */
[----:B------:R-:W-:Y:S01]  /*44c0*/  FADD.FTZ R55, R55, R71 ;  /* 0x0000004737377221 */ /* 0x000fe20000010000 */
[----:B------:R-:W-:-:S03]  /*44d0*/  SHF.L.U32 R71, R33, 0x10, RZ ;  /* 0x0000001021477819 */ /* 0x000fc600000006ff */
[----:B------:R-:W-:Y:S01]  /*44e0*/  FADD.FTZ R55, R19, R55 ;  /* 0x0000003713377221 */ /* 0x000fe20000010000 */
        /* <DEDUP_REMOVED lines=18> */
[----:B------:R-:W-:-:S04]  /*4610*/  FMUL.FTZ R28, R30, R71 ;  /* 0x000000471e1c7220 */ /* 0x000fc80000410000 */
[----:B------:R-:W-:Y:S01]  /*4620*/  FADD.FTZ R30, R76, -UR11 ;  /* 0x8000000b4c1e7e21 */ /* 0x000fe20008010000 */
[----:B------:R-:W-:Y:S01]  /*4630*/  FFMA.FTZ R76, R18, R19, R31 ;  /* 0x00000013124c7223 */ /* 0x000fe2000001001f */
[----:B------:R-:W-:Y:S01]  /*4640*/  PRMT R19, R33, 0x7632, R19 ;  /* 0x0000763221137816 */ /* 0x000fe20000000013 */
[----:B------:R-:W-:Y:S01]  /*4650*/  FADD.FTZ R27, R27, R28 ;  /* 0x0000001c1b1b7221 */ /* 0x000fe20000010000 */
[----:B------:R-:W-:Y:S01]  /*4660*/  FMUL.FTZ R30, R30, UR14 ;  /* 0x0000000e1e1e7c20 */ /* 0x000fe20008410000 */
[----:B------:R-:W-:Y:S01]  /*4670*/  FFMA.FTZ R26, R29, R28, R26 ;  /* 0x0000001c1d1a7223 */ /* 0x000fe2000001001a */
[----:B------:R-:W-:Y:S02]  /*4680*/  SHF.L.U32 R19, R19, 0x10, RZ ;  /* 0x0000001013137819 */ /* 0x000fe400000006ff */
[----:B------:R-:W-:-:S04]  /*4690*/  FFMA.FTZ R18, R17, R30, R15 ;  /* 0x0000001e11127223 */ /* 0x000fc8000001000f */
[----:B------:R-:W-:-:S06]  /*46a0*/  FMUL.FTZ R71, R18, -1.4426950216293334961 ;  /* 0xbfb8aa3b12477820 */ /* 0x000fcc0000410000 */
[----:B------:R-:W0:Y:S02]  /*46b0*/  MUFU.EX2 R71, R71 ;  /* 0x0000004700477308 */ /* 0x000e240000000800 */
[----:B0-----:R-:W-:Y:S01]  /*46c0*/  FADD.FTZ R31, R71, 1 ;  /* 0x3f800000471f7421 */ /* 0x001fe20000010000 */
[----:B------:R-:W-:-:S04]  /*46d0*/  FMUL.FTZ R71, R16, R20 ;  /* 0x0000001410477220 */ /* 0x000fc80000410000 */
[----:B------:R-:W-:Y:S01]  /*46e0*/  FADD.FTZ R55, R55, R71 ;  /* 0x0000004737377221 */ /* 0x000fe20000010000 */
[----:B------:R-:W0:Y:S02]  /*46f0*/  MUFU.RCP R31, R31 ;  /* 0x0000001f001f7308 */ /* 0x000e240000001000 */
[----:B0-----:R-:W-:Y:S01]  /*4700*/  FADD.FTZ R77, -R31, 1 ;  /* 0x3f8000001f4d7421 */ /* 0x001fe20000010100 */
[----:B------:R-:W-:Y:S01]  /*4710*/  FMUL.FTZ R19, R19, R31 ;  /* 0x0000001f13137220 */ /* 0x000fe20000410000 */
[----:B------:R-:W-:Y:S01]  /*4720*/  FFMA.FTZ R31, R21, R71, R76 ;  /* 0x00000047151f7223 */ /* 0x000fe2000001004c */
[----:B------:R-:W-:Y:S01]  /*4730*/  SHF.L.U32 R71, R13, 0x10, RZ ;  /* 0x000000100d477819 */ /* 0x000fe200000006ff */
        /* <DEDUP_REMOVED lines=14> */
[----:B------:R-:W-:-:S03]  /*4820*/  SHF.L.U32 R21, R66, 0x10, RZ ;  /* 0x0000001042157819 */ /* 0x000fc600000006ff */
[----:B------:R-:W-:Y:S02]  /*4830*/  FMUL.FTZ R20, R71, R20 ;  /* 0x0000001447147220 */ /* 0x000fe40000410000 */
        /* <DEDUP_REMOVED lines=9> */
[----:B------:R-:W-:Y:S01]  /*48d0*/  PRMT R25, R13, 0x7632, R25 ;  /* 0x000076320d197816 */ /* 0x000fe20000000019 */
[----:B------:R-:W-:-:S02]  /*48e0*/  FADD.FTZ R27, R27, R20 ;  /* 0x000000141b1b7221 */ /* 0x000fc40000010000 */
[----:B------:R-:W-:Y:S01]  /*48f0*/  FMUL.FTZ R71, R24, -1.4426950216293334961 ;  /* 0xbfb8aa3b18477820 */ /* 0x000fe20000410000 */
[----:B------:R-:W-:-:S05]  /*4900*/  SHF.L.U32 R25, R25, 0x10, RZ ;  /* 0x0000001019197819 */ /* 0x000fca00000006ff */
        /* <DEDUP_REMOVED lines=12> */
[----:B------:R-:W-:Y:S02]  /*49d0*/  FFMA.FTZ R23, R22, R24, R23 ;  /* 0x0000001816177223 */ /* 0x000fe40000010017 */
        /* <DEDUP_REMOVED lines=29> */
[----:B------:R-:W-:Y:S01]  /*4bb0*/  SHF.L.U32 R76, R5, 0x10, RZ ;  /* 0x00000010054c7819 */ /* 0x000fe200000006ff */
[----:B------:R-:W-:Y:S01]  /*4bc0*/  FFMA.FTZ R71, R19, R77, R30 ;  /* 0x0000004d13477223 */ /* 0x000fe2000001001e */
[----:B------:R-:W-:Y:S01]  /*4bd0*/  FADD.FTZ R55, R55, R77 ;  /* 0x0000004d37377221 */ /* 0x000fe20000010000 */
[----:B------:R-:W-:Y:S01]  /*4be0*/  SHF.L.U32 R77, R6, 0x10, RZ ;  /* 0x00000010064d7819 */ /* 0x000fe200000006ff */
[----:B------:R-:W-:Y:S01]  /*4bf0*/  FFMA.FTZ R23, R18, R29, R23 ;  /* 0x0000001d12177223 */ /* 0x000fe20000010017 */
[----:B------:R-:W-:-:S04]  /*4c00*/  FADD.FTZ R76, R76, -UR11 ;  /* 0x8000000b4c4c7e21 */ /* 0x000fc80008010000 */
[----:B------:R-:W-:-:S04]  /*4c10*/  FMUL.FTZ R31, R76, UR14 ;  /* 0x0000000e4c1f7c20 */ /* 0x000fc80008410000 */
[----:B------:R-:W-:-:S04]  /*4c20*/  FFMA.FTZ R19, R16, R31, R14 ;  /* 0x0000001f10137223 */ /* 0x000fc8000001000e */
[----:B------:R-:W-:-:S06]  /*4c30*/  FMUL.FTZ R30, R19, -1.4426950216293334961 ;  /* 0xbfb8aa3b131e7820 */ /* 0x000fcc0000410000 */
[----:B------:R-:W0:Y:S02]  /*4c40*/  MUFU.EX2 R30, R30 ;  /* 0x0000001e001e7308 */ /* 0x000e240000000800 */
[----:B0-----:R-:W-:-:S04]  /*4c50*/  FADD.FTZ R76, R30, 1 ;  /* 0x3f8000001e4c7421 */ /* 0x001fc80000010000 */
[----:B------:R0:W1:Y:S02]  /*4c60*/  MUFU.RCP R20, R76 ;  /* 0x0000004c00147308 */ /* 0x0000640000001000 */
[----:B0-----:R-:W-:-:S04]  /*4c70*/  FMUL.FTZ R76, R17, R24 ;  /* 0x00000018114c7220 */ /* 0x001fc80000410000 */
[----:B------:R-:W-:Y:S01]  /*4c80*/  FFMA.FTZ R30, R22, R76, R71 ;  /* 0x0000004c161e7223 */ /* 0x000fe20000010047 */
[----:B------:R-:W-:Y:S01]  /*4c90*/  FADD.FTZ R55, R76, R55 ;  /* 0x000000374c377221 */ /* 0x000fe20000010000 */
[----:B------:R-:W-:Y:S01]  /*4ca0*/  SHF.L.U32 R76, R63, 0x10, RZ ;  /* 0x000000103f4c7819 */ /* 0x000fe200000006ff */
[----:B-1----:R-:W-:Y:S01]  /*4cb0*/  FMUL.FTZ R77, R77, R20 ;  /* 0x000000144d4d7220 */ /* 0x002fe20000410000 */
[----:B------:R-:W-:-:S04]  /*4cc0*/  FADD.FTZ R20, -R20, 1 ;  /* 0x3f80000014147421 */ /* 0x000fc80000010100 */
[----:B------:R-:W-:-:S04]  /*4cd0*/  FFMA.FTZ R20, R19, R20, 1 ;  /* 0x3f80000013147423 */ /* 0x000fc80000010014 */
[----:B------:R-:W-:Y:S01]  /*4ce0*/  FMUL.FTZ R19, R77, R20 ;  /* 0x000000144d137220 */ /* 0x000fe20000410000 */
[----:B------:R-:W-:-:S03]  /*4cf0*/  SHF.L.U32 R20, R62, 0x10, RZ ;  /* 0x000000103e147819 */ /* 0x000fc600000006ff */
[----:B------:R-:W-:Y:S02]  /*4d00*/  FFMA.FTZ R26, R31, R19, R26 ;  /* 0x000000131f1a7223 */ /* 0x000fe4000001001a */
[----:B------:R-:W-:Y:S01]  /*4d10*/  FADD.FTZ R77, R20, -UR11 ;  /* 0x8000000b144d7e21 */ /* 0x000fe20008010000 */
[----:B------:R-:W-:-:S03]  /*4d20*/  FADD.FTZ R20, R21, R24 ;  /* 0x0000001815147221 */ /* 0x000fc60000010000 */
[----:B------:R-:W-:Y:S01]  /*4d30*/  FMUL.FTZ R24, R77, UR14 ;  /* 0x0000000e4d187c20 */ /* 0x000fe20008410000 */
[----:B------:R-:W-:-:S03]  /*4d40*/  FADD.FTZ R20, R20, R29 ;  /* 0x0000001d14147221 */ /* 0x000fc60000010000 */
        /* <DEDUP_REMOVED lines=11> */
[----:B------:R-:W-:Y:S01]  /*4e00*/  FFMA.FTZ R21, R21, R22, 1 ;  /* 0x3f80000015157423 */ /* 0x000fe20000010016 */
[----:B------:R-:W-:-:S03]  /*4e10*/  SHF.L.U32 R22, R7, 0x10, RZ ;  /* 0x0000001007167819 */ /* 0x000fc600000006ff */
[----:B------:R-:W-:Y:S02]  /*4e20*/  FMUL.FTZ R21, R76, R21 ;  /* 0x000000154c157220 */ /* 0x000fe40000410000 */
[----:B------:R-:W-:Y:S01]  /*4e30*/  FADD.FTZ R76, R22, -UR11 ;  /* 0x8000000b164c7e21 */ /* 0x000fe20008010000 */
[----:B------:R-:W-:Y:S01]  /*4e40*/  FADD.FTZ R22, R27, R28 ;  /* 0x0000001c1b167221 */ /* 0x000fe20000010000 */
[----:B------:R-:W-:Y:S02]  /*4e50*/  FFMA.FTZ R23, R24, R21, R23 ;  /* 0x0000001518177223 */ /* 0x000fe40000010017 */
[----:B------:R-:W-:Y:S01]  /*4e60*/  FMUL.FTZ R27, R76, UR14 ;  /* 0x0000000e4c1b7c20 */ /* 0x000fe20008410000 */
[----:B------:R-:W-:-:S03]  /*4e70*/  FADD.FTZ R22, R22, R19 ;  /* 0x0000001316167221 */ /* 0x000fc60000010000 */
[----:B------:R-:W-:-:S04]  /*4e80*/  FFMA.FTZ R25, R16, R27, R14 ;  /* 0x0000001b10197223 */ /* 0x000fc8000001000e */
        /* <DEDUP_REMOVED lines=8> */
[----:B------:R-:W-:-:S03]  /*4f10*/  SHF.L.U32 R76, R60, 0x10, RZ ;  /* 0x000000103c4c7819 */ /* 0x000fc600000006ff */
[----:B------:R-:W-:Y:S01]  /*4f20*/  FADD.FTZ R22, R22, R25 ;  /* 0x0000001916167221 */ /* 0x000fe20000010000 */
[----:B------:R-:W-:Y:S01]  /*4f30*/  FFMA.FTZ R26, R27, R25, R26 ;  /* 0x000000191b1a7223 */ /* 0x000fe2000001001a */
[----:B------:R-:W-:Y:S01]  /*4f40*/  FADD.FTZ R77, R76, -UR11 ;  /* 0x8000000b4c4d7e21 */ /* 0x000fe20008010000 */
[----:B------:R-:W-:-:S03]  /*4f50*/  FMUL.FTZ R76, R17, R29 ;  /* 0x0000001d114c7220 */ /* 0x000fc60000410000 */
[----:B------:R-:W-:Y:S01]  /*4f60*/  FMUL.FTZ R28, R77, UR14 ;  /* 0x0000000e4d1c7c20 */ /* 0x000fe20008410000 */
        /* <DEDUP_REMOVED lines=28> */
[----:B------:R-:W-:-:S03]  /*5130*/  FADD.FTZ R31, R20, R21 ;  /* 0x00000015141f7221 */ /* 0x000fc60000010000 */
[----:B------:R-:W-:Y:S01]  /*5140*/  FMUL.FTZ R29, R29, R30 ;  /* 0x0000001e1d1d7220 */ /* 0x000fe20000410000 */
[----:B------:R-:W-:-:S05]  /*5150*/  SHF.L.U32 R30, R58, 0x10, RZ ;  /* 0x000000103a1e7819 */ /* 0x000fca00000006ff */
        /* <DEDUP_REMOVED lines=35> */
[----:B------:R-:W-:Y:S02]  /*5390*/  FMUL.FTZ R31, R17, R18 ;  /* 0x00000012111f7220 */ /* 0x000fe40000410000 */
[----:B------:R-:W-:Y:S02]  /*53a0*/  FMUL.FTZ R18, R71, UR14 ;  /* 0x0000000e47127c20 */ /* 0x000fe40008410000 */
[----:B------:R-:W-:Y:S01]  /*53b0*/  FFMA.FTZ R76, R28, R31, R27 ;  /* 0x0000001f1c4c7223 */ /* 0x000fe2000001001b */
[----:B------:R-:W-:Y:S01]  /*53c0*/  FADD.FTZ R55, R31, R55 ;  /* 0x000000371f377221 */ /* 0x000fe20000010000 */
[----:B------:R-:W-:Y:S01]  /*53d0*/  FFMA.FTZ R27, R17, R18, R15 ;  /* 0x00000012111b7223 */ /* 0x000fe2000001000f */
[----:B------:R-:W-:-:S03]  /*53e0*/  SHF.L.U32 R28, R57, 0x10, RZ ;  /* 0x00000010391c7819 */ /* 0x000fc600000006ff */
[----:B------:R-:W-:-:S06]  /*53f0*/  FMUL.FTZ R77, R27, -1.4426950216293334961 ;  /* 0xbfb8aa3b1b4d7820 */ /* 0x000fcc0000410000 */
[----:B------:R-:W0:Y:S02]  /*5400*/  MUFU.EX2 R77, R77 ;  /* 0x0000004d004d7308 */ /* 0x000e240000000800 */
[----:B0-----:R-:W-:-:S06]  /*5410*/  FADD.FTZ R71, R77, 1 ;  /* 0x3f8000004d477421 */ /* 0x001fcc0000010000 */
[----:B------:R-:W0:Y:S02]  /*5420*/  MUFU.RCP R71, R71 ;  /* 0x0000004700477308 */ /* 0x000e240000001000 */
[----:B0-----:R-:W-:Y:S01]  /*5430*/  FADD.FTZ R31, -R71, 1 ;  /* 0x3f800000471f7421 */ /* 0x001fe20000010100 */
[----:B------:R-:W-:-:S03]  /*5440*/  FMUL.FTZ R28, R28, R71 ;  /* 0x000000471c1c7220 */ /* 0x000fc60000410000 */
[----:B------:R-:W-:Y:S01]  /*5450*/  FFMA.FTZ R31, R27, R31, 1 ;  /* 0x3f8000001b1f7423 */ /* 0x000fe2000001001f */
[----:B------:R-:W-:Y:S01]  /*5460*/  FADD.FTZ R27, R22, R29 ;  /* 0x0000001d161b7221 */ /* 0x000fe20000010000 */
[-C--:B------:R-:W-:Y:S01]  /*5470*/  FFMA.FTZ R22, R19, R29.reuse, R26 ;  /* 0x0000001d13167223 */ /* 0x080fe2000001001a */
[----:B------:R-:W-:Y:S01]  /*5480*/  FMUL.FTZ R29, R16, R29 ;  /* 0x0000001d101d7220 */ /* 0x000fe20000410000 */
[----:B------:R-:W-:-:S03]  /*5490*/  FMUL.FTZ R28, R28, R31 ;  /* 0x0000001f1c1c7220 */ /* 0x000fc60000410000 */
[----:B------:R-:W-:Y:S01]  /*54a0*/  FFMA.FTZ R76, R19, R29, R76 ;  /* 0x0000001d134c7223 */ /* 0x000fe2000001004c */
[----:B------:R-:W-:Y:S01]  /*54b0*/  FADD.FTZ R26, R55, R29 ;  /* 0x0000001d371a7221 */ /* 0x000fe20000010000 */
[----:B------:R-:W-:Y:S01]  /*54c0*/  FMUL.FTZ R19, R17, R21 ;  /* 0x0000001511137220 */ /* 0x000fe20000410000 */
[----:B------:R-:W-:Y:S01]  /*54d0*/  FADD.FTZ R29, R30, R21 ;  /* 0x000000151e1d7221 */ /* 0x000fe20000010000 */
[----:B------:R-:W-:Y:S02]  /*54e0*/  FFMA.FTZ R21, R18, R28, R23 ;  /* 0x0000001c12157223 */ /* 0x000fe40000010017 */
[----:B------:R-:W-:Y:S01]  /*54f0*/  FFMA.FTZ R76, R20, R19, R76 ;  /* 0x00000013144c7223 */ /* 0x000fe2000001004c */
[----:B------:R-:W-:Y:S01]  /*5500*/  FADD.FTZ R26, R19, R26 ;  /* 0x0000001a131a7221 */ /* 0x000fe20000010000 */
[----:B------:R-:W-:Y:S01]  /*5510*/  FMUL.FTZ R19, R16, R24 ;  /* 0x0000001810137220 */ /* 0x000fe20000410000 */
[----:B------:R-:W-:-:S03]  /*5520*/  FADD.FTZ R23, R29, R28 ;  /* 0x0000001c1d177221 */ /* 0x000fc60000010000 */
[----:B------:R-:W-:Y:S01]  /*5530*/  FFMA.FTZ R31, R25, R19, R76 ;  /* 0x00000013191f7223 */ /* 0x000fe2000001004c */
[----:B------:R-:W-:Y:S01]  /*5540*/  FADD.FTZ R20, R26, R19 ;  /* 0x000000131a147221 */ /* 0x000fe20000010000 */
[----:B------:R-:W-:-:S04]  /*5550*/  FMUL.FTZ R19, R17, R28 ;  /* 0x0000001c11137220 */ /* 0x000fc80000410000 */
[----:B------:R-:W-:Y:S01]  /*5560*/  FFMA.FTZ R26, R18, R19, R31 ;  /* 0x00000013121a7223 */ /* 0x000fe2000001001f */
[----:B------:R-:W-:Y:S01]  /*5570*/  FADD.FTZ R19, R19, R20 ;  /* 0x0000001413137221 */ /* 0x000fe20000010000 */
[----:B------:R-:W-:Y:S01]  /*5580*/  FFMA.FTZ R20, R25, R24, R22 ;  /* 0x0000001819147223 */ /* 0x000fe20000010016 */
[----:B------:R-:W-:-:S07]  /*5590*/  FADD.FTZ R22, R27, R24 ;  /* 0x000000181b167221 */ /* 0x000fce0000010000 */
.L_x_133:
        /* <DEDUP_REMOVED lines=8> */
[----:B------:R-:W3:Y:S01]  /*5620*/  S2R R55, SR_TID.X ;  /* 0x0000000000377919 */ /* 0x000ee20000002100 */
[----:B------:R-:W-:-:S05]  /*5630*/  ISETP.GT.AND P1, PT, R0, 0x17, PT ;  /* 0x000000170000780c */ /* 0x000fca0003f24270 */
[----:B0-----:R-:W-:Y:S01]  /*5640*/  @!P0 FADD.FTZ R26, R25, R26 ;  /* 0x0000001a191a8221 */ /* 0x001fe20000010000 */
[----:B-1----:R-:W-:Y:S01]  /*5650*/  ULEA UR6, UR9, UR6, 0x18 ;  /* 0x0000000609067291 */ /* 0x002fe2000f8ec0ff */
[----:B--2---:R-:W-:-:S03]  /*5660*/  @!P0 FADD.FTZ R19, R18, R19 ;  /* 0x0000001312138221 */ /* 0x004fc60000010000 */
[----:B------:R-:W0:Y:S01]  /*5670*/  SHFL.DOWN PT, R25, R26, 0x2, 0x1f ;  /* 0x08401f001a197f89 */ /* 0x000e2200000e0000 */
[----:B------:R-:W-:-:S03]  /*5680*/  ISETP.GT.AND P0, PT, R0, 0x1d, PT ;  /* 0x0000001d0000780c */ /* 0x000fc60003f04270 */
[----:B------:R-:W1:Y:S01]  /*5690*/  SHFL.DOWN PT, R18, R19, 0x2, 0x1f ;  /* 0x08401f0013127f89 */ /* 0x000e6200000e0000 */
[C---:B---3--:R-:W-:Y:S02]  /*56a0*/  LEA R71, R55.reuse, UR6, 0x4 ;  /* 0x0000000637477c11 */ /* 0x048fe4000f8e20ff */
[----:B------:R-:W-:-:S03]  /*56b0*/  ISETP.GT.U32.AND P3, PT, R55, 0x14, PT ;  /* 0x000000143700780c */ /* 0x000fc60003f64070 */
        /* <DEDUP_REMOVED lines=26> */
.L_x_135:
[----:B------:R-:W-:Y:S05]  /*5860*/  BSYNC.RECONVERGENT B0 ;  /* 0x0000000000007941 */ /* 0x000fea0003800200 */
.L_x_134:
[----:B------:R-:W-:Y:S06]  /*5870*/  BAR.SYNC.DEFER_BLOCKING 0x0 ;  /* 0x0000000000007b1d */ /* 0x000fec0000010000 */
[----:B------:R-:W-:Y:S04]  /*5880*/  BSSY.RECONVERGENT B0, `(.L_x_136) ;  /* 0x0000035000007945 */ /* 0x000fe80003800200 */
[----:B------:R-:W-:Y:S05]  /*5890*/  @P0 BRA `(.L_x_137) ;  /* 0x0000000000cc0947 */ /* 0x000fea0003800000 */
[----:B------:R-:W-:-:S09]  /*58a0*/  ULEA UR6, UR9, UR7, 0x18 ;  /* 0x0000000709067291 */ /* 0x000fd2000f8ec0ff */
[----:B-123--:R-:W1:Y:S04]  /*58b0*/  LDS.128 R24, [UR6+0x20] ;  /* 0x00002006ff187984 */ /* 0x00ee680008000c00 */
[----:B------:R-:W2:Y:S01]  /*58c0*/  LDS.128 R28, [UR6+0x30] ;  /* 0x00003006ff1c7984 */ /* 0x000ea20008000c00 */
[----:B-1----:R-:W-:Y:S01]  /*58d0*/  FADD.FTZ R77, R18, R24 ;  /* 0x00000018124d7221 */ /* 0x002fe20000010000 */
[----:B0-----:R-:W-:-:S03]  /*58e0*/  FADD.FTZ R18, R19, R25 ;  /* 0x0000001913127221 */ /* 0x001fc60000010000 */
[----:B------:R-:W-:Y:S01]  /*58f0*/  FADD.FTZ R77, R77, R26 ;  /* 0x0000001a4d4d7221 */ /* 0x000fe20000010000 */
[----:B------:R-:W-:Y:S02]  /*5900*/  FADD.FTZ R18, R18, R27 ;  /* 0x0000001b12127221 */ /* 0x000fe40000010000 */
[----:B------:R-:W0:Y:S01]  /*5910*/  LDS.128 R24, [UR6+0x40] ;  /* 0x00004006ff187984 */ /* 0x000e220008000c00 */
[----:B--2---:R-:W-:Y:S01]  /*5920*/  FADD.FTZ R77, R77, R28 ;  /* 0x0000001c4d4d7221 */ /* 0x004fe20000010000 */
        /* <DEDUP_REMOVED lines=42> */
.L_x_137:
[----:B------:R-:W-:Y:S05]  /*5bd0*/  BSYNC.RECONVERGENT B0 ;  /* 0x0000000000007941 */ /* 0x000fea0003800200 */
.L_x_136:
        /* <DEDUP_REMOVED lines=158> */
.L_x_139:
[----:B------:R-:W-:Y:S05]  /*65c0*/  BSYNC.RECONVERGENT B0 ;  /* 0x0000000000007941 */ /* 0x000fea0003800200 */
.L_x_138:
[----:B------:R-:W-:Y:S04]  /*65d0*/  BSSY.RECONVERGENT B0, `(.L_x_140) ;  /* 0x000001e000007945 */ /* 0x000fe80003800200 */
[----:B------:R-:W-:Y:S05]  /*65e0*/  @P3 BRA `(.L_x_141) ;  /* 0x0000000000703947 */ /* 0x000fea0003800000 */
[----:B------:R-:W4:Y:S01]  /*65f0*/  LDC.64 R28, c[0x0][0x3d8] ;  /* 0x0000f600ff1c7b82 */ /* 0x000f220000000a00 */
[----:B-1----:R-:W-:-:S05]  /*6600*/  MOV R26, UR8 ;  /* 0x00000008001a7c02 */ /* 0x002fca0008000f00 */
[----:B--2---:R-:W-:Y:S02]  /*6610*/  IMAD R27, R26, 0x15, R55 ;  /* 0x000000151a1b7824 */ /* 0x004fe400078e0237 */
[----:B---3--:R-:W1:Y:S02]  /*6620*/  LDC.64 R24, c[0x0][0x3f8] ;  /* 0x0000fe00ff187b82 */ /* 0x008e640000000a00 */
[----:B----4-:R-:W-:-:S05]  /*6630*/  IMAD.WIDE R28, R27, 0x4, R28 ;  /* 0x000000041b1c7825 */ /* 0x010fca00078e021c */
[----:B------:R4:W-:Y:S01]  /*6640*/  REDG.E.ADD.F32.FTZ.RN.STRONG.GPU desc[UR12][R28.64], R20 ;  /* 0x000000141c0079a6 */ /* 0x0009e2000c12f30c */
[----:B-1----:R-:W-:Y:S01]  /*6650*/  IMAD.WIDE.U32 R26, R24, 0x3, RZ ;  /* 0x00000003181a7825 */ /* 0x002fe200078e00ff */
[C---:B------:R-:W-:Y:S02]  /*6660*/  LEA R71, R25.reuse, R25, 0x1 ;  /* 0x0000001919477211 */ /* 0x040fe400078e08ff */
[----:B------:R-:W-:Y:S02]  /*6670*/  LEA.HI R77, P1, R25, R24, RZ, 0x1 ;  /* 0x00000018194d7211 */ /* 0x000fe400078308ff */
[----:B------:R-:W-:-:S04]  /*6680*/  IADD3 R71, PT, PT, R27, R71, RZ ;  /* 0x000000471b477210 */ /* 0x000fc80007ffe0ff */
[----:B------:R-:W-:Y:S02]  /*6690*/  LEA.HI R30, P3, R71, R26, RZ, 0x1 ;  /* 0x0000001a471e7211 */ /* 0x000fe400078708ff */
[----:B------:R-:W-:-:S04]  /*66a0*/  LEA R26, P2, R24, R28, 0x2 ;  /* 0x0000001c181a7211 */ /* 0x000fc800078410ff */
[----:B------:R-:W-:Y:S02]  /*66b0*/  LEA.HI.X R27, R24, R29, R25, 0x2, P2 ;  /* 0x0000001d181b7211 */ /* 0x000fe400010f1419 */
[----:B------:R-:W-:Y:S02]  /*66c0*/  IADD3.X R24, PT, PT, RZ, R25, RZ, P1, !PT ;  /* 0x00000019ff187210 */ /* 0x000fe40000ffe4ff */
[----:B------:R-:W-:Y:S02]  /*66d0*/  IADD3.X R25, PT, PT, RZ, R71, RZ, P3, !PT ;  /* 0x00000047ff197210 */ /* 0x000fe40001ffe4ff */
[C---:B------:R-:W-:Y:S02]  /*66e0*/  SHF.L.U64.HI R31, R77.reuse, 0x1, R24 ;  /* 0x000000014d1f7819 */ /* 0x040fe40000010218 */
[----:B------:R-:W-:Y:S02]  /*66f0*/  SHF.L.U32 R77, R77, 0x1, RZ ;  /* 0x000000014d4d7819 */ /* 0x000fe400000006ff */
[----:B------:R-:W-:-:S02]  /*6700*/  SHF.L.U32 R71, R30, 0x1, RZ ;  /* 0x000000011e477819 */ /* 0x000fc400000006ff */
[----:B------:R-:W-:Y:S02]  /*6710*/  LOP3.LUT R77, R77, 0xfffffffc, RZ, 0xc0, !PT ;  /* 0xfffffffc4d4d7812 */ /* 0x000fe400078ec0ff */
[----:B------:R-:W-:Y:S02]  /*6720*/  SHF.L.U64.HI R25, R30, 0x1, R25 ;  /* 0x000000011e197819 */ /* 0x000fe40000010219 */
[C---:B------:R-:W-:Y:S02]  /*6730*/  IADD3 R30, P1, PT, R28.reuse, R77, RZ ;  /* 0x0000004d1c1e7210 */ /* 0x040fe40007f3e0ff */
[----:B------:R-:W-:Y:S02]  /*6740*/  LOP3.LUT R71, R71, 0xfffffffc, RZ, 0xc0, !PT ;  /* 0xfffffffc47477812 */ /* 0x000fe400078ec0ff */
[----:B------:R-:W-:Y:S02]  /*6750*/  IADD3.X R31, PT, PT, R29, R31, RZ, P1, !PT ;  /* 0x0000001f1d1f7210 */ /* 0x000fe40000ffe4ff */
[----:B------:R-:W-:-:S03]  /*6760*/  IADD3 R24, P1, PT, R28, R71, RZ ;  /* 0x000000471c187210 */ /* 0x000fc60007f3e0ff */
[----:B------:R4:W-:Y:S01]  /*6770*/  REDG.E.ADD.F32.FTZ.RN.STRONG.GPU desc[UR12][R30.64], R21 ;  /* 0x000000151e0079a6 */ /* 0x0009e2000c12f30c */
[----:B------:R-:W-:-:S03]  /*6780*/  IADD3.X R25, PT, PT, R29, R25, RZ, P1, !PT ;  /* 0x000000191d197210 */ /* 0x000fc60000ffe4ff */
[----:B------:R4:W-:Y:S04]  /*6790*/  REDG.E.ADD.F32.FTZ.RN.STRONG.GPU desc[UR12][R26.64], R22 ;  /* 0x000000161a0079a6 */ /* 0x0009e8000c12f30c */
[----:B------:R4:W-:Y:S02]  /*67a0*/  REDG.E.ADD.F32.FTZ.RN.STRONG.GPU desc[UR12][R24.64], R23 ;  /* 0x00000017180079a6 */ /* 0x0009e4000c12f30c */
.L_x_141:
[----:B------:R-:W-:Y:S05]  /*67b0*/  BSYNC.RECONVERGENT B0 ;  /* 0x0000000000007941 */ /* 0x000fea0003800200 */
.L_x_140:
[----:B-1--4-:R-:W1:Y:S02]  /*67c0*/  LDC R26, c[0x0][0x370] ;  /* 0x0000dc00ff1a7b82 */ /* 0x012e640000000800 */
[----:B-1----:R-:W-:-:S13]  /*67d0*/  ISETP.GE.U32.AND P1, PT, R26, 0x2, PT ;  /* 0x000000021a00780c */ /* 0x002fda0003f26070 */
[----:B------:R-:W-:Y:S05]  /*67e0*/  @!P1 BRA `(.L_x_142) ;  /* 0x0000001400489947 */ /* 0x000fea0003800000 */
[----:B------:R-:W-:Y:S05]  /*67f0*/  @P0 BRA `(.L_x_143) ;  /* 0x0000000000900947 */ /* 0x000fea0003800000 */
[----:B------:R-:W1:Y:S01]  /*6800*/  S2R R29, SR_CTAID.Y ;  /* 0x00000000001d7919 */ /* 0x000e620000002600 */
[----:B------:R-:W4:Y:S01]  /*6810*/  LDC R28, c[0x0][0x374] ;  /* 0x0000dd00ff1c7b82 */ /* 0x000f220000000800 */
[----:B------:R-:W-:-:S07]  /*6820*/  ULOP3.LUT UR6, UR4, 0x1, URZ, 0xc0, !UPT ;  /* 0x0000000104067892 */ /* 0x000fce000f8ec0ff */
[----:B---3--:R-:W2:Y:S08]  /*6830*/  LDC R24, c[0x0][0x370] ;  /* 0x0000dc00ff187b82 */ /* 0x008eb00000000800 */
[----:B------:R-:W3:Y:S08]  /*6840*/  LDC.64 R20, c[0x0][0x3c8] ;  /* 0x0000f200ff147b82 */ /* 0x000ef00000000a00 */
[----:B------:R-:W5:Y:S01]  /*6850*/  LDC.64 R22, c[0x0][0x3d0] ;  /* 0x0000f400ff167b82 */ /* 0x000f620000000a00 */
[----:B----4-:R-:W-:Y:S01]  /*6860*/  IMAD R25, R28, UR6, RZ ;  /* 0x000000061c197c24 */ /* 0x010fe2000f8e02ff */
[----:B------:R-:W-:-:S04]  /*6870*/  ULOP3.LUT UP0, UR6, UR4, 0x2, URZ, 0xc0, !UPT ;  /* 0x0000000204067892 */ /* 0x000fc8000f80c0ff */
[----:B------:R-:W-:Y:S01]  /*6880*/  UIADD3 UR6, UPT, UPT, -UR6, 0x1, URZ ;  /* 0x0000000106067890 */ /* 0x000fe2000fffe1ff */
[C---:B--2---:R-:W-:Y:S01]  /*6890*/  IMAD R27, R25.reuse, R24, RZ ;  /* 0x00000018191b7224 */ /* 0x044fe200078e02ff */
[----:B-1----:R-:W-:Y:S02]  /*68a0*/  IADD3 R25, PT, PT, R25, R29, RZ ;  /* 0x0000001d19197210 */ /* 0x002fe40007ffe0ff */
[----:B------:R-:W-:Y:S02]  /*68b0*/  PLOP3.LUT P0, PT, PT, PT, UP0, 0x80, 0x8 ;  /* 0x000000000008781c */ /* 0x000fe40003f0f008 */
[----:B------:R-:W-:Y:S01]  /*68c0*/  SHF.L.U32 R27, R27, 0x1, RZ ;  /* 0x000000011b1b7819 */ /* 0x000fe200000006ff */
[----:B---3--:R-:W-:Y:S01]  /*68d0*/  IMAD.WIDE.U32 R20, R25, 0x4, R20 ;  /* 0x0000000419147825 */ /* 0x008fe200078e0014 */
[----:B------:R-:W-:-:S04]  /*68e0*/  SEL R25, R24, RZ, !P0 ;  /* 0x000000ff18197207 */ /* 0x000fc80004000000 */
[----:B------:R-:W-:Y:S01]  /*68f0*/  ISETP.NE.AND P0, PT, R25, -0x1, PT ;  /* 0xffffffff1900780c */ /* 0x000fe20003f05270 */
[----:B-----5:R-:W-:-:S04]  /*6900*/  IMAD.WIDE R22, R27, 0x4, R22 ;  /* 0x000000041b167825 */ /* 0x020fc800078e0216 */
[----:B------:R-:W-:-:S04]  /*6910*/  IMAD R27, R28, UR10, R29 ;  /* 0x0000000a1c1b7c24 */ /* 0x000fc8000f8e021d */
[----:B------:R-:W-:Y:S01]  /*6920*/  IMAD.WIDE.U32 R22, R27, 0x8, R22 ;  /* 0x000000081b167825 */ /* 0x000fe200078e0016 */
[----:B------:R-:W-:-:S04]  /*6930*/  MOV R27, UR6 ;  /* 0x00000006001b7c02 */ /* 0x000fc80008000f00 */
[----:B------:R1:W-:Y:S01]  /*6940*/  STG.E.64 desc[UR12][R22.64], R18 ;  /* 0x0000001216007986 */ /* 0x0003e2000c101b0c */
[----:B------:R-:W-:Y:S06]  /*6950*/  MEMBAR.ALL.GPU ;  /* 0x0000000000007992 */ /* 0x000fec000000a000 */
[----:B------:R-:W-:-:S00]  /*6960*/  ERRBAR ;  /* 0x00000000000079ab */ /* 0x000fc00000000000 */
[----:B------:R-:W-:Y:S06]  /*6970*/  CGAERRBAR ;  /* 0x00000000000075ab */ /* 0x000fec0000000000 */
[----:B------:R1:W-:Y:S01]  /*6980*/  REDG.E.ADD.S32.STRONG.GPU desc[UR12][R20.64], R27 ;  /* 0x0000001b1400798e */ /* 0x0003e2000c12e30c */
[----:B------:R-:W-:Y:S05]  /*6990*/  @!P0 BRA `(.L_x_143) ;  /* 0x0000000000288947 */ /* 0x000fea0003800000 */
[----:B-1----:R-:W1:Y:S01]  /*69a0*/  LDC R27, c[0x0][0x2f8] ;  /* 0x0000be00ff1b7b82 */ /* 0x002e620000000800 */
[----:B------:R-:W-:-:S07]  /*69b0*/  MOV R22, 0xffffffff ;  /* 0xffffffff00167802 */ /* 0x000fce0000000f00 */
.L_x_144:
[----:B------:R-:W2:Y:S04]  /*69c0*/  LDG.E.STRONG.GPU R24, desc[UR12][R20.64] ;  /* 0x0000000c14187981 */ /* 0x000ea8000c1ef900 */
[----:B--2---:R-:W-:Y:S01]  /*69d0*/  CCTL.IVALL ;  /* 0x00000000ff00798f */ /* 0x004fe20002000000 */
[----:B-1----:R-:W-:Y:S01]  /*69e0*/  IADD3 R23, PT, PT, R27, -R27, RZ ;  /* 0x8000001b1b177210 */ /* 0x002fe20007ffe0ff */
[----:B------:R-:W-:Y:S05]  /*69f0*/  YIELD ;  /* 0x0000000000007946 */ /* 0x000fea0003800000 */
[----:B------:R-:W-:-:S13]  /*6a00*/  ISETP.EQ.AND P0, PT, R23, RZ, PT ;  /* 0x000000ff1700720c */ /* 0x000fda0003f02270 */
[----:B------:R-:W-:-:S04]  /*6a10*/  @P0 MOV R22, R24 ;  /* 0x0000001800160202 */ /* 0x000fc80000000f00 */
[----:B------:R-:W-:-:S13]  /*6a20*/  ISETP.NE.AND P0, PT, R22, R25, PT ;  /* 0x000000191600720c */ /* 0x000fda0003f05270 */
[----:B------:R-:W-:Y:S05]  /*6a30*/  @P0 BRA `(.L_x_144) ;  /* 0xfffffffc00e00947 */ /* 0x000fea000383ffff */
.L_x_143:
[----:B------:R-:W-:Y:S05]  /*6a40*/  WARPSYNC.ALL ;  /* 0x0000000000007948 */ /* 0x000fea0003800000 */
[----:B------:R-:W-:Y:S01]  /*6a50*/  ISETP.GE.U32.AND P0, PT, R26, 0x8, PT ;  /* 0x000000081a00780c */ /* 0x000fe20003f06070 */
[----:B------:R-:W-:Y:S01]  /*6a60*/  BAR.SYNC.DEFER_BLOCKING 0x0 ;  /* 0x0000000000007b1d */ /* 0x000fe20000010000 */
[----:B------:R-:W-:-:S11]  /*6a70*/  HFMA2 R29, -RZ, RZ, 0, 0 ;  /* 0x00000000ff1d7431 */ /* 0x000fd600000001ff */
[----:B------:R-:W-:Y:S05]  /*6a80*/  @!P0 BRA `(.L_x_145) ;  /* 0x0000000800988947 */ /* 0x000fea0003800000 */
[----:B------:R-:W4:Y:S01]  /*6a90*/  S2UR UR6, SR_CTAID.Y ;  /* 0x00000000000679c3 */ /* 0x000f220000002600 */
[----:B------:R-:W0:Y:S01]  /*6aa0*/  S2R R30, SR_TID.X ;  /* 0x00000000001e7919 */ /* 0x000e220000002100 */
[----:B------:R-:W4:Y:S01]  /*6ab0*/  LDCU UR7, c[0x0][0x374] ;  /* 0x00006e80ff0777ac */ /* 0x000f220008000800 */
[----:B------:R-:W-:Y:S01]  /*6ac0*/  MOV R31, RZ ;  /* 0x000000ff001f7202 */ /* 0x000fe20000000f00 */
[----:B------:R-:W-:-:S04]  /*6ad0*/  UIADD3 UR21, UPT, UPT, -UR10, URZ, URZ ;  /* 0x000000ff0a157290 */ /* 0x000fc8000fffe1ff */
[----:B------:R-:W0:Y:S01]  /*6ae0*/  S2UR UR9, SR_CTAID.X ;  /* 0x00000000000979c3 */ /* 0x000e220000002500 */
[----:B----4-:R-:W-:Y:S02]  /*6af0*/  UIMAD UR15, UR7, 0x3, UR6 ;  /* 0x00000003070f78a4 */ /* 0x010fe4000f8e0206 */
[----:B------:R-:W-:Y:S02]  /*6b00*/  ULEA UR16, UR7, UR6, 0x1 ;  /* 0x0000000607107291 */ /* 0x000fe4000f8e08ff */
[----:B------:R-:W-:Y:S02]  /*6b10*/  UIMAD UR17, UR7, 0x6, UR6 ;  /* 0x00000006071178a4 */ /* 0x000fe4000f8e0206 */
[----:B------:R-:W-:Y:S02]  /*6b20*/  ULEA UR18, UR7, UR6, 0x2 ;  /* 0x0000000607127291 */ /* 0x000fe4000f8e10ff */
[----:B------:R-:W-:Y:S02]  /*6b30*/  UIMAD UR19, UR7, 0x7, UR6 ;  /* 0x00000007071378a4 */ /* 0x000fe4000f8e0206 */
[----:B------:R-:W-:-:S02]  /*6b40*/  UIMAD UR20, UR7, 0x5, UR6 ;  /* 0x00000005071478a4 */ /* 0x000fc4000f8e0206 */
[----:B0-----:R-:W-:-:S12]  /*6b50*/  UIADD3 UR7, UPT, UPT, UR6, UR7, URZ ;  /* 0x0000000706077290 */ /* 0x001fd8000fffe0ff */
.L_x_146:
[----:B------:R-:W-:Y:S01]  /*6b60*/  ISETP.NE.AND P5, PT, RZ, UR21, PT ;  /* 0x00000015ff007c0c */ /* 0x000fe2000bfa5270 */
[----:B------:R-:W-:Y:S01]  /*6b70*/  UMOV UR10, UR9 ;  /* 0x00000009000a7c82 */ /* 0x000fe20008000000 */
[----:B-1----:R-:W-:Y:S02]  /*6b80*/  IADD3 R20, PT, PT, R31, 0x1, RZ ;  /* 0x000000011f147810 */ /* 0x002fe40007ffe0ff */
[----:B------:R-:W-:Y:S02]  /*6b90*/  ISETP.NE.OR P5, PT, R55, RZ, !P5 ;  /* 0x000000ff3700720c */ /* 0x000fe40006fa5670 */
[----:B------:R-:W-:Y:S02]  /*6ba0*/  ISETP.NE.AND P6, PT, R20, UR10, PT ;  /* 0x0000000a14007c0c */ /* 0x000fe4000bfc5270 */
[----:B------:R-:W-:Y:S02]  /*6bb0*/  MOV R55, R30 ;  /* 0x0000001e00377202 */ /* 0x000fe40000000f00 */
[----:B--2---:R-:W-:-:S02]  /*6bc0*/  IADD3 R27, PT, PT, R31, 0x2, RZ ;  /* 0x000000021f1b7810 */ /* 0x004fc40007ffe0ff */
[----:B------:R-:W-:Y:S02]  /*6bd0*/  ISETP.NE.OR P6, PT, R55, RZ, !P6 ;  /* 0x000000ff3700720c */ /* 0x000fe400077c5670 */
[----:B------:R-:W-:Y:S02]  /*6be0*/  MOV R25, UR4 ;  /* 0x0000000400197c02 */ /* 0x000fe40008000f00 */
[----:B------:R-:W-:Y:S01]  /*6bf0*/  ISETP.NE.AND P4, PT, R27, UR10, PT ;  /* 0x0000000a1b007c0c */ /* 0x000fe2000bf85270 */
[----:B------:R-:W0:Y:S01]  /*6c00*/  @!P5 LDC R22, c[0x0][0x374] ;  /* 0x0000dd00ff16db82 */ /* 0x000e220000000800 */
[----:B------:R-:W-:Y:S02]  /*6c10*/  @!P5 LOP3.LUT R25, R25, 0x1, RZ, 0xc0, !PT ;  /* 0x000000011919d812 */ /* 0x000fe400078ec0ff */
[----:B------:R-:W-:Y:S02]  /*6c20*/  ISETP.NE.OR P4, PT, R55, RZ, !P4 ;  /* 0x000000ff3700720c */ /* 0x000fe40006785670 */
[----:B------:R-:W-:-:S03]  /*6c30*/  MOV R76, UR4 ;  /* 0x00000004004c7c02 */ /* 0x000fc60008000f00 */
[----:B------:R-:W1:Y:S08]  /*6c40*/  @!P5 LDC R23, c[0x0][0x370] ;  /* 0x0000dc00ff17db82 */ /* 0x000e700000000800 */
[----:B---3--:R-:W2:Y:S01]  /*6c50*/  @!P6 LDC R24, c[0x0][0x374] ;  /* 0x0000dd00ff18eb82 */ /* 0x008ea20000000800 */
[----:B------:R-:W-:-:S07]  /*6c60*/  @!P4 LOP3.LUT R76, R76, 0x1, RZ, 0xc0, !PT ;  /* 0x000000014c4cc812 */ /* 0x000fce00078ec0ff */
[----:B------:R-:W3:Y:S01]  /*6c70*/  @!P5 LDC.64 R20, c[0x0][0x3d0] ;  /* 0x0000f400ff14db82 */ /* 0x000ee20000000a00 */
[----:B0-----:R-:W-:Y:S01]  /*6c80*/  @!P5 IMAD R22, R25, R22, RZ ;  /* 0x000000161916d224 */ /* 0x001fe200078e02ff */
[----:B------:R-:W-:-:S04]  /*6c90*/  MOV R25, UR4 ;  /* 0x0000000400197c02 */ /* 0x000fc80008000f00 */
[----:B------:R-:W-:Y:S02]  /*6ca0*/  @!P6 LOP3.LUT R25, R25, 0x1, RZ, 0xc0, !PT ;  /* 0x000000011919e812 */ /* 0x000fe400078ec0ff */
[----:B------:R-:W0:Y:S01]  /*6cb0*/  @!P6 LDC R26, c[0x0][0x370] ;  /* 0x0000dc00ff1aeb82 */ /* 0x000e220000000800 */
[----:B-1----:R-:W-:Y:S02]  /*6cc0*/  @!P5 IMAD R22, R22, R23, RZ ;  /* 0x000000171616d224 */ /* 0x002fe400078e02ff */
[----:B--2---:R-:W-:-:S05]  /*6cd0*/  @!P6 IMAD R23, R25, R24, RZ ;  /* 0x000000181917e224 */ /* 0x004fca00078e02ff */
[----:B------:R-:W1:Y:S01]  /*6ce0*/  @!P4 LDC R27, c[0x0][0x374] ;  /* 0x0000dd00ff1bcb82 */ /* 0x000e620000000800 */
[----:B------:R-:W-:-:S05]  /*6cf0*/  @!P5 SHF.L.U32 R25, R22, 0x1, RZ ;  /* 0x000000011619d819 */ /* 0x000fca00000006ff */
[----:B---3--:R-:W-:Y:S02]  /*6d00*/  @!P5 IMAD.WIDE R20, R25, 0x4, R20 ;  /* 0x000000041914d825 */ /* 0x008fe400078e0214 */
[----:B------:R-:W2:Y:S01]  /*6d10*/  @!P4 LDC R28, c[0x0][0x370] ;  /* 0x0000dc00ff1ccb82 */ /* 0x000ea20000000800 */
[----:B------:R-:W-:-:S05]  /*6d20*/  MOV R25, UR6 ;  /* 0x0000000600197c02 */ /* 0x000fca0008000f00 */
[----:B------:R-:W-:Y:S02]  /*6d30*/  @!P5 IMAD.WIDE.U32 R20, R25, 0x8, R20 ;  /* 0x000000081914d825 */ /* 0x000fe400078e0014 */
[----:B------:R-:W3:Y:S02]  /*6d40*/  @!P4 LDC.64 R24, c[0x0][0x3d0] ;  /* 0x0000f400ff18cb82 */ /* 0x000ee40000000a00 */
[----:B0-----:R-:W-:Y:S02]  /*6d50*/  @!P6 IMAD R26, R23, R26, RZ ;  /* 0x0000001a171ae224 */ /* 0x001fe400078e02ff */
[----:B------:R-:W4:Y:S04]  /*6d60*/  @!P5 LDG.E.64 R20, desc[UR12][R20.64] ;  /* 0x0000000c1414d981 */ /* 0x000f28000c1e1b00 */
[----:B------:R-:W0:Y:S01]  /*6d70*/  @!P6 LDC.64 R22, c[0x0][0x3d0] ;  /* 0x0000f400ff16eb82 */ /* 0x000e220000000a00 */
[----:B-1----:R-:W-:Y:S01]  /*6d80*/  @!P4 IMAD R27, R76, R27, RZ ;  /* 0x0000001b4c1bc224 */ /* 0x002fe200078e02ff */
[----:B------:R-:W-:-:S03]  /*6d90*/  @!P6 SHF.L.U32 R29, R26, 0x1, RZ ;  /* 0x000000011a1de819 */ /* 0x000fc600000006ff */
[----:B--2---:R-:W-:-:S05]  /*6da0*/  @!P4 IMAD R27, R27, R28, RZ ;  /* 0x0000001c1b1bc224 */ /* 0x004fca00078e02ff */
[----:B------:R-:W-:-:S05]  /*6db0*/  @!P4 SHF.L.U32 R27, R27, 0x1, RZ ;  /* 0x000000011b1bc819 */ /* 0x000fca00000006ff */
[----:B---3--:R-:W-:Y:S01]  /*6dc0*/  @!P4 IMAD.WIDE R24, R27, 0x4, R24 ;  /* 0x000000041b18c825 */ /* 0x008fe200078e0218 */
[----:B------:R-:W-:-:S03]  /*6dd0*/  MOV R27, UR16 ;  /* 0x00000010001b7c02 */ /* 0x000fc60008000f00 */
[----:B0-----:R-:W-:Y:S01]  /*6de0*/  @!P6 IMAD.WIDE R22, R29, 0x4, R22 ;  /* 0x000000041d16e825 */ /* 0x001fe200078e0216 */
[----:B------:R-:W-:-:S05]  /*6df0*/  MOV R29, UR7 ;  /* 0x00000007001d7c02 */ /* 0x000fca0008000f00 */
[----:B------:R-:W-:-:S04]  /*6e00*/  @!P6 IMAD.WIDE.U32 R22, R29, 0x8, R22 ;  /* 0x000000081d16e825 */ /* 0x000fc800078e0016 */
[----:B------:R-:W-:Y:S02]  /*6e10*/  @!P4 IMAD.WIDE.U32 R24, R27, 0x8, R24 ;  /* 0x000000081b18c825 */ /* 0x000fe400078e0018 */
[----:B------:R-:W2:Y:S04]  /*6e20*/  @!P6 LDG.E.64 R22, desc[UR12][R22.64] ;  /* 0x0000000c1616e981 */ /* 0x000ea8000c1e1b00 */
[----:B------:R-:W3:Y:S01]  /*6e30*/  @!P4 LDG.E.64 R24, desc[UR12][R24.64] ;  /* 0x0000000c1818c981 */ /* 0x000ee2000c1e1b00 */
[----:B------:R-:W-:-:S04]  /*6e40*/  IADD3 R26, PT, PT, R31, 0x3, RZ ;  /* 0x000000031f1a7810 */ /* 0x000fc80007ffe0ff */
[----:B------:R-:W-:-:S04]  /*6e50*/  ISETP.NE.AND P3, PT, R26, UR10, PT ;  /* 0x0000000a1a007c0c */ /* 0x000fc8000bf65270 */
[----:B------:R-:W-:Y:S02]  /*6e60*/  ISETP.NE.OR P3, PT, R55, RZ, !P3 ;  /* 0x000000ff3700720c */ /* 0x000fe40005f65670 */
[----:B------:R-:W-:-:S11]  /*6e70*/  IADD3 R26, PT, PT, R31, 0x4, RZ ;  /* 0x000000041f1a7810 */ /* 0x000fd60007ffe0ff */
[----:B------:R-:W0:Y:S01]  /*6e80*/  @!P3 LDC R29, c[0x0][0x374] ;  /* 0x0000dd00ff1dbb82 */ /* 0x000e220000000800 */
[----:B------:R-:W-:-:S04]  /*6e90*/  ISETP.NE.AND P2, PT, R26, UR10, PT ;  /* 0x0000000a1a007c0c */ /* 0x000fc8000bf45270 */
[----:B------:R-:W-:-:S03]  /*6ea0*/  ISETP.NE.OR P2, PT, R55, RZ, !P2 ;  /* 0x000000ff3700720c */ /* 0x000fc60005745670 */
[----:B------:R-:W1:Y:S01]  /*6eb0*/  @!P3 LDC R28, c[0x0][0x370] ;  /* 0x0000dc00ff1cbb82 */ /* 0x000e620000000800 */
[----:B------:R-:W-:-:S04]  /*6ec0*/  MOV R26, UR4 ;  /* 0x00000004001a7c02 */ /* 0x000fc80008000f00 */
[----:B------:R-:W-:Y:S02]  /*6ed0*/  @!P3 LOP3.LUT R26, R26, 0x1, RZ, 0xc0, !PT ;  /* 0x000000011a1ab812 */ /* 0x000fe400078ec0ff */
[----:B------:R-:W-:-:S04]  /*6ee0*/  IADD3 R27, PT, PT, R31, 0x5, RZ ;  /* 0x000000051f1b7810 */ /* 0x000fc80007ffe0ff */
[----:B------:R-:W-:Y:S01]  /*6ef0*/  ISETP.NE.AND P1, PT, R27, UR10, PT ;  /* 0x0000000a1b007c0c */ /* 0x000fe2000bf25270 */
[----:B0-----:R-:W-:Y:S02]  /*6f00*/  @!P3 IMAD R29, R26, R29, RZ ;  /* 0x0000001d1a1db224 */ /* 0x001fe400078e02ff */
[----:B------:R-:W0:Y:S01]  /*6f10*/  @!P2 LDC R26, c[0x0][0x374] ;  /* 0x0000dd00ff1aab82 */ /* 0x000e220000000800 */
[----:B------:R-:W-:Y:S01]  /*6f20*/  ISETP.NE.OR P1, PT, R55, RZ, !P1 ;  /* 0x000000ff3700720c */ /* 0x000fe20004f25670 */
[----:B-1----:R-:W-:-:S06]  /*6f30*/  @!P3 IMAD R29, R29, R28, RZ ;  /* 0x0000001c1d1db224 */ /* 0x002fcc00078e02ff */
[----:B------:R-:W1:Y:S01]  /*6f40*/  @!P2 LDC R28, c[0x0][0x370] ;  /* 0x0000dc00ff1cab82 */ /* 0x000e620000000800 */
[----:B------:R-:W-:-:S04]  /*6f50*/  MOV R71, UR4 ;  /* 0x0000000400477c02 */ /* 0x000fc80008000f00 */
[----:B------:R-:W-:-:S03]  /*6f60*/  @!P2 LOP3.LUT R71, R71, 0x1, RZ, 0xc0, !PT ;  /* 0x000000014747a812 */ /* 0x000fc600078ec0ff */
[----:B------:R-:W5:Y:S02]  /*6f70*/  @!P1 LDC R27, c[0x0][0x374] ;  /* 0x0000dd00ff1b9b82 */ /* 0x000f640000000800 */
[----:B0-----:R-:W-:Y:S01]  /*6f80*/  @!P2 IMAD R71, R71, R26, RZ ;  /* 0x0000001a4747a224 */ /* 0x001fe200078e02ff */
[----:B------:R-:W-:-:S04]  /*6f90*/  IADD3 R26, PT, PT, R31, 0x6, RZ ;  /* 0x000000061f1a7810 */ /* 0x000fc80007ffe0ff */
[----:B------:R-:W-:Y:S01]  /*6fa0*/  ISETP.NE.AND P0, PT, R26, UR10, PT ;  /* 0x0000000a1a007c0c */ /* 0x000fe2000bf05270 */
[----:B-1----:R-:W-:-:S03]  /*6fb0*/  @!P2 IMAD R26, R71, R28, RZ ;  /* 0x0000001c471aa224 */ /* 0x002fc600078e02ff */
[----:B------:R-:W-:Y:S02]  /*6fc0*/  ISETP.NE.OR P0, PT, R55, RZ, !P0 ;  /* 0x000000ff3700720c */ /* 0x000fe40004705670 */
[----:B------:R-:W-:-:S04]  /*6fd0*/  MOV R28, UR4 ;  /* 0x00000004001c7c02 */ /* 0x000fc80008000f00 */
[----:B------:R-:W-:-:S05]  /*6fe0*/  @!P1 LOP3.LUT R28, R28, 0x1, RZ, 0xc0, !PT ;  /* 0x000000011c1c9812 */ /* 0x000fca00078ec0ff */
[----:B-----5:R-:W-:Y:S02]  /*6ff0*/  @!P1 IMAD R27, R28, R27, RZ ;  /* 0x0000001b1c1b9224 */ /* 0x020fe400078e02ff */
[----:B------:R-:W0:Y:S08]  /*7000*/  @!P1 LDC R28, c[0x0][0x370] ;  /* 0x0000dc00ff1c9b82 */ /* 0x000e300000000800 */
[----:B------:R-:W1:Y:S08]  /*7010*/  @!P0 LDC R71, c[0x0][0x374] ;  /* 0x0000dd00ff478b82 */ /* 0x000e700000000800 */
[----:B------:R-:W5:Y:S01]  /*7020*/  @!P0 LDC R76, c[0x0][0x370] ;  /* 0x0000dc00ff4c8b82 */ /* 0x000f620000000800 */
[----:B0-----:R-:W-:Y:S01]  /*7030*/  @!P1 IMAD R28, R27, R28, RZ ;  /* 0x0000001c1b1c9224 */ /* 0x001fe200078e02ff */
[----:B------:R-:W-:Y:S01]  /*7040*/  @!P2 SHF.L.U32 R77, R26, 0x1, RZ ;  /* 0x000000011a4da819 */ /* 0x000fe200000006ff */
[----:B----4-:R-:W-:Y:S01]  /*7050*/  @!P5 FADD.FTZ R18, R18, R20 ;  /* 0x000000141212d221 */ /* 0x010fe20000010000 */
[----:B------:R-:W-:-:S04]  /*7060*/  MOV R20, UR4 ;  /* 0x0000000400147c02 */ /* 0x000fc80008000f00 */
[----:B------:R-:W-:Y:S01]  /*7070*/  @!P0 LOP3.LUT R20, R20, 0x1, RZ, 0xc0, !PT ;  /* 0x0000000114148812 */ /* 0x000fe200078ec0ff */
[----:B------:R-:W-:-:S04]  /*7080*/  @!P5 FADD.FTZ R19, R19, R21 ;  /* 0x000000151313d221 */ /* 0x000fc80000010000 */
[----:B-1----:R-:W-:Y:S01]  /*7090*/  @!P0 IMAD R71, R20, R71, RZ ;  /* 0x0000004714478224 */ /* 0x002fe200078e02ff */
[----:B------:R-:W-:-:S04]  /*70a0*/  IADD3 R20, PT, PT, R31, 0x7, RZ ;  /* 0x000000071f147810 */ /* 0x000fc80007ffe0ff */
[----:B------:R-:W-:Y:S02]  /*70b0*/  ISETP.NE.AND P5, PT, R20, UR10, PT ;  /* 0x0000000a14007c0c */ /* 0x000fe4000bfa5270 */
[----:B------:R-:W0:Y:S02]  /*70c0*/  @!P3 LDC.64 R20, c[0x0][0x3d0] ;  /* 0x0000f400ff14bb82 */ /* 0x000e240000000a00 */
[----:B------:R-:W-:Y:S01]  /*70d0*/  ISETP.NE.OR P5, PT, R55, RZ, !P5 ;  /* 0x000000ff3700720c */ /* 0x000fe20006fa5670 */
[----:B-----5:R-:W-:Y:S01]  /*70e0*/  @!P0 IMAD R27, R71, R76, RZ ;  /* 0x0000004c471b8224 */ /* 0x020fe200078e02ff */
[----:B------:R-:W-:-:S11]  /*70f0*/  @!P3 SHF.L.U32 R71, R29, 0x1, RZ ;  /* 0x000000011d47b819 */ /* 0x000fd600000006ff */
[----:B------:R-:W1:Y:S01]  /*7100*/  @!P5 LDC R29, c[0x0][0x374] ;  /* 0x0000dd00ff1ddb82 */ /* 0x000e620000000800 */
[----:B--2---:R-:W-:Y:S01]  /*7110*/  @!P6 FADD.FTZ R18, R18, R22 ;  /* 0x000000161212e221 */ /* 0x004fe20000010000 */
[----:B------:R-:W-:-:S06]  /*7120*/  @!P6 FADD.FTZ R19, R19, R23 ;  /* 0x000000171313e221 */ /* 0x000fcc0000010000 */
[----:B------:R-:W2:Y:S01]  /*7130*/  @!P1 LDC.64 R22, c[0x0][0x3d0] ;  /* 0x0000f400ff169b82 */ /* 0x000ea20000000a00 */
[----:B---3--:R-:W-:Y:S01]  /*7140*/  @!P4 FADD.FTZ R18, R18, R24 ;  /* 0x000000181212c221 */ /* 0x008fe20000010000 */
[----:B------:R-:W-:-:S06]  /*7150*/  @!P4 FADD.FTZ R19, R19, R25 ;  /* 0x000000191313c221 */ /* 0x000fcc0000010000 */
[----:B------:R-:W3:Y:S01]  /*7160*/  @!P2 LDC.64 R24, c[0x0][0x3d0] ;  /* 0x0000f400ff18ab82 */ /* 0x000ee20000000a00 */
[----:B0-----:R-:W-:Y:S01]  /*7170*/  @!P3 IMAD.WIDE R20, R71, 0x4, R20 ;  /* 0x000000044714b825 */ /* 0x001fe200078e0214 */
[----:B------:R-:W-:Y:S02]  /*7180*/  MOV R71, UR15 ;  /* 0x0000000f00477c02 */ /* 0x000fe40008000f00 */
[----:B------:R-:W-:-:S03]  /*7190*/  MOV R76, UR4 ;  /* 0x00000004004c7c02 */ /* 0x000fc60008000f00 */
[----:B------:R-:W-:Y:S01]  /*71a0*/  @!P3 IMAD.WIDE.U32 R20, R71, 0x8, R20 ;  /* 0x000000084714b825 */ /* 0x000fe200078e0014 */
[----:B------:R-:W-:Y:S02]  /*71b0*/  @!P5 LOP3.LUT R76, R76, 0x1, RZ, 0xc0, !PT ;  /* 0x000000014c4cd812 */ /* 0x000fe400078ec0ff */
[----:B------:R-:W-:-:S03]  /*71c0*/  @!P1 SHF.L.U32 R71, R28, 0x1, RZ ;  /* 0x000000011c479819 */ /* 0x000fc600000006ff */
[----:B-1----:R-:W-:Y:S01]  /*71d0*/  @!P5 IMAD R28, R76, R29, RZ ;  /* 0x0000001d4c1cd224 */ /* 0x002fe200078e02ff */
[----:B------:R-:W-:Y:S01]  /*71e0*/  @!P0 SHF.L.U32 R27, R27, 0x1, RZ ;  /* 0x000000011b1b8819 */ /* 0x000fe200000006ff */
[----:B------:R-:W4:Y:S01]  /*71f0*/  @!P3 LDG.E.64 R20, desc[UR12][R20.64] ;  /* 0x0000000c1414b981 */ /* 0x000f22000c1e1b00 */
[----:B---3--:R-:W-:-:S04]  /*7200*/  @!P2 IMAD.WIDE R76, R77, 0x4, R24 ;  /* 0x000000044d4ca825 */ /* 0x008fc800078e0218 */
[----:B--2---:R-:W-:Y:S01]  /*7210*/  @!P1 IMAD.WIDE R24, R71, 0x4, R22 ;  /* 0x0000000447189825 */ /* 0x004fe200078e0216 */
[----:B------:R-:W-:-:S05]  /*7220*/  MOV R23, UR18 ;  /* 0x0000001200177c02 */ /* 0x000fca0008000f00 */
[----:B------:R-:W-:Y:S02]  /*7230*/  @!P2 IMAD.WIDE.U32 R22, R23, 0x8, R76 ;  /* 0x000000081716a825 */ /* 0x000fe400078e004c */
[----:B------:R-:W0:Y:S01]  /*7240*/  @!P0 LDC.64 R76, c[0x0][0x3d0] ;  /* 0x0000f400ff4c8b82 */ /* 0x000e220000000a00 */
[----:B------:R-:W-:-:S03]  /*7250*/  MOV R29, UR20 ;  /* 0x00000014001d7c02 */ /* 0x000fc60008000f00 */
[----:B------:R-:W2:Y:S02]  /*7260*/  @!P2 LDG.E.64 R22, desc[UR12][R22.64] ;  /* 0x0000000c1616a981 */ /* 0x000ea4000c1e1b00 */
[----:B------:R-:W-:Y:S02]  /*7270*/  @!P1 IMAD.WIDE.U32 R24, R29, 0x8, R24 ;  /* 0x000000081d189825 */ /* 0x000fe400078e0018 */
[----:B------:R-:W1:Y:S04]  /*7280*/  @!P5 LDC R29, c[0x0][0x370] ;  /* 0x0000dc00ff1ddb82 */ /* 0x000e680000000800 */
[----:B------:R-:W3:Y:S01]  /*7290*/  @!P1 LDG.E.64 R24, desc[UR12][R24.64] ;  /* 0x0000000c18189981 */ /* 0x000ee2000c1e1b00 */
[----:B0-----:R-:W-:Y:S01]  /*72a0*/  @!P0 IMAD.WIDE R76, R27, 0x4, R76 ;  /* 0x000000041b4c8825 */ /* 0x001fe200078e024c */
[----:B------:R-:W-:-:S05]  /*72b0*/  MOV R27, UR17 ;  /* 0x00000011001b7c02 */ /* 0x000fca0008000f00 */
[----:B------:R-:W-:Y:S02]  /*72c0*/  @!P0 IMAD.WIDE.U32 R76, R27, 0x8, R76 ;  /* 0x000000081b4c8825 */ /* 0x000fe400078e004c */
[----:B------:R-:W0:Y:S02]  /*72d0*/  @!P5 LDC.64 R26, c[0x0][0x3d0] ;  /* 0x0000f400ff1adb82 */ /* 0x000e240000000a00 */
[----:B-1----:R-:W-:-:S05]  /*72e0*/  @!P5 IMAD R28, R28, R29, RZ ;  /* 0x0000001d1c1cd224 */ /* 0x002fca00078e02ff */
[----:B------:R-:W-:Y:S02]  /*72f0*/  @!P5 SHF.L.U32 R29, R28, 0x1, RZ ;  /* 0x000000011c1dd819 */ /* 0x000fe400000006ff */
[----:B------:R-:W-:-:S03]  /*7300*/  MOV R71, UR19 ;  /* 0x0000001300477c02 */ /* 0x000fc60008000f00 */
[----:B0-----:R-:W-:Y:S02]  /*7310*/  @!P5 IMAD.WIDE R28, R29, 0x4, R26 ;  /* 0x000000041d1cd825 */ /* 0x001fe400078e021a */
[----:B------:R-:W5:Y:S02]  /*7320*/  @!P0 LDG.E.64 R26, desc[UR12][R76.64] ;  /* 0x0000000c4c1a8981 */ /* 0x000f64000c1e1b00 */
[----:B------:R-:W-:-:S06]  /*7330*/  @!P5 IMAD.WIDE.U32 R28, R71, 0x8, R28 ;  /* 0x00000008471cd825 */ /* 0x000fcc00078e001c */
[----:B------:R-:W5:Y:S01]  /*7340*/  @!P5 LDG.E.64 R28, desc[UR12][R28.64] ;  /* 0x0000000c1c1cd981 */ /* 0x000f62000c1e1b00 */
[----:B------:R-:W0:Y:S01]  /*7350*/  LDCU UR8, c[0x0][0x374] ;  /* 0x00006e80ff0877ac */ /* 0x000e220008000800 */
[----:B------:R-:W1:Y:S01]  /*7360*/  LDC R71, c[0x0][0x370] ;  /* 0x0000dc00ff477b82 */ /* 0x000e620000000800 */
[----:B------:R-:W-:Y:S01]  /*7370*/  IADD3 R31, PT, PT, R31, 0x8, RZ ;  /* 0x000000081f1f7810 */ /* 0x000fe20007ffe0ff */
[----:B------:R-:W-:Y:S02]  /*7380*/  UIADD3 UR21, UPT, UPT, UR21, 0x8, URZ ;  /* 0x0000000815157890 */ /* 0x000fe4000fffe0ff */
[----:B0-----:R-:W-:Y:S02]  /*7390*/  ULEA UR19, UR8, UR19, 0x3 ;  /* 0x0000001308137291 */ /* 0x001fe4000f8e18ff */
[----:B------:R-:W-:Y:S02]  /*73a0*/  ULEA UR17, UR8, UR17, 0x3 ;  /* 0x0000001108117291 */ /* 0x000fe4000f8e18ff */
[----:B------:R-:W-:-:S02]  /*73b0*/  ULEA UR20, UR8, UR20, 0x3 ;  /* 0x0000001408147291 */ /* 0x000fc4000f8e18ff */
[----:B------:R-:W-:Y:S02]  /*73c0*/  ULEA UR18, UR8, UR18, 0x3 ;  /* 0x0000001208127291 */ /* 0x000fe4000f8e18ff */
[----:B------:R-:W-:Y:S02]  /*73d0*/  ULEA UR15, UR8, UR15, 0x3 ;  /* 0x0000000f080f7291 */ /* 0x000fe4000f8e18ff */
[----:B------:R-:W-:Y:S02]  /*73e0*/  ULEA UR16, UR8, UR16, 0x3 ;  /* 0x0000001008107291 */ /* 0x000fe4000f8e18ff */
[----:B------:R-:W-:Y:S02]  /*73f0*/  ULEA UR7, UR8, UR7, 0x3 ;  /* 0x0000000708077291 */ /* 0x000fe4000f8e18ff */
[----:B------:R-:W-:Y:S01]  /*7400*/  ULEA UR6, UR8, UR6, 0x3 ;  /* 0x0000000608067291 */ /* 0x000fe2000f8e18ff */
[----:B----4-:R-:W-:Y:S01]  /*7410*/  @!P3 FADD.FTZ R18, R18, R20 ;  /* 0x000000141212b221 */ /* 0x010fe20000010000 */
[----:B------:R-:W-:Y:S01]  /*7420*/  @!P3 FADD.FTZ R19, R19, R21 ;  /* 0x000000151313b221 */ /* 0x000fe20000010000 */
[----:B-1----:R-:W-:-:S02]  /*7430*/  LOP3.LUT R20, R71, 0x7ffffff8, RZ, 0xc0, !PT ;  /* 0x7ffffff847147812 */ /* 0x002fc400078ec0ff */
[----:B--2---:R-:W-:Y:S01]  /*7440*/  @!P2 FADD.FTZ R18, R18, R22 ;  /* 0x000000161212a221 */ /* 0x004fe20000010000 */
[----:B------:R-:W-:-:S03]  /*7450*/  @!P2 FADD.FTZ R19, R19, R23 ;  /* 0x000000171313a221 */ /* 0x000fc60000010000 */
[----:B---3--:R-:W-:Y:S01]  /*7460*/  @!P1 FADD.FTZ R18, R18, R24 ;  /* 0x0000001812129221 */ /* 0x008fe20000010000 */
[----:B------:R-:W-:Y:S01]  /*7470*/  @!P1 FADD.FTZ R19, R19, R25 ;  /* 0x0000001913139221 */ /* 0x000fe20000010000 */
[----:B------:R-:W-:Y:S02]  /*7480*/  ISETP.NE.AND P1, PT, R31, R20, PT ;  /* 0x000000141f00720c */ /* 0x000fe40003f25270 */
[----:B-----5:R-:W-:Y:S01]  /*7490*/  @!P0 FADD.FTZ R18, R18, R26 ;  /* 0x0000001a12128221 */ /* 0x020fe20000010000 */
[----:B------:R-:W-:-:S03]  /*74a0*/  @!P0 FADD.FTZ R19, R19, R27 ;  /* 0x0000001b13138221 */ /* 0x000fc60000010000 */
[----:B------:R-:W-:Y:S01]  /*74b0*/  @!P5 FADD.FTZ R18, R18, R28 ;  /* 0x0000001c1212d221 */ /* 0x000fe20000010000 */
[----:B------:R-:W-:-:S06]  /*74c0*/  @!P5 FADD.FTZ R19, R19, R29 ;  /* 0x0000001d1313d221 */ /* 0x000fcc0000010000 */
[----:B------:R-:W-:Y:S05]  /*74d0*/  @P1 BRA `(.L_x_146) ;  /* 0xfffffff400a01947 */ /* 0x000fea000383ffff */
[----:B------:R-:W-:-:S07]  /*74e0*/  MOV R29, R20 ;  /* 0x00000014001d7202 */ /* 0x000fce0000000f00 */
.L_x_145:
[----:B------:R-:W1:Y:S02]  /*74f0*/  LDC R28, c[0x0][0x370] ;  /* 0x0000dc00ff1c7b82 */ /* 0x000e640000000800 */
[----:B-1----:R-:W-:-:S13]  /*7500*/  LOP3.LUT P0, R20, R28, 0x7, RZ, 0xc0, !PT ;  /* 0x000000071c147812 */ /* 0x002fda000780c0ff */
[----:B------:R-:W-:Y:S05]  /*7510*/  @!P0 BRA `(.L_x_142) ;  /* 0x0000000400fc8947 */ /* 0x000fea0003800000 */
[----:B------:R-:W-:-:S04]  /*7520*/  IADD3 R20, PT, PT, R20, -0x1, RZ ;  /* 0xffffffff14147810 */ /* 0x000fc80007ffe0ff */
[----:B------:R-:W-:-:S13]  /*7530*/  ISETP.GE.U32.AND P0, PT, R20, 0x3, PT ;  /* 0x000000031400780c */ /* 0x000fda0003f06070 */
[----:B------:R-:W-:Y:S05]  /*7540*/  @!P0 BRA `(.L_x_147) ;  /* 0x0000000400088947 */ /* 0x000fea0003800000 */
[----:B------:R-:W-:Y:S02]  /*7550*/  ISETP.NE.AND P0, PT, R55, RZ, PT ;  /* 0x000000ff3700720c */ /* 0x000fe40003f05270 */
[C---:B---3--:R-:W-:Y:S02]  /*7560*/  IADD3 R24, PT, PT, R29.reuse, 0x2, RZ ;  /* 0x000000021d187810 */ /* 0x048fe40007ffe0ff */
[C---:B------:R-:W-:Y:S02]  /*7570*/  IADD3 R20, PT, PT, R29.reuse, 0x1, RZ ;  /* 0x000000011d147810 */ /* 0x040fe40007ffe0ff */
[----:B------:R-:W-:Y:S02]  /*7580*/  ISETP.EQ.OR P3, PT, R24, UR10, P0 ;  /* 0x0000000a18007c0c */ /* 0x000fe40008762670 */
[----:B------:R-:W-:Y:S02]  /*7590*/  ISETP.EQ.OR P1, PT, R29, UR10, P0 ;  /* 0x0000000a1d007c0c */ /* 0x000fe40008722670 */
[----:B------:R-:W-:-:S02]  /*75a0*/  ISETP.EQ.OR P2, PT, R20, UR10, P0 ;  /* 0x0000000a14007c0c */ /* 0x000fc40008742670 */
[----:B------:R-:W-:Y:S02]  /*75b0*/  MOV R26, UR4 ;  /* 0x00000004001a7c02 */ /* 0x000fe40008000f00 */
[----:B------:R-:W-:-:S04]  /*75c0*/  IADD3 R25, PT, PT, R29, 0x3, RZ ;  /* 0x000000031d197810 */ /* 0x000fc80007ffe0ff */
[----:B------:R-:W-:Y:S01]  /*75d0*/  ISETP.EQ.OR P0, PT, R25, UR10, P0 ;  /* 0x0000000a19007c0c */ /* 0x000fe20008702670 */
[----:B------:R-:W1:Y:S01]  /*75e0*/  @!P3 S2R R23, SR_CTAID.Y ;  /* 0x000000000017b919 */ /* 0x000e620000002600 */
[----:B------:R-:W-:Y:S01]  /*75f0*/  @!P3 LOP3.LUT R26, R26, 0x1, RZ, 0xc0, !PT ;  /* 0x000000011a1ab812 */ /* 0x000fe200078ec0ff */
[----:B------:R-:W3:Y:S01]  /*7600*/  @!P1 LDC R77, c[0x0][0x374] ;  /* 0x0000dd00ff4d9b82 */ /* 0x000ee20000000800 */
[----:B------:R-:W4:Y:S01]  /*7610*/  @!P1 S2R R20, SR_CTAID.Y ;  /* 0x0000000000149919 */ /* 0x000f220000002600 */
[----:B------:R-:W5:Y:S06]  /*7620*/  @!P2 S2R R21, SR_CTAID.Y ;  /* 0x000000000015a919 */ /* 0x000f6c0000002600 */
[----:B------:R-:W0:Y:S08]  /*7630*/  @!P2 LDC R22, c[0x0][0x374] ;  /* 0x0000dd00ff16ab82 */ /* 0x000e300000000800 */
[----:B--2---:R-:W1:Y:S08]  /*7640*/  @!P3 LDC R27, c[0x0][0x374] ;  /* 0x0000dd00ff1bbb82 */ /* 0x004e700000000800 */
[----:B------:R-:W2:Y:S01]  /*7650*/  @!P1 LDC.64 R30, c[0x0][0x3d0] ;  /* 0x0000f400ff1e9b82 */ /* 0x000ea20000000a00 */
[-C--:B-1----:R-:W-:Y:S01]  /*7660*/  @!P3 IMAD R24, R24, R27.reuse, R23 ;  /* 0x0000001b1818b224 */ /* 0x082fe200078e0217 */
[----:B------:R-:W-:Y:S01]  /*7670*/  MOV R23, UR4 ;  /* 0x0000000400177c02 */ /* 0x000fe20008000f00 */
[----:B------:R-:W-:Y:S01]  /*7680*/  @!P3 IMAD R27, R26, R27, RZ ;  /* 0x0000001b1a1bb224 */ /* 0x000fe200078e02ff */
[----:B------:R-:W-:-:S02]  /*7690*/  MOV R26, UR4 ;  /* 0x00000004001a7c02 */ /* 0x000fc40008000f00 */
[----:B------:R-:W-:Y:S01]  /*76a0*/  @!P2 LOP3.LUT R23, R23, 0x1, RZ, 0xc0, !PT ;  /* 0x000000011717a812 */ /* 0x000fe200078ec0ff */
[----:B------:R-:W-:Y:S01]  /*76b0*/  @!P3 IMAD R27, R27, R28, RZ ;  /* 0x0000001c1b1bb224 */ /* 0x000fe200078e02ff */
[----:B------:R-:W-:-:S04]  /*76c0*/  @!P1 LOP3.LUT R26, R26, 0x1, RZ, 0xc0, !PT ;  /* 0x000000011a1a9812 */ /* 0x000fc800078ec0ff */
[----:B------:R-:W-:Y:S01]  /*76d0*/  @!P3 SHF.L.U32 R27, R27, 0x1, RZ ;  /* 0x000000011b1bb819 */ /* 0x000fe200000006ff */
[-C--:B---3--:R-:W-:Y:S02]  /*76e0*/  @!P1 IMAD R71, R26, R77.reuse, RZ ;  /* 0x0000004d1a479224 */ /* 0x088fe400078e02ff */
[----:B----4-:R-:W-:Y:S01]  /*76f0*/  @!P1 IMAD R77, R29, R77, R20 ;  /* 0x0000004d1d4d9224 */ /* 0x010fe200078e0214 */
[----:B------:R-:W1:Y:S01]  /*7700*/  @!P0 LDC R26, c[0x0][0x374] ;  /* 0x0000dd00ff1a8b82 */ /* 0x000e620000000800 */
[-C--:B0-----:R-:W-:Y:S02]  /*7710*/  @!P2 IMAD R20, R23, R22.reuse, RZ ;  /* 0x000000161714a224 */ /* 0x081fe400078e02ff */
[----:B------:R-:W-:Y:S02]  /*7720*/  @!P2 IMAD R22, R29, R22, R22 ;  /* 0x000000161d16a224 */ /* 0x000fe400078e0216 */
[-C--:B------:R-:W-:Y:S02]  /*7730*/  @!P1 IMAD R71, R71, R28.reuse, RZ ;  /* 0x0000001c47479224 */ /* 0x080fe400078e02ff */
[----:B------:R-:W-:Y:S01]  /*7740*/  @!P2 IMAD R20, R20, R28, RZ ;  /* 0x0000001c1414a224 */ /* 0x000fe200078e02ff */
[----:B-----5:R-:W-:-:S02]  /*7750*/  @!P2 IADD3 R21, PT, PT, R22, R21, RZ ;  /* 0x000000151615a210 */ /* 0x020fc40007ffe0ff */
[----:B------:R-:W0:Y:S01]  /*7760*/  @!P2 LDC.64 R22, c[0x0][0x3d0] ;  /* 0x0000f400ff16ab82 */ /* 0x000e220000000a00 */
[----:B------:R-:W-:Y:S02]  /*7770*/  @!P1 SHF.L.U32 R71, R71, 0x1, RZ ;  /* 0x0000000147479819 */ /* 0x000fe400000006ff */
[----:B------:R-:W-:-:S03]  /*7780*/  @!P2 SHF.L.U32 R20, R20, 0x1, RZ ;  /* 0x000000011414a819 */ /* 0x000fc600000006ff */
[----:B--2---:R-:W-:Y:S02]  /*7790*/  @!P1 IMAD.WIDE R30, R71, 0x4, R30 ;  /* 0x00000004471e9825 */ /* 0x004fe400078e021e */
[----:B------:R-:W1:Y:S02]  /*77a0*/  @!P0 S2R R71, SR_CTAID.Y ;  /* 0x0000000000478919 */ /* 0x000e640000002600 */
[----:B------:R-:W-:-:S04]  /*77b0*/  @!P1 IMAD.WIDE.U32 R30, R77, 0x8, R30 ;  /* 0x000000084d1e9825 */ /* 0x000fc800078e001e */
[----:B0-----:R-:W-:-:S04]  /*77c0*/  @!P2 IMAD.WIDE R22, R20, 0x4, R22 ;  /* 0x000000041416a825 */ /* 0x001fc800078e0216 */
[----:B------:R-:W-:Y:S02]  /*77d0*/  @!P2 IMAD.WIDE.U32 R22, R21, 0x8, R22 ;  /* 0x000000081516a825 */ /* 0x000fe400078e0016 */
[----:B------:R-:W0:Y:S04]  /*77e0*/  @!P3 LDC.64 R20, c[0x0][0x3d0] ;  /* 0x0000f400ff14bb82 */ /* 0x000e280000000a00 */
[----:B------:R-:W2:Y:S01]  /*77f0*/  @!P2 LDG.E.64 R22, desc[UR12][R22.64] ;  /* 0x0000000c1616a981 */ /* 0x000ea2000c1e1b00 */
[----:B-1----:R-:W-:Y:S01]  /*7800*/  @!P0 IMAD R25, R25, R26, R71 ;  /* 0x0000001a19198224 */ /* 0x002fe200078e0247 */
[----:B------:R-:W-:-:S04]  /*7810*/  MOV R71, UR4 ;  /* 0x0000000400477c02 */ /* 0x000fc80008000f00 */
[----:B------:R-:W-:-:S05]  /*7820*/  @!P0 LOP3.LUT R71, R71, 0x1, RZ, 0xc0, !PT ;  /* 0x0000000147478812 */ /* 0x000fca00078ec0ff */
[----:B------:R-:W-:-:S04]  /*7830*/  @!P0 IMAD R71, R71, R26, RZ ;  /* 0x0000001a47478224 */ /* 0x000fc800078e02ff */
[----:B------:R-:W-:Y:S02]  /*7840*/  @!P0 IMAD R71, R71, R28, RZ ;  /* 0x0000001c47478224 */ /* 0x000fe400078e02ff */
[----:B0-----:R-:W-:Y:S02]  /*7850*/  @!P3 IMAD.WIDE R76, R27, 0x4, R20 ;  /* 0x000000041b4cb825 */ /* 0x001fe400078e0214 */
[----:B------:R-:W0:Y:S01]  /*7860*/  @!P0 LDC.64 R26, c[0x0][0x3d0] ;  /* 0x0000f400ff1a8b82 */ /* 0x000e220000000a00 */
[----:B------:R-:W-:Y:S01]  /*7870*/  @!P0 SHF.L.U32 R71, R71, 0x1, RZ ;  /* 0x0000000147478819 */ /* 0x000fe200000006ff */
[----:B------:R-:W3:Y:S01]  /*7880*/  @!P1 LDG.E.64 R20, desc[UR12][R30.64] ;  /* 0x0000000c1e149981 */ /* 0x000ee2000c1e1b00 */
[----:B------:R-:W-:-:S04]  /*7890*/  @!P3 IMAD.WIDE.U32 R76, R24, 0x8, R76 ;  /* 0x00000008184cb825 */ /* 0x000fc800078e004c */
[----:B0-----:R-:W-:-:S04]  /*78a0*/  @!P0 IMAD.WIDE R26, R71, 0x4, R26 ;  /* 0x00000004471a8825 */ /* 0x001fc800078e021a */
[----:B------:R-:W-:Y:S02]  /*78b0*/  @!P0 IMAD.WIDE.U32 R26, R25, 0x8, R26 ;  /* 0x00000008191a8825 */ /* 0x000fe400078e001a */
[----:B------:R-:W4:Y:S04]  /*78c0*/  @!P3 LDG.E.64 R24, desc[UR12][R76.64] ;  /* 0x0000000c4c18b981 */ /* 0x000f28000c1e1b00 */
[----:B------:R-:W5:Y:S01]  /*78d0*/  @!P0 LDG.E.64 R26, desc[UR12][R26.64] ;  /* 0x0000000c1a1a8981 */ /* 0x000f62000c1e1b00 */
[----:B------:R-:W-:Y:S01]  /*78e0*/  IADD3 R29, PT, PT, R29, 0x4, RZ ;  /* 0x000000041d1d7810 */ /* 0x000fe20007ffe0ff */
[----:B---3--:R-:W-:Y:S01]  /*78f0*/  @!P1 FADD.FTZ R18, R18, R20 ;  /* 0x0000001412129221 */ /* 0x008fe20000010000 */
[----:B------:R-:W-:-:S03]  /*7900*/  @!P1 FADD.FTZ R19, R19, R21 ;  /* 0x0000001513139221 */ /* 0x000fc60000010000 */
[----:B--2---:R-:W-:Y:S01]  /*7910*/  @!P2 FADD.FTZ R18, R18, R22 ;  /* 0x000000161212a221 */ /* 0x004fe20000010000 */
[----:B------:R-:W-:-:S03]  /*7920*/  @!P2 FADD.FTZ R19, R19, R23 ;  /* 0x000000171313a221 */ /* 0x000fc60000010000 */
[----:B----4-:R-:W-:Y:S01]  /*7930*/  @!P3 FADD.FTZ R18, R18, R24 ;  /* 0x000000181212b221 */ /* 0x010fe20000010000 */
[----:B------:R-:W-:-:S03]  /*7940*/  @!P3 FADD.FTZ R19, R19, R25 ;  /* 0x000000191313b221 */ /* 0x000fc60000010000 */
[----:B-----5:R-:W-:Y:S01]  /*7950*/  @!P0 FADD.FTZ R18, R18, R26 ;  /* 0x0000001a12128221 */ /* 0x020fe20000010000 */
[----:B------:R-:W-:-:S07]  /*7960*/  @!P0 FADD.FTZ R19, R19, R27 ;  /* 0x0000001b13138221 */ /* 0x000fce0000010000 */
.L_x_147:
[----:B------:R-:W-:-:S13]  /*7970*/  LOP3.LUT P0, R20, R28, 0x3, RZ, 0xc0, !PT ;  /* 0x000000031c147812 */ /* 0x000fda000780c0ff */
[----:B------:R-:W-:Y:S05]  /*7980*/  @!P0 BRA `(.L_x_142) ;  /* 0x0000000000e08947 */ /* 0x000fea0003800000 */
[----:B------:R-:W-:-:S13]  /*7990*/  ISETP.NE.AND P0, PT, R20, 0x1, PT ;  /* 0x000000011400780c */ /* 0x000fda0003f05270 */
[----:B------:R-:W-:Y:S05]  /*79a0*/  @!P0 BRA `(.L_x_148) ;  /* 0x0000000000888947 */ /* 0x000fea0003800000 */
[----:B------:R-:W-:Y:S02]  /*79b0*/  ISETP.NE.AND P0, PT, R55, RZ, PT ;  /* 0x000000ff3700720c */ /* 0x000fe40003f05270 */
[C---:B------:R-:W-:Y:S02]  /*79c0*/  IADD3 R20, PT, PT, R29.reuse, 0x1, RZ ;  /* 0x000000011d147810 */ /* 0x040fe40007ffe0ff */
[----:B------:R-:W-:Y:S02]  /*79d0*/  ISETP.EQ.OR P1, PT, R29, UR10, P0 ;  /* 0x0000000a1d007c0c */ /* 0x000fe40008722670 */
[----:B------:R-:W-:Y:S02]  /*79e0*/  ISETP.EQ.OR P0, PT, R20, UR10, P0 ;  /* 0x0000000a14007c0c */ /* 0x000fe40008702670 */
[----:B--2---:R-:W-:Y:S02]  /*79f0*/  MOV R27, UR4 ;  /* 0x00000004001b7c02 */ /* 0x004fe40008000f00 */
[----:B------:R-:W-:-:S07]  /*7a00*/  MOV R31, UR4 ;  /* 0x00000004001f7c02 */ /* 0x000fce0008000f00 */
[----:B------:R-:W1:Y:S01]  /*7a10*/  @!P1 LDC R26, c[0x0][0x374] ;  /* 0x0000dd00ff1a9b82 */ /* 0x000e620000000800 */
[----:B------:R-:W2:Y:S01]  /*7a20*/  @!P1 S2R R25, SR_CTAID.Y ;  /* 0x0000000000199919 */ /* 0x000ea20000002600 */
[----:B------:R-:W-:Y:S02]  /*7a30*/  @!P1 LOP3.LUT R27, R27, 0x1, RZ, 0xc0, !PT ;  /* 0x000000011b1b9812 */ /* 0x000fe400078ec0ff */
[----:B------:R-:W-:Y:S01]  /*7a40*/  @!P0 LOP3.LUT R31, R31, 0x1, RZ, 0xc0, !PT ;  /* 0x000000011f1f8812 */ /* 0x000fe200078ec0ff */
[----:B---3--:R-:W3:Y:S03]  /*7a50*/  @!P0 S2R R24, SR_CTAID.Y ;  /* 0x0000000000188919 */ /* 0x008ee60000002600 */
[----:B------:R-:W4:Y:S08]  /*7a60*/  @!P0 LDC R30, c[0x0][0x374] ;  /* 0x0000dd00ff1e8b82 */ /* 0x000f300000000800 */
[----:B------:R-:W5:Y:S08]  /*7a70*/  @!P1 LDC.64 R20, c[0x0][0x3d0] ;  /* 0x0000f400ff149b82 */ /* 0x000f700000000a00 */
[----:B------:R-:W0:Y:S01]  /*7a80*/  @!P0 LDC.64 R22, c[0x0][0x3d0] ;  /* 0x0000f400ff168b82 */ /* 0x000e220000000a00 */
[----:B-1----:R-:W-:-:S04]  /*7a90*/  @!P1 IMAD R27, R27, R26, RZ ;  /* 0x0000001a1b1b9224 */ /* 0x002fc800078e02ff */
[----:B------:R-:W-:Y:S02]  /*7aa0*/  @!P1 IMAD R27, R27, R28, RZ ;  /* 0x0000001c1b1b9224 */ /* 0x000fe400078e02ff */
[----:B----4-:R-:W-:-:S03]  /*7ab0*/  @!P0 IMAD R31, R31, R30, RZ ;  /* 0x0000001e1f1f8224 */ /* 0x010fc600078e02ff */
[----:B------:R-:W-:Y:S01]  /*7ac0*/  @!P1 SHF.L.U32 R27, R27, 0x1, RZ ;  /* 0x000000011b1b9819 */ /* 0x000fe200000006ff */
[----:B--2---:R-:W-:Y:S02]  /*7ad0*/  @!P1 IMAD R25, R29, R26, R25 ;  /* 0x0000001a1d199224 */ /* 0x004fe400078e0219 */
[----:B------:R-:W-:Y:S02]  /*7ae0*/  @!P0 IMAD R31, R31, R28, RZ ;  /* 0x0000001c1f1f8224 */ /* 0x000fe400078e02ff */
[----:B-----5:R-:W-:-:S03]  /*7af0*/  @!P1 IMAD.WIDE R20, R27, 0x4, R20 ;  /* 0x000000041b149825 */ /* 0x020fc600078e0214 */
[----:B------:R-:W-:Y:S01]  /*7b00*/  @!P0 SHF.L.U32 R31, R31, 0x1, RZ ;  /* 0x000000011f1f8819 */ /* 0x000fe200000006ff */
[----:B------:R-:W-:Y:S02]  /*7b10*/  @!P0 IMAD R27, R29, R30, R30 ;  /* 0x0000001e1d1b8224 */ /* 0x000fe400078e021e */
[----:B------:R-:W-:-:S03]  /*7b20*/  @!P1 IMAD.WIDE.U32 R20, R25, 0x8, R20 ;  /* 0x0000000819149825 */ /* 0x000fc600078e0014 */
[----:B---3--:R-:W-:Y:S01]  /*7b30*/  @!P0 IADD3 R27, PT, PT, R27, R24, RZ ;  /* 0x000000181b1b8210 */ /* 0x008fe20007ffe0ff */
[----:B0-----:R-:W-:Y:S02]  /*7b40*/  @!P0 IMAD.WIDE R22, R31, 0x4, R22 ;  /* 0x000000041f168825 */ /* 0x001fe400078e0216 */
[----:B------:R-:W2:Y:S02]  /*7b50*/  @!P1 LDG.E.64 R20, desc[UR12][R20.64] ;  /* 0x0000000c14149981 */ /* 0x000ea4000c1e1b00 */
[----:B------:R-:W-:-:S06]  /*7b60*/  @!P0 IMAD.WIDE.U32 R22, R27, 0x8, R22 ;  /* 0x000000081b168825 */ /* 0x000fcc00078e0016 */
[----:B------:R-:W3:Y:S01]  /*7b70*/  @!P0 LDG.E.64 R22, desc[UR12][R22.64] ;  /* 0x0000000c16168981 */ /* 0x000ee2000c1e1b00 */
[----:B------:R-:W-:Y:S01]  /*7b80*/  IADD3 R29, PT, PT, R29, 0x2, RZ ;  /* 0x000000021d1d7810 */ /* 0x000fe20007ffe0ff */
[----:B--2---:R-:W-:Y:S01]  /*7b90*/  @!P1 FADD.FTZ R18, R18, R20 ;  /* 0x0000001412129221 */ /* 0x004fe20000010000 */
[----:B------:R-:W-:-:S03]  /*7ba0*/  @!P1 FADD.FTZ R19, R19, R21 ;  /* 0x0000001513139221 */ /* 0x000fc60000010000 */
[----:B---3--:R-:W-:Y:S01]  /*7bb0*/  @!P0 FADD.FTZ R18, R18, R22 ;  /* 0x0000001612128221 */ /* 0x008fe20000010000 */
[----:B------:R-:W-:-:S07]  /*7bc0*/  @!P0 FADD.FTZ R19, R19, R23 ;  /* 0x0000001713138221 */ /* 0x000fce0000010000 */
.L_x_148:
[----:B------:R-:W-:Y:S01]  /*7bd0*/  ISETP.NE.AND P0, PT, R29, UR10, PT ;  /* 0x0000000a1d007c0c */ /* 0x000fe2000bf05270 */
[----:B------:R-:W-:Y:S01]  /*7be0*/  BSSY.RECONVERGENT B0, `(.L_x_142) ;  /* 0x0000012000007945 */ /* 0x000fe20003800200 */
[----:B------:R-:W-:Y:S02]  /*7bf0*/  LOP3.LUT R20, R28, 0x1, RZ, 0xc0, !PT ;  /* 0x000000011c147812 */ /* 0x000fe400078ec0ff */
[----:B------:R-:W-:-:S04]  /*7c00*/  ISETP.NE.OR P0, PT, R55, RZ, !P0 ;  /* 0x000000ff3700720c */ /* 0x000fc80004705670 */
[----:B------:R-:W-:-:S13]  /*7c10*/  ISETP.NE.U32.OR P0, PT, R20, 0x1, P0 ;  /* 0x000000011400780c */ /* 0x000fda0000705470 */
[----:B------:R-:W-:Y:S05]  /*7c20*/  @P0 BRA `(.L_x_149) ;  /* 0x0000000000340947 */ /* 0x000fea0003800000 */
[----:B------:R-:W1:Y:S01]  /*7c30*/  LDCU UR7, c[0x0][0x374] ;  /* 0x00006e80ff0777ac */ /* 0x000e620008000800 */
[----:B------:R-:W4:Y:S01]  /*7c40*/  S2R R22, SR_CTAID.Y ;  /* 0x0000000000167919 */ /* 0x000f220000002600 */
[----:B------:R-:W5:Y:S01]  /*7c50*/  LDC.64 R20, c[0x0][0x3d0] ;  /* 0x0000f400ff147b82 */ /* 0x000f620000000a00 */
[----:B------:R-:W-:-:S04]  /*7c60*/  ULOP3.LUT UR6, UR4, 0x1, URZ, 0xc0, !UPT ;  /* 0x0000000104067892 */ /* 0x000fc8000f8ec0ff */
[----:B-1----:R-:W-:-:S06]  /*7c70*/  UIMAD UR6, UR6, UR7, URZ ;  /* 0x00000007060672a4 */ /* 0x002fcc000f8e02ff */
[----:B------:R-:W-:-:S05]  /*7c80*/  IMAD R28, R28, UR6, RZ ;  /* 0x000000061c1c7c24 */ /* 0x000fca000f8e02ff */
[----:B------:R-:W-:Y:S01]  /*7c90*/  SHF.L.U32 R23, R28, 0x1, RZ ;  /* 0x000000011c177819 */ /* 0x000fe200000006ff */
[----:B----4-:R-:W-:-:S04]  /*7ca0*/  IMAD R29, R29, UR7, R22 ;  /* 0x000000071d1d7c24 */ /* 0x010fc8000f8e0216 */
[----:B-----5:R-:W-:-:S04]  /*7cb0*/  IMAD.WIDE R20, R23, 0x4, R20 ;  /* 0x0000000417147825 */ /* 0x020fc800078e0214 */
[----:B------:R-:W-:-:S06]  /*7cc0*/  IMAD.WIDE.U32 R20, R29, 0x8, R20 ;  /* 0x000000081d147825 */ /* 0x000fcc00078e0014 */
[----:B------:R-:W0:Y:S02]  /*7cd0*/  LDG.E.64 R20, desc[UR12][R20.64] ;  /* 0x0000000c14147981 */ /* 0x000e24000c1e1b00 */
[----:B0--3--:R-:W-:Y:S01]  /*7ce0*/  FADD.FTZ R18, R18, R20 ;  /* 0x0000001412127221 */ /* 0x009fe20000010000 */
[----:B------:R-:W-:-:S07]  /*7cf0*/  FADD.FTZ R19, R19, R21 ;  /* 0x0000001513137221 */ /* 0x000fce0000010000 */
.L_x_149:
[----:B------:R-:W-:Y:S05]  /*7d00*/  BSYNC.RECONVERGENT B0 ;  /* 0x0000000000007941 */ /* 0x000fea0003800200 */
.L_x_142:
[----:B------:R-:W1:Y:S01]  /*7d10*/  S2UR UR7, SR_CgaCtaId ;  /* 0x00000000000779c3 */ /* 0x000e620000008800 */
[----:B------:R-:W-:Y:S01]  /*7d20*/  ISETP.NE.AND P0, PT, R55, RZ, PT ;  /* 0x000000ff3700720c */ /* 0x000fe20003f05270 */
[----:B------:R-:W-:Y:S01]  /*7d30*/  UMOV UR6, 0x400 ;  /* 0x0000040000067882 */ /* 0x000fe20000000000 */
[----:B------:R-:W4:Y:S01]  /*7d40*/  LDCU UR9, c[0x0][0x42c] ;  /* 0x00008580ff0977ac */ /* 0x000f220008000800 */
[----:B------:R-:W-:Y:S02]  /*7d50*/  SHF.L.U32 R52, R52, 0x10, RZ ;  /* 0x0000001034347819 */ /* 0x000fe400000006ff */
[----:B------:R-:W-:Y:S02]  /*7d60*/  SHF.L.U32 R69, R69, 0x10, RZ ;  /* 0x0000001045457819 */ /* 0x000fe400000006ff */
[----:B------:R-:W5:Y:S01]  /*7d70*/  LDC R23, c[0x0][0x41c] ;  /* 0x00010700ff177b82 */ /* 0x000f620000000800 */
[----:B------:R-:W-:Y:S01]  /*7d80*/  FADD.FTZ R52, R52, -UR11 ;  /* 0x8000000b34347e21 */ /* 0x000fe20008010000 */
[----:B------:R-:W-:-:S02]  /*7d90*/  SHF.L.U32 R51, R51, 0x10, RZ ;  /* 0x0000001033337819 */ /* 0x000fc400000006ff */
[----:B------:R-:W-:Y:S01]  /*7da0*/  SHF.L.U32 R70, R70, 0x10, RZ ;  /* 0x0000001046467819 */ /* 0x000fe200000006ff */
[----:B--2---:R-:W-:Y:S01]  /*7db0*/  FMUL.FTZ R27, R52, UR14 ;  /* 0x0000000e341b7c20 */ /* 0x004fe20008410000 */
[----:B------:R-:W-:Y:S01]  /*7dc0*/  SHF.L.U32 R50, R50, 0x10, RZ ;  /* 0x0000001032327819 */ /* 0x000fe200000006ff */
[----:B-1----:R-:W-:Y:S01]  /*7dd0*/  ULEA UR6, UR7, UR6, 0x18 ;  /* 0x0000000607067291 */ /* 0x002fe2000f8ec0ff */
[----:B-----5:R-:W-:-:S08]  /*7de0*/  IMAD R23, R23, UR10, R54 ;  /* 0x0000000a17177c24 */ /* 0x020fd0000f8e0236 */
[----:B------:R0:W-:Y:S01]  /*7df0*/  @!P0 STS.64 [UR6+0xc8], R18 ;  /* 0x0000c812ff008988 */ /* 0x0001e20008000a06 */
[----:B------:R-:W1:Y:S01]  /*7e00*/  LDCU.U8 UR10, c[0x0][0x414] ;  /* 0x00008280ff0a77ac */ /* 0x000e620008000000 */
[----:B------:R-:W-:Y:S01]  /*7e10*/  BAR.SYNC.DEFER_BLOCKING 0x0 ;  /* 0x0000000000007b1d */ /* 0x000fe20000010000 */
[C---:B------:R-:W-:Y:S02]  /*7e20*/  IADD3 R22, PT, PT, R23.reuse, 0x40, RZ ;  /* 0x0000004017167810 */ /* 0x040fe40007ffe0ff */
[----:B------:R-:W-:Y:S02]  /*7e30*/  IADD3 R25, PT, PT, R23, 0x20, RZ ;  /* 0x0000002017197810 */ /* 0x000fe40007ffe0ff */
[----:B---3--:R-:W-:Y:S01]  /*7e40*/  SHF.R.S32.HI R24, RZ, 0x1f, R22 ;  /* 0x0000001fff187819 */ /* 0x008fe20000011416 */
[----:B0-----:R-:W-:Y:S01]  /*7e50*/  FADD.FTZ R19, R69, -UR11 ;  /* 0x8000000b45137e21 */ /* 0x001fe20008010000 */
[----:B------:R-:W-:Y:S02]  /*7e60*/  SHF.R.S32.HI R18, RZ, 0x1f, R23 ;  /* 0x0000001fff127819 */ /* 0x000fe40000011417 */
[----:B------:R-:W-:Y:S01]  /*7e70*/  SHF.R.S32.HI R26, RZ, 0x1f, R25 ;  /* 0x0000001fff1a7819 */ /* 0x000fe20000011419 */
[----:B------:R-:W-:Y:S01]  /*7e80*/  FMUL.FTZ R19, R19, UR14 ;  /* 0x0000000e13137c20 */ /* 0x000fe20008410000 */
[----:B-1----:R-:W-:Y:S01]  /*7e90*/  UISETP.NE.AND UP0, UPT, UR10, URZ, UPT ;  /* 0x000000ff0a00728c */ /* 0x002fe2000bf05270 */
[----:B------:R-:W4:Y:S01]  /*7ea0*/  LDS.64 R20, [UR6+0xc8] ;  /* 0x0000c806ff147984 */ /* 0x000f220008000a00 */
[----:B------:R-:W0:Y:S02]  /*7eb0*/  LDCU.64 UR6, c[0x0][0x400] ;  /* 0x00008000ff0677ac */ /* 0x000e240008000a00 */
[----:B0-----:R-:W-:-:S02]  /*7ec0*/  ISETP.GE.U32.AND P0, PT, R22, UR6, PT ;  /* 0x0000000616007c0c */ /* 0x001fc4000bf06070 */
[----:B------:R-:W-:Y:S02]  /*7ed0*/  ISETP.GE.U32.AND P1, PT, R23, UR6, PT ;  /* 0x0000000617007c0c */ /* 0x000fe4000bf26070 */
[----:B------:R-:W-:Y:S02]  /*7ee0*/  ISETP.GE.AND.EX P0, PT, R24, UR7, PT, P0 ;  /* 0x0000000718007c0c */ /* 0x000fe4000bf06300 */
[----:B------:R-:W-:Y:S02]  /*7ef0*/  ISETP.GE.U32.AND P2, PT, R25, UR6, PT ;  /* 0x0000000619007c0c */ /* 0x000fe4000bf46070 */
[----:B------:R-:W-:Y:S02]  /*7f00*/  ISETP.GE.AND.EX P1, PT, R18, UR7, PT, P1 ;  /* 0x0000000712007c0c */ /* 0x000fe4000bf26310 */
[----:B------:R-:W-:Y:S01]  /*7f10*/  ISETP.GE.AND.EX P2, PT, R26, UR7, PT, P2 ;  /* 0x000000071a007c0c */ /* 0x000fe2000bf46320 */
[----:B----4-:R-:W-:Y:S01]  /*7f20*/  FMUL.FTZ R20, R20, UR9 ;  /* 0x0000000914147c20 */ /* 0x010fe20008410000 */
[----:B------:R-:W-:-:S04]  /*7f30*/  FMUL.FTZ R24, R21, UR9 ;  /* 0x0000000915187c20 */ /* 0x000fc80008410000 */
[----:B------:R-:W-:-:S13]  /*7f40*/  R2UR UR8, R20 ;  /* 0x00000000140872ca */ /* 0x000fda00000e0000 */
[----:B------:R-:W-:Y:S01]  /*7f50*/  FFMA.FTZ R21, R27, UR8, R24 ;  /* 0x000000081b157c23 */ /* 0x000fe20008010018 */
        /* <DEDUP_REMOVED lines=11> */
[----:B0-----:R-:W-:Y:S01]  /*8010*/  FMUL.FTZ R51, R51, R30 ;  /* 0x0000001e33337220 */ /* 0x001fe20000410000 */
[----:B------:R-:W-:-:S04]  /*8020*/  FADD.FTZ R30, -R30, 1 ;  /* 0x3f8000001e1e7421 */ /* 0x000fc80000010100 */
[----:B------:R-:W-:Y:S01]  /*8030*/  FFMA.FTZ R30, R27, R30, 1 ;  /* 0x3f8000001b1e7423 */ /* 0x000fe2000001001e */
[----:B-1----:R-:W-:Y:S01]  /*8040*/  FADD.FTZ R71, -R69, 1 ;  /* 0x3f80000045477421 */ /* 0x002fe20000010100 */
[----:B------:R-:W-:Y:S02]  /*8050*/  FMUL.FTZ R70, R70, R69 ;  /* 0x0000004546467220 */ /* 0x000fe40000410000 */
[----:B------:R-:W-:Y:S01]  /*8060*/  FMUL.FTZ R51, R51, R30 ;  /* 0x0000001e33337220 */ /* 0x000fe20000410000 */
[----:B------:R-:W-:-:S04]  /*8070*/  FFMA.FTZ R71, R20, R71, 1 ;  /* 0x3f80000014477423 */ /* 0x000fc80000010047 */
[----:B------:R-:W-:-:S07]  /*8080*/  FMUL.FTZ R70, R70, R71 ;  /* 0x0000004746467220 */ /* 0x000fce0000410000 */
.L_x_150:
[----:B------:R-:W-:Y:S01]  /*8090*/  FFMA.FTZ R20, R19, UR8, R24 ;  /* 0x0000000813147c23 */ /* 0x000fe20008010018 */
[----:B------:R-:W-:Y:S01]  /*80a0*/  BSSY.RECONVERGENT B0, `(.L_x_151) ;  /* 0x0000014000007945 */ /* 0x000fe20003800200 */
[----:B------:R-:W-:Y:S01]  /*80b0*/  FFMA.FTZ R21, R16, R51, -R21 ;  /* 0x0000003310157223 */ /* 0x000fe20000010815 */
[----:B------:R-:W-:Y:S01]  /*80c0*/  SHF.L.U32 R67, R67, 0x10, RZ ;  /* 0x0000001043437819 */ /* 0x000fe200000006ff */
[----:B------:R-:W-:Y:S01]  /*80d0*/  FADD.FTZ R50, R50, -UR11 ;  /* 0x8000000b32327e21 */ /* 0x000fe20008010000 */
[----:B------:R-:W-:Y:S01]  /*80e0*/  FFMA.FTZ R20, R17, R70, -R20 ;  /* 0x0000004611147223 */ /* 0x000fe20000010814 */
[----:B------:R-:W-:Y:S06]  /*80f0*/  @P1 BRA `(.L_x_152) ;  /* 0x0000000000381947 */ /* 0x000fec0003800000 */
[----:B------:R-:W0:Y:S01]  /*8100*/  LDCU.64 UR18, c[0x0][0x3f8] ;  /* 0x00007f00ff1277ac */ /* 0x000e220008000a00 */
[----:B------:R-:W-:Y:S01]  /*8110*/  MOV R19, R75 ;  /* 0x0000004b00137202 */ /* 0x000fe20000000f00 */
[----:B------:R-:W-:Y:S01]  /*8120*/  FMUL.FTZ R27, R20, UR14 ;  /* 0x0000000e141b7c20 */ /* 0x000fe20008410000 */
[----:B------:R-:W1:Y:S01]  /*8130*/  LDCU.64 UR16, c[0x0][0x380] ;  /* 0x00007000ff1077ac */ /* 0x000e620008000a00 */
[----:B0-----:R-:W-:Y:S01]  /*8140*/  IMAD R28, R18, UR18, RZ ;  /* 0x00000012121c7c24 */ /* 0x001fe2000f8e02ff */
[----:B------:R-:W-:-:S03]  /*8150*/  MOV R18, R72 ;  /* 0x0000004800127202 */ /* 0x000fc60000000f00 */
[----:B------:R-:W-:Y:S02]  /*8160*/  IMAD R29, R23, UR19, R28 ;  /* 0x00000013171d7c24 */ /* 0x000fe4000f8e021c */
[----:B------:R-:W-:Y:S01]  /*8170*/  FMUL.FTZ R28, R21, UR14 ;  /* 0x0000000e151c7c20 */ /* 0x000fe20008410000 */
[----:B------:R-:W-:-:S04]  /*8180*/  IMAD.WIDE.U32 R18, R23, UR18, R18 ;  /* 0x0000001217127c25 */ /* 0x000fc8000f8e0012 */
[----:B------:R-:W-:Y:S02]  /*8190*/  F2FP.BF16.F32.PACK_AB R27, R27, R28 ;  /* 0x0000001c1b1b723e */ /* 0x000fe400000010ff */
[----:B-1----:R-:W-:Y:S02]  /*81a0*/  LEA R20, P1, R18, UR16, 0x1 ;  /* 0x0000001012147c11 */ /* 0x002fe4000f8208ff */
[----:B------:R-:W-:-:S04]  /*81b0*/  IADD3 R29, PT, PT, R19, R29, RZ ;  /* 0x0000001d131d7210 */ /* 0x000fc80007ffe0ff */
[----:B------:R-:W-:-:S05]  /*81c0*/  LEA.HI.X R21, R18, UR17, R29, 0x1, P1 ;  /* 0x0000001112157c11 */ /* 0x000fca00088f0c1d */
[----:B------:R0:W-:Y:S02]  /*81d0*/  STG.E desc[UR12][R20.64], R27 ;  /* 0x0000001b14007986 */ /* 0x0001e4000c10190c */
.L_x_152:
[----:B------:R-:W-:Y:S05]  /*81e0*/  BSYNC.RECONVERGENT B0 ;  /* 0x0000000000007941 */ /* 0x000fea0003800200 */
.L_x_151:
[----:B0-----:R-:W-:Y:S01]  /*81f0*/  FMUL.FTZ R27, R50, UR14 ;  /* 0x0000000e321b7c20 */ /* 0x001fe20008410000 */
[----:B------:R-:W-:Y:S01]  /*8200*/  FADD.FTZ R21, R67, -UR11 ;  /* 0x8000000b43157e21 */ /* 0x000fe20008010000 */
[----:B------:R-:W-:Y:S02]  /*8210*/  SHF.L.U32 R49, R49, 0x10, RZ ;  /* 0x0000001031317819 */ /* 0x000fe400000006ff */
[----:B------:R-:W-:Y:S01]  /*8220*/  SHF.L.U32 R68, R68, 0x10, RZ ;  /* 0x0000001044447819 */ /* 0x000fe200000006ff */
[----:B------:R-:W-:Y:S01]  /*8230*/  FFMA.FTZ R19, R27, UR8, R24 ;  /* 0x000000081b137c23 */ /* 0x000fe20008010018 */
[----:B------:R-:W-:Y:S01]  /*8240*/  FMUL.FTZ R21, R21, UR14 ;  /* 0x0000000e15157c20 */ /* 0x000fe20008410000 */
        /* <DEDUP_REMOVED lines=19> */
.L_x_153:
[----:B------:R-:W-:Y:S01]  /*8380*/  FFMA.FTZ R18, R21, UR8, R24 ;  /* 0x0000000815127c23 */ /* 0x000fe20008010018 */
[----:B------:R-:W-:Y:S01]  /*8390*/  BSSY.RECONVERGENT B0, `(.L_x_154) ;  /* 0x0000014000007945 */ /* 0x000fe20003800200 */
[----:B------:R-:W-:Y:S01]  /*83a0*/  PRMT R27, R48, 0x7632, R27 ;  /* 0x00007632301b7816 */ /* 0x000fe2000000001b */
[----:B------:R-:W-:Y:S01]  /*83b0*/  FFMA.FTZ R49, R16, R49, -R19 ;  /* 0x0000003110317223 */ /* 0x000fe20000010813 */
[----:B------:R-:W-:Y:S01]  /*83c0*/  SHF.L.U32 R48, R48, 0x10, RZ ;  /* 0x0000001030307819 */ /* 0x000fe200000006ff */
[----:B------:R-:W-:Y:S01]  /*83d0*/  FFMA.FTZ R68, R17, R68, -R18 ;  /* 0x0000004411447223 */ /* 0x000fe20000010812 */
[----:B------:R-:W-:Y:S06]  /*83e0*/  @P2 BRA `(.L_x_155) ;  /* 0x0000000000382947 */ /* 0x000fec0003800000 */
[----:B------:R-:W0:Y:S01]  /*83f0*/  LDCU.64 UR16, c[0x0][0x3f8] ;  /* 0x00007f00ff1077ac */ /* 0x000e220008000a00 */
[----:B------:R-:W-:Y:S02]  /*8400*/  MOV R18, R72 ;  /* 0x0000004800127202 */ /* 0x000fe40000000f00 */
[----:B------:R-:W-:Y:S01]  /*8410*/  MOV R19, R75 ;  /* 0x0000004b00137202 */ /* 0x000fe20000000f00 */
[----:B------:R-:W1:Y:S01]  /*8420*/  LDCU.64 UR18, c[0x0][0x380] ;  /* 0x00007000ff1277ac */ /* 0x000e620008000a00 */
[----:B0-----:R-:W-:Y:S02]  /*8430*/  IMAD R26, R26, UR16, RZ ;  /* 0x000000101a1a7c24 */ /* 0x001fe4000f8e02ff */
[----:B------:R-:W-:-:S04]  /*8440*/  IMAD.WIDE.U32 R18, R25, UR16, R18 ;  /* 0x0000001019127c25 */ /* 0x000fc8000f8e0012 */
[----:B------:R-:W-:Y:S02]  /*8450*/  IMAD R21, R25, UR17, R26 ;  /* 0x0000001119157c24 */ /* 0x000fe4000f8e021a */
[----:B------:R-:W-:Y:S01]  /*8460*/  FMUL.FTZ R26, R49, UR14 ;  /* 0x0000000e311a7c20 */ /* 0x000fe20008410000 */
[----:B------:R-:W-:Y:S01]  /*8470*/  FMUL.FTZ R25, R68, UR14 ;  /* 0x0000000e44197c20 */ /* 0x000fe20008410000 */
[C---:B-1----:R-:W-:Y:S02]  /*8480*/  LEA R20, P1, R18.reuse, UR18, 0x1 ;  /* 0x0000001212147c11 */ /* 0x042fe4000f8208ff */
[----:B------:R-:W-:Y:S02]  /*8490*/  IADD3 R21, PT, PT, R19, R21, RZ ;  /* 0x0000001513157210 */ /* 0x000fe40007ffe0ff */
[----:B------:R-:W-:Y:S02]  /*84a0*/  F2FP.BF16.F32.PACK_AB R25, R25, R26 ;  /* 0x0000001a1919723e */ /* 0x000fe400000010ff */
[----:B------:R-:W-:-:S05]  /*84b0*/  LEA.HI.X R21, R18, UR19, R21, 0x1, P1 ;  /* 0x0000001312157c11 */ /* 0x000fca00088f0c15 */
[----:B------:R0:W-:Y:S02]  /*84c0*/  STG.E desc[UR12][R20.64], R25 ;  /* 0x0000001914007986 */ /* 0x0001e4000c10190c */
.L_x_155:
[----:B------:R-:W-:Y:S05]  /*84d0*/  BSYNC.RECONVERGENT B0 ;  /* 0x0000000000007941 */ /* 0x000fea0003800200 */
.L_x_154:
[----:B------:R-:W-:Y:S01]  /*84e0*/  SHF.L.U32 R19, R27, 0x10, RZ ;  /* 0x000000101b137819 */ /* 0x000fe200000006ff */
[----:B------:R-:W-:Y:S01]  /*84f0*/  FADD.FTZ R48, R48, -UR11 ;  /* 0x8000000b30307e21 */ /* 0x000fe20008010000 */
[----:B0-----:R-:W-:Y:S02]  /*8500*/  PRMT R20, R47, 0x7632, R20 ;  /* 0x000076322f147816 */ /* 0x001fe40000000014 */
[----:B------:R-:W-:Y:S01]  /*8510*/  IADD3 R25, PT, PT, R23, 0x60, RZ ;  /* 0x0000006017197810 */ /* 0x000fe20007ffe0ff */
[----:B------:R-:W-:Y:S01]  /*8520*/  FMUL.FTZ R49, R48, UR14 ;  /* 0x0000000e30317c20 */ /* 0x000fe20008410000 */
[----:B------:R-:W-:Y:S01]  /*8530*/  FADD.FTZ R19, R19, -UR11 ;  /* 0x8000000b13137e21 */ /* 0x000fe20008010000 */
[C---:B------:R-:W-:Y:S02]  /*8540*/  PRMT R18, R46.reuse, 0x7632, R18 ;  /* 0x000076322e127816 */ /* 0x040fe40000000012 */
[----:B------:R-:W-:Y:S01]  /*8550*/  SHF.L.U32 R47, R47, 0x10, RZ ;  /* 0x000000102f2f7819 */ /* 0x000fe200000006ff */
[----:B------:R-:W-:Y:S01]  /*8560*/  FFMA.FTZ R21, R49, UR8, R24 ;  /* 0x0000000831157c23 */ /* 0x000fe20008010018 */
[----:B------:R-:W-:Y:S01]  /*8570*/  ISETP.GE.U32.AND P1, PT, R25, UR6, PT ;  /* 0x0000000619007c0c */ /* 0x000fe2000bf26070 */
[----:B------:R-:W-:Y:S01]  /*8580*/  FMUL.FTZ R19, R19, UR14 ;  /* 0x0000000e13137c20 */ /* 0x000fe20008410000 */
[----:B------:R-:W-:-:S02]  /*8590*/  SHF.L.U32 R46, R46, 0x10, RZ ;  /* 0x000000102e2e7819 */ /* 0x000fc400000006ff */
[----:B------:R-:W-:Y:S01]  /*85a0*/  SHF.L.U32 R20, R20, 0x10, RZ ;  /* 0x0000001014147819 */ /* 0x000fe200000006ff */
[----:B------:R-:W-:Y:S08]  /*85b0*/  BRA.U !UP0, `(.L_x_156) ;  /* 0x00000001084c7547 */ /* 0x000ff0000b800000 */
[CCC-:B------:R-:W-:Y:S01]  /*85c0*/  FFMA.FTZ R26, R16.reuse, R49.reuse, R14.reuse ;  /* 0x00000031101a7223 */ /* 0x1c0fe2000001000e */
[----:B------:R-:W-:-:S03]  /*85d0*/  FFMA.FTZ R51, R16, R49, R14 ;  /* 0x0000003110337223 */ /* 0x000fc6000001000e */
[----:B------:R-:W-:Y:S01]  /*85e0*/  FMUL.FTZ R27, R26, -1.4426950216293334961 ;  /* 0xbfb8aa3b1a1b7820 */ /* 0x000fe20000410000 */
[----:B------:R-:W-:-:S04]  /*85f0*/  FFMA.FTZ R26, R17, R19, R15 ;  /* 0x00000013111a7223 */ /* 0x000fc8000001000f */
[----:B------:R-:W-:Y:S01]  /*8600*/  FMUL.FTZ R29, R26, -1.4426950216293334961 ;  /* 0xbfb8aa3b1a1d7820 */ /* 0x000fe20000410000 */
[----:B------:R-:W0:Y:S05]  /*8610*/  MUFU.EX2 R27, R27 ;  /* 0x0000001b001b7308 */ /* 0x000e2a0000000800 */
        /* <DEDUP_REMOVED lines=13> */
.L_x_156:
[----:B------:R-:W-:Y:S01]  /*86f0*/  FFMA.FTZ R28, R19, UR8, R24 ;  /* 0x00000008131c7c23 */ /* 0x000fe20008010018 */
[----:B------:R-:W-:Y:S01]  /*8700*/  BSSY.RECONVERGENT B0, `(.L_x_157) ;  /* 0x0000016000007945 */ /* 0x000fe20003800200 */
[----:B------:R-:W-:Y:S01]  /*8710*/  FFMA.FTZ R21, R16, R47, -R21 ;  /* 0x0000002f10157223 */ /* 0x000fe20000010815 */
[----:B------:R-:W-:Y:S01]  /*8720*/  SHF.L.U32 R30, R18, 0x10, RZ ;  /* 0x00000010121e7819 */ /* 0x000fe200000006ff */
[----:B------:R-:W-:Y:S01]  /*8730*/  FADD.FTZ R46, R46, -UR11 ;  /* 0x8000000b2e2e7e21 */ /* 0x000fe20008010000 */
[----:B------:R-:W-:Y:S01]  /*8740*/  SHF.R.S32.HI R26, RZ, 0x1f, R25 ;  /* 0x0000001fff1a7819 */ /* 0x000fe20000011419 */
[----:B------:R-:W-:Y:S01]  /*8750*/  FFMA.FTZ R28, R17, R20, -R28 ;  /* 0x00000014111c7223 */ /* 0x000fe2000001081c */
[----:B------:R-:W-:Y:S06]  /*8760*/  @P0 BRA `(.L_x_158) ;  /* 0x00000000003c0947 */ /* 0x000fec0003800000 */
[----:B------:R-:W0:Y:S01]  /*8770*/  LDCU.64 UR16, c[0x0][0x3f8] ;  /* 0x00007f00ff1077ac */ /* 0x000e220008000a00 */
[----:B------:R-:W-:Y:S02]  /*8780*/  SHF.R.S32.HI R27, RZ, 0x1f, R22 ;  /* 0x0000001fff1b7819 */ /* 0x000fe40000011416 */
[----:B------:R-:W-:Y:S01]  /*8790*/  MOV R18, R72 ;  /* 0x0000004800127202 */ /* 0x000fe20000000f00 */
[----:B------:R-:W1:Y:S01]  /*87a0*/  LDCU.64 UR18, c[0x0][0x380] ;  /* 0x00007000ff1277ac */ /* 0x000e620008000a00 */
[----:B------:R-:W-:Y:S01]  /*87b0*/  MOV R19, R75 ;  /* 0x0000004b00137202 */ /* 0x000fe20000000f00 */
[----:B0-----:R-:W-:Y:S02]  /*87c0*/  IMAD R27, R27, UR16, RZ ;  /* 0x000000101b1b7c24 */ /* 0x001fe4000f8e02ff */
[----:B------:R-:W-:-:S04]  /*87d0*/  IMAD.WIDE.U32 R18, R22, UR16, R18 ;  /* 0x0000001016127c25 */ /* 0x000fc8000f8e0012 */
[----:B------:R-:W-:Y:S02]  /*87e0*/  IMAD R29, R22, UR17, R27 ;  /* 0x00000011161d7c24 */ /* 0x000fe4000f8e021b */
[----:B------:R-:W-:Y:S01]  /*87f0*/  FMUL.FTZ R27, R21, UR14 ;  /* 0x0000000e151b7c20 */ /* 0x000fe20008410000 */
[----:B------:R-:W-:Y:S01]  /*8800*/  FMUL.FTZ R22, R28, UR14 ;  /* 0x0000000e1c167c20 */ /* 0x000fe20008410000 */
[----:B-1----:R-:W-:Y:S02]  /*8810*/  LEA R20, P0, R18, UR18, 0x1 ;  /* 0x0000001212147c11 */ /* 0x002fe4000f8008ff */
[----:B------:R-:W-:Y:S02]  /*8820*/  IADD3 R29, PT, PT, R19, R29, RZ ;  /* 0x0000001d131d7210 */ /* 0x000fe40007ffe0ff */
[----:B------:R-:W-:Y:S02]  /*8830*/  F2FP.BF16.F32.PACK_AB R19, R22, R27 ;  /* 0x0000001b1613723e */ /* 0x000fe400000010ff */
[----:B------:R-:W-:-:S05]  /*8840*/  LEA.HI.X R21, R18, UR19, R29, 0x1, P0 ;  /* 0x0000001312157c11 */ /* 0x000fca00080f0c1d */
[----:B------:R0:W-:Y:S02]  /*8850*/  STG.E desc[UR12][R20.64], R19 ;  /* 0x0000001314007986 */ /* 0x0001e4000c10190c */
.L_x_158:
[----:B------:R-:W-:Y:S05]  /*8860*/  BSYNC.RECONVERGENT B0 ;  /* 0x0000000000007941 */ /* 0x000fea0003800200 */
.L_x_157:
[C---:B------:R-:W-:Y:S01]  /*8870*/  PRMT R18, R45.reuse, 0x7632, R18 ;  /* 0x000076322d127816 */ /* 0x040fe20000000012 */
[----:B0-----:R-:W-:Y:S01]  /*8880*/  FMUL.FTZ R19, R46, UR14 ;  /* 0x0000000e2e137c20 */ /* 0x001fe20008410000 */
[----:B------:R-:W-:Y:S01]  /*8890*/  FADD.FTZ R30, R30, -UR11 ;  /* 0x8000000b1e1e7e21 */ /* 0x000fe20008010000 */
[----:B------:R-:W-:Y:S02]  /*88a0*/  ISETP.GE.AND.EX P1, PT, R26, UR7, PT, P1 ;  /* 0x000000071a007c0c */ /* 0x000fe4000bf26310 */
[----:B------:R-:W-:Y:S01]  /*88b0*/  SHF.L.U32 R45, R45, 0x10, RZ ;  /* 0x000000102d2d7819 */ /* 0x000fe200000006ff */
[----:B------:R-:W-:Y:S01]  /*88c0*/  FFMA.FTZ R47, R19, UR8, R24 ;  /* 0x00000008132f7c23 */ /* 0x000fe20008010018 */
[----:B------:R-:W-:Y:S01]  /*88d0*/  SHF.L.U32 R18, R18, 0x10, RZ ;  /* 0x0000001012127819 */ /* 0x000fe200000006ff */
[----:B------:R-:W-:Y:S01]  /*88e0*/  FMUL.FTZ R49, R30, UR14 ;  /* 0x0000000e1e317c20 */ /* 0x000fe20008410000 */
[----:B------:R-:W-:Y:S07]  /*88f0*/  BRA.U !UP0, `(.L_x_159) ;  /* 0x0000000108487547 */ /* 0x000fee000b800000 */
        /* <DEDUP_REMOVED lines=18> */
.L_x_159:
        /* <DEDUP_REMOVED lines=8> */
[----:B------:R-:W-:Y:S01]  /*8aa0*/  MOV R18, R72 ;  /* 0x0000004800127202 */ /* 0x000fe20000000f00 */
[----:B------:R-:W-:Y:S01]  /*8ab0*/  FMUL.FTZ R47, R47, UR14 ;  /* 0x0000000e2f2f7c20 */ /* 0x000fe20008410000 */
[----:B------:R-:W-:Y:S01]  /*8ac0*/  MOV R19, R75 ;  /* 0x0000004b00137202 */ /* 0x000fe20000000f00 */
[----:B------:R-:W1:Y:S01]  /*8ad0*/  LDCU.64 UR18, c[0x0][0x380] ;  /* 0x00007000ff1277ac */ /* 0x000e620008000a00 */
[----:B------:R-:W-:Y:S01]  /*8ae0*/  FMUL.FTZ R22, R20, UR14 ;  /* 0x0000000e14167c20 */ /* 0x000fe20008410000 */
        /* <DEDUP_REMOVED lines=8> */
.L_x_161:
[----:B------:R-:W-:Y:S05]  /*8b70*/  BSYNC.RECONVERGENT B0 ;  /* 0x0000000000007941 */ /* 0x000fea0003800200 */
.L_x_160:
[----:B0-----:R-:W-:Y:S01]  /*8b80*/  SHF.L.U32 R20, R27, 0x10, RZ ;  /* 0x000000101b147819 */ /* 0x001fe200000006ff */
[----:B------:R-:W-:Y:S01]  /*8b90*/  FADD.FTZ R44, R44, -UR11 ;  /* 0x8000000b2c2c7e21 */ /* 0x000fe20008010000 */
[----:B------:R-:W-:Y:S02]  /*8ba0*/  IADD3 R21, PT, PT, R23, 0x80, RZ ;  /* 0x0000008017157810 */ /* 0x000fe40007ffe0ff */
[----:B------:R-:W-:Y:S01]  /*8bb0*/  PRMT R26, R43, 0x7632, R26 ;  /* 0x000076322b1a7816 */ /* 0x000fe2000000001a */
[----:B------:R-:W-:Y:S01]  /*8bc0*/  FMUL.FTZ R27, R44, UR14 ;  /* 0x0000000e2c1b7c20 */ /* 0x000fe20008410000 */
[----:B------:R-:W-:Y:S01]  /*8bd0*/  IADD3 R25, PT, PT, R23, 0xa0, RZ ;  /* 0x000000a017197810 */ /* 0x000fe20007ffe0ff */
[----:B------:R-:W-:Y:S01]  /*8be0*/  FADD.FTZ R22, R20, -UR11 ;  /* 0x8000000b14167e21 */ /* 0x000fe20008010000 */
[----:B------:R-:W-:Y:S01]  /*8bf0*/  ISETP.GE.U32.AND P0, PT, R21, UR6, PT ;  /* 0x0000000615007c0c */ /* 0x000fe2000bf06070 */
[----:B------:R-:W-:Y:S01]  /*8c00*/  FFMA.FTZ R49, R27, UR8, R24 ;  /* 0x000000081b317c23 */ /* 0x000fe20008010018 */
[----:B------:R-:W-:Y:S01]  /*8c10*/  SHF.R.S32.HI R18, RZ, 0x1f, R21 ;  /* 0x0000001fff127819 */ /* 0x000fe20000011415 */
[----:B------:R-:W-:Y:S01]  /*8c20*/  FMUL.FTZ R51, R22, UR14 ;  /* 0x0000000e16337c20 */ /* 0x000fe20008410000 */
[----:B------:R-:W-:-:S02]  /*8c30*/  PRMT R19, R42, 0x7632, R19 ;  /* 0x000076322a137816 */ /* 0x000fc40000000013 */
[----:B------:R-:W-:Y:S02]  /*8c40*/  SHF.L.U32 R43, R43, 0x10, RZ ;  /* 0x000000102b2b7819 */ /* 0x000fe400000006ff */
[----:B------:R-:W-:Y:S02]  /*8c50*/  ISETP.GE.U32.AND P1, PT, R25, UR6, PT ;  /* 0x0000000619007c0c */ /* 0x000fe4000bf26070 */
        /* <DEDUP_REMOVED lines=22> */
.L_x_162:
        /* <DEDUP_REMOVED lines=22> */
.L_x_164:
[----:B------:R-:W-:Y:S05]  /*8f20*/  BSYNC.RECONVERGENT B0 ;  /* 0x0000000000007941 */ /* 0x000fea0003800200 */
.L_x_163:
[----:B------:R-:W-:Y:S01]  /*8f30*/  PRMT R18, R41, 0x7632, R18 ;  /* 0x0000763229127816 */ /* 0x000fe20000000012 */
        /* <DEDUP_REMOVED lines=26> */
.L_x_165:
[----:B------:R-:W-:Y:S01]  /*90e0*/  FFMA.FTZ R20, R45, UR8, R24 ;  /* 0x000000082d147c23 */ /* 0x000fe20008010018 */
[----:B------:R-:W-:Y:S01]  /*90f0*/  BSSY.RECONVERGENT B0, `(.L_x_166) ;  /* 0x0000014000007945 */ /* 0x000fe20003800200 */
[C---:B------:R-:W-:Y:S01]  /*9100*/  PRMT R26, R39.reuse, 0x7632, R26 ;  /* 0x00007632271a7816 */ /* 0x040fe2000000001a */
        /* <DEDUP_REMOVED lines=9> */
[----:B0-----:R-:W-:Y:S02]  /*91a0*/  IMAD R22, R22, UR16, RZ ;  /* 0x0000001016167c24 */ /* 0x001fe4000f8e02ff */
[----:B------:R-:W-:-:S04]  /*91b0*/  IMAD.WIDE.U32 R18, R25, UR16, R18 ;  /* 0x0000001019127c25 */ /* 0x000fc8000f8e0012 */
[----:B------:R-:W-:Y:S02]  /*91c0*/  IMAD R25, R25, UR17, R22 ;  /* 0x0000001119197c24 */ /* 0x000fe4000f8e0216 */
[----:B------:R-:W-:Y:S01]  /*91d0*/  FMUL.FTZ R22, R20, UR14 ;  /* 0x0000000e14167c20 */ /* 0x000fe20008410000 */
[----:B-1----:R-:W-:Y:S02]  /*91e0*/  LEA R20, P0, R18, UR18, 0x1 ;  /* 0x0000001212147c11 */ /* 0x002fe4000f8008ff */
[----:B------:R-:W-:Y:S02]  /*91f0*/  IADD3 R25, PT, PT, R19, R25, RZ ;  /* 0x0000001913197210 */ /* 0x000fe40007ffe0ff */
[----:B------:R-:W-:Y:S02]  /*9200*/  F2FP.BF16.F32.PACK_AB R19, R22, R43 ;  /* 0x0000002b1613723e */ /* 0x000fe400000010ff */
[----:B------:R-:W-:-:S05]  /*9210*/  LEA.HI.X R21, R18, UR19, R25, 0x1, P0 ;  /* 0x0000001312157c11 */ /* 0x000fca00080f0c19 */
[----:B------:R0:W-:Y:S02]  /*9220*/  STG.E desc[UR12][R20.64], R19 ;  /* 0x0000001314007986 */ /* 0x0001e4000c10190c */
.L_x_167:
[----:B------:R-:W-:Y:S05]  /*9230*/  BSYNC.RECONVERGENT B0 ;  /* 0x0000000000007941 */ /* 0x000fea0003800200 */
.L_x_166:
[C---:B0-----:R-:W-:Y:S02]  /*9240*/  PRMT R19, R40.reuse, 0x7632, R19 ;  /* 0x0000763228137816 */ /* 0x041fe40000000013 */
[----:B------:R-:W-:Y:S02]  /*9250*/  SHF.L.U32 R40, R40, 0x10, RZ ;  /* 0x0000001028287819 */ /* 0x000fe400000006ff */
[----:B------:R-:W-:Y:S02]  /*9260*/  SHF.L.U32 R19, R19, 0x10, RZ ;  /* 0x0000001013137819 */ /* 0x000fe400000006ff */
[C---:B------:R-:W-:Y:S01]  /*9270*/  IADD3 R21, PT, PT, R23.reuse, 0xc0, RZ ;  /* 0x000000c017157810 */ /* 0x040fe20007ffe0ff */
[----:B------:R-:W-:Y:S01]  /*9280*/  FADD.FTZ R40, R40, -UR11 ;  /* 0x8000000b28287e21 */ /* 0x000fe20008010000 */
[----:B------:R-:W-:Y:S01]  /*9290*/  IADD3 R25, PT, PT, R23, 0xe0, RZ ;  /* 0x000000e017197810 */ /* 0x000fe20007ffe0ff */
[----:B------:R-:W-:Y:S01]  /*92a0*/  FADD.FTZ R19, R19, -UR11 ;  /* 0x8000000b13137e21 */ /* 0x000fe20008010000 */
[----:B------:R-:W-:Y:S01]  /*92b0*/  ISETP.GE.U32.AND P0, PT, R21, UR6, PT ;  /* 0x0000000615007c0c */ /* 0x000fe2000bf06070 */
[----:B------:R-:W-:Y:S01]  /*92c0*/  FMUL.FTZ R27, R40, UR14 ;  /* 0x0000000e281b7c20 */ /* 0x000fe20008410000 */
[----:B------:R-:W-:Y:S01]  /*92d0*/  SHF.R.S32.HI R18, RZ, 0x1f, R21 ;  /* 0x0000001fff127819 */ /* 0x000fe20000011415 */
[----:B------:R-:W-:Y:S01]  /*92e0*/  FMUL.FTZ R45, R19, UR14 ;  /* 0x0000000e132d7c20 */ /* 0x000fe20008410000 */
[----:B------:R-:W-:Y:S01]  /*92f0*/  ISETP.GE.U32.AND P1, PT, R25, UR6, PT ;  /* 0x0000000619007c0c */ /* 0x000fe2000bf26070 */
[----:B------:R-:W-:Y:S01]  /*9300*/  FFMA.FTZ R43, R27, UR8, R24 ;  /* 0x000000081b2b7c23 */ /* 0x000fe20008010018 */
[----:B------:R-:W-:-:S02]  /*9310*/  ISETP.GE.AND.EX P0, PT, R18, UR7, PT, P0 ;  /* 0x0000000712007c0c */ /* 0x000fc4000bf06300 */
[C---:B------:R-:W-:Y:S02]  /*9320*/  PRMT R42, R38.reuse, 0x7632, R42 ;  /* 0x00007632262a7816 */ /* 0x040fe4000000002a */
[----:B------:R-:W-:Y:S02]  /*9330*/  SHF.L.U32 R40, R38, 0x10, RZ ;  /* 0x0000001026287819 */ /* 0x000fe400000006ff */
        /* <DEDUP_REMOVED lines=20> */
.L_x_168:
        /* <DEDUP_REMOVED lines=22> */
.L_x_170:
[----:B------:R-:W-:Y:S05]  /*95e0*/  BSYNC.RECONVERGENT B0 ;  /* 0x0000000000007941 */ /* 0x000fea0003800200 */
.L_x_169:
        /* <DEDUP_REMOVED lines=27> */
.L_x_171:
        /* <DEDUP_REMOVED lines=21> */
.L_x_173:
[----:B------:R-:W-:Y:S05]  /*98f0*/  BSYNC.RECONVERGENT B0 ;  /* 0x0000000000007941 */ /* 0x000fea0003800200 */
.L_x_172:
        /* <DEDUP_REMOVED lines=36> */
.L_x_174:
        /* <DEDUP_REMOVED lines=12> */
[----:B------:R-:W1:Y:S04]  /*9c00*/  LDCU.64 UR18, c[0x0][0x380] ;  /* 0x00007000ff1277ac */ /* 0x000e680008000a00 */
[----:B------:R-:W-:Y:S01]  /*9c10*/  F2FP.BF16.F32.PACK_AB R25, R25, R26 ;  /* 0x0000001a1919723e */ /* 0x000fe200000010ff */
[----:B0-----:R-:W-:Y:S01]  /*9c20*/  IMAD R20, R18, UR16, RZ ;  /* 0x0000001012147c24 */ /* 0x001fe2000f8e02ff */
[----:B------:R-:W-:-:S05]  /*9c30*/  MOV R18, R72 ;  /* 0x0000004800127202 */ /* 0x000fca0000000f00 */
[----:B------:R-:W-:-:S04]  /*9c40*/  IMAD.WIDE.U32 R18, R21, UR16, R18 ;  /* 0x0000001015127c25 */ /* 0x000fc8000f8e0012 */
[----:B------:R-:W-:Y:S01]  /*9c50*/  IMAD R21, R21, UR17, R20 ;  /* 0x0000001115157c24 */ /* 0x000fe2000f8e0214 */
[----:B-1----:R-:W-:-:S04]  /*9c60*/  LEA R20, P0, R18, UR18, 0x1 ;  /* 0x0000001212147c11 */ /* 0x002fc8000f8008ff */
[----:B------:R-:W-:-:S04]  /*9c70*/  IADD3 R21, PT, PT, R19, R21, RZ ;  /* 0x0000001513157210 */ /* 0x000fc80007ffe0ff */
[----:B------:R-:W-:-:S05]  /*9c80*/  LEA.HI.X R21, R18, UR19, R21, 0x1, P0 ;  /* 0x0000001312157c11 */ /* 0x000fca00080f0c15 */
[----:B------:R0:W-:Y:S02]  /*9c90*/  STG.E desc[UR12][R20.64], R25 ;  /* 0x0000001914007986 */ /* 0x0001e4000c10190c */
.L_x_176:
[----:B------:R-:W-:Y:S05]  /*9ca0*/  BSYNC.RECONVERGENT B0 ;  /* 0x0000000000007941 */ /* 0x000fea0003800200 */
.L_x_175:
[----:B------:R-:W-:Y:S01]  /*9cb0*/  PRMT R18, R33, 0x7632, R18 ;  /* 0x0000763221127816 */ /* 0x000fe20000000012 */
[----:B------:R-:W-:Y:S01]  /*9cc0*/  FMUL.FTZ R19, R38, UR14 ;  /* 0x0000000e26137c20 */ /* 0x000fe20008410000 */
[----:B------:R-:W-:Y:S01]  /*9cd0*/  FADD.FTZ R28, R28, -UR11 ;  /* 0x8000000b1c1c7e21 */ /* 0x000fe20008010000 */
[----:B------:R-:W-:Y:S02]  /*9ce0*/  ISETP.GE.AND.EX P1, PT, R27, UR7, PT, P1 ;  /* 0x000000071b007c0c */ /* 0x000fe4000bf26310 */
[----:B------:R-:W-:Y:S01]  /*9cf0*/  SHF.L.U32 R33, R33, 0x10, RZ ;  /* 0x0000001021217819 */ /* 0x000fe200000006ff */
[----:B------:R-:W-:Y:S01]  /*9d00*/  FFMA.FTZ R35, R19, UR8, R24 ;  /* 0x0000000813237c23 */ /* 0x000fe20008010018 */
[----:B------:R-:W-:Y:S01]  /*9d10*/  SHF.L.U32 R18, R18, 0x10, RZ ;  /* 0x0000001012127819 */ /* 0x000fe200000006ff */
[----:B------:R-:W-:Y:S01]  /*9d20*/  FMUL.FTZ R37, R28, UR14 ;  /* 0x0000000e1c257c20 */ /* 0x000fe20008410000 */
[----:B------:R-:W-:Y:S07]  /*9d30*/  BRA.U !UP0, `(.L_x_177) ;  /* 0x0000000108487547 */ /* 0x000fee000b800000 */
[----:B0-----:R-:W-:Y:S01]  /*9d40*/  FFMA.FTZ R20, R17, R37, R15 ;  /* 0x0000002511147223 */ /* 0x001fe2000001000f */
        /* <DEDUP_REMOVED lines=17> */
.L_x_177:
[----:B0-----:R-:W-:Y:S01]  /*9e60*/  FFMA.FTZ R20, R37, UR8, R24 ;  /* 0x0000000825147c23 */ /* 0x001fe20008010018 */
[----:B------:R-:W-:Y:S01]  /*9e70*/  BSSY.RECONVERGENT B0, `(.L_x_178) ;  /* 0x0000014000007945 */ /* 0x000fe20003800200 */
[----:B------:R-:W-:Y:S01]  /*9e80*/  FFMA.FTZ R35, R16, R33, -R35 ;  /* 0x0000002110237223 */ /* 0x000fe20000010823 */
[----:B------:R-:W-:Y:S01]  /*9e90*/  IADD3 R26, PT, PT, R23, 0x140, RZ ;  /* 0x00000140171a7810 */ /* 0x000fe20007ffe0ff */
[----:B------:R-:W-:Y:S01]  /*9ea0*/  FFMA.FTZ R20, R17, R18, -R20 ;  /* 0x0000001211147223 */ /* 0x000fe20000010814 */
[----:B------:R-:W-:Y:S01]  /*9eb0*/  IADD3 R25, PT, PT, R23, 0x160, RZ ;  /* 0x0000016017197810 */ /* 0x000fe20007ffe0ff */
        /* <DEDUP_REMOVED lines=15> */
.L_x_179:
[----:B------:R-:W-:Y:S05]  /*9fb0*/  BSYNC.RECONVERGENT B0 ;  /* 0x0000000000007941 */ /* 0x000fea0003800200 */
.L_x_178:
[----:B------:R-:W-:Y:S02]  /*9fc0*/  SHF.L.U32 R32, R32, 0x10, RZ ;  /* 0x0000001020207819 */ /* 0x000fe400000006ff */
[----:B------:R-:W-:Y:S02]  /*9fd0*/  SHF.L.U32 R66, R66, 0x10, RZ ;  /* 0x0000001042427819 */ /* 0x000fe400000006ff */
[----:B------:R-:W-:Y:S01]  /*9fe0*/  ISETP.GE.U32.AND P0, PT, R26, UR6, PT ;  /* 0x000000061a007c0c */ /* 0x000fe2000bf06070 */
[----:B------:R-:W-:Y:S01]  /*9ff0*/  FADD.FTZ R32, R32, -UR11 ;  /* 0x8000000b20207e21 */ /* 0x000fe20008010000 */
[----:B------:R-:W-:Y:S01]  /*a000*/  ISETP.GE.U32.AND P1, PT, R25, UR6, PT ;  /* 0x0000000619007c0c */ /* 0x000fe2000bf26070 */
[----:B------:R-:W-:Y:S01]  /*a010*/  FADD.FTZ R66, R66, -UR11 ;  /* 0x8000000b42427e21 */ /* 0x000fe20008010000 */
[----:B------:R-:W-:Y:S01]  /*a020*/  SHF.R.S32.HI R34, RZ, 0x1f, R26 ;  /* 0x0000001fff227819 */ /* 0x000fe2000001141a */
[----:B0-----:R-:W-:Y:S01]  /*a030*/  FMUL.FTZ R19, R32, UR14 ;  /* 0x0000000e20137c20 */ /* 0x001fe20008410000 */
[----:B------:R-:W-:Y:S01]  /*a040*/  SHF.R.S32.HI R18, RZ, 0x1f, R25 ;  /* 0x0000001fff127819 */ /* 0x000fe20000011419 */
[----:B------:R-:W-:Y:S01]  /*a050*/  FMUL.FTZ R33, R66, UR14 ;  /* 0x0000000e42217c20 */ /* 0x000fe20008410000 */
[----:B------:R-:W-:Y:S01]  /*a060*/  PRMT R20, R13, 0x7632, R20 ;  /* 0x000076320d147816 */ /* 0x000fe20000000014 */
[----:B------:R-:W-:Y:S01]  /*a070*/  FFMA.FTZ R31, R19, UR8, R24 ;  /* 0x00000008131f7c23 */ /* 0x000fe20008010018 */
[----:B------:R-:W-:-:S02]  /*a080*/  ISETP.GE.AND.EX P0, PT, R34, UR7, PT, P0 ;  /* 0x0000000722007c0c */ /* 0x000fc4000bf06300 */
[----:B------:R-:W-:Y:S02]  /*a090*/  ISETP.GE.AND.EX P1, PT, R18, UR7, PT, P1 ;  /* 0x0000000712007c0c */ /* 0x000fe4000bf26310 */
[----:B------:R-:W-:Y:S02]  /*a0a0*/  SHF.L.U32 R13, R13, 0x10, RZ ;  /* 0x000000100d0d7819 */ /* 0x000fe400000006ff */
        /* <DEDUP_REMOVED lines=21> */
.L_x_180:
        /* <DEDUP_REMOVED lines=10> */
[----:B------:R-:W-:Y:S01]  /*a2a0*/  MOV R21, R75 ;  /* 0x0000004b00157202 */ /* 0x000fe20000000f00 */
[----:B------:R-:W1:Y:S01]  /*a2b0*/  LDCU.64 UR18, c[0x0][0x380] ;  /* 0x00007000ff1277ac */ /* 0x000e620008000a00 */
[----:B------:R-:W-:-:S05]  /*a2c0*/  FMUL.FTZ R3, R3, UR14 ;  /* 0x0000000e03037c20 */ /* 0x000fca0008410000 */
        /* <DEDUP_REMOVED lines=8> */
.L_x_182:
[----:B------:R-:W-:Y:S05]  /*a350*/  BSYNC.RECONVERGENT B0 ;  /* 0x0000000000007941 */ /* 0x000fea0003800200 */
.L_x_181:
[----:B------:R-:W-:Y:S01]  /*a360*/  FMUL.FTZ R35, R35, UR14 ;  /* 0x0000000e23237c20 */ /* 0x000fe20008410000 */
[----:B------:R-:W-:Y:S01]  /*a370*/  FADD.FTZ R64, R64, -UR11 ;  /* 0x8000000b40407e21 */ /* 0x000fe20008010000 */
[----:B0-----:R-:W-:Y:S02]  /*a380*/  SHF.L.U32 R3, R4, 0x10, RZ ;  /* 0x0000001004037819 */ /* 0x001fe400000006ff */
        /* <DEDUP_REMOVED lines=22> */
.L_x_183:
[----:B------:R-:W-:Y:S01]  /*a4f0*/  FFMA.FTZ R20, R31, UR8, R24 ;  /* 0x000000081f147c23 */ /* 0x000fe20008010018 */
[----:B------:R-:W-:Y:S01]  /*a500*/  BSSY.RECONVERGENT B0, `(.L_x_184) ;  /* 0x0000014000007945 */ /* 0x000fe20003800200 */
[----:B------:R-:W-:Y:S01]  /*a510*/  FFMA.FTZ R29, R16, R3, -R29 ;  /* 0x00000003101d7223 */ /* 0x000fe2000001081d */
[----:B------:R-:W-:Y:S01]  /*a520*/  SHF.L.U32 R21, R5, 0x10, RZ ;  /* 0x0000001005157819 */ /* 0x000fe200000006ff */
        /* <DEDUP_REMOVED lines=12> */
[C---:B-1----:R-:W-:Y:S02]  /*a5f0*/  LEA R4, P0, R18.reuse, UR18, 0x1 ;  /* 0x0000001212047c11 */ /* 0x042fe4000f8008ff */
[----:B------:R-:W-:Y:S02]  /*a600*/  IADD3 R25, PT, PT, R19, R25, RZ ;  /* 0x0000001913197210 */ /* 0x000fe40007ffe0ff */
[----:B------:R-:W-:Y:S02]  /*a610*/  F2FP.BF16.F32.PACK_AB R3, R3, R20 ;  /* 0x000000140303723e */ /* 0x000fe400000010ff */
[----:B------:R-:W-:-:S05]  /*a620*/  LEA.HI.X R5, R18, UR19, R25, 0x1, P0 ;  /* 0x0000001312057c11 */ /* 0x000fca00080f0c19 */
[----:B------:R0:W-:Y:S02]  /*a630*/  STG.E desc[UR12][R4.64], R3 ;  /* 0x0000000304007986 */ /* 0x0001e4000c10190c */
.L_x_185:
[----:B------:R-:W-:Y:S05]  /*a640*/  BSYNC.RECONVERGENT B0 ;  /* 0x0000000000007941 */ /* 0x000fea0003800200 */
.L_x_184:
[----:B------:R-:W-:Y:S01]  /*a650*/  SHF.L.U32 R62, R62, 0x10, RZ ;  /* 0x000000103e3e7819 */ /* 0x000fe200000006ff */
[----:B------:R-:W-:Y:S01]  /*a660*/  FADD.FTZ R21, R21, -UR11 ;  /* 0x8000000b15157e21 */ /* 0x000fe20008010000 */
[C---:B0-----:R-:W-:Y:S02]  /*a670*/  IADD3 R4, PT, PT, R23.reuse, 0x1a0, RZ ;  /* 0x000001a017047810 */ /* 0x041fe40007ffe0ff */
[----:B------:R-:W-:Y:S01]  /*a680*/  IADD3 R3, PT, PT, R23, 0x1c0, RZ ;  /* 0x000001c017037810 */ /* 0x000fe20007ffe0ff */
[----:B------:R-:W-:Y:S01]  /*a690*/  FADD.FTZ R62, R62, -UR11 ;  /* 0x8000000b3e3e7e21 */ /* 0x000fe20008010000 */
[----:B------:R-:W-:Y:S01]  /*a6a0*/  ISETP.GE.U32.AND P0, PT, R13, UR6, PT ;  /* 0x000000060d007c0c */ /* 0x000fe2000bf06070 */
[----:B------:R-:W-:Y:S01]  /*a6b0*/  FMUL.FTZ R31, R21, UR14 ;  /* 0x0000000e151f7c20 */ /* 0x000fe20008410000 */
[----:B------:R-:W-:Y:S01]  /*a6c0*/  ISETP.GE.U32.AND P1, PT, R4, UR6, PT ;  /* 0x0000000604007c0c */ /* 0x000fe2000bf26070 */
[----:B------:R-:W-:Y:S01]  /*a6d0*/  FMUL.FTZ R33, R62, UR14 ;  /* 0x0000000e3e217c20 */ /* 0x000fe20008410000 */
[----:B------:R-:W-:-:S02]  /*a6e0*/  SHF.R.S32.HI R30, RZ, 0x1f, R13 ;  /* 0x0000001fff1e7819 */ /* 0x000fc4000001140d */
[----:B------:R-:W-:Y:S02]  /*a6f0*/  SHF.R.S32.HI R5, RZ, 0x1f, R4 ;  /* 0x0000001fff057819 */ /* 0x000fe40000011404 */
[----:B------:R-:W-:Y:S02]  /*a700*/  SHF.L.U32 R19, R6, 0x10, RZ ;  /* 0x0000001006137819 */ /* 0x000fe400000006ff */
[----:B------:R-:W-:Y:S02]  /*a710*/  ISETP.GE.U32.AND P2, PT, R3, UR6, PT ;  /* 0x0000000603007c0c */ /* 0x000fe4000bf46070 */
[----:B------:R-:W-:Y:S02]  /*a720*/  ISETP.GE.AND.EX P0, PT, R30, UR7, PT, P0 ;  /* 0x000000071e007c0c */ /* 0x000fe4000bf06300 */
[----:B------:R-:W-:Y:S02]  /*a730*/  ISETP.GE.AND.EX P1, PT, R5, UR7, PT, P1 ;  /* 0x0000000705007c0c */ /* 0x000fe4000bf26310 */
[----:B------:R-:W-:-:S02]  /*a740*/  SHF.L.U32 R6, R63, 0x10, RZ ;  /* 0x000000103f067819 */ /* 0x000fc400000006ff */
        /* <DEDUP_REMOVED lines=21> */
.L_x_186:
[--C-:B------:R-:W-:Y:S01]  /*a8a0*/  FFMA.FTZ R7, R31, UR8, R24.reuse ;  /* 0x000000081f077c23 */ /* 0x100fe20008010018 */
[----:B------:R-:W-:Y:S01]  /*a8b0*/  FADD.FTZ R32, R32, -UR11 ;  /* 0x8000000b20207e21 */ /* 0x000fe20008010000 */
[----:B------:R-:W-:Y:S01]  /*a8c0*/  FADD.FTZ R60, R60, -UR11 ;  /* 0x8000000b3c3c7e21 */ /* 0x000fe20008010000 */
[----:B------:R-:W-:Y:S01]  /*a8d0*/  FFMA.FTZ R18, R33, UR8, R24 ;  /* 0x0000000821127c23 */ /* 0x000fe20008010018 */
[----:B------:R-:W-:Y:S01]  /*a8e0*/  BSSY.RECONVERGENT B0, `(.L_x_187) ;  /* 0x0000014000007945 */ /* 0x000fe20003800200 */
[----:B------:R-:W-:Y:S01]  /*a8f0*/  FFMA.FTZ R20, R16, R19, -R7 ;  /* 0x0000001310147223 */ /* 0x000fe20000010807 */
[----:B------:R-:W-:Y:S01]  /*a900*/  FMUL.FTZ R25, R32, UR14 ;  /* 0x0000000e20197c20 */ /* 0x000fe20008410000 */
[----:B------:R-:W-:Y:S01]  /*a910*/  FMUL.FTZ R27, R60, UR14 ;  /* 0x0000000e3c1b7c20 */ /* 0x000fe20008410000 */
        /* <DEDUP_REMOVED lines=16> */
.L_x_188:
[----:B------:R-:W-:Y:S05]  /*aa20*/  BSYNC.RECONVERGENT B0 ;  /* 0x0000000000007941 */ /* 0x000fea0003800200 */
.L_x_187:
[----:B0-----:R-:W-:Y:S01]  /*aa30*/  SHF.L.U32 R7, R8, 0x10, RZ ;  /* 0x0000001008077819 */ /* 0x001fe200000006ff */
[--C-:B------:R-:W-:Y:S01]  /*aa40*/  FFMA.FTZ R29, R25, UR8, R24.reuse ;  /* 0x00000008191d7c23 */ /* 0x100fe20008010018 */
[----:B------:R-:W-:Y:S01]  /*aa50*/  FFMA.FTZ R28, R27, UR8, R24 ;  /* 0x000000081b1c7c23 */ /* 0x000fe20008010018 */
        /* <DEDUP_REMOVED lines=20> */
.L_x_189:
[----:B------:R-:W-:Y:S01]  /*aba0*/  BSSY.RECONVERGENT B0, `(.L_x_190) ;  /* 0x0000013000007945 */ /* 0x000fe20003800200 */
        /* <DEDUP_REMOVED lines=18> */
.L_x_191:
[----:B------:R-:W-:Y:S05]  /*acd0*/  BSYNC.RECONVERGENT B0 ;  /* 0x0000000000007941 */ /* 0x000fea0003800200 */
.L_x_190:
[----:B------:R-:W-:Y:S01]  /*ace0*/  SHF.L.U32 R58, R58, 0x10, RZ ;  /* 0x000000103a3a7819 */ /* 0x000fe200000006ff */
[----:B------:R-:W-:Y:S01]  /*acf0*/  FADD.FTZ R9, R9, -UR11 ;  /* 0x8000000b09097e21 */ /* 0x000fe20008010000 */
[----:B------:R-:W-:Y:S02]  /*ad00*/  SHF.R.S32.HI R20, RZ, 0x1f, R3 ;  /* 0x0000001fff147819 */ /* 0x000fe40000011403 */
[----:B0-----:R-:W-:Y:S01]  /*ad10*/  SHF.L.U32 R5, R10, 0x10, RZ ;  /* 0x000000100a057819 */ /* 0x001fe200000006ff */
[----:B------:R-:W-:Y:S01]  /*ad20*/  FMUL.FTZ R9, R9, UR14 ;  /* 0x0000000e09097c20 */ /* 0x000fe20008410000 */
[----:B------:R-:W-:Y:S01]  /*ad30*/  FADD.FTZ R58, R58, -UR11 ;  /* 0x8000000b3a3a7e21 */ /* 0x000fe20008010000 */
[----:B------:R-:W-:Y:S02]  /*ad40*/  ISETP.GE.AND.EX P2, PT, R20, UR7, PT, P2 ;  /* 0x0000000714007c0c */ /* 0x000fe4000bf46320 */
[----:B------:R-:W-:Y:S01]  /*ad50*/  SHF.L.U32 R4, R59, 0x10, RZ ;  /* 0x000000103b047819 */ /* 0x000fe200000006ff */
[----:B------:R-:W-:Y:S01]  /*ad60*/  FFMA.FTZ R21, R9, UR8, R24 ;  /* 0x0000000809157c23 */ /* 0x000fe20008010018 */
[----:B------:R-:W-:Y:S01]  /*ad70*/  SHF.L.U32 R22, R11, 0x10, RZ ;  /* 0x000000100b167819 */ /* 0x000fe200000006ff */
[----:B------:R-:W-:Y:S01]  /*ad80*/  FMUL.FTZ R25, R58, UR14 ;  /* 0x0000000e3a197c20 */ /* 0x000fe20008410000 */
        /* <DEDUP_REMOVED lines=20> */
.L_x_192:
[----:B------:R-:W-:Y:S01]  /*aed0*/  FFMA.FTZ R6, R25, UR8, R24 ;  /* 0x0000000819067c23 */ /* 0x000fe20008010018 */
[----:B------:R-:W-:Y:S01]  /*aee0*/  BSSY.RECONVERGENT B0, `(.L_x_193) ;  /* 0x0000015000007945 */ /* 0x000fe20003800200 */
[----:B------:R-:W-:Y:S01]  /*aef0*/  FFMA.FTZ R21, R16, R5, -R21 ;  /* 0x0000000510157223 */ /* 0x000fe20000010815 */
[----:B------:R-:W-:Y:S01]  /*af00*/  FADD.FTZ R22, R22, -UR11 ;  /* 0x8000000b16167e21 */ /* 0x000fe20008010000 */
[----:B------:R-:W-:Y:S01]  /*af10*/  FADD.FTZ R56, R56, -UR11 ;  /* 0x8000000b38387e21 */ /* 0x000fe20008010000 */
[----:B------:R-:W-:Y:S01]  /*af20*/  IADD3 R23, PT, PT, R23, 0x1e0, RZ ;  /* 0x000001e017177810 */ /* 0x000fe20007ffe0ff */
        /* <DEDUP_REMOVED lines=16> */
.L_x_194:
[----:B------:R-:W-:Y:S05]  /*b030*/  BSYNC.RECONVERGENT B0 ;  /* 0x0000000000007941 */ /* 0x000fea0003800200 */
.L_x_193:
[----:B0-----:R-:W-:Y:S01]  /*b040*/  FMUL.FTZ R5, R22, UR14 ;  /* 0x0000000e16057c20 */ /* 0x001fe20008410000 */
[----:B------:R-:W-:Y:S01]  /*b050*/  FMUL.FTZ R7, R56, UR14 ;  /* 0x0000000e38077c20 */ /* 0x000fe20008410000 */
[----:B------:R-:W-:Y:S02]  /*b060*/  SHF.L.U32 R3, R12, 0x10, RZ ;  /* 0x000000100c037819 */ /* 0x000fe400000006ff */
[--C-:B------:R-:W-:Y:S01]  /*b070*/  FFMA.FTZ R13, R5, UR8, R24.reuse ;  /* 0x00000008050d7c23 */ /* 0x100fe20008010018 */
[----:B------:R-:W-:Y:S01]  /*b080*/  ISETP.GE.U32.AND P0, PT, R23, UR6, PT ;  /* 0x0000000617007c0c */ /* 0x000fe2000bf06070 */
[----:B------:R-:W-:Y:S01]  /*b090*/  FFMA.FTZ R24, R7, UR8, R24 ;  /* 0x0000000807187c23 */ /* 0x000fe20008010018 */
[----:B------:R-:W-:Y:S02]  /*b0a0*/  SHF.R.S32.HI R12, RZ, 0x1f, R23 ;  /* 0x0000001fff0c7819 */ /* 0x000fe40000011417 */
        /* <DEDUP_REMOVED lines=20> */
.L_x_195:
[----:B------:R-:W-:Y:S01]  /*b1f0*/  ISETP.GE.AND.EX P0, PT, R12, UR7, PT, P0 ;  /* 0x000000070c007c0c */ /* 0x000fe2000bf06300 */
[----:B------:R-:W-:Y:S01]  /*b200*/  FFMA.FTZ R13, R16, R3, -R13 ;  /* 0x00000003100d7223 */ /* 0x000fe2000001080d */
[----:B------:R-:W-:Y:S01]  /*b210*/  FFMA.FTZ R24, R17, R4, -R24 ;  /* 0x0000000411187223 */ /* 0x000fe20000010818 */
[----:B------:R-:W-:Y:S02]  /*b220*/  BSSY.RECONVERGENT B0, `(.L_x_196) ;  /* 0x000000f000007945 */ /* 0x000fe40003800200 */
[----:B------:R-:W-:Y:S01]  /*b230*/  FMUL.FTZ R3, R13, UR14 ;  /* 0x0000000e0d037c20 */ /* 0x000fe20008410000 */
[----:B------:R-:W-:-:S07]  /*b240*/  FMUL.FTZ R24, R24, UR14 ;  /* 0x0000000e18187c20 */ /* 0x000fce0008410000 */
[----:B------:R-:W-:Y:S05]  /*b250*/  @P0 BRA `(.L_x_197) ;  /* 0x00000000002c0947 */ /* 0x000fea0003800000 */
[----:B------:R-:W0:Y:S01]  /*b260*/  LDCU.64 UR6, c[0x0][0x3f8] ;  /* 0x00007f00ff0677ac */ /* 0x000e220008000a00 */
[----:B------:R-:W-:Y:S02]  /*b270*/  MOV R73, R75 ;  /* 0x0000004b00497202 */ /* 0x000fe40000000f00 */
[----:B------:R-:W-:Y:S01]  /*b280*/  F2FP.BF16.F32.PACK_AB R3, R24, R3 ;  /* 0x000000031803723e */ /* 0x000fe200000010ff */
[----:B------:R-:W1:Y:S01]  /*b290*/  LDCU.64 UR8, c[0x0][0x380] ;  /* 0x00007000ff0877ac */ /* 0x000e620008000a00 */
[----:B0-----:R-:W-:Y:S02]  /*b2a0*/  IMAD R12, R12, UR6, RZ ;  /* 0x000000060c0c7c24 */ /* 0x001fe4000f8e02ff */
[----:B------:R-:W-:-:S04]  /*b2b0*/  IMAD.WIDE.U32 R72, R23, UR6, R72 ;  /* 0x0000000617487c25 */ /* 0x000fc8000f8e0048 */
[----:B------:R-:W-:Y:S01]  /*b2c0*/  IMAD R23, R23, UR7, R12 ;  /* 0x0000000717177c24 */ /* 0x000fe2000f8e020c */
[----:B-1----:R-:W-:-:S04]  /*b2d0*/  LEA R4, P0, R72, UR8, 0x1 ;  /* 0x0000000848047c11 */ /* 0x002fc8000f8008ff */
[----:B------:R-:W-:-:S04]  /*b2e0*/  IADD3 R23, PT, PT, R73, R23, RZ ;  /* 0x0000001749177210 */ /* 0x000fc80007ffe0ff */
[----:B------:R-:W-:-:S05]  /*b2f0*/  LEA.HI.X R5, R72, UR9, R23, 0x1, P0 ;  /* 0x0000000948057c11 */ /* 0x000fca00080f0c17 */
[----:B------:R0:W-:Y:S02]  /*b300*/  STG.E desc[UR12][R4.64], R3 ;  /* 0x0000000304007986 */ /* 0x0001e4000c10190c */
.L_x_197:
[----:B------:R-:W-:Y:S05]  /*b310*/  BSYNC.RECONVERGENT B0 ;  /* 0x0000000000007941 */ /* 0x000fea0003800200 */
.L_x_196:
[----:B------:R-:W1:Y:S01]  /*b320*/  LDCU UR6, c[0x0][0x374] ;  /* 0x00006e80ff0677ac */ /* 0x000e620008000800 */
[----:B------:R-:W2:Y:S01]  /*b330*/  LDCU UR7, c[0x0][0x410] ;  /* 0x00008200ff0777ac */ /* 0x000ea20008000800 */
[----:B------:R-:W2:Y:S01]  /*b340*/  LDCU UR8, c[0x0][0x3e0] ;  /* 0x00007c00ff0877ac */ /* 0x000ea20008000800 */
[----:B------:R-:W-:Y:S02]  /*b350*/  UIADD3 UR4, UPT, UPT, UR4, 0x1, URZ ;  /* 0x0000000104047890 */ /* 0x000fe4000fffe0ff */
[----:B-1----:R-:W-:Y:S02]  /*b360*/  UIADD3 UR5, UPT, UPT, UR6, UR5, URZ ;  /* 0x0000000506057290 */ /* 0x002fe4000fffe0ff */
[----:B--2---:R-:W-:-:S04]  /*b370*/  UIMAD UR7, UR7, UR8, URZ ;  /* 0x00000008070772a4 */ /* 0x004fc8000f8e02ff */
[----:B------:R-:W-:-:S09]  /*b380*/  UISETP.GE.AND UP0, UPT, UR5, UR7, UPT ;  /* 0x000000070500728c */ /* 0x000fd2000bf06270 */
[----:B------:R-:W-:Y:S05]  /*b390*/  BRA.U !UP0, `(.L_x_198) ;  /* 0xffffff4d086c7547 */ /* 0x000fea000b83ffff */
.L_x_131:
[----:B0-----:R-:W0:Y:S01]  /*b3a0*/  LDC R4, c[0x0][0x370] ;  /* 0x0000dc00ff047b82 */ /* 0x001e220000000800 */
[----:B------:R-:W-:Y:S01]  /*b3b0*/  ISETP.NE.AND P1, PT, R55, RZ, PT ;  /* 0x000000ff3700720c */ /* 0x000fe20003f25270 */
[----:B------:R-:W-:Y:S06]  /*b3c0*/  BSSY.RECONVERGENT B0, `(.L_x_199) ;  /* 0x000000d000007945 */ /* 0x000fec0003800200 */
[----:B------:R-:W1:Y:S08]  /*b3d0*/  LDC R7, c[0x0][0x374] ;  /* 0x0000dd00ff077b82 */ /* 0x000e700000000800 */
[----:B------:R-:W2:Y:S01]  /*b3e0*/  LDC.64 R2, c[0x0][0x3c8] ;  /* 0x0000f200ff027b82 */ /* 0x000ea20000000a00 */
[----:B0-----:R-:W-:-:S02]  /*b3f0*/  ISETP.NE.AND P0, PT, R4, 0x1, PT ;  /* 0x000000010400780c */ /* 0x001fc40003f05270 */
[----:B-1----:R-:W-:-:S04]  /*b400*/  SHF.L.U32 R0, R7, 0x1, RZ ;  /* 0x0000000107007819 */ /* 0x002fc800000006ff */
[----:B------:R-:W-:-:S05]  /*b410*/  SEL R5, R0, RZ, P0 ;  /* 0x000000ff00057207 */ /* 0x000fca0000000000 */
[----:B--2---:R-:W-:Y:S01]  /*b420*/  IMAD.WIDE.U32 R2, R5, 0x4, R2 ;  /* 0x0000000405027825 */ /* 0x004fe200078e0002 */
[----:B------:R-:W-:Y:S06]  /*b430*/  @P1 BRA `(.L_x_200) ;  /* 0x0000000000141947 */ /* 0x000fec0003800000 */
[----:B------:R-:W-:Y:S01]  /*b440*/  HFMA2 R5, -RZ, RZ, 0, 5.9604644775390625e-08 ;  /* 0x00000001ff057431 */ /* 0x000fe200000001ff */
[----:B------:R-:W-:Y:S06]  /*b450*/  MEMBAR.ALL.GPU ;  /* 0x0000000000007992 */ /* 0x000fec000000a000 */
[----:B------:R-:W-:-:S00]  /*b460*/  ERRBAR ;  /* 0x00000000000079ab */ /* 0x000fc00000000000 */
[----:B------:R-:W-:Y:S06]  /*b470*/  CGAERRBAR ;  /* 0x00000000000075ab */ /* 0x000fec0000000000 */
[----:B------:R0:W-:Y:S02]  /*b480*/  REDG.E.ADD.S32.STRONG.GPU desc[UR12][R2.64], R5 ;  /* 0x000000050200798e */ /* 0x0001e4000c12e30c */
.L_x_200:
[----:B------:R-:W-:Y:S05]  /*b490*/  BSYNC.RECONVERGENT B0 ;  /* 0x0000000000007941 */ /* 0x000fea0003800200 */
.L_x_199:
        /* <DEDUP_REMOVED lines=11> */
.L_x_202:
[----:B------:R-:W2:Y:S04]  /*b550*/  LDG.E.STRONG.GPU R5, desc[UR12][R2.64] ;  /* 0x0000000c02057981 */ /* 0x000ea8000c1ef900 */
[----:B--2---:R-:W-:Y:S01]  /*b560*/  CCTL.IVALL ;  /* 0x00000000ff00798f */ /* 0x004fe20002000000 */
[----:B------:R-:W-:Y:S05]  /*b570*/  YIELD ;  /* 0x0000000000007946 */ /* 0x000fea0003800000 */
[----:B------:R-:W-:-:S13]  /*b580*/  ISETP.NE.AND P0, PT, R5, R0, PT ;  /* 0x000000000500720c */ /* 0x000fda0003f05270 */
[----:B------:R-:W-:Y:S05]  /*b590*/  @P0 BRA `(.L_x_202) ;  /* 0xfffffffc00ec0947 */ /* 0x000fea000383ffff */
.L_x_201:
        /* <DEDUP_REMOVED lines=33> */
[----:B------:R-:W-:Y:S01]  /*b7b0*/  IMAD.WIDE.U32 R8, R6, 0x3, RZ ;  /* 0x0000000306087825 */ /* 0x000fe200078e00ff */
[----:B------:R-:W-:-:S03]  /*b7c0*/  LEA R11, R7, R7, 0x1 ;  /* 0x00000007070b7211 */ /* 0x000fc600078e08ff */
[----:B------:R-:W-:Y:S01]  /*b7d0*/  IMAD.WIDE.U32.X R4, R15, 0xc30c30c, R12, P0 ;  /* 0x0c30c30c0f047825 */ /* 0x000fe200000e040c */
[----:B------:R-:W-:Y:S02]  /*b7e0*/  IADD3 R11, PT, PT, R9, R11, RZ ;  /* 0x0000000b090b7210 */ /* 0x000fe40007ffe0ff */
[----:B------:R-:W-:Y:S02]  /*b7f0*/  IADD3 R14, P0, PT, R14, R4, RZ ;  /* 0x000000040e0e7210 */ /* 0x000fe40007f1e0ff */
[----:B------:R-:W-:Y:S02]  /*b800*/  LEA.HI R28, P2, R11, R8, RZ, 0x1 ;  /* 0x000000080b1c7211 */ /* 0x000fe400078508ff */
[----:B------:R-:W-:Y:S02]  /*b810*/  LOP3.LUT R2, R14, 0x3, RZ, 0xc0, !PT ;  /* 0x000000030e027812 */ /* 0x000fe400078ec0ff */
[----:B------:R-:W-:Y:S02]  /*b820*/  IADD3.X R4, PT, PT, RZ, R5, RZ, P0, !PT ;  /* 0x00000005ff047210 */ /* 0x000fe400007fe4ff */
[----:B------:R-:W-:-:S02]  /*b830*/  ISETP.NE.U32.AND P1, PT, R2, 0x3, PT ;  /* 0x000000030200780c */ /* 0x000fc40003f25070 */
[----:B------:R-:W-:Y:S02]  /*b840*/  ISETP.GE.U32.AND P0, PT, R14, 0x3, PT ;  /* 0x000000030e00780c */ /* 0x000fe40003f06070 */
[----:B------:R-:W-:Y:S02]  /*b850*/  ISETP.NE.AND.EX P1, PT, RZ, RZ, PT, P1 ;  /* 0x000000ffff00720c */ /* 0x000fe40003f25310 */
[----:B------:R-:W-:Y:S02]  /*b860*/  IADD3.X R11, PT, PT, RZ, R11, RZ, P2, !PT ;  /* 0x0000000bff0b7210 */ /* 0x000fe400017fe4ff */
[----:B------:R-:W-:Y:S02]  /*b870*/  ISETP.GE.U32.AND.EX P0, PT, R4, RZ, PT, P0 ;  /* 0x000000ff0400720c */ /* 0x000fe40003f06100 */
[--C-:B------:R-:W-:Y:S02]  /*b880*/  SHF.R.S64 R28, R28, 0x1, R11.reuse ;  /* 0x000000011c1c7819 */ /* 0x100fe4000000100b */
[----:B------:R-:W-:-:S05]  /*b890*/  SHF.R.S32.HI R35, RZ, 0x1, R11 ;  /* 0x00000001ff237819 */ /* 0x000fca000001140b */
[----:B------:R-:W-:Y:S05]  /*b8a0*/  @!P1 BRA `(.L_x_204) ;  /* 0x0000000000dc9947 */ /* 0x000fea0003800000 */
[----:B------:R-:W0:Y:S01]  /*b8b0*/  LDCU.64 UR4, c[0x0][0x3d8] ;  /* 0x00007b00ff0477ac */ /* 0x000e220008000a00 */
[----:B------:R-:W-:Y:S02]  /*b8c0*/  IADD3 R9, PT, PT, R14, 0x1, RZ ;  /* 0x000000010e097810 */ /* 0x000fe40007ffe0ff */
[----:B------:R-:W-:Y:S01]  /*b8d0*/  MOV R4, R55 ;  /* 0x0000003700047202 */ /* 0x000fe20000000f00 */
[----:B------:R-:W1:Y:S01]  /*b8e0*/  LDCU.64 UR6, c[0x0][0x390] ;  /* 0x00007200ff0677ac */ /* 0x000e620008000a00 */
[----:B------:R-:W-:Y:S02]  /*b8f0*/  LOP3.LUT R9, R9, 0x3, RZ, 0xc0, !PT ;  /* 0x0000000309097812 */ /* 0x000fe400078ec0ff */
[----:B------:R-:W-:Y:S01]  /*b900*/  MOV R5, R10 ;  /* 0x0000000a00057202 */ /* 0x000fe20000000f00 */
[----:B------:R-:W2:Y:S01]  /*b910*/  LDCU.64 UR8, c[0x0][0x388] ;  /* 0x00007100ff0877ac */ /* 0x000ea20008000a00 */
[C---:B------:R-:W-:Y:S02]  /*b920*/  SHF.L.U32 R22, R55.reuse, 0x3, RZ ;  /* 0x0000000337167819 */ /* 0x040fe400000006ff */
[----:B------:R-:W-:Y:S01]  /*b930*/  SHF.L.U64.HI R23, R55, 0x3, R10 ;  /* 0x0000000337177819 */ /* 0x000fe2000001020a */
        /* <DEDUP_REMOVED lines=17> */
.L_x_205:
        /* <DEDUP_REMOVED lines=29> */
.L_x_204:
[----:B------:R-:W-:Y:S05]  /*bc20*/  BSYNC.RECONVERGENT B0 ;  /* 0x0000000000007941 */ /* 0x000fea0003800200 */
.L_x_203:
[----:B------:R-:W-:Y:S05]  /*bc30*/  @!P0 EXIT ;  /* 0x000000000000894d */ /* 0x000fea0003800000 */
[C---:B------:R-:W-:Y:S01]  /*bc40*/  SHF.L.U64.HI R2, R6.reuse, 0x2, R7 ;  /* 0x0000000206027819 */ /* 0x040fe20000010207 */
[----:B------:R-:W1:Y:S01]  /*bc50*/  LDCU.64 UR4, c[0x0][0x3d8] ;  /* 0x00007b00ff0477ac */ /* 0x000e620008000a00 */
[----:B------:R-:W-:Y:S02]  /*bc60*/  SHF.L.U32 R6, R6, 0x2, RZ ;  /* 0x0000000206067819 */ /* 0x000fe400000006ff */
[C---:B------:R-:W-:Y:S01]  /*bc70*/  SHF.L.U64.HI R7, R28.reuse, 0x2, R35 ;  /* 0x000000021c077819 */ /* 0x040fe20000010223 */
[----:B------:R-:W2:Y:S01]  /*bc80*/  LDCU.64 UR6, c[0x0][0x388] ;  /* 0x00007100ff0677ac */ /* 0x000ea20008000a00 */
[----:B0-----:R-:W-:Y:S02]  /*bc90*/  SHF.L.U32 R8, R28, 0x2, RZ ;  /* 0x000000021c087819 */ /* 0x001fe400000006ff */
[C---:B------:R-:W-:Y:S01]  /*bca0*/  SHF.L.U64.HI R4, R0.reuse, 0x2, R3 ;  /* 0x0000000200047819 */ /* 0x040fe20000010203 */
[----:B------:R-:W0:Y:S01]  /*bcb0*/  LDCU.64 UR8, c[0x0][0x390] ;  /* 0x00007200ff0877ac */ /* 0x000e220008000a00 */
[----:B------:R-:W-:-:S07]  /*bcc0*/  SHF.L.U32 R5, R0, 0x2, RZ ;  /* 0x0000000200057819 */ /* 0x000fce00000006ff */
.L_x_206:
        /* <DEDUP_REMOVED lines=18> */
[C---:B--2---:R-:W-:Y:S02]  /*bdf0*/  IADD3 R20, P0, PT, R22.reuse, UR6, RZ ;  /* 0x0000000616147c10 */ /* 0x044fe4000ff1e0ff */
[----:B------:R-:W-:Y:S02]  /*be00*/  LOP3.LUT R10, R35, 0x3, RZ, 0xc0, !PT ;  /* 0x00000003230a7812 */ /* 0x000fe400078ec0ff */
[----:B0-----:R-:W-:Y:S02]  /*be10*/  IADD3 R22, P1, PT, R22, UR8, RZ ;  /* 0x0000000816167c10 */ /* 0x001fe4000ff3e0ff */
[----:B------:R-:W-:Y:S02]  /*be20*/  LOP3.LUT R9, R9, 0x3, RZ, 0xc0, !PT ;  /* 0x0000000309097812 */ /* 0x000fe400078ec0ff */
[----:B------:R-:W-:Y:S02]  /*be30*/  IADD3 R24, P2, PT, R24, UR4, RZ ;  /* 0x0000000418187c10 */ /* 0x000fe4000ff5e0ff */
        /* <DEDUP_REMOVED lines=43> */
[----:B------:R-:W-:-:S04]  /*c0f0*/  IADD3 R9, P0, PT, R34, 0x3f00, RZ ;  /* 0x00003f0022097810 */ /* 0x000fc80007f1e0ff */
[----:B--2---:R-:W-:Y:S02]  /*c100*/  IADD3.X R32, PT, PT, RZ, R35, RZ, P0, !PT ;  /* 0x00000023ff207210 */ /* 0x004fe400007fe4ff */
        /* <DEDUP_REMOVED lines=14> */
.L_x_207:
        /* <DEDUP_REMOVED lines=9> */
.L_x_3413:


//--------------------- .text._Z35group_norm_nhwc_bwd_one_pass_kernelI11Bf16IOBf16WLi64ELi42ELi672EEv26Group_norm_nhwc_bwd_params --------------------------
	.section	.text._Z35group_norm_nhwc_bwd_one_pass_kernelI11Bf16IOBf16WLi64ELi42ELi672EEv26Group_norm_nhwc_bwd_params,"ax",@progbits
	.align	128
        .global         _Z35group_norm_nhwc_bwd_one_pass_kernelI11Bf16IOBf16WLi64ELi42ELi672EEv26Group_norm_nhwc_bwd_params
        .type           _Z35group_norm_nhwc_bwd_one_pass_kernelI11Bf16IOBf16WLi64ELi42ELi672EEv26Group_norm_nhwc_bwd_params,@function
        .size           _Z35group_norm_nhwc_bwd_one_pass_kernelI11Bf16IOBf16WLi64ELi42ELi672EEv26Group_norm_nhwc_bwd_params,(.L_x_3414 - _Z35group_norm_nhwc_bwd_one_pass_kernelI11Bf16IOBf16WLi64ELi42ELi672EEv26Group_norm_nhwc_bwd_params)
        .other          _Z35group_norm_nhwc_bwd_one_pass_kernelI11Bf16IOBf16WLi64ELi42ELi672EEv26Group_norm_nhwc_bwd_params,@"STO_CUDA_ENTRY STV_DEFAULT"
_Z35group_norm_nhwc_bwd_one_pass_kernelI11Bf16IOBf16WLi64ELi42ELi672EEv26Group_norm_nhwc_bwd_params:
.text._Z35group_norm_nhwc_bwd_one_pass_kernelI11Bf16IOBf16WLi64ELi42ELi672EEv26Group_norm_nhwc_bwd_params:
        /* <DEDUP_REMOVED lines=11> */
[----:B------:R-:W0:Y:S01]  /*00b0*/  LDC R5, c[0x0][0x374] ;  /* 0x0000dd00ff057b82 */ /* 0x000e220000000800 */
[----:B------:R-:W-:Y:S01]  /*00c0*/  HFMA2 R29, -RZ, RZ, 0, 0 ;  /* 0x00000000ff1d7431 */ /* 0x000fe200000001ff */
[----:B------:R-:W-:Y:S02]  /*00d0*/  MOV R28, R20 ;  /* 0x00000014001c7202 */ /* 0x000fe40000000f00 */
[----:B------:R-:W-:-:S05]  /*00e0*/  IMAD R0, R0, 0xc31, RZ ;  /* 0x00000c3100007824 */ /* 0x000fca00078e02ff */
[----:B------:R-:W-:-:S04]  /*00f0*/  SHF.R.U32.HI R0, RZ, 0x10, R0 ;  /* 0x00000010ff007819 */ /* 0x000fc80000011600 */
[----:B------:R-:W-:Y:S02]  /*0100*/  PRMT R2, R0, 0x9910, RZ ;  /* 0x0000991000027816 */ /* 0x000fe400000000ff */
[----:B------:R-:W1:Y:S03]  /*0110*/  S2R R0, SR_LANEID ;  /* 0x0000000000007919 */ /* 0x000e660000000000 */
[----:B------:R-:W-:-:S05]  /*0120*/  IMAD R2, R2, 0x15, RZ ;  /* 0x0000001502027824 */ /* 0x000fca00078e02ff */
[----:B------:R-:W-:-:S04]  /*0130*/  IADD3 R2, PT, PT, RZ, -R2, RZ ;  /* 0x80000002ff027210 */ /* 0x000fc80007ffe0ff */
[----:B------:R-:W-:-:S04]  /*0140*/  PRMT R2, R2, 0x7710, RZ ;  /* 0x0000771002027816 */ /* 0x000fc800000000ff */
[----:B------:R-:W-:-:S04]  /*0150*/  IADD3 R2, PT, PT, R2, R21, RZ ;  /* 0x0000001502027210 */ /* 0x000fc80007ffe0ff */
[----:B------:R-:W-:-:S04]  /*0160*/  SHF.L.U32 R2, R2, 0x1, RZ ;  /* 0x0000000102027819 */ /* 0x000fc800000006ff */
[----:B------:R-:W-:-:S07]  /*0170*/  LOP3.LUT R2, R2, 0xffff, RZ, 0xc0, !PT ;  /* 0x0000ffff02027812 */ /* 0x000fce00078ec0ff */
.L_x_233:
[----:B-1----:R-:W2:Y:S01]  /*0180*/  LDC R3, c[0x0][0x410] ;  /* 0x00010400ff037b82 */ /* 0x002ea20000000800 */
[----:B------:R-:W-:Y:S01]  /*0190*/  IABS R10, R28 ;  /* 0x0000001c000a7213 */ /* 0x000fe20000000000 */
[----:B------:R-:W3:Y:S01]  /*01a0*/  LDCU.128 UR4, c[0x0][0x400] ;  /* 0x00008000ff0477ac */ /* 0x000ee20008000c00 */
[C---:B------:R-:W-:Y:S01]  /*01b0*/  ISETP.GE.AND P1, PT, R28.reuse, RZ, PT ;  /* 0x000000ff1c00720c */ /* 0x040fe20003f26270 */
[----:B------:R-:W4:Y:S01]  /*01c0*/  LDCU.U8 UR9, c[0x0][0x414] ;  /* 0x00008280ff0977ac */ /* 0x000f220008000000 */
[-C--:B--2---:R-:W-:Y:S02]  /*01d0*/  IABS R13, R3.reuse ;  /* 0x00000003000d7213 */ /* 0x084fe40000000000 */
[----:B------:R-:W-:Y:S02]  /*01e0*/  LOP3.LUT R14, R28, R3, RZ, 0x3c, !PT ;  /* 0x000000031c0e7212 */ /* 0x000fe400078e3cff */
[----:B------:R-:W2:Y:S02]  /*01f0*/  I2F.RP R4, R13 ;  /* 0x0000000d00047306 */ /* 0x000ea40000209400 */
[----:B------:R-:W-:-:S06]  /*0200*/  ISETP.GE.AND P2, PT, R14, RZ, PT ;  /* 0x000000ff0e00720c */ /* 0x000fcc0003f46270 */
[----:B--2---:R-:W2:Y:S02]  /*0210*/  MUFU.RCP R4, R4 ;  /* 0x0000000400047308 */ /* 0x004ea40000001000 */
[----:B--2---:R-:W-:-:S06]  /*0220*/  IADD3 R6, PT, PT, R4, 0xffffffe, RZ ;  /* 0x0ffffffe04067810 */ /* 0x004fcc0007ffe0ff */
[----:B------:R2:W5:Y:S02]  /*0230*/  F2I.FTZ.U32.TRUNC.NTZ R7, R6 ;  /* 0x0000000600077305 */ /* 0x000564000021f000 */
[----:B--2---:R-:W-:Y:S02]  /*0240*/  MOV R6, RZ ;  /* 0x000000ff00067202 */ /* 0x004fe40000000f00 */
[----:B0----5:R-:W-:-:S05]  /*0250*/  IADD3 R8, PT, PT, RZ, -R7, RZ ;  /* 0x80000007ff087210 */ /* 0x021fca0007ffe0ff */
[----:B------:R-:W-:-:S04]  /*0260*/  IMAD R9, R8, R13, RZ ;  /* 0x0000000d08097224 */ /* 0x000fc800078e02ff */
[----:B------:R-:W-:Y:S02]  /*0270*/  IMAD.HI.U32 R7, R7, R9, R6 ;  /* 0x0000000907077227 */ /* 0x000fe400078e0006 */
[----:B------:R-:W2:Y:S04]  /*0280*/  LDC.64 R8, c[0x0][0x3b8] ;  /* 0x0000ee00ff087b82 */ /* 0x000ea80000000a00 */
[----:B------:R-:W-:-:S04]  /*0290*/  IMAD.HI.U32 R12, R7, R10, RZ ;  /* 0x0000000a070c7227 */ /* 0x000fc800078e00ff */
[----:B------:R-:W5:Y:S01]  /*02a0*/  LDC R7, c[0x0][0x41c] ;  /* 0x00010700ff077b82 */ /* 0x000f620000000800 */
[----:B------:R-:W-:-:S05]  /*02b0*/  IADD3 R4, PT, PT, -R12, RZ, RZ ;  /* 0x000000ff0c047210 */ /* 0x000fca0007ffe1ff */
[----:B------:R-:W-:Y:S01]  /*02c0*/  IMAD R6, R13, R4, R10 ;  /* 0x000000040d067224 */ /* 0x000fe200078e020a */
[----:B------:R-:W-:-:S04]  /*02d0*/  LOP3.LUT R4, R21, 0xffff, RZ, 0xc0, !PT ;  /* 0x0000ffff15047812 */ /* 0x000fc800078ec0ff */
[----:B------:R-:W-:Y:S01]  /*02e0*/  ISETP.GT.U32.AND P3, PT, R13, R6, PT ;  /* 0x000000060d00720c */ /* 0x000fe20003f64070 */
[----:B------:R-:W-:Y:S02]  /*02f0*/  IMAD R4, R4, 0xc31, RZ ;  /* 0x00000c3104047824 */ /* 0x000fe400078e02ff */
[----:B--2---:R-:W-:-:S03]  /*0300*/  IMAD.WIDE R10, R28, 0x8, R8 ;  /* 0x000000081c0a7825 */ /* 0x004fc600078e0208 */
[----:B------:R-:W-:-:S03]  /*0310*/  SHF.R.U32.HI R4, RZ, 0x10, R4 ;  /* 0x00000010ff047819 */ /* 0x000fc60000011604 */
[----:B------:R-:W2:Y:S02]  /*0320*/  LDG.E.64 R10, desc[UR12][R10.64] ;  /* 0x0000000c0a0a7981 */ /* 0x000ea4000c1e1b00 */
[----:B-----5:R-:W-:Y:S02]  /*0330*/  IMAD R7, R7, UR8, R4 ;  /* 0x0000000807077c24 */ /* 0x020fe4000f8e0204 */
[----:B------:R-:W-:-:S03]  /*0340*/  @!P3 IADD3 R6, PT, PT, R6, -R13, RZ ;  /* 0x8000000d0606b210 */ /* 0x000fc60007ffe0ff */
[----:B---3--:R-:W-:Y:S02]  /*0350*/  ISETP.GE.U32.AND P0, PT, R7, UR4, PT ;  /* 0x0000000407007c0c */ /* 0x008fe4000bf06070 */
[----:B------:R-:W-:Y:S02]  /*0360*/  SHF.R.S32.HI R9, RZ, 0x1f, R7 ;  /* 0x0000001fff097819 */ /* 0x000fe40000011407 */
[CC--:B------:R-:W-:Y:S02]  /*0370*/  ISETP.GE.U32.AND P4, PT, R6.reuse, R13.reuse, PT ;  /* 0x0000000d0600720c */ /* 0x0c0fe40003f86070 */
[----:B------:R-:W-:Y:S02]  /*0380*/  ISETP.GT.U32.AND P5, PT, R13, R6, PT ;  /* 0x000000060d00720c */ /* 0x000fe40003fa4070 */
[----:B------:R-:W-:Y:S02]  /*0390*/  IADD3 R13, PT, PT, R6, -R13, RZ ;  /* 0x8000000d060d7210 */ /* 0x000fe40007ffe0ff */
[----:B------:R-:W-:-:S02]  /*03a0*/  ISETP.GE.AND.EX P0, PT, R9, UR5, PT, P0 ;  /* 0x0000000509007c0c */ /* 0x000fc4000bf06300 */
[----:B------:R-:W-:Y:S02]  /*03b0*/  SEL R6, R13, R6, !P5 ;  /* 0x000000060d067207 */ /* 0x000fe40006800000 */
[----:B------:R-:W-:Y:S02]  /*03c0*/  IADD3 R26, PT, PT, R7, 0x20, RZ ;  /* 0x00000020071a7810 */ /* 0x000fe40007ffe0ff */
[----:B------:R-:W-:Y:S02]  /*03d0*/  @!P3 IADD3 R12, PT, PT, R12, 0x1, RZ ;  /* 0x000000010c0cb810 */ /* 0x000fe40007ffe0ff */
[----:B------:R-:W-:Y:S02]  /*03e0*/  ISETP.NE.AND P3, PT, R3, RZ, PT ;  /* 0x000000ff0300720c */ /* 0x000fe40003f65270 */
[----:B------:R-:W-:Y:S02]  /*03f0*/  LOP3.LUT R13, RZ, R3, RZ, 0x33, !PT ;  /* 0x00000003ff0d7212 */ /* 0x000fe400078e33ff */
[----:B------:R-:W-:Y:S01]  /*0400*/  @!P1 IADD3 R6, PT, PT, -R6, RZ, RZ ;  /* 0x000000ff06069210 */ /* 0x000fe20007ffe1ff */
[----:B------:R-:W3:Y:S01]  /*0410*/  @!P0 LDC.64 R14, c[0x0][0x3f8] ;  /* 0x0000fe00ff0e8b82 */ /* 0x000ee20000000a00 */
[----:B------:R-:W-:-:S02]  /*0420*/  ISETP.GE.U32.AND P1, PT, R26, UR4, PT ;  /* 0x000000041a007c0c */ /* 0x000fc4000bf26070 */
[----:B------:R-:W-:Y:S02]  /*0430*/  SHF.R.S32.HI R3, RZ, 0x1f, R26 ;  /* 0x0000001fff037819 */ /* 0x000fe4000001141a */
[----:B------:R-:W-:Y:S02]  /*0440*/  @P4 IADD3 R12, PT, PT, R12, 0x1, RZ ;  /* 0x000000010c0c4810 */ /* 0x000fe40007ffe0ff */
[----:B------:R-:W-:Y:S01]  /*0450*/  SEL R30, R13, R6, !P3 ;  /* 0x000000060d1e7207 */ /* 0x000fe20005800000 */
[----:B------:R-:W5:Y:S01]  /*0460*/  @!P0 LDC.64 R22, c[0x0][0x3a0] ;  /* 0x0000e800ff168b82 */ /* 0x000f620000000a00 */
[----:B------:R-:W-:Y:S02]  /*0470*/  ISETP.GE.AND.EX P1, PT, R3, UR5, PT, P1 ;  /* 0x0000000503007c0c */ /* 0x000fe4000bf26310 */
[----:B------:R-:W-:Y:S01]  /*0480*/  @!P2 IADD3 R12, PT, PT, -R12, RZ, RZ ;  /* 0x000000ff0c0ca210 */ /* 0x000fe20007ffe1ff */
[----:B------:R-:W-:-:S03]  /*0490*/  IMAD R17, R30, 0x2a, RZ ;  /* 0x0000002a1e117824 */ /* 0x000fc600078e02ff */
[----:B------:R-:W-:Y:S02]  /*04a0*/  SEL R13, R13, R12, !P3 ;  /* 0x0000000c0d0d7207 */ /* 0x000fe40005800000 */
[C---:B------:R-:W-:Y:S02]  /*04b0*/  IADD3 R32, P2, PT, R17.reuse, R2, RZ ;  /* 0x0000000211207210 */ /* 0x040fe40007f5e0ff */
[----:B------:R-:W-:Y:S02]  /*04c0*/  SHF.R.S32.HI R2, RZ, 0x1f, R13 ;  /* 0x0000001fff027819 */ /* 0x000fe4000001140d */
[----:B------:R-:W-:Y:S01]  /*04d0*/  LEA.HI.X.SX32 R33, R17, RZ, 0x1, P2 ;  /* 0x000000ff11217211 */ /* 0x000fe200010f0eff */
[----:B------:R-:W1:Y:S02]  /*04e0*/  @!P1 LDC.64 R18, c[0x0][0x3f8] ;  /* 0x0000fe00ff129b82 */ /* 0x000e640000000a00 */
[----:B------:R-:W-:Y:S02]  /*04f0*/  IMAD R2, R2, UR6, RZ ;  /* 0x0000000602027c24 */ /* 0x000fe4000f8e02ff */
[----:B------:R-:W-:-:S04]  /*0500*/  IMAD.WIDE.U32 R32, R13, UR6, R32 ;  /* 0x000000060d207c25 */ /* 0x000fc8000f8e0020 */
[----:B------:R-:W-:Y:S01]  /*0510*/  IMAD R35, R13, UR7, R2 ;  /* 0x000000070d237c24 */ /* 0x000fe2000f8e0202 */
[----:B------:R-:W-:Y:S01]  /*0520*/  @!P0 MOV R34, R32 ;  /* 0x0000002000228202 */ /* 0x000fe20000000f00 */
[-C--:B---3--:R-:W-:Y:S01]  /*0530*/  @!P0 IMAD R2, R9, R14.reuse, RZ ;  /* 0x0000000e09028224 */ /* 0x088fe200078e02ff */
[----:B------:R-:W-:Y:S01]  /*0540*/  PRMT R4, R4, 0x9910, RZ ;  /* 0x0000991004047816 */ /* 0x000fe200000000ff */
[----:B------:R-:W3:Y:S01]  /*0550*/  @!P0 LDC.64 R16, c[0x0][0x398] ;  /* 0x0000e600ff108b82 */ /* 0x000ee20000000a00 */
[----:B------:R-:W-:Y:S01]  /*0560*/  IADD3 R35, PT, PT, R33, R35, RZ ;  /* 0x0000002321237210 */ /* 0x000fe20007ffe0ff */
[C---:B------:R-:W-:Y:S01]  /*0570*/  @!P0 IMAD R25, R7.reuse, R15, R2 ;  /* 0x0000000f07198224 */ /* 0x040fe200078e0202 */
[----:B----4-:R-:W-:Y:S01]  /*0580*/  ISETP.NE.AND P2, PT, RZ, UR9, PT ;  /* 0x00000009ff007c0c */ /* 0x010fe2000bf45270 */
[----:B------:R-:W-:Y:S02]  /*0590*/  IMAD R4, R4, 0x15, RZ ;  /* 0x0000001504047824 */ /* 0x000fe400078e02ff */
[----:B------:R-:W-:-:S02]  /*05a0*/  @!P0 IMAD.WIDE.U32 R14, R7, R14, R34 ;  /* 0x0000000e070e8225 */ /* 0x000fc400078e0022 */
[----:B------:R-:W4:Y:S01]  /*05b0*/  @!P1 LDC.64 R6, c[0x0][0x3a0] ;  /* 0x0000e800ff069b82 */ /* 0x000f220000000a00 */
[----:B------:R-:W-:Y:S02]  /*05c0*/  IADD3 R24, PT, PT, RZ, -R4, RZ ;  /* 0x80000004ff187210 */ /* 0x000fe40007ffe0ff */
[----:B------:R-:W-:Y:S01]  /*05d0*/  @!P0 IADD3 R15, PT, PT, R15, R25, RZ ;  /* 0x000000190f0f8210 */ /* 0x000fe20007ffe0ff */
[----:B-1----:R-:W-:Y:S01]  /*05e0*/  @!P1 IMAD R4, R3, R18, RZ ;  /* 0x0000001203049224 */ /* 0x002fe200078e02ff */
[----:B------:R-:W-:-:S03]  /*05f0*/  @!P0 SHF.L.U32 R2, R14, 0x1, RZ ;  /* 0x000000010e028819 */ /* 0x000fc600000006ff */
[----:B------:R-:W1:Y:S01]  /*0600*/  @!P1 LDC.64 R8, c[0x0][0x398] ;  /* 0x0000e600ff089b82 */ /* 0x000e620000000a00 */
[----:B------:R-:W-:Y:S02]  /*0610*/  @!P0 SHF.L.U64.HI R3, R14, 0x1, R15 ;  /* 0x000000010e038819 */ /* 0x000fe4000001020f */
[----:B------:R-:W-:-:S05]  /*0620*/  PRMT R24, R24, 0x7710, RZ ;  /* 0x0000771018187816 */ /* 0x000fca00000000ff */
[----:B------:R-:W0:Y:S01]  /*0630*/  @P2 LDC.64 R12, c[0x0][0x3b0] ;  /* 0x0000ec00ff0c2b82 */ /* 0x000e220000000a00 */
[----:B------:R-:W-:Y:S02]  /*0640*/  IADD3 R27, PT, PT, R24, R21, RZ ;  /* 0x00000015181b7210 */ /* 0x000fe40007ffe0ff */
[----:B------:R-:W-:-:S05]  /*0650*/  @!P1 MOV R24, R32 ;  /* 0x0000002000189202 */ /* 0x000fca0000000f00 */
[----:B------:R-:W0:Y:S01]  /*0660*/  LDC.64 R14, c[0x0][0x3a8] ;  /* 0x0000ea00ff0e7b82 */ /* 0x000e220000000a00 */
[----:B------:R-:W-:Y:S02]  /*0670*/  @!P1 MOV R25, R35 ;  /* 0x0000002300199202 */ /* 0x000fe40000000f00 */
[----:B-----5:R-:W-:Y:S01]  /*0680*/  @!P0 IADD3 R22, P3, PT, R2, R22, RZ ;  /* 0x0000001602168210 */ /* 0x020fe20007f7e0ff */
[C---:B------:R-:W-:Y:S02]  /*0690*/  @!P1 IMAD R4, R26.reuse, R19, R4 ;  /* 0x000000131a049224 */ /* 0x040fe400078e0204 */
[----:B------:R-:W-:Y:S01]  /*06a0*/  @!P1 IMAD.WIDE.U32 R18, R26, R18, R24 ;  /* 0x000000121a129225 */ /* 0x000fe200078e0018 */
[----:B------:R-:W-:Y:S02]  /*06b0*/  @!P0 IADD3.X R23, PT, PT, R3, R23, RZ, P3, !PT ;  /* 0x0000001703178210 */ /* 0x000fe40001ffe4ff */
[----:B------:R-:W-:Y:S02]  /*06c0*/  SHF.L.U32 R24, R27, 0x1, RZ ;  /* 0x000000011b187819 */ /* 0x000fe400000006ff */
[----:B---3--:R-:W-:-:S02]  /*06d0*/  @!P0 IADD3 R16, P3, PT, R2, R16, RZ ;  /* 0x0000001002108210 */ /* 0x008fc40007f7e0ff */
[----:B------:R-:W-:Y:S02]  /*06e0*/  LOP3.LUT R2, R24, 0xffff, RZ, 0xc0, !PT ;  /* 0x0000ffff18027812 */ /* 0x000fe400078ec0ff */
[----:B------:R-:W-:Y:S02]  /*06f0*/  @!P1 IADD3 R19, PT, PT, R19, R4, RZ ;  /* 0x0000000413139210 */ /* 0x000fe40007ffe0ff */
[----:B------:R-:W-:Y:S02]  /*0700*/  @!P0 IADD3.X R17, PT, PT, R3, R17, RZ, P3, !PT ;  /* 0x0000001103118210 */ /* 0x000fe40001ffe4ff */
[C---:B------:R-:W-:Y:S02]  /*0710*/  @!P1 SHF.L.U32 R3, R18.reuse, 0x1, RZ ;  /* 0x0000000112039819 */ /* 0x040fe400000006ff */
[----:B------:R-:W-:Y:S01]  /*0720*/  @!P1 SHF.L.U64.HI R18, R18, 0x1, R19 ;  /* 0x0000000112129819 */ /* 0x000fe20000010213 */
[----:B------:R-:W-:Y:S01]  /*0730*/  IMAD R19, R30, 0x2a, R2 ;  /* 0x0000002a1e137824 */ /* 0x000fe200078e0202 */
[----:B----4-:R-:W-:-:S02]  /*0740*/  @!P1 IADD3 R6, P3, PT, R3, R6, RZ ;  /* 0x0000000603069210 */ /* 0x010fc40007f7e0ff */
[----:B-1----:R-:W-:Y:S02]  /*0750*/  @!P1 IADD3 R8, P4, PT, R3, R8, RZ ;  /* 0x0000000803089210 */ /* 0x002fe40007f9e0ff */
[----:B------:R-:W-:Y:S02]  /*0760*/  CS2R R26, SRZ ;  /* 0x00000000001a7805 */ /* 0x000fe4000001ff00 */
[----:B------:R-:W-:Y:S01]  /*0770*/  CS2R R24, SRZ ;  /* 0x0000000000187805 */ /* 0x000fe2000001ff00 */
[C---:B0-----:R-:W-:Y:S01]  /*0780*/  @P2 IMAD.WIDE R12, R19.reuse, 0x2, R12 ;  /* 0x00000002130c2825 */ /* 0x041fe200078e020c */
[C---:B------:R-:W-:Y:S02]  /*0790*/  @!P1 IADD3.X R7, PT, PT, R18.reuse, R7, RZ, P3, !PT ;  /* 0x0000000712079210 */ /* 0x040fe40001ffe4ff */
[----:B------:R-:W-:Y:S01]  /*07a0*/  @!P1 IADD3.X R9, PT, PT, R18, R9, RZ, P4, !PT ;  /* 0x0000000912099210 */ /* 0x000fe200027fe4ff */
[----:B------:R-:W-:Y:S01]  /*07b0*/  IMAD.WIDE R14, R19, 0x2, R14 ;  /* 0x00000002130e7825 */ /* 0x000fe200078e020e */
[----:B------:R0:W3:Y:S04]  /*07c0*/  @!P0 LDG.E R27, desc[UR12][R22.64] ;  /* 0x0000000c161b8981 */ /* 0x0000e8000c1e1900 */
[----:B------:R-:W4:Y:S04]  /*07d0*/  @!P0 LDG.E R26, desc[UR12][R16.64] ;  /* 0x0000000c101a8981 */ /* 0x000f28000c1e1900 */
[----:B------:R-:W5:Y:S04]  /*07e0*/  @P2 LDG.E.U16 R18, desc[UR12][R12.64] ;  /* 0x0000000c0c122981 */ /* 0x000f68000c1e1500 */
[----:B------:R-:W5:Y:S04]  /*07f0*/  @P2 LDG.E.U16 R19, desc[UR12][R12.64+0x2] ;  /* 0x0000020c0c132981 */ /* 0x000f68000c1e1500 */
[----:B------:R-:W5:Y:S04]  /*0800*/  LDG.E.U16 R3, desc[UR12][R14.64] ;  /* 0x0000000c0e037981 */ /* 0x000f68000c1e1500 */
[----:B------:R-:W5:Y:S04]  /*0810*/  LDG.E.U16 R4, desc[UR12][R14.64+0x2] ;  /* 0x0000020c0e047981 */ /* 0x000f68000c1e1500 */
[----:B------:R3:W5:Y:S04]  /*0820*/  @!P1 LDG.E R25, desc[UR12][R6.64] ;  /* 0x0000000c06199981 */ /* 0x000768000c1e1900 */
[----:B------:R-:W5:Y:S01]  /*0830*/  @!P1 LDG.E R24, desc[UR12][R8.64] ;  /* 0x0000000c08189981 */ /* 0x000f62000c1e1900 */
[----:B------:R-:W-:Y:S01]  /*0840*/  UISETP.NE.AND UP1, UPT, UR9, URZ, UPT ;  /* 0x000000ff0900728c */ /* 0x000fe2000bf25270 */
[----:B0-----:R-:W-:Y:S01]  /*0850*/  CS2R R22, SRZ ;  /* 0x0000000000167805 */ /* 0x001fe2000001ff00 */
[----:B------:R-:W-:Y:S01]  /*0860*/  UMOV UR6, 0x3f800000 ;  /* 0x3f80000000067882 */ /* 0x000fe20000000000 */
[----:B--2---:R-:W-:-:S13]  /*0870*/  R2UR UR10, R10 ;  /* 0x000000000a0a72ca */ /* 0x004fda00000e0000 */
[----:B------:R-:W-:-:S05]  /*0880*/  MOV R10, UR10 ;  /* 0x0000000a000a7c02 */ /* 0x000fca0008000f00 */
[----:B------:R-:W-:-:S05]  /*0890*/  FFMA.FTZ R11, -R10, UR10, R11 ;  /* 0x0000000a0a0b7c23 */ /* 0x000fca000801010b */
[----:B------:R-:W-:-:S13]  /*08a0*/  FSETP.GTU.FTZ.AND P0, PT, R11, RZ, PT ;  /* 0x000000ff0b00720b */ /* 0x000fda0003f1c000 */
[----:B------:R-:W-:-:S05]  /*08b0*/  VOTEU.ANY UP0, P0 ;  /* 0x0000000000ff7886 */ /* 0x000fca0000000100 */
[----:B------:R-:W0:Y:S01]  /*08c0*/  @UP0 LDCU UR4, c[0x0][0x3c0] ;  /* 0x00007800ff0407ac */ /* 0x000e220008000800 */
[----:B------:R-:W-:-:S13]  /*08d0*/  PLOP3.LUT P0, PT, PT, PT, UP0, 0x80, 0x8 ;  /* 0x000000000008781c */ /* 0x000fda0003f0f008 */
[----:B0-----:R-:W-:-:S06]  /*08e0*/  @P0 FADD.FTZ R10, R11, UR4 ;  /* 0x000000040b0a0e21 */ /* 0x001fcc0008010000 */
[----:B------:R-:W0:Y:S02]  /*08f0*/  @P0 MUFU.RSQ R10, R10 ;  /* 0x0000000a000a0308 */ /* 0x000e240000001400 */
[----:B0-----:R-:W-:-:S13]  /*0900*/  @P0 R2UR UR4, R10 ;  /* 0x000000000a0402ca */ /* 0x001fda00000e0000 */
[----:B------:R-:W-:Y:S01]  /*0910*/  @UP0 UMOV UR6, UR4 ;  /* 0x0000000400060c82 */ /* 0x000fe20008000000 */
[----:B---3--:R-:W-:Y:S02]  /*0920*/  PRMT R6, R27, 0x7632, R6 ;  /* 0x000076321b067816 */ /* 0x008fe40000000006 */
[----:B----4-:R-:W-:Y:S02]  /*0930*/  PRMT R7, R26, 0x7632, R7 ;  /* 0x000076321a077816 */ /* 0x010fe40000000007 */
[----:B-----5:R-:W-:Y:S02]  /*0940*/  @P2 SHF.L.U32 R23, R18, 0x10, RZ ;  /* 0x0000001012172819 */ /* 0x020fe400000006ff */
[----:B------:R-:W-:Y:S02]  /*0950*/  @P2 SHF.L.U32 R22, R19, 0x10, RZ ;  /* 0x0000001013162819 */ /* 0x000fe400000006ff */
[----:B------:R-:W-:Y:S02]  /*0960*/  SHF.L.U32 R3, R3, 0x10, RZ ;  /* 0x0000001003037819 */ /* 0x000fe400000006ff */
[----:B------:R-:W-:-:S02]  /*0970*/  SHF.L.U32 R4, R4, 0x10, RZ ;  /* 0x0000001004047819 */ /* 0x000fc400000006ff */
[----:B------:R-:W-:Y:S02]  /*0980*/  PRMT R11, R25, 0x7632, R11 ;  /* 0x00007632190b7816 */ /* 0x000fe4000000000b */
[----:B------:R-:W-:Y:S01]  /*0990*/  PRMT R10, R24, 0x7632, R10 ;  /* 0x00007632180a7816 */ /* 0x000fe2000000000a */
[----:B------:R-:W-:Y:S06]  /*09a0*/  BRA.U UP1, `(.L_x_209) ;  /* 0x0000000101947547 */ /* 0x000fec000b800000 */
[----:B------:R-:W-:Y:S02]  /*09b0*/  SHF.L.U32 R8, R27, 0x10, RZ ;  /* 0x000000101b087819 */ /* 0x000fe400000006ff */
[----:B------:R-:W-:Y:S02]  /*09c0*/  SHF.L.U32 R9, R6, 0x10, RZ ;  /* 0x0000001006097819 */ /* 0x000fe400000006ff */
[----:B------:R-:W-:Y:S01]  /*09d0*/  SHF.L.U32 R6, R26, 0x10, RZ ;  /* 0x000000101a067819 */ /* 0x000fe200000006ff */
[----:B------:R-:W-:Y:S01]  /*09e0*/  FADD.FTZ R8, R8, -UR10 ;  /* 0x8000000a08087e21 */ /* 0x000fe20008010000 */
[----:B------:R-:W-:Y:S01]  /*09f0*/  SHF.L.U32 R7, R7, 0x10, RZ ;  /* 0x0000001007077819 */ /* 0x000fe200000006ff */
[----:B------:R-:W-:Y:S01]  /*0a00*/  FADD.FTZ R12, R9, -UR10 ;  /* 0x8000000a090c7e21 */ /* 0x000fe20008010000 */
[----:B------:R-:W-:Y:S01]  /*0a10*/  SHF.L.U32 R17, R25, 0x10, RZ ;  /* 0x0000001019117819 */ /* 0x000fe200000006ff */
[----:B------:R-:W-:Y:S01]  /*0a20*/  FMUL.FTZ R14, R3, R6 ;  /* 0x00000006030e7220 */ /* 0x000fe20000410000 */
        /* <DEDUP_REMOVED lines=9> */
[----:B------:R-:W-:Y:S01]  /*0ac0*/  SHF.L.U32 R15, R11, 0x10, RZ ;  /* 0x000000100b0f7819 */ /* 0x000fe200000006ff */
[----:B------:R-:W-:Y:S01]  /*0ad0*/  FMUL.FTZ R19, R3, R8 ;  /* 0x0000000803137220 */ /* 0x000fe20000410000 */
[----:B------:R-:W-:Y:S01]  /*0ae0*/  FMUL.FTZ R11, R17, UR6 ;  /* 0x00000006110b7c20 */ /* 0x000fe20008410000 */
[----:B------:R-:W-:Y:S01]  /*0af0*/  SHF.L.U32 R13, R10, 0x10, RZ ;  /* 0x000000100a0d7819 */ /* 0x000fe200000006ff */
[----:B------:R-:W-:Y:S01]  /*0b00*/  FADD.FTZ R17, RZ, R6 ;  /* 0x00000006ff117221 */ /* 0x000fe20000010000 */
[----:B------:R-:W-:Y:S01]  /*0b10*/  FADD.FTZ R10, R16, R19 ;  /* 0x00000013100a7221 */ /* 0x000fe20000010000 */
[----:B------:R-:W-:Y:S01]  /*0b20*/  FFMA.FTZ R14, R11, R19, R14 ;  /* 0x000000130b0e7223 */ /* 0x000fe2000001000e */
[----:B------:R-:W-:Y:S01]  /*0b30*/  FADD.FTZ R15, R15, -UR10 ;  /* 0x8000000a0f0f7e21 */ /* 0x000fe20008010000 */
[----:B------:R-:W-:Y:S01]  /*0b40*/  FMUL.FTZ R19, R4, R13 ;  /* 0x0000000d04137220 */ /* 0x000fe20000410000 */
[----:B------:R-:W-:Y:S01]  /*0b50*/  FFMA.FTZ R9, R6, R9, RZ ;  /* 0x0000000906097223 */ /* 0x000fe200000100ff */
[----:B------:R-:W-:Y:S01]  /*0b60*/  FFMA.FTZ R16, R7, R12, RZ ;  /* 0x0000000c07107223 */ /* 0x000fe200000100ff */
[----:B------:R-:W-:Y:S01]  /*0b70*/  FMUL.FTZ R15, R15, UR6 ;  /* 0x000000060f0f7c20 */ /* 0x000fe20008410000 */
[----:B------:R-:W-:Y:S01]  /*0b80*/  FADD.FTZ R18, RZ, R7 ;  /* 0x00000007ff127221 */ /* 0x000fe20000010000 */
[----:B------:R-:W-:Y:S01]  /*0b90*/  FADD.FTZ R6, R19, R10 ;  /* 0x0000000a13067221 */ /* 0x000fe20000010000 */
[C---:B------:R-:W-:Y:S01]  /*0ba0*/  FADD.FTZ R10, R8.reuse, R17 ;  /* 0x00000011080a7221 */ /* 0x040fe20000010000 */
[----:B------:R-:W-:Y:S01]  /*0bb0*/  FFMA.FTZ R8, R8, R11, R9 ;  /* 0x0000000b08087223 */ /* 0x000fe20000010009 */
[----:B------:R-:W-:Y:S01]  /*0bc0*/  FFMA.FTZ R12, R15, R19, R14 ;  /* 0x000000130f0c7223 */ /* 0x000fe2000001000e */
[C---:B------:R-:W-:Y:S01]  /*0bd0*/  FADD.FTZ R11, R13.reuse, R18 ;  /* 0x000000120d0b7221 */ /* 0x040fe20000010000 */
[----:B------:R-:W-:Y:S01]  /*0be0*/  FFMA.FTZ R9, R13, R15, R16 ;  /* 0x0000000f0d097223 */ /* 0x000fe20000010010 */
[----:B------:R-:W-:Y:S06]  /*0bf0*/  BRA `(.L_x_210) ;  /* 0x00000004002c7947 */ /* 0x000fec0003800000 */
.L_x_209:
[----:B------:R-:W-:Y:S02]  /*0c00*/  SHF.L.U32 R7, R6, 0x10, RZ ;  /* 0x0000001006077819 */ /* 0x000fe400000006ff */
[----:B------:R-:W-:Y:S02]  /*0c10*/  SHF.L.U32 R6, R27, 0x10, RZ ;  /* 0x000000101b067819 */ /* 0x000fe400000006ff */
[----:B------:R-:W-:Y:S01]  /*0c20*/  SHF.L.U32 R8, R25, 0x10, RZ ;  /* 0x0000001019087819 */ /* 0x000fe200000006ff */
[----:B------:R-:W-:Y:S01]  /*0c30*/  FADD.FTZ R7, R7, -UR10 ;  /* 0x8000000a07077e21 */ /* 0x000fe20008010000 */
[----:B------:R-:W-:Y:S01]  /*0c40*/  PRMT R9, R25, 0x7632, R9 ;  /* 0x0000763219097816 */ /* 0x000fe20000000009 */
[----:B------:R-:W-:Y:S01]  /*0c50*/  FADD.FTZ R6, R6, -UR10 ;  /* 0x8000000a06067e21 */ /* 0x000fe20008010000 */
[----:B------:R-:W-:Y:S01]  /*0c60*/  SHF.L.U32 R36, R26, 0x10, RZ ;  /* 0x000000101a247819 */ /* 0x000fe200000006ff */
[----:B------:R-:W-:Y:S01]  /*0c70*/  FMUL.FTZ R7, R7, UR6 ;  /* 0x0000000607077c20 */ /* 0x000fe20008410000 */
[----:B------:R-:W-:Y:S01]  /*0c80*/  FADD.FTZ R8, R8, -UR10 ;  /* 0x8000000a08087e21 */ /* 0x000fe20008010000 */
[----:B------:R-:W-:Y:S01]  /*0c90*/  FMUL.FTZ R6, R6, UR6 ;  /* 0x0000000606067c20 */ /* 0x000fe20008410000 */
[----:B------:R-:W-:Y:S01]  /*0ca0*/  SHF.L.U32 R9, R9, 0x10, RZ ;  /* 0x0000001009097819 */ /* 0x000fe200000006ff */
[----:B------:R-:W-:Y:S01]  /*0cb0*/  FFMA.FTZ R14, R4, R7, R22 ;  /* 0x00000007040e7223 */ /* 0x000fe20000010016 */
[----:B------:R-:W-:Y:S01]  /*0cc0*/  FMUL.FTZ R8, R8, UR6 ;  /* 0x0000000608087c20 */ /* 0x000fe20008410000 */
[----:B------:R-:W-:-:S02]  /*0cd0*/  FFMA.FTZ R11, R3, R6, R23 ;  /* 0x00000006030b7223 */ /* 0x000fc40000010017 */
[----:B------:R-:W-:Y:S01]  /*0ce0*/  FMUL.FTZ R19, R14, -1.4426950216293334961 ;  /* 0xbfb8aa3b0e137820 */ /* 0x000fe20000410000 */
[----:B------:R-:W-:Y:S01]  /*0cf0*/  FADD.FTZ R9, R9, -UR10 ;  /* 0x8000000a09097e21 */ /* 0x000fe20008010000 */
[----:B------:R-:W-:Y:S01]  /*0d00*/  FMUL.FTZ R16, R11, -1.4426950216293334961 ;  /* 0xbfb8aa3b0b107820 */ /* 0x000fe20000410000 */
[----:B------:R-:W-:Y:S02]  /*0d10*/  FFMA.FTZ R13, R3, R8, R23 ;  /* 0x00000008030d7223 */ /* 0x000fe40000010017 */
        /* <DEDUP_REMOVED lines=20> */
[----:B------:R-:W-:Y:S01]  /*0e60*/  PRMT R19, R24, 0x7632, R19 ;  /* 0x0000763218137816 */ /* 0x000fe20000000013 */
[----:B------:R-:W0:Y:S01]  /*0e70*/  MUFU.RCP R14, R31 ;  /* 0x0000001f000e7308 */ /* 0x000e220000001000 */
[----:B-1----:R-:W-:Y:S01]  /*0e80*/  FADD.FTZ R18, -R17, 1 ;  /* 0x3f80000011127421 */ /* 0x002fe20000010100 */
[----:B------:R-:W-:Y:S01]  /*0e90*/  FMUL.FTZ R15, R12, R15 ;  /* 0x0000000f0c0f7220 */ /* 0x000fe20000410000 */
[----:B------:R-:W-:Y:S02]  /*0ea0*/  SHF.L.U32 R19, R19, 0x10, RZ ;  /* 0x0000001013137819 */ /* 0x000fe400000006ff */
[----:B------:R-:W-:Y:S01]  /*0eb0*/  FFMA.FTZ R18, R11, R18, 1 ;  /* 0x3f8000000b127423 */ /* 0x000fe20000010012 */
[----:B------:R-:W-:Y:S01]  /*0ec0*/  FMUL.FTZ R11, R36, R17 ;  /* 0x00000011240b7220 */ /* 0x000fe20000410000 */
[----:B------:R-:W-:-:S03]  /*0ed0*/  SHF.L.U32 R17, R24, 0x10, RZ ;  /* 0x0000001018117819 */ /* 0x000fc600000006ff */
[----:B------:R-:W-:Y:S01]  /*0ee0*/  FMUL.FTZ R11, R11, R18 ;  /* 0x000000120b0b7220 */ /* 0x000fe20000410000 */
[----:B--2---:R-:W-:-:S04]  /*0ef0*/  FADD.FTZ R18, -R16, 1 ;  /* 0x3f80000010127421 */ /* 0x004fc80000010100 */
[----:B------:R-:W-:Y:S01]  /*0f00*/  FFMA.FTZ R13, R13, R18, 1 ;  /* 0x3f8000000d0d7423 */ /* 0x000fe20000010012 */
[----:B------:R-:W-:Y:S01]  /*0f10*/  FMUL.FTZ R18, R17, R16 ;  /* 0x0000001011127220 */ /* 0x000fe20000410000 */
[----:B------:R-:W-:Y:S01]  /*0f20*/  FMUL.FTZ R17, R3, R11 ;  /* 0x0000000b03117220 */ /* 0x000fe20000410000 */
[----:B0-----:R-:W-:Y:S01]  /*0f30*/  FMUL.FTZ R16, R19, R14 ;  /* 0x0000000e13107220 */ /* 0x001fe20000410000 */
[----:B------:R-:W-:Y:S01]  /*0f40*/  FADD.FTZ R19, -R14, 1 ;  /* 0x3f8000000e137421 */ /* 0x000fe20000010100 */
[----:B------:R-:W-:Y:S01]  /*0f50*/  FMUL.FTZ R13, R18, R13 ;  /* 0x0000000d120d7220 */ /* 0x000fe20000410000 */
[----:B------:R-:W-:Y:S02]  /*0f60*/  FFMA.FTZ R12, R6, R17, RZ ;  /* 0x00000011060c7223 */ /* 0x000fe400000100ff */
[----:B------:R-:W-:Y:S01]  /*0f70*/  FFMA.FTZ R31, R10, R19, 1 ;  /* 0x3f8000000a1f7423 */ /* 0x000fe20000010013 */
[----:B------:R-:W-:Y:S01]  /*0f80*/  FMUL.FTZ R10, R4, R15 ;  /* 0x0000000f040a7220 */ /* 0x000fe20000410000 */
[----:B------:R-:W-:-:S02]  /*0f90*/  FADD.FTZ R19, RZ, R17 ;  /* 0x00000011ff137221 */ /* 0x000fc40000010000 */
[----:B------:R-:W-:Y:S01]  /*0fa0*/  FMUL.FTZ R14, R16, R31 ;  /* 0x0000001f100e7220 */ /* 0x000fe20000410000 */
[----:B------:R-:W-:Y:S01]  /*0fb0*/  FMUL.FTZ R16, R3, R13 ;  /* 0x0000000d03107220 */ /* 0x000fe20000410000 */
[----:B------:R-:W-:Y:S01]  /*0fc0*/  FFMA.FTZ R17, R7, R10, R12 ;  /* 0x0000000a07117223 */ /* 0x000fe2000001000c */
[----:B------:R-:W-:Y:S01]  /*0fd0*/  FADD.FTZ R19, R10, R19 ;  /* 0x000000130a137221 */ /* 0x000fe20000010000 */
[----:B------:R-:W-:Y:S02]  /*0fe0*/  FMUL.FTZ R10, R4, R14 ;  /* 0x0000000e040a7220 */ /* 0x000fe40000410000 */
[----:B------:R-:W-:Y:S01]  /*0ff0*/  FFMA.FTZ R12, R8, R16, R17 ;  /* 0x00000010080c7223 */ /* 0x000fe20000010011 */
[----:B------:R-:W-:Y:S01]  /*1000*/  FADD.FTZ R19, R19, R16 ;  /* 0x0000001013137221 */ /* 0x000fe20000010000 */
[----:B------:R-:W-:Y:S01]  /*1010*/  FFMA.FTZ R17, R6, R11, RZ ;  /* 0x0000000b06117223 */ /* 0x000fe200000100ff */
[----:B------:R-:W-:Y:S01]  /*1020*/  FFMA.FTZ R16, R7, R15, RZ ;  /* 0x0000000f07107223 */ /* 0x000fe200000100ff */
[C---:B------:R-:W-:Y:S01]  /*1030*/  FFMA.FTZ R12, R9.reuse, R10, R12 ;  /* 0x0000000a090c7223 */ /* 0x040fe2000001000c */
[----:B------:R-:W-:Y:S01]  /*1040*/  FADD.FTZ R6, R10, R19 ;  /* 0x000000130a067221 */ /* 0x000fe20000010000 */
[----:B------:R-:W-:Y:S01]  /*1050*/  FADD.FTZ R10, RZ, R11 ;  /* 0x0000000bff0a7221 */ /* 0x000fe20000010000 */
[----:B------:R-:W-:Y:S01]  /*1060*/  FADD.FTZ R11, RZ, R15 ;  /* 0x0000000fff0b7221 */ /* 0x000fe20000010000 */
[----:B------:R-:W-:Y:S01]  /*1070*/  FFMA.FTZ R8, R8, R13, R17 ;  /* 0x0000000d08087223 */ /* 0x000fe20000010011 */
[----:B------:R-:W-:Y:S01]  /*1080*/  FFMA.FTZ R9, R9, R14, R16 ;  /* 0x0000000e09097223 */ /* 0x000fe20000010010 */
[----:B------:R-:W-:Y:S01]  /*1090*/  FADD.FTZ R10, R10, R13 ;  /* 0x0000000d0a0a7221 */ /* 0x000fe20000010000 */
[----:B------:R-:W-:-:S07]  /*10a0*/  FADD.FTZ R11, R11, R14 ;  /* 0x0000000e0b0b7221 */ /* 0x000fce0000010000 */
.L_x_210:
[----:B------:R-:W-:Y:S01]  /*10b0*/  MOV R7, R6 ;  /* 0x0000000600077202 */ /* 0x000fe20000000f00 */
        /* <DEDUP_REMOVED lines=43> */
.L_x_212:
[----:B------:R-:W-:Y:S05]  /*1370*/  BSYNC.RECONVERGENT B0 ;  /* 0x0000000000007941 */ /* 0x000fea0003800200 */
.L_x_211:
[----:B------:R-:W-:Y:S06]  /*1380*/  BAR.SYNC.DEFER_BLOCKING 0x0 ;  /* 0x0000000000007b1d */ /* 0x000fec0000010000 */
[----:B------:R-:W-:Y:S04]  /*1390*/  BSSY.RECONVERGENT B0, `(.L_x_213) ;  /* 0x0000035000007945 */ /* 0x000fe80003800200 */
[----:B------:R-:W-:Y:S05]  /*13a0*/  @P0 BRA `(.L_x_214) ;  /* 0x0000000000cc0947 */ /* 0x000fea0003800000 */
[----:B------:R-:W-:-:S09]  /*13b0*/  ULEA UR4, UR7, UR5, 0x18 ;  /* 0x0000000507047291 */ /* 0x000fd2000f8ec0ff */
[----:B--23--:R-:W2:Y:S04]  /*13c0*/  LDS.128 R12, [UR4+0x20] ;  /* 0x00002004ff0c7984 */ /* 0x00cea80008000c00 */
[----:B-1----:R-:W1:Y:S01]  /*13d0*/  LDS.128 R16, [UR4+0x30] ;  /* 0x00003004ff107984 */ /* 0x002e620008000c00 */
[----:B--2---:R-:W-:Y:S01]  /*13e0*/  FADD.FTZ R37, R6, R12 ;  /* 0x0000000c06257221 */ /* 0x004fe20000010000 */
[----:B0-----:R-:W-:-:S03]  /*13f0*/  FADD.FTZ R6, R7, R13 ;  /* 0x0000000d07067221 */ /* 0x001fc60000010000 */
        /* <DEDUP_REMOVED lines=46> */
.L_x_214:
[----:B------:R-:W-:Y:S05]  /*16e0*/  BSYNC.RECONVERGENT B0 ;  /* 0x0000000000007941 */ /* 0x000fea0003800200 */
.L_x_213:
[----:B------:R-:W-:Y:S06]  /*16f0*/  BAR.SYNC.DEFER_BLOCKING 0x0 ;  /* 0x0000000000007b1d */ /* 0x000fec0000010000 */
[----:B------:R-:W-:Y:S04]  /*1700*/  BSSY.RECONVERGENT B0, `(.L_x_215) ;  /* 0x000009d000007945 */ /* 0x000fe80003800200 */
[----:B------:R-:W-:Y:S05]  /*1710*/  @P3 BRA `(.L_x_216) ;  /* 0x00000008006c3947 */ /* 0x000fea0003800000 */
[----:B-1----:R-:W1:Y:S04]  /*1720*/  LDS.128 R16, [R31+0x150] ;  /* 0x000150001f107984 */ /* 0x002e680000000c00 */
[----:B--23--:R-:W2:Y:S01]  /*1730*/  LDS.128 R12, [R31+0x2a0] ;  /* 0x0002a0001f0c7984 */ /* 0x00cea20000000c00 */
        /* <DEDUP_REMOVED lines=143> */
[----:B------:R-:W-:Y:S01]  /*2030*/  FADD.FTZ R36, R36, R11 ;  /* 0x0000000b24247221 */ /* 0x000fe20000010000 */
        /* <DEDUP_REMOVED lines=8> */
[----:B------:R-:W-:-:S07]  /*20c0*/  FADD.FTZ R11, R36, R19 ;  /* 0x00000013240b7221 */ /* 0x000fce0000010000 */
.L_x_216:
[----:B------:R-:W-:Y:S05]  /*20d0*/  BSYNC.RECONVERGENT B0 ;  /* 0x0000000000007941 */ /* 0x000fea0003800200 */
.L_x_215:
[----:B------:R-:W4:Y:S01]  /*20e0*/  LDC R18, c[0x0][0x370] ;  /* 0x0000dc00ff127b82 */ /* 0x000f220000000800 */
[----:B------:R-:W-:Y:S01]  /*20f0*/  BSSY.RECONVERGENT B0, `(.L_x_217) ;  /* 0x000001e000007945 */ /* 0x000fe20003800200 */
[----:B----4-:R-:W-:-:S03]  /*2100*/  ISETP.GE.U32.AND P1, PT, R18, 0x2, PT ;  /* 0x000000021200780c */ /* 0x010fc60003f26070 */
[----:B------:R-:W-:Y:S10]  /*2110*/  @P3 BRA `(.L_x_218) ;  /* 0x00000000006c3947 */ /* 0x000ff40003800000 */
[----:B---3--:R-:W1:Y:S01]  /*2120*/  LDC.64 R12, c[0x0][0x3f8] ;  /* 0x0000fe00ff0c7b82 */ /* 0x008e620000000a00 */
[----:B------:R-:W-:-:S07]  /*2130*/  IMAD R31, R30, 0x15, R21 ;  /* 0x000000151e1f7824 */ /* 0x000fce00078e0215 */
[----:B--2---:R-:W2:Y:S01]  /*2140*/  LDC.64 R14, c[0x0][0x3d8] ;  /* 0x0000f600ff0e7b82 */ /* 0x004ea20000000a00 */
[----:B-1----:R-:W-:Y:S01]  /*2150*/  IMAD.WIDE.U32 R16, R12, 0x3, RZ ;  /* 0x000000030c107825 */ /* 0x002fe200078e00ff */
[----:B------:R-:W-:-:S04]  /*2160*/  LEA R19, R13, R13, 0x1 ;  /* 0x0000000d0d137211 */ /* 0x000fc800078e08ff */
[----:B------:R-:W-:Y:S01]  /*2170*/  IADD3 R17, PT, PT, R17, R19, RZ ;  /* 0x0000001311117210 */ /* 0x000fe20007ffe0ff */
[----:B--2---:R-:W-:-:S03]  /*2180*/  IMAD.WIDE R30, R31, 0x4, R14 ;  /* 0x000000041f1e7825 */ /* 0x004fc600078e020e */
[----:B------:R-:W-:-:S04]  /*2190*/  LEA.HI R16, P2, R17, R16, RZ, 0x1 ;  /* 0x0000001011107211 */ /* 0x000fc800078508ff */
[----:B------:R-:W-:Y:S01]  /*21a0*/  IADD3.X R19, PT, PT, RZ, R17, RZ, P2, !PT ;  /* 0x00000011ff137210 */ /* 0x000fe200017fe4ff */
[----:B------:R4:W-:Y:S01]  /*21b0*/  REDG.E.ADD.F32.FTZ.RN.STRONG.GPU desc[UR12][R30.64], R8 ;  /* 0x000000081e0079a6 */ /* 0x0009e2000c12f30c */
[----:B------:R-:W-:Y:S02]  /*21c0*/  LEA.HI R17, P2, R13, R12, RZ, 0x1 ;  /* 0x0000000c0d117211 */ /* 0x000fe400078508ff */
[----:B------:R-:W-:Y:S02]  /*21d0*/  SHF.L.U32 R37, R16, 0x1, RZ ;  /* 0x0000000110257819 */ /* 0x000fe400000006ff */
[----:B------:R-:W-:Y:S02]  /*21e0*/  IADD3.X R14, PT, PT, RZ, R13, RZ, P2, !PT ;  /* 0x0000000dff0e7210 */ /* 0x000fe400017fe4ff */
[C---:B------:R-:W-:Y:S02]  /*21f0*/  SHF.L.U32 R15, R17.reuse, 0x1, RZ ;  /* 0x00000001110f7819 */ /* 0x040fe400000006ff */
[----:B------:R-:W-:-:S02]  /*2200*/  SHF.L.U64.HI R17, R17, 0x1, R14 ;  /* 0x0000000111117819 */ /* 0x000fc4000001020e */
[----:B------:R-:W-:Y:S02]  /*2210*/  LOP3.LUT R15, R15, 0xfffffffc, RZ, 0xc0, !PT ;  /* 0xfffffffc0f0f7812 */ /* 0x000fe400078ec0ff */
[----:B------:R-:W-:Y:S02]  /*2220*/  LEA R14, P3, R12, R30, 0x2 ;  /* 0x0000001e0c0e7211 */ /* 0x000fe400078610ff */
[----:B------:R-:W-:Y:S02]  /*2230*/  LOP3.LUT R37, R37, 0xfffffffc, RZ, 0xc0, !PT ;  /* 0xfffffffc25257812 */ /* 0x000fe400078ec0ff */
        /* <DEDUP_REMOVED lines=9> */
.L_x_218:
[----:B------:R-:W-:Y:S05]  /*22d0*/  BSYNC.RECONVERGENT B0 ;  /* 0x0000000000007941 */ /* 0x000fea0003800200 */
.L_x_217:
[----:B------:R-:W-:Y:S05]  /*22e0*/  @!P1 BRA `(.L_x_219) ;  /* 0x0000000800bc9947 */ /* 0x000fea0003800000 */
[----:B------:R-:W5:Y:S01]  /*22f0*/  LDC.64 R36, c[0x0][0x3d0] ;  /* 0x0000f400ff247b82 */ /* 0x000f620000000a00 */
[----:B----4-:R-:W-:Y:S02]  /*2300*/  LOP3.LUT R8, R29, 0x1, RZ, 0xc0, !PT ;  /* 0x000000011d087812 */ /* 0x010fe400078ec0ff */
[----:B------:R-:W-:-:S03]  /*2310*/  ISETP.GE.U32.AND P2, PT, R18, 0x8, PT ;  /* 0x000000081200780c */ /* 0x000fc60003f46070 */
[----:B------:R-:W-:-:S04]  /*2320*/  IMAD R11, R8, R5, RZ ;  /* 0x00000005080b7224 */ /* 0x000fc800078e02ff */
[----:B------:R-:W-:-:S05]  /*2330*/  IMAD R8, R11, R18, RZ ;  /* 0x000000120b087224 */ /* 0x000fca00078e02ff */
[----:B------:R-:W-:-:S05]  /*2340*/  SHF.L.U32 R9, R8, 0x1, RZ ;  /* 0x0000000108097819 */ /* 0x000fca00000006ff */
[----:B-----5:R-:W-:Y:S01]  /*2350*/  IMAD.WIDE R36, R9, 0x4, R36 ;  /* 0x0000000409247825 */ /* 0x020fe200078e0224 */
[----:B------:R-:W-:Y:S06]  /*2360*/  @P0 BRA `(.L_x_220) ;  /* 0x0000000000500947 */ /* 0x000fec0003800000 */
[----:B------:R-:W4:Y:S01]  /*2370*/  LDC.64 R8, c[0x0][0x3c8] ;  /* 0x0000f200ff087b82 */ /* 0x000f220000000a00 */
[----:B---3--:R-:W-:Y:S01]  /*2380*/  LOP3.LUT P1, R12, R29, 0x2, RZ, 0xc0, !PT ;  /* 0x000000021d0c7812 */ /* 0x008fe2000782c0ff */
[----:B------:R-:W-:Y:S01]  /*2390*/  IMAD R13, R5, UR8, R20 ;  /* 0x00000008050d7c24 */ /* 0x000fe2000f8e0214 */
[----:B------:R-:W-:Y:S02]  /*23a0*/  IADD3 R11, PT, PT, R11, R20, RZ ;  /* 0x000000140b0b7210 */ /* 0x000fe40007ffe0ff */
[----:B--2---:R-:W-:-:S04]  /*23b0*/  SEL R15, R18, RZ, !P1 ;  /* 0x000000ff120f7207 */ /* 0x004fc80004800000 */
        /* <DEDUP_REMOVED lines=10> */
.L_x_221:
[----:B----4-:R-:W2:Y:S04]  /*2460*/  LDG.E.STRONG.GPU R10, desc[UR12][R8.64] ;  /* 0x0000000c080a7981 */ /* 0x010ea8000c1ef900 */
[----:B--2---:R-:W-:Y:S01]  /*2470*/  CCTL.IVALL ;  /* 0x00000000ff00798f */ /* 0x004fe20002000000 */
[----:B------:R-:W-:Y:S05]  /*2480*/  YIELD ;  /* 0x0000000000007946 */ /* 0x000fea0003800000 */
[----:B------:R-:W-:-:S13]  /*2490*/  ISETP.NE.AND P1, PT, R10, R15, PT ;  /* 0x0000000f0a00720c */ /* 0x000fda0003f25270 */
[----:B------:R-:W-:Y:S05]  /*24a0*/  @P1 BRA `(.L_x_221) ;  /* 0xfffffffc00ec1947 */ /* 0x000fea000383ffff */
.L_x_220:
[----:B------:R-:W-:Y:S05]  /*24b0*/  WARPSYNC.ALL ;  /* 0x0000000000007948 */ /* 0x000fea0003800000 */
[----:B------:R-:W-:Y:S01]  /*24c0*/  BAR.SYNC.DEFER_BLOCKING 0x0 ;  /* 0x0000000000007b1d */ /* 0x000fe20000010000 */
[----:B-1----:R-:W-:-:S05]  /*24d0*/  HFMA2 R16, -RZ, RZ, 0, 0 ;  /* 0x00000000ff107431 */ /* 0x002fca00000001ff */
[----:B------:R-:W-:Y:S05]  /*24e0*/  @!P2 BRA `(.L_x_222) ;  /* 0x000000040020a947 */ /* 0x000fea0003800000 */
[CC--:B------:R-:W-:Y:S01]  /*24f0*/  LEA R30, R5.reuse, R20.reuse, 0x1 ;  /* 0x00000014051e7211 */ /* 0x0c0fe200078e08ff */
[C-C-:B------:R-:W-:Y:S01]  /*2500*/  IMAD R18, R5.reuse, 0x5, R20.reuse ;  /* 0x0000000505127824 */ /* 0x140fe200078e0214 */
[CC--:B------:R-:W-:Y:S01]  /*2510*/  LEA R19, R5.reuse, R20.reuse, 0x2 ;  /* 0x0000001405137211 */ /* 0x0c0fe200078e10ff */
[C-C-:B------:R-:W-:Y:S01]  /*2520*/  IMAD R17, R5.reuse, 0x6, R20.reuse ;  /* 0x0000000605117824 */ /* 0x140fe200078e0214 */
[----:B------:R-:W-:Y:S01]  /*2530*/  IADD3 R14, PT, PT, R20, R5, RZ ;  /* 0x00000005140e7210 */ /* 0x000fe20007ffe0ff */
[C-C-:B------:R-:W-:Y:S01]  /*2540*/  IMAD R16, R5.reuse, 0x3, R20.reuse ;  /* 0x0000000305107824 */ /* 0x140fe200078e0214 */
[----:B----4-:R-:W-:Y:S01]  /*2550*/  MOV R13, RZ ;  /* 0x000000ff000d7202 */ /* 0x010fe20000000f00 */
[----:B--2---:R-:W-:Y:S01]  /*2560*/  IMAD R15, R5, 0x7, R20 ;  /* 0x00000007050f7824 */ /* 0x004fe200078e0214 */
[----:B---3--:R-:W-:Y:S01]  /*2570*/  MOV R12, R20 ;  /* 0x00000014000c7202 */ /* 0x008fe20000000f00 */
[----:B------:R-:W-:-:S12]  /*2580*/  UIADD3 UR4, UPT, UPT, -UR8, URZ, URZ ;  /* 0x000000ff08047290 */ /* 0x000fd8000fffe1ff */
.L_x_223:
[----:B------:R-:W-:Y:S02]  /*2590*/  ISETP.EQ.OR P1, PT, RZ, UR4, P0 ;  /* 0x00000004ff007c0c */ /* 0x000fe40008722670 */
[----:B------:R-:W-:-:S04]  /*25a0*/  IADD3 R8, PT, PT, R13, 0x1, RZ ;  /* 0x000000010d087810 */ /* 0x000fc80007ffe0ff */
        /* <DEDUP_REMOVED lines=60> */
.L_x_222:
[----:B------:R-:W1:Y:S02]  /*2970*/  LDCU UR5, c[0x0][0x370] ;  /* 0x00006e00ff0577ac */ /* 0x000e640008000800 */
[----:B-1----:R-:W-:-:S09]  /*2980*/  ULOP3.LUT UP0, UR4, UR5, 0x7, URZ, 0xc0, !UPT ;  /* 0x0000000705047892 */ /* 0x002fd2000f80c0ff */
[----:B------:R-:W-:Y:S05]  /*2990*/  BRA.U !UP0, `(.L_x_219) ;  /* 0x0000000508107547 */ /* 0x000fea000b800000 */
[----:B------:R-:W-:Y:S02]  /*29a0*/  UIADD3 UR4, UPT, UPT, UR4, -0x1, URZ ;  /* 0xffffffff04047890 */ /* 0x000fe4000fffe0ff */
[----:B------:R-:W-:Y:S02]  /*29b0*/  ULOP3.LUT UP1, UR7, UR5, 0x3, URZ, 0xc0, !UPT ;  /* 0x0000000305077892 */ /* 0x000fe4000f82c0ff */
[----:B------:R-:W-:-:S09]  /*29c0*/  UISETP.GE.U32.AND UP0, UPT, UR4, 0x3, UPT ;  /* 0x000000030400788c */ /* 0x000fd2000bf06070 */
[----:B------:R-:W-:Y:S05]  /*29d0*/  BRA.U !UP0, `(.L_x_224) ;  /* 0x0000000108807547 */ /* 0x000fea000b800000 */
[C---:B----4-:R-:W-:Y:S02]  /*29e0*/  IADD3 R11, PT, PT, R16.reuse, 0x1, RZ ;  /* 0x00000001100b7810 */ /* 0x050fe40007ffe0ff */
[C---:B------:R-:W-:Y:S02]  /*29f0*/  ISETP.NE.AND P0, PT, R16.reuse, UR8, PT ;  /* 0x0000000810007c0c */ /* 0x040fe4000bf05270 */
[C---:B------:R-:W-:Y:S02]  /*2a00*/  IADD3 R13, PT, PT, R16.reuse, 0x2, RZ ;  /* 0x00000002100d7810 */ /* 0x040fe40007ffe0ff */
[----:B------:R-:W-:Y:S02]  /*2a10*/  ISETP.NE.AND P1, PT, R11, UR8, PT ;  /* 0x000000080b007c0c */ /* 0x000fe4000bf25270 */
[----:B------:R-:W-:Y:S02]  /*2a20*/  ISETP.NE.OR P0, PT, R21, RZ, !P0 ;  /* 0x000000ff1500720c */ /* 0x000fe40004705670 */
[----:B--2---:R-:W-:-:S02]  /*2a30*/  IADD3 R15, PT, PT, R16, 0x3, RZ ;  /* 0x00000003100f7810 */ /* 0x004fc40007ffe0ff */
[----:B------:R-:W-:Y:S02]  /*2a40*/  ISETP.NE.AND P2, PT, R13, UR8, PT ;  /* 0x000000080d007c0c */ /* 0x000fe4000bf45270 */
[----:B------:R-:W-:Y:S02]  /*2a50*/  ISETP.NE.OR P1, PT, R21, RZ, !P1 ;  /* 0x000000ff1500720c */ /* 0x000fe40004f25670 */
[----:B------:R-:W-:Y:S02]  /*2a60*/  ISETP.NE.AND P3, PT, R15, UR8, PT ;  /* 0x000000080f007c0c */ /* 0x000fe4000bf65270 */
[C---:B------:R-:W-:Y:S02]  /*2a70*/  ISETP.NE.OR P2, PT, R21.reuse, RZ, !P2 ;  /* 0x000000ff1500720c */ /* 0x040fe40005745670 */
[----:B------:R-:W-:Y:S01]  /*2a80*/  ISETP.NE.OR P3, PT, R21, RZ, !P3 ;  /* 0x000000ff1500720c */ /* 0x000fe20005f65670 */
[----:B------:R-:W-:-:S04]  /*2a90*/  @!P0 IMAD R9, R16, R5, R20 ;  /* 0x0000000510098224 */ /* 0x000fc800078e0214 */
[----:B------:R-:W-:-:S04]  /*2aa0*/  @!P0 IMAD.WIDE.U32 R8, R9, 0x8, R36 ;  /* 0x0000000809088825 */ /* 0x000fc800078e0024 */
[-CC-:B------:R-:W-:Y:S02]  /*2ab0*/  @!P1 IMAD R11, R11, R5.reuse, R20.reuse ;  /* 0x000000050b0b9224 */ /* 0x180fe400078e0214 */
[----:B------:R-:W-:Y:S01]  /*2ac0*/  @!P2 IMAD R13, R13, R5, R20 ;  /* 0x000000050d0da224 */ /* 0x000fe200078e0214 */
[----:B------:R-:W0:Y:S01]  /*2ad0*/  @!P0 LDG.E.64 R8, desc[UR12][R8.64] ;  /* 0x0000000c08088981 */ /* 0x000e22000c1e1b00 */
[----:B------:R-:W-:-:S04]  /*2ae0*/  @!P1 IMAD.WIDE.U32 R10, R11, 0x8, R36 ;  /* 0x000000080b0a9825 */ /* 0x000fc800078e0024 */
[----:B------:R-:W-:Y:S02]  /*2af0*/  @!P3 IMAD R15, R15, R5, R20 ;  /* 0x000000050f0fb224 */ /* 0x000fe400078e0214 */
[--C-:B---3--:R-:W-:Y:S01]  /*2b00*/  @!P2 IMAD.WIDE.U32 R12, R13, 0x8, R36.reuse ;  /* 0x000000080d0ca825 */ /* 0x108fe200078e0024 */
[----:B------:R-:W2:Y:S03]  /*2b10*/  @!P1 LDG.E.64 R10, desc[UR12][R10.64] ;  /* 0x0000000c0a0a9981 */ /* 0x000ea6000c1e1b00 */
[----:B------:R-:W-:Y:S02]  /*2b20*/  @!P3 IMAD.WIDE.U32 R14, R15, 0x8, R36 ;  /* 0x000000080f0eb825 */ /* 0x000fe400078e0024 */
        /* <DEDUP_REMOVED lines=11> */
.L_x_224:
        /* <DEDUP_REMOVED lines=20> */
.L_x_225:
[----:B------:R-:W-:Y:S01]  /*2d20*/  ISETP.NE.AND P0, PT, R16, UR8, PT ;  /* 0x0000000810007c0c */ /* 0x000fe2000bf05270 */
[----:B------:R-:W-:Y:S01]  /*2d30*/  BSSY.RECONVERGENT B0, `(.L_x_219) ;  /* 0x000000a000007945 */ /* 0x000fe20003800200 */
[----:B----4-:R-:W-:Y:S02]  /*2d40*/  MOV R8, UR4 ;  /* 0x0000000400087c02 */ /* 0x010fe40008000f00 */
[----:B------:R-:W-:-:S04]  /*2d50*/  ISETP.NE.OR P0, PT, R21, RZ, !P0 ;  /* 0x000000ff1500720c */ /* 0x000fc80004705670 */
[----:B------:R-:W-:-:S13]  /*2d60*/  ISETP.NE.U32.OR P0, PT, R8, 0x1, P0 ;  /* 0x000000010800780c */ /* 0x000fda0000705470 */
[----:B------:R-:W-:Y:S05]  /*2d70*/  @P0 BRA `(.L_x_226) ;  /* 0x0000000000140947 */ /* 0x000fea0003800000 */
[----:B------:R-:W-:-:S04]  /*2d80*/  IMAD R9, R5, R16, R20 ;  /* 0x0000001005097224 */ /* 0x000fc800078e0214 */
[----:B------:R-:W-:-:S06]  /*2d90*/  IMAD.WIDE.U32 R8, R9, 0x8, R36 ;  /* 0x0000000809087825 */ /* 0x000fcc00078e0024 */
[----:B------:R-:W0:Y:S02]  /*2da0*/  LDG.E.64 R8, desc[UR12][R8.64] ;  /* 0x0000000c08087981 */ /* 0x000e24000c1e1b00 */
[----:B0--3--:R-:W-:Y:S01]  /*2db0*/  FADD.FTZ R6, R6, R8 ;  /* 0x0000000806067221 */ /* 0x009fe20000010000 */
[----:B------:R-:W-:-:S07]  /*2dc0*/  FADD.FTZ R7, R7, R9 ;  /* 0x0000000907077221 */ /* 0x000fce0000010000 */
.L_x_226:
[----:B------:R-:W-:Y:S05]  /*2dd0*/  BSYNC.RECONVERGENT B0 ;  /* 0x0000000000007941 */ /* 0x000fea0003800200 */
.L_x_219:
[----:B------:R-:W5:Y:S01]  /*2de0*/  S2UR UR5, SR_CgaCtaId ;  /* 0x00000000000579c3 */ /* 0x000f620000008800 */
[C---:B------:R-:W-:Y:S01]  /*2df0*/  ISETP.NE.AND P0, PT, R21.reuse, RZ, PT ;  /* 0x000000ff1500720c */ /* 0x040fe20003f05270 */
[----:B------:R-:W-:Y:S01]  /*2e00*/  UMOV UR4, 0x400 ;  /* 0x0000040000047882 */ /* 0x000fe20000000000 */
[----:B----4-:R-:W-:Y:S01]  /*2e10*/  LOP3.LUT R10, R21, 0xffff, RZ, 0xc0, !PT ;  /* 0x0000ffff150a7812 */ /* 0x010fe200078ec0ff */
[----:B------:R-:W4:Y:S04]  /*2e20*/  LDCU.64 UR14, c[0x0][0x400] ;  /* 0x00008000ff0e77ac */ /* 0x000f280008000a00 */
[----:B------:R-:W0:Y:S01]  /*2e30*/  LDC R11, c[0x0][0x41c] ;  /* 0x00010700ff0b7b82 */ /* 0x000e220000000800 */
[----:B------:R-:W-:-:S05]  /*2e40*/  IMAD R10, R10, 0xc31, RZ ;  /* 0x00000c310a0a7824 */ /* 0x000fca00078e02ff */
[----:B------:R-:W-:Y:S01]  /*2e50*/  SHF.R.U32.HI R10, RZ, 0x10, R10 ;  /* 0x00000010ff0a7819 */ /* 0x000fe2000001160a */
[----:B-----5:R-:W-:Y:S01]  /*2e60*/  ULEA UR4, UR5, UR4, 0x18 ;  /* 0x0000000405047291 */ /* 0x020fe2000f8ec0ff */
[----:B------:R-:W5:Y:S03]  /*2e70*/  LDCU.U8 UR5, c[0x0][0x414] ;  /* 0x00008280ff0577ac */ /* 0x000f660008000000 */
[----:B0-----:R-:W-:-:S05]  /*2e80*/  IMAD R11, R11, UR8, R10 ;  /* 0x000000080b0b7c24 */ /* 0x001fca000f8e020a */
[----:B------:R3:W-:Y:S01]  /*2e90*/  @!P0 STS.64 [UR4+0xc8], R6 ;  /* 0x0000c806ff008988 */ /* 0x0007e20008000a04 */
[----:B------:R-:W-:Y:S01]  /*2ea0*/  BAR.SYNC.DEFER_BLOCKING 0x0 ;  /* 0x0000000000007b1d */ /* 0x000fe20000010000 */
[C---:B----4-:R-:W-:Y:S02]  /*2eb0*/  ISETP.GE.U32.AND P0, PT, R11.reuse, UR14, PT ;  /* 0x0000000e0b007c0c */ /* 0x050fe4000bf06070 */
[----:B------:R-:W-:Y:S02]  /*2ec0*/  IADD3 R14, PT, PT, R11, 0x20, RZ ;  /* 0x000000200b0e7810 */ /* 0x000fe40007ffe0ff */
[C---:B---3--:R-:W-:Y:S01]  /*2ed0*/  PRMT R6, R27.reuse, 0x7632, R6 ;  /* 0x000076321b067816 */ /* 0x048fe20000000006 */
[----:B-----5:R-:W-:Y:S01]  /*2ee0*/  UISETP.NE.AND UP0, UPT, UR5, URZ, UPT ;  /* 0x000000ff0500728c */ /* 0x020fe2000bf05270 */
        /* <DEDUP_REMOVED lines=12> */
[----:B------:R-:W-:Y:S01]  /*2fb0*/  PRMT R8, R25, 0x7632, R8 ;  /* 0x0000763219087816 */ /* 0x000fe20000000008 */
[----:B-1----:R-:W-:Y:S01]  /*2fc0*/  FMUL.FTZ R16, R9, UR4 ;  /* 0x0000000409107c20 */ /* 0x002fe20008410000 */
[----:B------:R-:W-:-:S02]  /*2fd0*/  SHF.L.U32 R25, R25, 0x10, RZ ;  /* 0x0000001019197819 */ /* 0x000fc400000006ff */
[----:B------:R-:W-:Y:S01]  /*2fe0*/  SHF.L.U32 R8, R8, 0x10, RZ ;  /* 0x0000001008087819 */ /* 0x000fe200000006ff */
[--C-:B------:R-:W-:Y:S01]  /*2ff0*/  FFMA.FTZ R7, R13, R19, R16.reuse ;  /* 0x000000130d077223 */ /* 0x100fe20000010010 */
[C---:B------:R-:W-:Y:S01]  /*3000*/  PRMT R9, R26.reuse, 0x7632, R9 ;  /* 0x000076321a097816 */ /* 0x040fe20000000009 */
[----:B------:R-:W-:Y:S01]  /*3010*/  FADD.FTZ R12, R25, -UR10 ;  /* 0x8000000a190c7e21 */ /* 0x000fe20008010000 */
[----:B------:R-:W-:Y:S01]  /*3020*/  SHF.L.U32 R26, R26, 0x10, RZ ;  /* 0x000000101a1a7819 */ /* 0x000fe200000006ff */
[----:B------:R-:W-:Y:S01]  /*3030*/  FADD.FTZ R8, R8, -UR10 ;  /* 0x8000000a08087e21 */ /* 0x000fe20008010000 */
[----:B------:R-:W-:Y:S01]  /*3040*/  SHF.L.U32 R9, R9, 0x10, RZ ;  /* 0x0000001009097819 */ /* 0x000fe200000006ff */
[----:B------:R-:W-:Y:S02]  /*3050*/  FMUL.FTZ R12, R12, UR6 ;  /* 0x000000060c0c7c20 */ /* 0x000fe40008410000 */
[----:B--2---:R-:W-:Y:S01]  /*3060*/  FMUL.FTZ R15, R8, UR6 ;  /* 0x00000006080f7c20 */ /* 0x004fe20008410000 */
[C-C-:B------:R-:W-:Y:S01]  /*3070*/  FFMA.FTZ R8, R13.reuse, R18, R16.reuse ;  /* 0x000000120d087223 */ /* 0x140fe20000010010 */
[----:B------:R-:W-:-:S02]  /*3080*/  FFMA.FTZ R10, R13, R12, R16 ;  /* 0x0000000c0d0a7223 */ /* 0x000fc40000010010 */
        /* <DEDUP_REMOVED lines=20> */
.L_x_227:
[----:B------:R-:W-:Y:S01]  /*31d0*/  BSSY.RECONVERGENT B0, `(.L_x_228) ;  /* 0x0000013000007945 */ /* 0x000fe20003800200 */
[----:B------:R-:W-:Y:S01]  /*31e0*/  FFMA.FTZ R8, R3, R26, -R8 ;  /* 0x0000001a03087223 */ /* 0x000fe20000010808 */
[----:B------:R-:W-:Y:S01]  /*31f0*/  PRMT R16, R24, 0x7632, R16 ;  /* 0x0000763218107816 */ /* 0x000fe20000000010 */
[----:B------:R-:W-:Y:S01]  /*3200*/  FFMA.FTZ R9, R4, R9, -R7 ;  /* 0x0000000904097223 */ /* 0x000fe20000010807 */
[----:B------:R-:W-:Y:S06]  /*3210*/  @P0 BRA `(.L_x_229) ;  /* 0x0000000000380947 */ /* 0x000fec0003800000 */
[----:B------:R-:W0:Y:S01]  /*3220*/  LDCU.64 UR16, c[0x0][0x3f8] ;  /* 0x00007f00ff1077ac */ /* 0x000e220008000a00 */
[----:B------:R-:W-:Y:S01]  /*3230*/  MOV R7, R35 ;  /* 0x0000002300077202 */ /* 0x000fe20000000f00 */
[----:B------:R-:W1:Y:S01]  /*3240*/  LDCU.64 UR4, c[0x0][0x380] ;  /* 0x00007000ff0477ac */ /* 0x000e620008000a00 */
[----:B0-----:R-:W-:Y:S01]  /*3250*/  IMAD R18, R6, UR16, RZ ;  /* 0x0000001006127c24 */ /* 0x001fe2000f8e02ff */
[----:B------:R-:W-:-:S03]  /*3260*/  MOV R6, R32 ;  /* 0x0000002000067202 */ /* 0x000fc60000000f00 */
[C---:B------:R-:W-:Y:S02]  /*3270*/  IMAD R17, R11.reuse, UR17, R18 ;  /* 0x000000110b117c24 */ /* 0x040fe4000f8e0212 */
[----:B------:R-:W-:Y:S01]  /*3280*/  FMUL.FTZ R18, R8, UR6 ;  /* 0x0000000608127c20 */ /* 0x000fe20008410000 */
[----:B------:R-:W-:-:S04]  /*3290*/  IMAD.WIDE.U32 R6, R11, UR16, R6 ;  /* 0x000000100b067c25 */ /* 0x000fc8000f8e0006 */
[----:B------:R-:W-:Y:S01]  /*32a0*/  FMUL.FTZ R11, R9, UR6 ;  /* 0x00000006090b7c20 */ /* 0x000fe20008410000 */
[C---:B-1----:R-:W-:Y:S02]  /*32b0*/  LEA R8, P0, R6.reuse, UR4, 0x1 ;  /* 0x0000000406087c11 */ /* 0x042fe4000f8008ff */
[----:B------:R-:W-:Y:S02]  /*32c0*/  IADD3 R17, PT, PT, R7, R17, RZ ;  /* 0x0000001107117210 */ /* 0x000fe40007ffe0ff */
[----:B------:R-:W-:Y:S02]  /*32d0*/  F2FP.BF16.F32.PACK_AB R11, R11, R18 ;  /* 0x000000120b0b723e */ /* 0x000fe400000010ff */
[----:B------:R-:W-:-:S05]  /*32e0*/  LEA.HI.X R9, R6, UR5, R17, 0x1, P0 ;  /* 0x0000000506097c11 */ /* 0x000fca00080f0c11 */
[----:B------:R0:W-:Y:S02]  /*32f0*/  STG.E desc[UR12][R8.64], R11 ;  /* 0x0000000b08007986 */ /* 0x0001e4000c10190c */
.L_x_229:
[----:B------:R-:W-:Y:S05]  /*3300*/  BSYNC.RECONVERGENT B0 ;  /* 0x0000000000007941 */ /* 0x000fea0003800200 */
.L_x_228:
        /* <DEDUP_REMOVED lines=22> */
.L_x_230:
        /* <DEDUP_REMOVED lines=18> */
.L_x_232:
[----:B------:R-:W-:Y:S05]  /*3590*/  BSYNC.RECONVERGENT B0 ;  /* 0x0000000000007941 */ /* 0x000fea0003800200 */
.L_x_231:
[----:B------:R-:W2:Y:S01]  /*35a0*/  LDCU UR4, c[0x0][0x410] ;  /* 0x00008200ff0477ac */ /* 0x000ea20008000800 */
[----:B------:R-:W-:Y:S02]  /*35b0*/  IADD3 R28, PT, PT, R5, R28, RZ ;  /* 0x0000001c051c7210 */ /* 0x000fe40007ffe0ff */
[----:B------:R-:W-:Y:S01]  /*35c0*/  IADD3 R29, PT, PT, R29, 0x1, RZ ;  /* 0x000000011d1d7810 */ /* 0x000fe20007ffe0ff */
[----:B------:R-:W2:Y:S02]  /*35d0*/  LDCU UR5, c[0x0][0x3e0] ;  /* 0x00007c00ff0577ac */ /* 0x000ea40008000800 */
[----:B--2---:R-:W-:-:S06]  /*35e0*/  UIMAD UR4, UR4, UR5, URZ ;  /* 0x00000005040472a4 */ /* 0x004fcc000f8e02ff */
[----:B------:R-:W-:-:S13]  /*35f0*/  ISETP.GE.AND P0, PT, R28, UR4, PT ;  /* 0x000000041c007c0c */ /* 0x000fda000bf06270 */
[----:B------:R-:W-:Y:S05]  /*3600*/  @!P0 BRA `(.L_x_233) ;  /* 0xffffffc800dc8947 */ /* 0x000fea000383ffff */
.L_x_208:
[----:B------:R-:W2:Y:S01]  /*3610*/  LDC R4, c[0x0][0x370] ;  /* 0x0000dc00ff047b82 */ /* 0x000ea20000000800 */
[----:B------:R-:W-:Y:S01]  /*3620*/  ISETP.NE.AND P2, PT, R21, RZ, PT ;  /* 0x000000ff1500720c */ /* 0x000fe20003f45270 */
[----:B------:R-:W-:Y:S06]  /*3630*/  BSSY.RECONVERGENT B0, `(.L_x_234) ;  /* 0x0000011000007945 */ /* 0x000fec0003800200 */
[----:B-1----:R-:W1:Y:S08]  /*3640*/  LDC R7, c[0x0][0x374] ;  /* 0x0000dd00ff077b82 */ /* 0x002e700000000800 */
[----:B------:R-:W3:Y:S01]  /*3650*/  LDC.64 R2, c[0x0][0x3c8] ;  /* 0x0000f200ff027b82 */ /* 0x000ee20000000a00 */
[----:B--2---:R-:W-:-:S02]  /*3660*/  ISETP.NE.AND P1, PT, R4, 0x1, PT ;  /* 0x000000010400780c */ /* 0x004fc40003f25270 */
[----:B------:R-:W-:Y:S02]  /*3670*/  IADD3 R6, PT, PT, R4, -0x1, RZ ;  /* 0xffffffff04067810 */ /* 0x000fe40007ffe0ff */
[C---:B-1----:R-:W-:Y:S02]  /*3680*/  IADD3 R5, PT, PT, R7.reuse, -0x1, RZ ;  /* 0xffffffff07057810 */ /* 0x042fe40007ffe0ff */
[----:B------:R-:W-:Y:S02]  /*3690*/  SHF.L.U32 R0, R7, 0x1, RZ ;  /* 0x0000000107007819 */ /* 0x000fe400000006ff */
[----:B------:R-:W-:Y:S02]  /*36a0*/  ISETP.NE.AND P0, PT, R20, R5, PT ;  /* 0x000000051400720c */ /* 0x000fe40003f05270 */
[----:B------:R-:W-:Y:S02]  /*36b0*/  SEL R5, R0, RZ, P1 ;  /* 0x000000ff00057207 */ /* 0x000fe40000800000 */
[----:B------:R-:W-:-:S03]  /*36c0*/  ISETP.NE.OR P0, PT, R6, UR8, P0 ;  /* 0x0000000806007c0c */ /* 0x000fc60008705670 */
[----:B---3--:R-:W-:Y:S01]  /*36d0*/  IMAD.WIDE.U32 R2, R5, 0x4, R2 ;  /* 0x0000000405027825 */ /* 0x008fe200078e0002 */
[----:B------:R-:W-:Y:S09]  /*36e0*/  @P2 BRA `(.L_x_235) ;  /* 0x0000000000142947 */ /* 0x000ff20003800000 */
[----:B------:R-:W-:Y:S01]  /*36f0*/  HFMA2 R5, -RZ, RZ, 0, 5.9604644775390625e-08 ;  /* 0x00000001ff057431 */ /* 0x000fe200000001ff */
[----:B------:R-:W-:Y:S06]  /*3700*/  MEMBAR.ALL.GPU ;  /* 0x0000000000007992 */ /* 0x000fec000000a000 */
[----:B------:R-:W-:-:S00]  /*3710*/  ERRBAR ;  /* 0x00000000000079ab */ /* 0x000fc00000000000 */
[----:B------:R-:W-:Y:S06]  /*3720*/  CGAERRBAR ;  /* 0x00000000000075ab */ /* 0x000fec0000000000 */
[----:B------:R1:W-:Y:S02]  /*3730*/  REDG.E.ADD.S32.STRONG.GPU desc[UR12][R2.64], R5 ;  /* 0x000000050200798e */ /* 0x0003e4000c12e30c */
.L_x_235:
[----:B------:R-:W-:Y:S05]  /*3740*/  BSYNC.RECONVERGENT B0 ;  /* 0x0000000000007941 */ /* 0x000fea0003800200 */
.L_x_234:
[----:B------:R-:W-:Y:S05]  /*3750*/  @P0 EXIT ;  /* 0x000000000000094d */ /* 0x000fea0003800000 */
[----:B------:R-:W-:Y:S05]  /*3760*/  @P2 BRA `(.L_x_236) ;  /* 0x0000000000202947 */ /* 0x000fea0003800000 */
[----:B------:R-:W-:-:S05]  /*3770*/  IMAD R0, R4, R7, RZ ;  /* 0x0000000704007224 */ /* 0x000fca00078e02ff */
[----:B------:R-:W-:-:S13]  /*3780*/  ISETP.NE.AND P0, PT, R0, -0x1, PT ;  /* 0xffffffff0000780c */ /* 0x000fda0003f05270 */
[----:B------:R-:W-:Y:S05]  /*3790*/  @!P0 BRA `(.L_x_236) ;  /* 0x0000000000148947 */ /* 0x000fea0003800000 */
.L_x_237:
[----:B-1----:R-:W2:Y:S04]  /*37a0*/  LDG.E.STRONG.GPU R5, desc[UR12][R2.64] ;  /* 0x0000000c02057981 */ /* 0x002ea8000c1ef900 */
[----:B--2---:R-:W-:Y:S01]  /*37b0*/  CCTL.IVALL ;  /* 0x00000000ff00798f */ /* 0x004fe20002000000 */
[----:B------:R-:W-:Y:S05]  /*37c0*/  YIELD ;  /* 0x0000000000007946 */ /* 0x000fea0003800000 */
[----:B------:R-:W-:-:S13]  /*37d0*/  ISETP.NE.AND P0, PT, R5, R0, PT ;  /* 0x000000000500720c */ /* 0x000fda0003f05270 */
[----:B------:R-:W-:Y:S05]  /*37e0*/  @P0 BRA `(.L_x_237) ;  /* 0xfffffffc00ec0947 */ /* 0x000fea000383ffff */
.L_x_236:
        /* <DEDUP_REMOVED lines=11> */
[----:B-1----:R-:W-:Y:S01]  /*38a0*/  IADD3 R2, P1, PT, R21, 0x2a0, RZ ;  /* 0x000002a015027810 */ /* 0x002fe20007f3e0ff */
[----:B------:R-:W-:Y:S01]  /*38b0*/  UIMAD.WIDE.U32 UR4, UR10, 0x3, URZ ;  /* 0x000000030a0478a5 */ /* 0x000fe2000f8e00ff */
[----:B------:R-:W-:Y:S01]  /*38c0*/  MOV R0, RZ ;  /* 0x000000ff00007202 */ /* 0x000fe20000000f00 */
[----:B------:R-:W-:Y:S01]  /*38d0*/  UIMAD UR6, UR11, 0x3, URZ ;  /* 0x000000030b0678a4 */ /* 0x000fe2000f8e02ff */
[----:B------:R-:W-:Y:S01]  /*38e0*/  MOV R4, UR9 ;  /* 0x0000000900047c02 */ /* 0x000fe20008000f00 */
        /* <DEDUP_REMOVED lines=28> */
[----:B------:R-:W-:Y:S02]  /*3ab0*/  LOP3.LUT R4, R8, 0x3, RZ, 0xc0, !PT ;  /* 0x0000000308047812 */ /* 0x000fe400078ec0ff */
        /* <DEDUP_REMOVED lines=14> */
[----:B------:R-:W-:Y:S01]  /*3ba0*/  MOV R3, UR7 ;  /* 0x0000000700037c02 */ /* 0x000fe20008000f00 */
[----:B------:R-:W-:Y:S01]  /*3bb0*/  USHF.L.U32 UR5, UR11, 0x2, URZ ;  /* 0x000000020b057899 */ /* 0x000fe200080006ff */
[----:B------:R-:W-:Y:S01]  /*3bc0*/  LOP3.LUT R13, R13, 0x3, RZ, 0xc0, !PT ;  /* 0x000000030d0d7812 */ /* 0x000fe200078ec0ff */
[----:B------:R-:W-:Y:S01]  /*3bd0*/  UMOV UR4, URZ ;  /* 0x000000ff00047c82 */ /* 0x000fe20008000000 */
[----:B------:R-:W-:-:S02]  /*3be0*/  MOV R4, R21 ;  /* 0x0000001500047202 */ /* 0x000fc40000000f00 */
[----:B------:R-:W-:Y:S02]  /*3bf0*/  MOV R5, R0 ;  /* 0x0000000000057202 */ /* 0x000fe40000000f00 */
[----:B------:R-:W-:Y:S02]  /*3c00*/  MOV R2, UR10 ;  /* 0x0000000a00027c02 */ /* 0x000fe40008000f00 */
[----:B------:R-:W-:Y:S01]  /*3c10*/  SHF.L.U32 R16, R21, 0x2, RZ ;  /* 0x0000000215107819 */ /* 0x000fe200000006ff */
[----:B------:R-:W-:Y:S01]  /*3c20*/  IMAD.WIDE.U32 R4, R13, 0x2a0, R4 ;  /* 0x000002a00d047825 */ /* 0x000fe200078e0004 */
[----:B------:R-:W-:Y:S02]  /*3c30*/  SHF.L.U64.HI R12, R12, 0x2, R3 ;  /* 0x000000020c0c7819 */ /* 0x000fe40000010203 */
[----:B------:R-:W-:Y:S01]  /*3c40*/  SHF.L.U64.HI R23, R21, 0x2, R0 ;  /* 0x0000000215177819 */ /* 0x000fe20000010200 */
[----:B------:R-:W-:Y:S01]  /*3c50*/  IMAD.WIDE.U32 R2, R2, 0x4, RZ ;  /* 0x0000000402027825 */ /* 0x000fe200078e00ff */
[----:B0-----:R-:W-:-:S02]  /*3c60*/  IADD3 R10, P1, PT, R16, UR14, RZ ;  /* 0x0000000e100a7c10 */ /* 0x001fc4000ff3e0ff */
[C---:B-1----:R-:W-:Y:S02]  /*3c70*/  IADD3 R14, P2, PT, R16.reuse, UR16, RZ ;  /* 0x00000010100e7c10 */ /* 0x042fe4000ff5e0ff */
[----:B--2---:R-:W-:Y:S02]  /*3c80*/  IADD3 R16, P3, PT, R16, UR18, RZ ;  /* 0x0000001210107c10 */ /* 0x004fe4000ff7e0ff */
[----:B------:R-:W-:Y:S02]  /*3c90*/  IADD3 R13, P4, PT, RZ, -R13, RZ ;  /* 0x8000000dff0d7210 */ /* 0x000fe40007f9e0ff */
[C---:B------:R-:W-:Y:S02]  /*3ca0*/  IADD3.X R19, PT, PT, R23.reuse, UR15, RZ, P1, !PT ;  /* 0x0000000f17137c10 */ /* 0x040fe40008ffe4ff */
[----:B------:R-:W-:Y:S02]  /*3cb0*/  IADD3.X R25, PT, PT, R23, UR17, RZ, P2, !PT ;  /* 0x0000001117197c10 */ /* 0x000fe400097fe4ff */
[----:B------:R-:W-:-:S02]  /*3cc0*/  IADD3 R0, PT, PT, R5, UR4, RZ ;  /* 0x0000000405007c10 */ /* 0x000fc4000fffe0ff */
[----:B------:R-:W-:Y:S02]  /*3cd0*/  MOV R21, R4 ;  /* 0x0000000400157202 */ /* 0x000fe40000000f00 */
[----:B------:R-:W-:Y:S02]  /*3ce0*/  IADD3.X R23, PT, PT, R23, UR19, RZ, P3, !PT ;  /* 0x0000001317177c10 */ /* 0x000fe40009ffe4ff */
[----:B------:R-:W-:Y:S02]  /*3cf0*/  IADD3 R22, PT, PT, R3, UR5, RZ ;  /* 0x0000000503167c10 */ /* 0x000fe4000fffe0ff */
[----:B------:R-:W-:-:S07]  /*3d00*/  IADD3.X R20, PT, PT, RZ, -0x1, RZ, P4, !PT ;  /* 0xffffffffff147810 */ /* 0x000fce00027fe4ff */
.L_x_240:
[----:B0-----:R-:W-:Y:S02]  /*3d10*/  MOV R5, UR6 ;  /* 0x0000000600057c02 */ /* 0x001fe40008000f00 */
[----:B------:R-:W-:Y:S02]  /*3d20*/  MOV R7, UR8 ;  /* 0x0000000800077c02 */ /* 0x000fe40008000f00 */
[----:B------:R-:W-:Y:S02]  /*3d30*/  LEA R4, P3, R5, R10, 0x2 ;  /* 0x0000000a05047211 */ /* 0x000fe400078610ff */
[----:B------:R-:W-:Y:S02]  /*3d40*/  IADD3 R8, P2, PT, R10, R2, RZ ;  /* 0x000000020a087210 */ /* 0x000fe40007f5e0ff */
[----:B------:R-:W-:Y:S02]  /*3d50*/  LEA R6, P1, R7, R10, 0x2 ;  /* 0x0000000a07067211 */ /* 0x000fe400078210ff */
[----:B------:R-:W-:-:S02]  /*3d60*/  IADD3.X R5, PT, PT, R19, R12, RZ, P3, !PT ;  /* 0x0000000c13057210 */ /* 0x000fc40001ffe4ff */
[C---:B------:R-:W-:Y:S02]  /*3d70*/  IADD3.X R9, PT, PT, R19.reuse, R22, RZ, P2, !PT ;  /* 0x0000001613097210 */ /* 0x040fe400017fe4ff */
[----:B------:R-:W-:Y:S02]  /*3d80*/  MOV R18, R10 ;  /* 0x0000000a00127202 */ /* 0x000fe40000000f00 */
[----:B------:R-:W-:Y:S01]  /*3d90*/  IADD3.X R7, PT, PT, R19, R11, RZ, P1, !PT ;  /* 0x0000000b13077210 */ /* 0x000fe20000ffe4ff */
[----:B------:R-:W2:Y:S04]  /*3da0*/  LDG.E R8, desc[UR12][R8.64] ;  /* 0x0000000c08087981 */ /* 0x000ea8000c1e1900 */
[----:B------:R0:W2:Y:S04]  /*3db0*/  LDG.E R5, desc[UR12][R4.64] ;  /* 0x0000000c04057981 */ /* 0x0000a8000c1e1900 */
[----:B------:R-:W3:Y:S04]  /*3dc0*/  LDG.E R15, desc[UR12][R18.64] ;  /* 0x0000000c120f7981 */ /* 0x000ee8000c1e1900 */
[----:B------:R1:W3:Y:S01]  /*3dd0*/  LDG.E R6, desc[UR12][R6.64] ;  /* 0x0000000c06067981 */ /* 0x0002e2000c1e1900 */
[----:B0-----:R-:W-:-:S02]  /*3de0*/  MOV R4, R16 ;  /* 0x0000001000047202 */ /* 0x001fc40000000f00 */
[----:B------:R-:W-:Y:S02]  /*3df0*/  IADD3 R13, P1, PT, R13, 0x1, RZ ;  /* 0x000000010d0d7810 */ /* 0x000fe40007f3e0ff */
[----:B-1----:R-:W-:Y:S02]  /*3e00*/  MOV R7, R25 ;  /* 0x0000001900077202 */ /* 0x002fe40000000f00 */
[----:B------:R-:W-:Y:S02]  /*3e10*/  IADD3.X R20, PT, PT, RZ, R20, RZ, P1, !PT ;  /* 0x00000014ff147210 */ /* 0x000fe40000ffe4ff */
[----:B------:R-:W-:-:S04]  /*3e20*/  ISETP.NE.U32.AND P1, PT, R13, RZ, PT ;  /* 0x000000ff0d00720c */ /* 0x000fc80003f25070 */
[----:B------:R-:W-:Y:S02]  /*3e30*/  ISETP.NE.AND.EX P1, PT, R20, RZ, PT, P1 ;  /* 0x000000ff1400720c */ /* 0x000fe40003f25310 */
[----:B------:R-:W-:Y:S02]  /*3e40*/  IADD3 R16, P4, PT, R16, 0xa80, RZ ;  /* 0x00000a8010107810 */ /* 0x000fe40007f9e0ff */
[----:B------:R-:W-:-:S04]  /*3e50*/  IADD3 R10, P2, PT, R10, 0xa80, RZ ;  /* 0x00000a800a0a7810 */ /* 0x000fc80007f5e0ff */
[----:B------:R-:W-:Y:S02]  /*3e60*/  IADD3.X R19, PT, PT, RZ, R19, RZ, P2, !PT ;  /* 0x00000013ff137210 */ /* 0x000fe400017fe4ff */
[----:B--2---:R-:W-:Y:S02]  /*3e70*/  F2FP.BF16.F32.PACK_AB R17, R5, R8 ;  /* 0x000000080511723e */ /* 0x004fe400000010ff */
[----:B------:R-:W-:Y:S02]  /*3e80*/  MOV R5, R23 ;  /* 0x0000001700057202 */ /* 0x000fe40000000f00 */
[----:B---3--:R-:W-:Y:S02]  /*3e90*/  F2FP.BF16.F32.PACK_AB R15, R6, R15 ;  /* 0x0000000f060f723e */ /* 0x008fe400000010ff */
[----:B------:R-:W-:-:S03]  /*3ea0*/  MOV R6, R14 ;  /* 0x0000000e00067202 */ /* 0x000fc60000000f00 */
[----:B------:R0:W-:Y:S04]  /*3eb0*/  STG.E desc[UR12][R4.64], R15 ;  /* 0x0000000f04007986 */ /* 0x0001e8000c10190c */
[----:B------:R0:W-:Y:S01]  /*3ec0*/  STG.E desc[UR12][R6.64], R17 ;  /* 0x0000001106007986 */ /* 0x0001e2000c10190c */
[----:B------:R-:W-:Y:S02]  /*3ed0*/  IADD3 R14, P3, PT, R14, 0xa80, RZ ;  /* 0x00000a800e0e7810 */ /* 0x000fe40007f7e0ff */
[----:B------:R-:W-:Y:S02]  /*3ee0*/  IADD3.X R23, PT, PT, RZ, R23, RZ, P4, !PT ;  /* 0x00000017ff177210 */ /* 0x000fe400027fe4ff */
[----:B------:R-:W-:Y:S01]  /*3ef0*/  IADD3.X R25, PT, PT, RZ, R25, RZ, P3, !PT ;  /* 0x00000019ff197210 */ /* 0x000fe20001ffe4ff */
[----:B------:R-:W-:Y:S08]  /*3f00*/  @P1 BRA `(.L_x_240) ;  /* 0xfffffffc00801947 */ /* 0x000ff0000383ffff */
.L_x_239:
[----:B------:R-:W-:Y:S05]  /*3f10*/  BSYNC.RECONVERGENT B0 ;  /* 0x0000000000007941 */ /* 0x000fea0003800200 */
.L_x_238:
        /* <DEDUP_REMOVED lines=11> */
.L_x_242:
[C---:B----4-:R-:W-:Y:S02]  /*3fd0*/  SHF.L.U32 R2, R21.reuse, 0x2, RZ ;  /* 0x0000000215027819 */ /* 0x050fe400000006ff */
[----:B------:R-:W-:Y:S02]  /*3fe0*/  SHF.L.U64.HI R0, R21, 0x2, R0 ;  /* 0x0000000215007819 */ /* 0x000fe40000010200 */
[----:B01----:R-:W-:-:S04]  /*3ff0*/  IADD3 R4, P0, PT, R2, UR14, RZ ;  /* 0x0000000e02047c10 */ /* 0x003fc8000ff1e0ff */
[----:B------:R-:W-:Y:S02]  /*4000*/  IADD3.X R5, PT, PT, R0, UR15, RZ, P0, !PT ;  /* 0x0000000f00057c10 */ /* 0x000fe400087fe4ff */
[C---:B------:R-:W-:Y:S02]  /*4010*/  IADD3 R10, P2, PT, R4.reuse, UR6, RZ ;  /* 0x00000006040a7c10 */ /* 0x040fe4000ff5e0ff */
[C---:B------:R-:W-:Y:S01]  /*4020*/  IADD3 R6, P0, PT, R4.reuse, UR11, RZ ;  /* 0x0000000b04067c10 */ /* 0x040fe2000ff1e0ff */
[----:B------:R0:W4:Y:S01]  /*4030*/  LDG.E R3, desc[UR12][R4.64] ;  /* 0x0000000c04037981 */ /* 0x000122000c1e1900 */
[----:B------:R-:W-:Y:S02]  /*4040*/  IADD3 R8, P1, PT, R4, UR4, RZ ;  /* 0x0000000404087c10 */ /* 0x000fe4000ff3e0ff */
[C---:B------:R-:W-:Y:S02]  /*4050*/  IADD3.X R11, PT, PT, R5.reuse, UR7, RZ, P2, !PT ;  /* 0x00000007050b7c10 */ /* 0x040fe400097fe4ff */
[----:B------:R-:W-:-:S02]  /*4060*/  IADD3.X R7, PT, PT, R5, UR10, RZ, P0, !PT ;  /* 0x0000000a05077c10 */ /* 0x000fc400087fe4ff */
[----:B------:R-:W-:Y:S02]  /*4070*/  IADD3.X R9, PT, PT, R5, UR5, RZ, P1, !PT ;  /* 0x0000000505097c10 */ /* 0x000fe40008ffe4ff */
[----:B------:R1:W5:Y:S04]  /*4080*/  LDG.E R11, desc[UR12][R10.64] ;  /* 0x0000000c0a0b7981 */ /* 0x000368000c1e1900 */
[----:B------:R-:W4:Y:S04]  /*4090*/  LDG.E R6, desc[UR12][R6.64] ;  /* 0x0000000c06067981 */ /* 0x000f28000c1e1900 */
[----:B------:R-:W5:Y:S01]  /*40a0*/  LDG.E R8, desc[UR12][R8.64] ;  /* 0x0000000c08087981 */ /* 0x000f62000c1e1900 */
[----:B------:R-:W-:-:S02]  /*40b0*/  LOP3.LUT R15, R2, 0xfffffffc, RZ, 0xc0, !PT ;  /* 0xfffffffc020f7812 */ /* 0x000fc400078ec0ff */
[C---:B------:R-:W-:Y:S02]  /*40c0*/  LOP3.LUT R16, R0.reuse, 0x1, RZ, 0xc0, !PT ;  /* 0x0000000100107812 */ /* 0x040fe400078ec0ff */
[C---:B--2---:R-:W-:Y:S02]  /*40d0*/  IADD3 R12, P0, PT, R15.reuse, UR16, RZ ;  /* 0x000000100f0c7c10 */ /* 0x044fe4000ff1e0ff */
[----:B0-----:R-:W-:Y:S02]  /*40e0*/  LOP3.LUT R5, R0, 0x3, RZ, 0xc0, !PT ;  /* 0x0000000300057812 */ /* 0x001fe400078ec0ff */
[----:B------:R-:W-:Y:S02]  /*40f0*/  IADD3.X R13, PT, PT, R16, UR17, RZ, P0, !PT ;  /* 0x00000011100d7c10 */ /* 0x000fe400087fe4ff */
[C---:B---3--:R-:W-:Y:S02]  /*4100*/  IADD3 R14, P0, PT, R15.reuse, UR18, RZ ;  /* 0x000000120f0e7c10 */ /* 0x048fe4000ff1e0ff */
[----:B------:R-:W-:-:S02]  /*4110*/  IADD3 R4, P1, PT, R15, UR14, RZ ;  /* 0x0000000e0f047c10 */ /* 0x000fc4000ff3e0ff */
[----:B------:R-:W-:Y:S02]  /*4120*/  IADD3.X R15, PT, PT, R16, UR19, RZ, P0, !PT ;  /* 0x00000013100f7c10 */ /* 0x000fe400087fe4ff */
[----:B------:R-:W-:Y:S02]  /*4130*/  IADD3.X R5, PT, PT, R5, UR15, RZ, P1, !PT ;  /* 0x0000000f05057c10 */ /* 0x000fe40008ffe4ff */
[----:B-1----:R-:W-:Y:S02]  /*4140*/  IADD3 R10, P0, PT, R4, UR11, RZ ;  /* 0x0000000b040a7c10 */ /* 0x002fe4000ff1e0ff */
[----:B----4-:R-:W-:Y:S02]  /*4150*/  F2FP.BF16.F32.PACK_AB R3, R6, R3 ;  /* 0x000000030603723e */ /* 0x010fe400000010ff */
[----:B------:R-:W-:Y:S02]  /*4160*/  IADD3 R6, P1, PT, R4, UR4, RZ ;  /* 0x0000000404067c10 */ /* 0x000fe4000ff3e0ff */
[----:B-----5:R-:W-:-:S02]  /*4170*/  F2FP.BF16.F32.PACK_AB R19, R11, R8 ;  /* 0x000000080b13723e */ /* 0x020fc400000010ff */
[----:B------:R-:W-:Y:S02]  /*4180*/  IADD3 R8, P2, PT, R4, UR6, RZ ;  /* 0x0000000604087c10 */ /* 0x000fe4000ff5e0ff */
[C---:B------:R-:W-:Y:S02]  /*4190*/  IADD3.X R11, PT, PT, R5.reuse, UR10, RZ, P0, !PT ;  /* 0x0000000a050b7c10 */ /* 0x040fe400087fe4ff */
[C---:B------:R-:W-:Y:S02]  /*41a0*/  IADD3.X R7, PT, PT, R5.reuse, UR5, RZ, P1, !PT ;  /* 0x0000000505077c10 */ /* 0x040fe40008ffe4ff */
[----:B------:R-:W-:Y:S01]  /*41b0*/  IADD3.X R9, PT, PT, R5, UR7, RZ, P2, !PT ;  /* 0x0000000705097c10 */ /* 0x000fe200097fe4ff */
[----:B------:R0:W-:Y:S04]  /*41c0*/  STG.E desc[UR12][R12.64], R3 ;  /* 0x000000030c007986 */ /* 0x0001e8000c10190c */
[----:B------:R1:W-:Y:S04]  /*41d0*/  STG.E desc[UR12][R14.64], R19 ;  /* 0x000000130e007986 */ /* 0x0003e8000c10190c */
[----:B------:R-:W2:Y:S04]  /*41e0*/  LDG.E R18, desc[UR12][R4.64+0xa80] ;  /* 0x000a800c04127981 */ /* 0x000ea8000c1e1900 */
[----:B0-----:R-:W2:Y:S04]  /*41f0*/  LDG.E R3, desc[UR12][R10.64+0xa80] ;  /* 0x000a800c0a037981 */ /* 0x001ea8000c1e1900 */
        /* <DEDUP_REMOVED lines=9> */
[----:B------:R-:W-:Y:S02]  /*4290*/  IADD3.X R17, PT, PT, R17, UR19, RZ, P1, !PT ;  /* 0x0000001311117c10 */ /* 0x000fe40008ffe4ff */
[----:B--2---:R-:W-:Y:S02]  /*42a0*/  F2FP.BF16.F32.PACK_AB R3, R3, R18 ;  /* 0x000000120303723e */ /* 0x004fe400000010ff */
[----:B---3--:R-:W-:-:S03]  /*42b0*/  F2FP.BF16.F32.PACK_AB R23, R23, R20 ;  /* 0x000000141717723e */ /* 0x008fc600000010ff */
[----:B------:R0:W-:Y:S04]  /*42c0*/  STG.E desc[UR12][R12.64], R3 ;  /* 0x000000030c007986 */ /* 0x0001e8000c10190c */
[----:B------:R2:W-:Y:S04]  /*42d0*/  STG.E desc[UR12][R16.64], R23 ;  /* 0x0000001710007986 */ /* 0x0005e8000c10190c */
[----:B------:R-:W3:Y:S04]  /*42e0*/  LDG.E R18, desc[UR12][R4.64+0x1500] ;  /* 0x0015000c04127981 */ /* 0x000ee8000c1e1900 */
[----:B-1----:R-:W3:Y:S04]  /*42f0*/  LDG.E R19, desc[UR12][R10.64+0x1500] ;  /* 0x0015000c0a137981 */ /* 0x002ee8000c1e1900 */
        /* <DEDUP_REMOVED lines=10> */
[----:B---3--:R-:W-:Y:S02]  /*43a0*/  F2FP.BF16.F32.PACK_AB R19, R19, R18 ;  /* 0x000000121313723e */ /* 0x008fe400000010ff */
[----:B----4-:R-:W-:-:S03]  /*43b0*/  F2FP.BF16.F32.PACK_AB R25, R25, R20 ;  /* 0x000000141919723e */ /* 0x010fc600000010ff */
[----:B------:R0:W-:Y:S04]  /*43c0*/  STG.E desc[UR12][R14.64], R19 ;  /* 0x000000130e007986 */ /* 0x0001e8000c10190c */
[----:B------:R4:W-:Y:S04]  /*43d0*/  STG.E desc[UR12][R12.64], R25 ;  /* 0x000000190c007986 */ /* 0x0009e8000c10190c */
[----:B------:R-:W3:Y:S04]  /*43e0*/  LDG.E R4, desc[UR12][R4.64+0x1f80] ;  /* 0x001f800c04047981 */ /* 0x000ee8000c1e1900 */
[----:B------:R-:W3:Y:S04]  /*43f0*/  LDG.E R11, desc[UR12][R10.64+0x1f80] ;  /* 0x001f800c0a0b7981 */ /* 0x000ee8000c1e1900 */
        /* <DEDUP_REMOVED lines=15> */
[----:B---3--:R-:W-:Y:S02]  /*44f0*/  F2FP.BF16.F32.PACK_AB R11, R11, R4 ;  /* 0x000000040b0b723e */ /* 0x008fe400000010ff */
[----:B-----5:R-:W-:-:S03]  /*4500*/  F2FP.BF16.F32.PACK_AB R5, R9, R6 ;  /* 0x000000060905723e */ /* 0x020fc600000010ff */
[----:B------:R4:W-:Y:S04]  /*4510*/  STG.E desc[UR12][R2.64], R11 ;  /* 0x0000000b02007986 */ /* 0x0009e8000c10190c */
[----:B------:R4:W-:Y:S02]  /*4520*/  STG.E desc[UR12][R14.64], R5 ;  /* 0x000000050e007986 */ /* 0x0009e4000c10190c */
[----:B------:R-:W-:Y:S05]  /*4530*/  @P0 BRA `(.L_x_242) ;  /* 0xfffffff800a40947 */ /* 0x000fea000383ffff */
[----:B------:R-:W-:Y:S05]  /*4540*/  BSYNC.RECONVERGENT B0 ;  /* 0x0000000000007941 */ /* 0x000fea0003800200 */
.L_x_241:
[----:B------:R-:W-:Y:S05]  /*4550*/  EXIT ;  /* 0x000000000000794d */ /* 0x000fea0003800000 */
.L_x_243:
        /* <DEDUP_REMOVED lines=10> */
.L_x_3414:


//--------------------- .text._Z35group_norm_nhwc_bwd_one_pass_kernelI11Bf16IOBf16WLi128ELi42ELi672EEv26Group_norm_nhwc_bwd_params --------------------------
	.section	.text._Z35group_norm_nhwc_bwd_one_pass_kernelI11Bf16IOBf16WLi128ELi42ELi672EEv26Group_norm_nhwc_bwd_params,"ax",@progbits
	.align	128
        .global         _Z35group_norm_nhwc_bwd_one_pass_kernelI11Bf16IOBf16WLi128ELi42ELi672EEv26Group_norm_nhwc_bwd_params
        .type           _Z35group_norm_nhwc_bwd_one_pass_kernelI11Bf16IOBf16WLi128ELi42ELi672EEv26Group_norm_nhwc_bwd_params,@function
        .size           _Z35group_norm_nhwc_bwd_one_pass_kernelI11Bf16IOBf16WLi128ELi42ELi672EEv26Group_norm_nhwc_bwd_params,(.L_x_3415 - _Z35group_norm_nhwc_bwd_one_pass_kernelI11Bf16IOBf16WLi128ELi42ELi672EEv26Group_norm_nhwc_bwd_params)
        .other          _Z35group_norm_nhwc_bwd_one_pass_kernelI11Bf16IOBf16WLi128ELi42ELi672EEv26Group_norm_nhwc_bwd_params,@"STO_CUDA_ENTRY STV_DEFAULT"
_Z35group_norm_nhwc_bwd_one_pass_kernelI11Bf16IOBf16WLi128ELi42ELi672EEv26Group_norm_nhwc_bwd_params:
.text._Z35group_norm_nhwc_bwd_one_pass_kernelI11Bf16IOBf16WLi128ELi42ELi672EEv26Group_norm_nhwc_bwd_params:
        /* <DEDUP_REMOVED lines=52> */
.L_x_275:
        /* <DEDUP_REMOVED lines=9> */
[----:B0-----:R-:W0:Y:S02]  /*03d0*/  MUFU.RCP R8, R8 ;  /* 0x0000000800087308 */ /* 0x001e240000001000 */
[----:B0-----:R-:W-:-:S06]  /*03e0*/  IADD3 R14, PT, PT, R8, 0xffffffe, RZ ;  /* 0x0ffffffe080e7810 */ /* 0x001fcc0007ffe0ff */
[----:B------:R0:W2:Y:S02]  /*03f0*/  F2I.FTZ.U32.TRUNC.NTZ R15, R14 ;  /* 0x0000000e000f7305 */ /* 0x0000a4000021f000 */
[----:B0-----:R-:W-:Y:S02]  /*0400*/  MOV R14, RZ ;  /* 0x000000ff000e7202 */ /* 0x001fe40000000f00 */
[----:B--2---:R-:W-:-:S05]  /*0410*/  IADD3 R10, PT, PT, RZ, -R15, RZ ;  /* 0x8000000fff0a7210 */ /* 0x004fca0007ffe0ff */
        /* <DEDUP_REMOVED lines=20> */
[----:B------:R-:W-:-:S02]  /*0560*/  @!P2 IADD3 R15, PT, PT, -R15, RZ, RZ ;  /* 0x000000ff0f0fa210 */ /* 0x000fc40007ffe1ff */
[C---:B------:R-:W-:Y:S02]  /*0570*/  SEL R65, R19.reuse, R8, !P3 ;  /* 0x0000000813417207 */ /* 0x040fe40005800000 */
[----:B------:R-:W-:Y:S02]  /*0580*/  SEL R19, R19, R15, !P3 ;  /* 0x0000000f13137207 */ /* 0x000fe40005800000 */
[----:B------:R-:W-:Y:S01]  /*0590*/  ISETP.GE.U32.AND P2, PT, R45, UR12, PT ;  /* 0x0000000c2d007c0c */ /* 0x000fe2000bf46070 */
[----:B------:R-:W-:Y:S01]  /*05a0*/  IMAD R33, R65, 0x2a, RZ ;  /* 0x0000002a41217824 */ /* 0x000fe200078e02ff */
[----:B------:R-:W-:Y:S01]  /*05b0*/  SHF.R.S32.HI R8, RZ, 0x1f, R19 ;  /* 0x0000001fff087819 */ /* 0x000fe20000011413 */
[----:B------:R-:W2:Y:S01]  /*05c0*/  @!P1 LDC.64 R14, c[0x0][0x3a0] ;  /* 0x0000e800ff0e9b82 */ /* 0x000ea20000000a00 */
[----:B------:R-:W-:Y:S02]  /*05d0*/  ISETP.GE.AND.EX P2, PT, R11, UR13, PT, P2 ;  /* 0x0000000d0b007c0c */ /* 0x000fe4000bf46320 */
[----:B------:R-:W-:Y:S01]  /*05e0*/  IADD3 R68, P3, PT, R33, R6, RZ ;  /* 0x0000000621447210 */ /* 0x000fe20007f7e0ff */
[----:B------:R-:W-:Y:S01]  /*05f0*/  IMAD R8, R8, UR14, RZ ;  /* 0x0000000e08087c24 */ /* 0x000fe2000f8e02ff */
[----:B------:R-:W-:-:S02]  /*0600*/  ISETP.GE.U32.AND P0, PT, R51, UR12, PT ;  /* 0x0000000c33007c0c */ /* 0x000fc4000bf06070 */
[----:B------:R-:W-:Y:S01]  /*0610*/  LEA.HI.X.SX32 R69, R33, RZ, 0x1, P3 ;  /* 0x000000ff21457211 */ /* 0x000fe200018f0eff */
[----:B------:R-:W-:Y:S01]  /*0620*/  IMAD R67, R19, UR15, R8 ;  /* 0x0000000f13437c24 */ /* 0x000fe2000f8e0208 */
[----:B------:R-:W-:Y:S01]  /*0630*/  ISETP.GE.AND.EX P0, PT, R7, UR13, PT, P0 ;  /* 0x0000000d07007c0c */ /* 0x000fe2000bf06300 */
[----:B0-----:R-:W-:Y:S01]  /*0640*/  @!P1 IMAD R8, R9, R16, RZ ;  /* 0x0000001009089224 */ /* 0x001fe200078e02ff */
[----:B------:R-:W-:Y:S01]  /*0650*/  ISETP.GE.U32.AND P3, PT, R44, UR12, PT ;  /* 0x0000000c2c007c0c */ /* 0x000fe2000bf66070 */
[----:B------:R-:W-:Y:S02]  /*0660*/  IMAD.WIDE.U32 R68, R19, UR14, R68 ;  /* 0x0000000e13447c25 */ /* 0x000fe4000f8e0044 */
[----:B------:R-:W0:Y:S01]  /*0670*/  @!P2 LDC.64 R22, c[0x0][0x3f8] ;  /* 0x0000fe00ff16ab82 */ /* 0x000e220000000a00 */
[----:B------:R-:W-:Y:S01]  /*0680*/  ISETP.GE.AND.EX P3, PT, R13, UR13, PT, P3 ;  /* 0x0000000d0d007c0c */ /* 0x000fe2000bf66330 */
[----:B------:R-:W-:Y:S01]  /*0690*/  @!P1 IMAD R25, R46, R17, R8 ;  /* 0x000000112e199224 */ /* 0x000fe200078e0208 */
[----:B------:R-:W-:-:S02]  /*06a0*/  IADD3 R67, PT, PT, R69, R67, RZ ;  /* 0x0000004345437210 */ /* 0x000fc40007ffe0ff */
[----:B------:R-:W-:-:S03]  /*06b0*/  @!P1 MOV R66, R68 ;  /* 0x0000004400429202 */ /* 0x000fc60000000f00 */
[----:B------:R-:W3:Y:S02]  /*06c0*/  @!P0 LDC.64 R20, c[0x0][0x3f8] ;  /* 0x0000fe00ff148b82 */ /* 0x000ee40000000a00 */
[----:B------:R-:W-:-:S05]  /*06d0*/  @!P1 IMAD.WIDE.U32 R18, R46, R16, R66 ;  /* 0x000000102e129225 */ /* 0x000fca00078e0042 */
[----:B------:R-:W-:Y:S01]  /*06e0*/  @!P1 IADD3 R25, PT, PT, R19, R25, RZ ;  /* 0x0000001913199210 */ /* 0x000fe20007ffe0ff */
[----:B------:R-:W4:Y:S01]  /*06f0*/  LDC.64 R16, c[0x0][0x3b8] ;  /* 0x0000ee00ff107b82 */ /* 0x000f220000000a00 */
[C---:B------:R-:W-:Y:S02]  /*0700*/  @!P1 SHF.L.U32 R19, R18.reuse, 0x1, RZ ;  /* 0x0000000112139819 */ /* 0x040fe400000006ff */
[----:B------:R-:W-:Y:S02]  /*0710*/  @!P1 SHF.L.U64.HI R8, R18, 0x1, R25 ;  /* 0x0000000112089819 */ /* 0x000fe40000010219 */
[C---:B--2---:R-:W-:Y:S02]  /*0720*/  @!P1 IADD3 R14, P4, PT, R19.reuse, R14, RZ ;  /* 0x0000000e130e9210 */ /* 0x044fe40007f9e0ff */
[----:B-1----:R-:W-:Y:S01]  /*0730*/  @!P1 IADD3 R30, P5, PT, R19, R30, RZ ;  /* 0x0000001e131e9210 */ /* 0x002fe20007fbe0ff */
[----:B0-----:R-:W-:Y:S01]  /*0740*/  @!P2 IMAD R10, R11, R22, RZ ;  /* 0x000000160b0aa224 */ /* 0x001fe200078e02ff */
[----:B------:R-:W-:Y:S01]  /*0750*/  @!P1 IADD3.X R15, PT, PT, R8, R15, RZ, P4, !PT ;  /* 0x0000000f080f9210 */ /* 0x000fe200027fe4ff */
[----:B------:R-:W0:Y:S04]  /*0760*/  @!P2 LDC.64 R18, c[0x0][0x3a0] ;  /* 0x0000e800ff12ab82 */ /* 0x000e280000000a00 */
[----:B------:R1:W2:Y:S01]  /*0770*/  @!P1 LDG.E R32, desc[UR8][R14.64] ;  /* 0x000000080e209981 */ /* 0x0002a2000c1e1900 */
[----:B------:R-:W-:-:S03]  /*0780*/  @!P2 IMAD R53, R45, R23, R10 ;  /* 0x000000172d35a224 */ /* 0x000fc600078e020a */
[----:B------:R-:W5:Y:S01]  /*0790*/  @!P2 LDC.64 R26, c[0x0][0x398] ;  /* 0x0000e600ff1aab82 */ /* 0x000f620000000a00 */
[----:B----4-:R-:W-:Y:S01]  /*07a0*/  IMAD.WIDE R16, R36, 0x8, R16 ;  /* 0x0000000824107825 */ /* 0x010fe200078e0210 */
[----:B-1----:R-:W-:-:S06]  /*07b0*/  @!P2 MOV R14, R68 ;  /* 0x00000044000ea202 */ /* 0x002fcc0000000f00 */
[----:B------:R-:W1:Y:S01]  /*07c0*/  @!P3 LDC.64 R24, c[0x0][0x3f8] ;  /* 0x0000fe00ff18bb82 */ /* 0x000e620000000a00 */
[----:B------:R-:W-:Y:S01]  /*07d0*/  @!P2 MOV R15, R67 ;  /* 0x00000043000fa202 */ /* 0x000fe20000000f00 */
[----:B------:R-:W4:Y:S01]  /*07e0*/  LDG.E.64 R16, desc[UR8][R16.64] ;  /* 0x0000000810107981 */ /* 0x000f22000c1e1b00 */
[----:B------:R-:W-:Y:S01]  /*07f0*/  @!P1 IADD3.X R31, PT, PT, R8, R31, RZ, P5, !PT ;  /* 0x0000001f081f9210 */ /* 0x000fe20002ffe4ff */
[----:B------:R-:W-:Y:S01]  /*0800*/  @!P2 IMAD.WIDE.U32 R22, R45, R22, R14 ;  /* 0x000000162d16a225 */ /* 0x000fe200078e000e */
[----:B------:R-:W-:-:S03]  /*0810*/  @!P0 MOV R14, R68 ;  /* 0x00000044000e8202 */ /* 0x000fc60000000f00 */
[----:B------:R-:W1:Y:S01]  /*0820*/  @!P0 LDC.64 R28, c[0x0][0x3a0] ;  /* 0x0000e800ff1c8b82 */ /* 0x000e620000000a00 */
[----:B------:R-:W-:Y:S01]  /*0830*/  @!P0 MOV R15, R67 ;  /* 0x00000043000f8202 */ /* 0x000fe20000000f00 */
[----:B---3--:R-:W-:-:S04]  /*0840*/  @!P0 IMAD R8, R7, R20, RZ ;  /* 0x0000001407088224 */ /* 0x008fc800078e02ff */
[C---:B------:R-:W-:Y:S02]  /*0850*/  @!P0 IMAD R55, R51.reuse, R21, R8 ;  /* 0x0000001533378224 */ /* 0x040fe400078e0208 */
[----:B------:R-:W-:Y:S01]  /*0860*/  @!P0 IMAD.WIDE.U32 R20, R51, R20, R14 ;  /* 0x0000001433148225 */ /* 0x000fe200078e000e */
[----:B------:R-:W-:Y:S02]  /*0870*/  MOV R15, RZ ;  /* 0x000000ff000f7202 */ /* 0x000fe40000000f00 */
[----:B------:R-:W-:Y:S02]  /*0880*/  @!P2 IADD3 R53, PT, PT, R23, R53, RZ ;  /* 0x000000351735a210 */ /* 0x000fe40007ffe0ff */
[----:B------:R-:W-:Y:S02]  /*0890*/  ISETP.NE.AND P4, PT, RZ, UR11, PT ;  /* 0x0000000bff007c0c */ /* 0x000fe4000bf85270 */
[C---:B------:R-:W-:Y:S01]  /*08a0*/  @!P2 SHF.L.U32 R23, R22.reuse, 0x1, RZ ;  /* 0x000000011617a819 */ /* 0x040fe200000006ff */
[----:B------:R3:W2:Y:S01]  /*08b0*/  @!P1 LDG.E R15, desc[UR8][R30.64] ;  /* 0x000000081e0f9981 */ /* 0x0006a2000c1e1900 */
[----:B------:R-:W-:-:S02]  /*08c0*/  @!P2 SHF.L.U64.HI R10, R22, 0x1, R53 ;  /* 0x00000001160aa819 */ /* 0x000fc40000010235 */
[----:B0-----:R-:W-:Y:S01]  /*08d0*/  @!P2 IADD3 R54, P1, PT, R23, R18, RZ ;  /* 0x000000121736a210 */ /* 0x001fe20007f3e0ff */
[----:B------:R-:W0:Y:S01]  /*08e0*/  LDC.64 R52, c[0x0][0x3a8] ;  /* 0x0000ea00ff347b82 */ /* 0x000e220000000a00 */
[----:B------:R-:W-:Y:S02]  /*08f0*/  @!P0 IADD3 R21, PT, PT, R21, R55, RZ ;  /* 0x0000003715158210 */ /* 0x000fe40007ffe0ff */
[----:B------:R-:W-:Y:S02]  /*0900*/  @!P2 IADD3.X R55, PT, PT, R10, R19, RZ, P1, !PT ;  /* 0x000000130a37a210 */ /* 0x000fe40000ffe4ff */
[----:B-----5:R-:W-:Y:S02]  /*0910*/  @!P2 IADD3 R26, P5, PT, R23, R26, RZ ;  /* 0x0000001a171aa210 */ /* 0x020fe40007fbe0ff */
[C---:B------:R-:W-:Y:S01]  /*0920*/  @!P0 SHF.L.U32 R59, R20.reuse, 0x1, RZ ;  /* 0x00000001143b8819 */ /* 0x040fe200000006ff */
[----:B------:R-:W5:Y:S01]  /*0930*/  @!P0 LDC.64 R18, c[0x0][0x398] ;  /* 0x0000e600ff128b82 */ /* 0x000f620000000a00 */
[----:B------:R-:W-:-:S02]  /*0940*/  @!P0 SHF.L.U64.HI R12, R20, 0x1, R21 ;  /* 0x00000001140c8819 */ /* 0x000fc40000010215 */
[----:B------:R-:W-:-:S05]  /*0950*/  MOV R8, RZ ;  /* 0x000000ff00087202 */ /* 0x000fca0000000f00 */
[----:B------:R-:W0:Y:S01]  /*0960*/  @!P3 LDC.64 R20, c[0x0][0x3a0] ;  /* 0x0000e800ff14bb82 */ /* 0x000e220000000a00 */
[----:B------:R3:W2:Y:S07]  /*0970*/  @!P2 LDG.E R8, desc[UR8][R54.64] ;  /* 0x000000083608a981 */ /* 0x0006ae000c1e1900 */
[----:B------:R-:W0:Y:S01]  /*0980*/  @!P3 LDC.64 R22, c[0x0][0x398] ;  /* 0x0000e600ff16bb82 */ /* 0x000e220000000a00 */
[----:B-1----:R-:W-:-:S07]  /*0990*/  @!P3 IMAD R14, R13, R24, RZ ;  /* 0x000000180d0eb224 */ /* 0x002fce00078e02ff */
[----:B---3--:R-:W1:Y:S01]  /*09a0*/  @P4 LDC.64 R30, c[0x0][0x3b0] ;  /* 0x0000ec00ff1e4b82 */ /* 0x008e620000000a00 */
[----:B------:R-:W-:Y:S02]  /*09b0*/  @!P3 MOV R54, R68 ;  /* 0x000000440036b202 */ /* 0x000fe40000000f00 */
[----:B------:R-:W-:Y:S01]  /*09c0*/  @!P3 MOV R55, R67 ;  /* 0x000000430037b202 */ /* 0x000fe20000000f00 */
[----:B------:R-:W-:Y:S01]  /*09d0*/  @!P3 IMAD R57, R44, R25, R14 ;  /* 0x000000192c39b224 */ /* 0x000fe200078e020e */
[----:B------:R-:W-:Y:S01]  /*09e0*/  @!P2 IADD3.X R27, PT, PT, R10, R27, RZ, P5, !PT ;  /* 0x0000001b0a1ba210 */ /* 0x000fe20002ffe4ff */
[----:B------:R-:W-:Y:S01]  /*09f0*/  @!P3 IMAD.WIDE.U32 R24, R44, R24, R54 ;  /* 0x000000182c18b225 */ /* 0x000fe200078e0036 */
[----:B------:R-:W-:Y:S02]  /*0a00*/  @!P0 IADD3 R28, P1, PT, R59, R28, RZ ;  /* 0x0000001c3b1c8210 */ /* 0x000fe40007f3e0ff */
[----:B------:R-:W-:Y:S02]  /*0a10*/  MOV R10, RZ ;  /* 0x000000ff000a7202 */ /* 0x000fe40000000f00 */
[----:B------:R-:W-:-:S02]  /*0a20*/  @!P3 IADD3 R57, PT, PT, R25, R57, RZ ;  /* 0x000000391939b210 */ /* 0x000fc40007ffe0ff */
[----:B------:R-:W-:Y:S02]  /*0a30*/  @!P3 SHF.L.U32 R25, R24, 0x1, RZ ;  /* 0x000000011819b819 */ /* 0x000fe400000006ff */
[----:B------:R-:W-:Y:S01]  /*0a40*/  @!P0 IADD3.X R29, PT, PT, R12, R29, RZ, P1, !PT ;  /* 0x0000001d0c1d8210 */ /* 0x000fe20000ffe4ff */
[----:B------:R-:W3:Y:S01]  /*0a50*/  @!P2 LDG.E R10, desc[UR8][R26.64] ;  /* 0x000000081a0aa981 */ /* 0x000ee2000c1e1900 */
[----:B------:R-:W-:Y:S02]  /*0a60*/  IADD3 R33, PT, PT, R33, R6, RZ ;  /* 0x0000000621217210 */ /* 0x000fe40007ffe0ff */
[----:B-----5:R-:W-:Y:S02]  /*0a70*/  @!P0 IADD3 R18, P1, PT, R59, R18, RZ ;  /* 0x000000123b128210 */ /* 0x020fe40007f3e0ff */
[----:B------:R-:W-:Y:S02]  /*0a80*/  @!P3 SHF.L.U64.HI R24, R24, 0x1, R57 ;  /* 0x000000011818b819 */ /* 0x000fe40000010239 */
[----:B0-----:R-:W-:-:S02]  /*0a90*/  @!P3 IADD3 R20, P2, PT, R25, R20, RZ ;  /* 0x000000141914b210 */ /* 0x001fc40007f5e0ff */
[----:B------:R-:W-:Y:S01]  /*0aa0*/  @!P3 IADD3 R22, P5, PT, R25, R22, RZ ;  /* 0x000000161916b210 */ /* 0x000fe20007fbe0ff */
[C---:B-1----:R-:W-:Y:S01]  /*0ab0*/  @P4 IMAD.WIDE R30, R33.reuse, 0x2, R30 ;  /* 0x00000002211e4825 */ /* 0x042fe200078e021e */
[----:B------:R-:W-:Y:S02]  /*0ac0*/  MOV R34, RZ ;  /* 0x000000ff00227202 */ /* 0x000fe40000000f00 */
[----:B------:R-:W-:Y:S01]  /*0ad0*/  @!P0 IADD3.X R19, PT, PT, R12, R19, RZ, P1, !PT ;  /* 0x000000130c138210 */ /* 0x000fe20000ffe4ff */
[----:B------:R-:W-:Y:S01]  /*0ae0*/  IMAD.WIDE R52, R33, 0x2, R52 ;  /* 0x0000000221347825 */ /* 0x000fe200078e0234 */
[----:B------:R-:W-:Y:S01]  /*0af0*/  MOV R33, RZ ;  /* 0x000000ff00217202 */ /* 0x000fe20000000f00 */
[----:B------:R-:W5:Y:S01]  /*0b00*/  @P4 LDG.E.U16 R27, desc[UR8][R30.64+0x2] ;  /* 0x000002081e1b4981 */ /* 0x000f62000c1e1500 */
[----:B------:R-:W-:Y:S02]  /*0b10*/  MOV R12, RZ ;  /* 0x000000ff000c7202 */ /* 0x000fe40000000f00 */
[----:B------:R-:W-:Y:S01]  /*0b20*/  MOV R14, RZ ;  /* 0x000000ff000e7202 */ /* 0x000fe20000000f00 */
[----:B------:R-:W5:Y:S01]  /*0b30*/  @!P0 LDG.E R34, desc[UR8][R28.64] ;  /* 0x000000081c228981 */ /* 0x000f62000c1e1900 */
[----:B------:R-:W-:-:S02]  /*0b40*/  @!P3 IADD3.X R21, PT, PT, R24, R21, RZ, P2, !PT ;  /* 0x000000151815b210 */ /* 0x000fc400017fe4ff */
[----:B------:R-:W-:Y:S01]  /*0b50*/  @!P3 IADD3.X R23, PT, PT, R24, R23, RZ, P5, !PT ;  /* 0x000000171817b210 */ /* 0x000fe20002ffe4ff */
[----:B------:R-:W5:Y:S04]  /*0b60*/  LDG.E.U16 R25, desc[UR8][R52.64] ;  /* 0x0000000834197981 */ /* 0x000f68000c1e1500 */
[----:B------:R0:W5:Y:S04]  /*0b70*/  LDG.E.U16 R26, desc[UR8][R52.64+0x2] ;  /* 0x00000208341a7981 */ /* 0x000168000c1e1500 */
[----:B------:R-:W5:Y:S04]  /*0b80*/  @P4 LDG.E.U16 R28, desc[UR8][R30.64] ;  /* 0x000000081e1c4981 */ /* 0x000f68000c1e1500 */
[----:B------:R-:W5:Y:S04]  /*0b90*/  @!P0 LDG.E R33, desc[UR8][R18.64] ;  /* 0x0000000812218981 */ /* 0x000f68000c1e1900 */
[----:B------:R-:W5:Y:S04]  /*0ba0*/  @!P3 LDG.E R12, desc[UR8][R20.64] ;  /* 0x00000008140cb981 */ /* 0x000f68000c1e1900 */
[----:B------:R-:W5:Y:S01]  /*0bb0*/  @!P3 LDG.E R14, desc[UR8][R22.64] ;  /* 0x00000008160eb981 */ /* 0x000f62000c1e1900 */
[----:B------:R-:W-:Y:S01]  /*0bc0*/  MOV R63, 0x3f800000 ;  /* 0x3f800000003f7802 */ /* 0x000fe20000000f00 */
[----:B------:R-:W-:Y:S01]  /*0bd0*/  UISETP.NE.AND UP0, UPT, UR11, URZ, UPT ;  /* 0x000000ff0b00728c */ /* 0x000fe2000bf05270 */
[----:B0-----:R-:W-:-:S02]  /*0be0*/  MOV R53, RZ ;  /* 0x000000ff00357202 */ /* 0x001fc40000000f00 */
[----:B------:R-:W-:Y:S01]  /*0bf0*/  MOV R54, RZ ;  /* 0x000000ff00367202 */ /* 0x000fe20000000f00 */
[----:B----4-:R-:W-:-:S05]  /*0c00*/  FFMA.FTZ R17, -R16, R16, R17 ;  /* 0x0000001010117223 */ /* 0x010fca0000010111 */
[----:B------:R-:W-:-:S13]  /*0c10*/  FSETP.GTU.FTZ.AND P1, PT, R17, RZ, PT ;  /* 0x000000ff1100720b */ /* 0x000fda0003f3c000 */
[----:B------:R-:W0:Y:S01]  /*0c20*/  @P1 LDC R24, c[0x0][0x3c0] ;  /* 0x0000f000ff181b82 */ /* 0x000e220000000800 */
[----:B--2---:R-:W-:Y:S02]  /*0c30*/  PRMT R59, R32, 0x7632, R59 ;  /* 0x00007632203b7816 */ /* 0x004fe4000000003b */
[----:B------:R-:W-:Y:S01]  /*0c40*/  PRMT R60, R15, 0x7632, R60 ;  /* 0x000076320f3c7816 */ /* 0x000fe2000000003c */
[----:B0-----:R-:W-:-:S04]  /*0c50*/  @P1 FADD.FTZ R24, R17, R24 ;  /* 0x0000001811181221 */ /* 0x001fc80000010000 */
[----:B------:R0:W1:Y:S01]  /*0c60*/  @P1 MUFU.RSQ R63, R24 ;  /* 0x00000018003f1308 */ /* 0x0000620000001400 */
[----:B------:R-:W-:Y:S02]  /*0c70*/  PRMT R57, R8, 0x7632, R57 ;  /* 0x0000763208397816 */ /* 0x000fe40000000039 */
[----:B---3--:R-:W-:Y:S02]  /*0c80*/  PRMT R58, R10, 0x7632, R58 ;  /* 0x000076320a3a7816 */ /* 0x008fe4000000003a */
[----:B-----5:R-:W-:Y:S02]  /*0c90*/  @P4 SHF.L.U32 R54, R27, 0x10, RZ ;  /* 0x000000101b364819 */ /* 0x020fe400000006ff */
[----:B------:R-:W-:Y:S02]  /*0ca0*/  PRMT R61, R34, 0x7632, R61 ;  /* 0x00007632223d7816 */ /* 0x000fe4000000003d */
[----:B------:R-:W-:Y:S02]  /*0cb0*/  SHF.L.U32 R52, R25, 0x10, RZ ;  /* 0x0000001019347819 */ /* 0x000fe400000006ff */
[----:B------:R-:W-:-:S02]  /*0cc0*/  SHF.L.U32 R17, R26, 0x10, RZ ;  /* 0x000000101a117819 */ /* 0x000fc400000006ff */
[----:B------:R-:W-:Y:S02]  /*0cd0*/  @P4 SHF.L.U32 R53, R28, 0x10, RZ ;  /* 0x000000101c354819 */ /* 0x000fe400000006ff */
[----:B------:R-:W-:Y:S02]  /*0ce0*/  PRMT R62, R33, 0x7632, R62 ;  /* 0x00007632213e7816 */ /* 0x000fe4000000003e */
        /* <DEDUP_REMOVED lines=10> */
[----:B------:R-:W-:Y:S01]  /*0d90*/  FMUL.FTZ R21, R52, R19 ;  /* 0x0000001334157220 */ /* 0x000fe20000410000 */
        /* <DEDUP_REMOVED lines=27> */
[----:B------:R-:W-:-:S03]  /*0f50*/  FMUL.FTZ R27, R52, R26 ;  /* 0x0000001a341b7220 */ /* 0x000fc60000410000 */
[----:B------:R-:W-:Y:S01]  /*0f60*/  FFMA.FTZ R28, R23, R24, R28 ;  /* 0x00000018171c7223 */ /* 0x000fe2000001001c */
[----:B------:R-:W-:Y:S01]  /*0f70*/  SHF.L.U32 R23, R8, 0x10, RZ ;  /* 0x0000001008177819 */ /* 0x000fe200000006ff */
[----:B------:R-:W-:Y:S01]  /*0f80*/  FADD.FTZ R24, R24, R21 ;  /* 0x0000001518187221 */ /* 0x000fe20000010000 */
[----:B------:R-:W-:-:S03]  /*0f90*/  FADD.FTZ R21, R20, R26 ;  /* 0x0000001a14157221 */ /* 0x000fc60000010000 */
[----:B------:R-:W-:Y:S01]  /*0fa0*/  FADD.FTZ R30, -R16, R23 ;  /* 0x00000017101e7221 */ /* 0x000fe20000010100 */
[----:B------:R-:W-:Y:S01]  /*0fb0*/  SHF.L.U32 R23, R57, 0x10, RZ ;  /* 0x0000001039177819 */ /* 0x000fe200000006ff */
[----:B------:R-:W-:Y:S02]  /*0fc0*/  FADD.FTZ R24, R24, R27 ;  /* 0x0000001b18187221 */ /* 0x000fe40000010000 */
[----:B------:R-:W-:Y:S02]  /*0fd0*/  FMUL.FTZ R25, R30, R63 ;  /* 0x0000003f1e197220 */ /* 0x000fe40000410000 */
[----:B------:R-:W-:Y:S02]  /*0fe0*/  FADD.FTZ R20, -R16, R23 ;  /* 0x0000001710147221 */ /* 0x000fe40000010100 */
[----:B------:R-:W-:Y:S01]  /*0ff0*/  FFMA.FTZ R19, R26, R25, R19 ;  /* 0x000000191a137223 */ /* 0x000fe20000010013 */
[----:B------:R-:W-:Y:S01]  /*1000*/  FFMA.FTZ R29, R25, R27, R28 ;  /* 0x0000001b191d7223 */ /* 0x000fe2000001001c */
[----:B------:R-:W-:Y:S01]  /*1010*/  SHF.L.U32 R25, R58, 0x10, RZ ;  /* 0x000000103a197819 */ /* 0x000fe200000006ff */
[----:B------:R-:W-:Y:S01]  /*1020*/  FMUL.FTZ R20, R20, R63 ;  /* 0x0000003f14147220 */ /* 0x000fe20000410000 */
[----:B------:R-:W-:-:S03]  /*1030*/  SHF.L.U32 R27, R12, 0x10, RZ ;  /* 0x000000100c1b7819 */ /* 0x000fc600000006ff */
[----:B------:R-:W-:Y:S01]  /*1040*/  FADD.FTZ R23, R22, R25 ;  /* 0x0000001916177221 */ /* 0x000fe20000010000 */
[----:B------:R-:W-:Y:S01]  /*1050*/  FFMA.FTZ R18, R25, R20, R18 ;  /* 0x0000001419127223 */ /* 0x000fe20000010012 */
[----:B------:R-:W-:Y:S01]  /*1060*/  FMUL.FTZ R25, R17, R25 ;  /* 0x0000001911197220 */ /* 0x000fe20000410000 */
[----:B------:R-:W-:-:S03]  /*1070*/  SHF.L.U32 R22, R14, 0x10, RZ ;  /* 0x000000100e167819 */ /* 0x000fc600000006ff */
[----:B------:R-:W-:Y:S01]  /*1080*/  FFMA.FTZ R29, R20, R25, R29 ;  /* 0x00000019141d7223 */ /* 0x000fe2000001001d */
[----:B------:R-:W-:Y:S01]  /*1090*/  FADD.FTZ R20, -R16, R27 ;  /* 0x0000001b10147221 */ /* 0x000fe20000010100 */
[----:B------:R-:W-:Y:S01]  /*10a0*/  FADD.FTZ R24, R25, R24 ;  /* 0x0000001819187221 */ /* 0x000fe20000010000 */
[----:B------:R-:W-:Y:S02]  /*10b0*/  FMUL.FTZ R25, R52, R22 ;  /* 0x0000001634197220 */ /* 0x000fe40000410000 */
[----:B------:R-:W-:Y:S02]  /*10c0*/  FMUL.FTZ R26, R20, R63 ;  /* 0x0000003f141a7220 */ /* 0x000fe40000410000 */
[----:B------:R-:W-:Y:S02]  /*10d0*/  FADD.FTZ R28, R24, R25 ;  /* 0x00000019181c7221 */ /* 0x000fe40000010000 */
[----:B------:R-:W-:Y:S01]  /*10e0*/  FFMA.FTZ R27, R26, R25, R29 ;  /* 0x000000191a1b7223 */ /* 0x000fe2000001001d */
[----:B------:R-:W-:-:S05]  /*10f0*/  SHF.L.U32 R25, R55, 0x10, RZ ;  /* 0x0000001037197819 */ /* 0x000fca00000006ff */
[----:B------:R-:W-:Y:S01]  /*1100*/  FADD.FTZ R20, -R16, R25 ;  /* 0x0000001910147221 */ /* 0x000fe20000010100 */
[----:B------:R-:W-:-:S03]  /*1110*/  SHF.L.U32 R25, R56, 0x10, RZ ;  /* 0x0000001038197819 */ /* 0x000fc600000006ff */
[----:B------:R-:W-:Y:S01]  /*1120*/  FMUL.FTZ R24, R20, R63 ;  /* 0x0000003f14187220 */ /* 0x000fe20000410000 */
[----:B------:R-:W-:Y:S01]  /*1130*/  FFMA.FTZ R20, R22, R26, R19 ;  /* 0x0000001a16147223 */ /* 0x000fe20000010013 */
[----:B------:R-:W-:Y:S01]  /*1140*/  FMUL.FTZ R29, R17, R25 ;  /* 0x00000019111d7220 */ /* 0x000fe20000410000 */
[----:B------:R-:W-:Y:S01]  /*1150*/  FADD.FTZ R22, R21, R22 ;  /* 0x0000001615167221 */ /* 0x000fe20000010000 */
[----:B------:R-:W-:Y:S01]  /*1160*/  FFMA.FTZ R21, R25, R24, R18 ;  /* 0x0000001819157223 */ /* 0x000fe20000010012 */
[----:B------:R-:W-:Y:S01]  /*1170*/  FADD.FTZ R23, R23, R25 ;  /* 0x0000001917177221 */ /* 0x000fe20000010000 */
[----:B------:R-:W-:Y:S01]  /*1180*/  FADD.FTZ R28, R29, R28 ;  /* 0x0000001c1d1c7221 */ /* 0x000fe20000010000 */
[----:B------:R-:W-:Y:S01]  /*1190*/  FFMA.FTZ R29, R24, R29, R27 ;  /* 0x0000001d181d7223 */ /* 0x000fe2000001001b */
[----:B------:R-:W-:Y:S06]  /*11a0*/  BRA `(.L_x_246) ;  /* 0x0000000800407947 */ /* 0x000fec0003800000 */
.L_x_245:
        /* <DEDUP_REMOVED lines=10> */
[----:B------:R-:W-:Y:S01]  /*1250*/  FFMA.FTZ R24, R52, R19, R53 ;  /* 0x0000001334187223 */ /* 0x000fe20000010035 */
        /* <DEDUP_REMOVED lines=90> */
[----:B------:R-:W-:Y:S02]  /*1800*/  FFMA.FTZ R25, R18, R22, R25 ;  /* 0x0000001612197223 */ /* 0x000fe40000010019 */
[----:B------:R-:W-:Y:S01]  /*1810*/  FADD.FTZ R26, -R16, R31 ;  /* 0x0000001f101a7221 */ /* 0x000fe20000010100 */
[----:B------:R-:W-:-:S03]  /*1820*/  FMUL.FTZ R31, R52, R27 ;  /* 0x0000001b341f7220 */ /* 0x000fc60000410000 */
        /* <DEDUP_REMOVED lines=14> */
[----:B------:R-:W-:Y:S02]  /*1910*/  FMUL.FTZ R31, R52, R26 ;  /* 0x0000001a341f7220 */ /* 0x000fe40000410000 */
[----:B------:R-:W-:Y:S01]  /*1920*/  FADD.FTZ R64, -R16, R19 ;  /* 0x0000001310407221 */ /* 0x000fe20000010100 */
[----:B------:R-:W-:Y:S01]  /*1930*/  FADD.FTZ R19, R21, R22 ;  /* 0x0000001615137221 */ /* 0x000fe20000010000 */
[C---:B------:R-:W-:Y:S02]  /*1940*/  FMUL.FTZ R22, R17.reuse, R22 ;  /* 0x0000001611167220 */ /* 0x040fe40000410000 */
[----:B------:R-:W-:Y:S02]  /*1950*/  FMUL.FTZ R30, R64, R63 ;  /* 0x0000003f401e7220 */ /* 0x000fe40000410000 */
[----:B------:R-:W-:Y:S01]  /*1960*/  FFMA.FTZ R18, R18, R22, R29 ;  /* 0x0000001612127223 */ /* 0x000fe2000001001d */
[----:B------:R-:W-:Y:S01]  /*1970*/  FADD.FTZ R28, R22, R28 ;  /* 0x0000001c161c7221 */ /* 0x000fe20000010000 */
[----:B------:R-:W-:Y:S01]  /*1980*/  FFMA.FTZ R20, R17, R30, R54 ;  /* 0x0000001e11147223 */ /* 0x000fe20000010036 */
[----:B------:R-:W-:Y:S01]  /*1990*/  FADD.FTZ R22, R23, R26 ;  /* 0x0000001a17167221 */ /* 0x000fe20000010000 */
[----:B------:R-:W-:Y:S01]  /*19a0*/  FFMA.FTZ R71, R27, R31, R18 ;  /* 0x0000001f1b477223 */ /* 0x000fe20000010012 */
[----:B------:R-:W-:Y:S01]  /*19b0*/  FADD.FTZ R28, R28, R31 ;  /* 0x0000001f1c1c7221 */ /* 0x000fe20000010000 */
[----:B------:R-:W-:Y:S01]  /*19c0*/  FMUL.FTZ R21, R20, -1.4426950216293334961 ;  /* 0xbfb8aa3b14157820 */ /* 0x000fe20000410000 */
[----:B------:R-:W-:-:S05]  /*19d0*/  SHF.L.U32 R18, R56, 0x10, RZ ;  /* 0x0000001038127819 */ /* 0x000fca00000006ff */
[----:B------:R-:W0:Y:S02]  /*19e0*/  MUFU.EX2 R21, R21 ;  /* 0x0000001500157308 */ /* 0x000e240000000800 */
[----:B0-----:R-:W-:-:S06]  /*19f0*/  FADD.FTZ R29, R21, 1 ;  /* 0x3f800000151d7421 */ /* 0x001fcc0000010000 */
[----:B------:R-:W0:Y:S02]  /*1a00*/  MUFU.RCP R29, R29 ;  /* 0x0000001d001d7308 */ /* 0x000e240000001000 */
[----:B0-----:R-:W-:Y:S01]  /*1a10*/  FADD.FTZ R31, -R29, 1 ;  /* 0x3f8000001d1f7421 */ /* 0x001fe20000010100 */
[----:B------:R-:W-:-:S03]  /*1a20*/  FMUL.FTZ R18, R18, R29 ;  /* 0x0000001d12127220 */ /* 0x000fc60000410000 */
[----:B------:R-:W-:Y:S01]  /*1a30*/  FFMA.FTZ R31, R20, R31, 1 ;  /* 0x3f800000141f7423 */ /* 0x000fe2000001001f */
[----:B------:R-:W-:-:S03]  /*1a40*/  FFMA.FTZ R20, R27, R26, R24 ;  /* 0x0000001a1b147223 */ /* 0x000fc60000010018 */
[----:B------:R-:W-:-:S04]  /*1a50*/  FMUL.FTZ R18, R18, R31 ;  /* 0x0000001f12127220 */ /* 0x000fc80000410000 */
[----:B------:R-:W-:Y:S01]  /*1a60*/  FMUL.FTZ R21, R17, R18 ;  /* 0x0000001211157220 */ /* 0x000fe20000410000 */
[----:B------:R-:W-:-:S03]  /*1a70*/  FADD.FTZ R23, R19, R18 ;  /* 0x0000001213177221 */ /* 0x000fc60000010000 */
[C---:B------:R-:W-:Y:S01]  /*1a80*/  FFMA.FTZ R29, R30.reuse, R21, R71 ;  /* 0x000000151e1d7223 */ /* 0x040fe20000010047 */
[----:B------:R-:W-:Y:S01]  /*1a90*/  FADD.FTZ R28, R21, R28 ;  /* 0x0000001c151c7221 */ /* 0x000fe20000010000 */
[----:B------:R-:W-:-:S07]  /*1aa0*/  FFMA.FTZ R21, R30, R18, R25 ;  /* 0x000000121e157223 */ /* 0x000fce0000010019 */
.L_x_246:
        /* <DEDUP_REMOVED lines=35> */
.L_x_248:
[----:B------:R-:W-:Y:S05]  /*1ce0*/  BSYNC.RECONVERGENT B0 ;  /* 0x0000000000007941 */ /* 0x000fea0003800200 */
.L_x_247:
        /* <DEDUP_REMOVED lines=9> */
[----:B0--3--:R-:W-:-:S03]  /*1d80*/  FADD.FTZ R18, R19, R25 ;  /* 0x0000001913127221 */ /* 0x009fc60000010000 */
        /* <DEDUP_REMOVED lines=46> */
.L_x_250:
[----:B------:R-:W-:Y:S05]  /*2070*/  BSYNC.RECONVERGENT B0 ;  /* 0x0000000000007941 */ /* 0x000fea0003800200 */
.L_x_249:
        /* <DEDUP_REMOVED lines=158> */
.L_x_252:
[----:B------:R-:W-:Y:S05]  /*2a60*/  BSYNC.RECONVERGENT B0 ;  /* 0x0000000000007941 */ /* 0x000fea0003800200 */
.L_x_251:
[----:B------:R-:W-:Y:S04]  /*2a70*/  BSSY.RECONVERGENT B0, `(.L_x_253) ;  /* 0x000001d000007945 */ /* 0x000fe80003800200 */
[----:B------:R-:W-:Y:S05]  /*2a80*/  @P1 BRA `(.L_x_254) ;  /* 0x00000000006c1947 */ /* 0x000fea0003800000 */
[----:B------:R-:W4:Y:S01]  /*2a90*/  LDC.64 R24, c[0x0][0x3f8] ;  /* 0x0000fe00ff187b82 */ /* 0x000f220000000a00 */
[----:B------:R-:W-:-:S07]  /*2aa0*/  IMAD R29, R65, 0x15, R2 ;  /* 0x00000015411d7824 */ /* 0x000fce00078e0202 */
[----:B-12---:R-:W1:Y:S01]  /*2ab0*/  LDC.64 R26, c[0x0][0x3d8] ;  /* 0x0000f600ff1a7b82 */ /* 0x006e620000000a00 */
[----:B----4-:R-:W-:Y:S01]  /*2ac0*/  LEA.HI R31, P1, R25, R24, RZ, 0x1 ;  /* 0x00000018191f7211 */ /* 0x010fe200078308ff */
[----:B-1----:R-:W-:-:S03]  /*2ad0*/  IMAD.WIDE R28, R29, 0x4, R26 ;  /* 0x000000041d1c7825 */ /* 0x002fc600078e021a */
        /* <DEDUP_REMOVED lines=22> */
.L_x_254:
[----:B------:R-:W-:Y:S05]  /*2c40*/  BSYNC.RECONVERGENT B0 ;  /* 0x0000000000007941 */ /* 0x000fea0003800200 */
.L_x_253:
        /* <DEDUP_REMOVED lines=10> */
[----:B------:R-:W-:Y:S02]  /*2cf0*/  LOP3.LUT P1, R24, R35, 0x2, RZ, 0xc0, !PT ;  /* 0x0000000223187812 */ /* 0x000fe4000782c0ff */
[----:B------:R-:W-:Y:S02]  /*2d00*/  IADD3 R23, PT, PT, R23, R0, RZ ;  /* 0x0000000017177210 */ /* 0x000fe40007ffe0ff */
[----:B-1----:R-:W-:Y:S02]  /*2d10*/  SEL R27, R4, RZ, !P1 ;  /* 0x000000ff041b7207 */ /* 0x002fe40004800000 */
        /* <DEDUP_REMOVED lines=10> */
.L_x_257:
[----:B----4-:R-:W4:Y:S04]  /*2dc0*/  LDG.E.STRONG.GPU R22, desc[UR8][R20.64] ;  /* 0x0000000814167981 */ /* 0x010f28000c1ef900 */
[----:B----4-:R-:W-:Y:S01]  /*2dd0*/  CCTL.IVALL ;  /* 0x00000000ff00798f */ /* 0x010fe20002000000 */
[----:B------:R-:W-:Y:S05]  /*2de0*/  YIELD ;  /* 0x0000000000007946 */ /* 0x000fea0003800000 */
[----:B------:R-:W-:-:S13]  /*2df0*/  ISETP.NE.AND P1, PT, R22, R27, PT ;  /* 0x0000001b1600720c */ /* 0x000fda0003f25270 */
[----:B------:R-:W-:Y:S05]  /*2e00*/  @P1 BRA `(.L_x_257) ;  /* 0xfffffffc00ec1947 */ /* 0x000fea000383ffff */
.L_x_256:
        /* <DEDUP_REMOVED lines=9> */
[----:B------:R-:W-:Y:S02]  /*2ea0*/  MOV R24, R38 ;  /* 0x0000002600187202 */ /* 0x000fe40000000f00 */
[----:B--2---:R-:W-:-:S02]  /*2eb0*/  MOV R26, R39 ;  /* 0x00000027001a7202 */ /* 0x004fc40000000f00 */
[----:B------:R-:W-:Y:S02]  /*2ec0*/  MOV R28, R40 ;  /* 0x00000028001c7202 */ /* 0x000fe40000000f00 */
[----:B------:R-:W-:Y:S02]  /*2ed0*/  MOV R30, R41 ;  /* 0x00000029001e7202 */ /* 0x000fe40000000f00 */
[----:B------:R-:W-:-:S07]  /*2ee0*/  MOV R64, R42 ;  /* 0x0000002a00407202 */ /* 0x000fce0000000f00 */
.L_x_259:
        /* <DEDUP_REMOVED lines=60> */
.L_x_258:
        /* <DEDUP_REMOVED lines=10> */
[----:B-1----:R-:W-:-:S03]  /*3350*/  IADD3 R27, PT, PT, R28, 0x3, RZ ;  /* 0x000000031c1b7810 */ /* 0x002fc60007ffe0ff */
[----:B------:R-:W-:Y:S01]  /*3360*/  @!P1 IMAD R21, R28, R3, R0 ;  /* 0x000000031c159224 */ /* 0x000fe200078e0200 */
[----:B------:R-:W-:-:S03]  /*3370*/  ISETP.EQ.OR P6, PT, R27, UR10, P2 ;  /* 0x0000000a1b007c0c */ /* 0x000fc600097c2670 */
[----:B------:R-:W-:-:S04]  /*3380*/  @!P1 IMAD.WIDE.U32 R20, R21, 0x8, R76 ;  /* 0x0000000815149825 */ /* 0x000fc800078e004c */
[-CC-:B------:R-:W-:Y:S02]  /*3390*/  @!P3 IMAD R23, R23, R3.reuse, R0.reuse ;  /* 0x000000031717b224 */ /* 0x180fe400078e0200 */
[----:B------:R-:W-:Y:S01]  /*33a0*/  @!P5 IMAD R25, R25, R3, R0 ;  /* 0x000000031919d224 */ /* 0x000fe200078e0200 */
[----:B------:R-:W0:Y:S01]  /*33b0*/  @!P1 LDG.E.64 R20, desc[UR8][R20.64] ;  /* 0x0000000814149981 */ /* 0x000e22000c1e1b00 */
[----:B------:R-:W-:-:S04]  /*33c0*/  @!P3 IMAD.WIDE.U32 R22, R23, 0x8, R76 ;  /* 0x000000081716b825 */ /* 0x000fc800078e004c */
[----:B------:R-:W-:Y:S02]  /*33d0*/  @!P5 IMAD.WIDE.U32 R24, R25, 0x8, R76 ;  /* 0x000000081918d825 */ /* 0x000fe400078e004c */
        /* <DEDUP_REMOVED lines=14> */
.L_x_260:
[----:B------:R-:W-:-:S13]  /*34c0*/  LOP3.LUT P1, R20, R4, 0x3, RZ, 0xc0, !PT ;  /* 0x0000000304147812 */ /* 0x000fda000782c0ff */
[----:B------:R-:W-:Y:S05]  /*34d0*/  @!P1 BRA `(.L_x_255) ;  /* 0x00000000006c9947 */ /* 0x000fea0003800000 */
[----:B------:R-:W-:Y:S02]  /*34e0*/  ISETP.NE.AND P1, PT, R20, 0x1, PT ;  /* 0x000000011400780c */ /* 0x000fe40003f25270 */
[----:B------:R-:W-:-:S11]  /*34f0*/  LOP3.LUT R24, R4, 0x1, RZ, 0xc0, !PT ;  /* 0x0000000104187812 */ /* 0x000fd600078ec0ff */
        /* <DEDUP_REMOVED lines=15> */
.L_x_261:
        /* <DEDUP_REMOVED lines=9> */
.L_x_262:
[----:B------:R-:W-:Y:S05]  /*3680*/  BSYNC.RECONVERGENT B0 ;  /* 0x0000000000007941 */ /* 0x000fea0003800200 */
.L_x_255:
        /* <DEDUP_REMOVED lines=8> */
[----:B-1----:R-:W-:Y:S01]  /*3710*/  SHF.L.U32 R27, R8, 0x10, RZ ;  /* 0x00000010081b7819 */ /* 0x002fe200000006ff */
[C---:B------:R-:W-:Y:S01]  /*3720*/  FADD.FTZ R24, -R16.reuse, R25 ;  /* 0x0000001910187221 */ /* 0x040fe20000010100 */
[----:B------:R-:W-:Y:S01]  /*3730*/  SHF.L.U32 R57, R57, 0x10, RZ ;  /* 0x0000001039397819 */ /* 0x000fe200000006ff */
[----:B--2---:R-:W-:Y:S01]  /*3740*/  FADD.FTZ R26, -R16, R59 ;  /* 0x0000003b101a7221 */ /* 0x004fe20000010100 */
[----:B------:R-:W-:Y:S01]  /*3750*/  SHF.L.U32 R29, R12, 0x10, RZ ;  /* 0x000000100c1d7819 */ /* 0x000fe200000006ff */
[C---:B------:R-:W-:Y:S01]  /*3760*/  FADD.FTZ R28, -R16.reuse, R27 ;  /* 0x0000001b101c7221 */ /* 0x040fe20000010100 */
[----:B------:R-:W-:Y:S01]  /*3770*/  SHF.L.U32 R55, R55, 0x10, RZ ;  /* 0x0000001037377819 */ /* 0x000fe200000006ff */
[C---:B------:R-:W-:Y:S01]  /*3780*/  FADD.FTZ R22, -R16.reuse, R57 ;  /* 0x0000003910167221 */ /* 0x040fe20000010100 */
[----:B------:R-:W-:Y:S01]  /*3790*/  SHF.L.U32 R33, R33, 0x10, RZ ;  /* 0x0000001021217819 */ /* 0x000fe200000006ff */
[----:B------:R-:W-:Y:S01]  /*37a0*/  FADD.FTZ R12, -R16, R29 ;  /* 0x0000001d100c7221 */ /* 0x000fe20000010100 */
[----:B------:R-:W-:Y:S01]  /*37b0*/  SHF.L.U32 R62, R62, 0x10, RZ ;  /* 0x000000103e3e7819 */ /* 0x000fe200000006ff */
[----:B------:R-:W-:Y:S01]  /*37c0*/  FMUL.FTZ R34, R30, R63 ;  /* 0x0000003f1e227220 */ /* 0x000fe20000410000 */
[----:B-----5:R-:W-:-:S09]  /*37d0*/  ULEA UR6, UR7, UR6, 0x18 ;  /* 0x0000000607067291 */ /* 0x020fd2000f8ec0ff */
[----:B------:R0:W-:Y:S01]  /*37e0*/  @!P2 STS.64 [UR6+0xc8], R18 ;  /* 0x0000c812ff00a988 */ /* 0x0001e20008000a06 */
[----:B------:R-:W-:Y:S01]  /*37f0*/  BAR.SYNC.DEFER_BLOCKING 0x0 ;  /* 0x0000000000007b1d */ /* 0x000fe20000010000 */
[C---:B0--3--:R-:W-:Y:S01]  /*3800*/  FADD.FTZ R18, -R16.reuse, R23 ;  /* 0x0000001710127221 */ /* 0x049fe20000010100 */
[----:B------:R-:W-:-:S03]  /*3810*/  FADD.FTZ R16, -R16, R55 ;  /* 0x0000003710107221 */ /* 0x000fc60000010100 */
[----:B------:R-:W-:Y:S01]  /*3820*/  FMUL.FTZ R31, R18, R63 ;  /* 0x0000003f121f7220 */ /* 0x000fe20000410000 */
        /* <DEDUP_REMOVED lines=23> */
.L_x_263:
        /* <DEDUP_REMOVED lines=20> */
.L_x_265:
[----:B------:R-:W-:Y:S05]  /*3ae0*/  BSYNC.RECONVERGENT B0 ;  /* 0x0000000000007941 */ /* 0x000fea0003800200 */
.L_x_264:
        /* <DEDUP_REMOVED lines=39> */
.L_x_266:
        /* <DEDUP_REMOVED lines=18> */
.L_x_268:
[----:B------:R-:W-:Y:S05]  /*3e80*/  BSYNC.RECONVERGENT B0 ;  /* 0x0000000000007941 */ /* 0x000fea0003800200 */
.L_x_267:
        /* <DEDUP_REMOVED lines=21> */
.L_x_269:
        /* <DEDUP_REMOVED lines=9> */
[----:B------:R-:W-:-:S05]  /*4070*/  FMUL.FTZ R10, R24, R63 ;  /* 0x0000003f180a7220 */ /* 0x000fca0000410000 */
[----:B------:R-:W-:Y:S01]  /*4080*/  F2FP.BF16.F32.PACK_AB R15, R10, R15 ;  /* 0x0000000f0a0f723e */ /* 0x000fe200000010ff */
[----:B-1----:R-:W-:Y:S02]  /*4090*/  IMAD R20, R11, UR6, RZ ;  /* 0x000000060b147c24 */ /* 0x002fe4000f8e02ff */
[----:B------:R-:W-:-:S04]  /*40a0*/  IMAD.WIDE.U32 R18, R45, UR6, R18 ;  /* 0x000000062d127c25 */ /* 0x000fc8000f8e0012 */
[----:B------:R-:W-:Y:S01]  /*40b0*/  IMAD R21, R45, UR7, R20 ;  /* 0x000000072d157c24 */ /* 0x000fe2000f8e0214 */
[----:B0-----:R-:W-:-:S04]  /*40c0*/  LEA R20, P0, R18, UR12, 0x1 ;  /* 0x0000000c12147c11 */ /* 0x001fc8000f8008ff */
[----:B------:R-:W-:-:S04]  /*40d0*/  IADD3 R21, PT, PT, R19, R21, RZ ;  /* 0x0000001513157210 */ /* 0x000fc80007ffe0ff */
[----:B------:R-:W-:-:S05]  /*40e0*/  LEA.HI.X R21, R18, UR13, R21, 0x1, P0 ;  /* 0x0000000d12157c11 */ /* 0x000fca00080f0c15 */
[----:B------:R1:W-:Y:S02]  /*40f0*/  STG.E desc[UR8][R20.64], R15 ;  /* 0x0000000f14007986 */ /* 0x0003e4000c101908 */
.L_x_271:
[----:B------:R-:W-:Y:S05]  /*4100*/  BSYNC.RECONVERGENT B0 ;  /* 0x0000000000007941 */ /* 0x000fea0003800200 */
.L_x_270:
        /* <DEDUP_REMOVED lines=8> */
[----:B------:R-:W2:Y:S01]  /*4190*/  MUFU.EX2 R18, R18 ;  /* 0x0000001200127308 */ /* 0x000ea20000000800 */
[----:B01----:R-:W-:Y:S01]  /*41a0*/  FADD.FTZ R15, R10, 1 ;  /* 0x3f8000000a0f7421 */ /* 0x003fe20000010000 */
[----:B--2---:R-:W-:-:S05]  /*41b0*/  FADD.FTZ R19, R18, 1 ;  /* 0x3f80000012137421 */ /* 0x004fca0000010000 */
        /* <DEDUP_REMOVED lines=10> */
.L_x_272:
[----:B------:R-:W-:Y:S01]  /*4260*/  ISETP.GE.AND.EX P2, PT, R13, UR15, PT, P2 ;  /* 0x0000000f0d007c0c */ /* 0x000fe2000bf46320 */
[----:B------:R-:W-:Y:S01]  /*4270*/  FFMA.FTZ R14, R52, R14, -R25 ;  /* 0x0000000e340e7223 */ /* 0x000fe20000010819 */
[----:B------:R-:W-:Y:S01]  /*4280*/  FFMA.FTZ R8, R17, R56, -R8 ;  /* 0x0000003811087223 */ /* 0x000fe20000010808 */
[----:B------:R-:W-:Y:S02]  /*4290*/  BSSY.RECONVERGENT B0, `(.L_x_273) ;  /* 0x000000f000007945 */ /* 0x000fe40003800200 */
[-C--:B------:R-:W-:Y:S01]  /*42a0*/  FMUL.FTZ R17, R14, R63.reuse ;  /* 0x0000003f0e117220 */ /* 0x080fe20000410000 */
[----:B------:R-:W-:-:S07]  /*42b0*/  FMUL.FTZ R8, R8, R63 ;  /* 0x0000003f08087220 */ /* 0x000fce0000410000 */
[----:B------:R-:W-:Y:S05]  /*42c0*/  @P2 BRA `(.L_x_274) ;  /* 0x00000000002c2947 */ /* 0x000fea0003800000 */
[----:B------:R-:W0:Y:S01]  /*42d0*/  LDCU.64 UR6, c[0x0][0x3f8] ;  /* 0x00007f00ff0677ac */ /* 0x000e220008000a00 */
[----:B------:R-:W-:Y:S02]  /*42e0*/  MOV R66, R68 ;  /* 0x0000004400427202 */ /* 0x000fe40000000f00 */
[----:B------:R-:W-:Y:S01]  /*42f0*/  F2FP.BF16.F32.PACK_AB R17, R8, R17 ;  /* 0x000000110811723e */ /* 0x000fe200000010ff */
[----:B------:R-:W2:Y:S01]  /*4300*/  LDCU.64 UR12, c[0x0][0x380] ;  /* 0x00007000ff0c77ac */ /* 0x000ea20008000a00 */
[----:B01----:R-:W-:Y:S02]  /*4310*/  IMAD R15, R13, UR6, RZ ;  /* 0x000000060d0f7c24 */ /* 0x003fe4000f8e02ff */
[----:B------:R-:W-:-:S04]  /*4320*/  IMAD.WIDE.U32 R66, R44, UR6, R66 ;  /* 0x000000062c427c25 */ /* 0x000fc8000f8e0042 */
[----:B------:R-:W-:Y:S01]  /*4330*/  IMAD R15, R44, UR7, R15 ;  /* 0x000000072c0f7c24 */ /* 0x000fe2000f8e020f */
[----:B--2---:R-:W-:-:S04]  /*4340*/  LEA R14, P0, R66, UR12, 0x1 ;  /* 0x0000000c420e7c11 */ /* 0x004fc8000f8008ff */
[----:B------:R-:W-:-:S04]  /*4350*/  IADD3 R15, PT, PT, R67, R15, RZ ;  /* 0x0000000f430f7210 */ /* 0x000fc80007ffe0ff */
[----:B------:R-:W-:-:S05]  /*4360*/  LEA.HI.X R15, R66, UR13, R15, 0x1, P0 ;  /* 0x0000000d420f7c11 */ /* 0x000fca00080f0c0f */
[----:B------:R2:W-:Y:S02]  /*4370*/  STG.E desc[UR8][R14.64], R17 ;  /* 0x000000110e007986 */ /* 0x0005e4000c101908 */
.L_x_274:
[----:B------:R-:W-:Y:S05]  /*4380*/  BSYNC.RECONVERGENT B0 ;  /* 0x0000000000007941 */ /* 0x000fea0003800200 */
.L_x_273:
[----:B------:R-:W-:Y:S02]  /*4390*/  IADD3 R36, PT, PT, R3, R36, RZ ;  /* 0x0000002403247210 */ /* 0x000fe40007ffe0ff */
[----:B------:R-:W-:Y:S02]  /*43a0*/  IADD3 R35, PT, PT, R35, 0x1, RZ ;  /* 0x0000000123237810 */ /* 0x000fe40007ffe0ff */
[----:B------:R-:W-:-:S13]  /*43b0*/  ISETP.GE.AND P0, PT, R36, UR4, PT ;  /* 0x0000000424007c0c */ /* 0x000fda000bf06270 */
[----:B------:R-:W-:Y:S05]  /*43c0*/  @!P0 BRA `(.L_x_275) ;  /* 0xffffffbc00dc8947 */ /* 0x000fea000383ffff */
.L_x_244:
        /* <DEDUP_REMOVED lines=19> */
.L_x_277:
[----:B------:R-:W-:Y:S05]  /*4500*/  BSYNC.RECONVERGENT B0 ;  /* 0x0000000000007941 */ /* 0x000fea0003800200 */
.L_x_276:
[----:B------:R-:W-:Y:S05]  /*4510*/  @P0 EXIT ;  /* 0x000000000000094d */ /* 0x000fea0003800000 */
[----:B------:R-:W-:Y:S05]  /*4520*/  @P2 BRA `(.L_x_278) ;  /* 0x0000000000202947 */ /* 0x000fea0003800000 */
[----:B------:R-:W-:-:S05]  /*4530*/  IMAD R0, R6, R7, RZ ;  /* 0x0000000706007224 */ /* 0x000fca00078e02ff */
[----:B------:R-:W-:-:S13]  /*4540*/  ISETP.NE.AND P0, PT, R0, -0x1, PT ;  /* 0xffffffff0000780c */ /* 0x000fda0003f05270 */
[----:B------:R-:W-:Y:S05]  /*4550*/  @!P0 BRA `(.L_x_278) ;  /* 0x0000000000148947 */ /* 0x000fea0003800000 */
.L_x_279:
[----:B---3--:R-:W3:Y:S04]  /*4560*/  LDG.E.STRONG.GPU R3, desc[UR8][R4.64] ;  /* 0x0000000804037981 */ /* 0x008ee8000c1ef900 */
[----:B---3--:R-:W-:Y:S01]  /*4570*/  CCTL.IVALL ;  /* 0x00000000ff00798f */ /* 0x008fe20002000000 */
[----:B------:R-:W-:Y:S05]  /*4580*/  YIELD ;  /* 0x0000000000007946 */ /* 0x000fea0003800000 */
[----:B------:R-:W-:-:S13]  /*4590*/  ISETP.NE.AND P0, PT, R3, R0, PT ;  /* 0x000000000300720c */ /* 0x000fda0003f05270 */
[----:B------:R-:W-:Y:S05]  /*45a0*/  @P0 BRA `(.L_x_279) ;  /* 0xfffffffc00ec0947 */ /* 0x000fea000383ffff */
.L_x_278:
        /* <DEDUP_REMOVED lines=25> */
[--C-:B01----:R-:W-:Y:S02]  /*4740*/  SHF.R.U32.HI R15, RZ, 0x5, R4.reuse ;  /* 0x00000005ff0f7819 */ /* 0x103fe40000011604 */
        /* <DEDUP_REMOVED lines=17> */
[----:B------:R-:W-:Y:S02]  /*4860*/  IADD3.X R34, PT, PT, RZ, R13, RZ, P2, !PT ;  /* 0x0000000dff227210 */ /* 0x000fe400017fe4ff */
[----:B------:R-:W-:Y:S02]  /*4870*/  ISETP.GE.U32.AND P0, PT, R17, 0x3, PT ;  /* 0x000000031100780c */ /* 0x000fe40003f06070 */
[----:B------:R-:W-:Y:S02]  /*4880*/  SHF.R.S64 R29, R29, 0x1, R34 ;  /* 0x000000011d1d7819 */ /* 0x000fe40000001022 */
[----:B------:R-:W-:-:S02]  /*4890*/  ISETP.GE.U32.AND.EX P0, PT, R6, RZ, PT, P0 ;  /* 0x000000ff0600720c */ /* 0x000fc40003f06100 */
[----:B------:R-:W-:-:S03]  /*48a0*/  SHF.R.S32.HI R34, RZ, 0x1, R34 ;  /* 0x00000001ff227819 */ /* 0x000fc60000011422 */
[----:B------:R-:W-:Y:S08]  /*48b0*/  @!P1 BRA `(.L_x_281) ;  /* 0x0000000000e09947 */ /* 0x000ff00003800000 */
        /* <DEDUP_REMOVED lines=9> */
[----:B------:R-:W-:Y:S01]  /*4950*/  SHF.L.U64.HI R32, R3, 0x2, R0 ;  /* 0x0000000203207819 */ /* 0x000fe20000010200 */
[----:B------:R-:W-:Y:S01]  /*4960*/  UMOV UR4, URZ ;  /* 0x000000ff00047c82 */ /* 0x000fe20008000000 */
[----:B------:R-:W-:-:S02]  /*4970*/  SHF.L.U64.HI R28, R29, 0x2, R34 ;  /* 0x000000021d1c7819 */ /* 0x000fc40000010222 */
[----:B------:R-:W-:Y:S02]  /*4980*/  IADD3 R5, PT, PT, R7, UR4, RZ ;  /* 0x0000000407057c10 */ /* 0x000fe4000fffe0ff */
[----:B------:R-:W-:Y:S01]  /*4990*/  MOV R2, R6 ;  /* 0x0000000600027202 */ /* 0x000fe20000000f00 */
[----:B------:R-:W-:Y:S01]  /*49a0*/  IMAD.WIDE.U32 R6, R10, 0x4, RZ ;  /* 0x000000040a067825 */ /* 0x000fe200078e00ff */
[C---:B0-----:R-:W-:Y:S02]  /*49b0*/  IADD3 R24, P2, PT, R22.reuse, UR10, RZ ;  /* 0x0000000a16187c10 */ /* 0x041fe4000ff5e0ff */
[----:B-1----:R-:W-:Y:S02]  /*49c0*/  IADD3 R26, P1, PT, R22, UR6, RZ ;  /* 0x00000006161a7c10 */ /* 0x002fe4000ff3e0ff */
[C---:B------:R-:W-:Y:S02]  /*49d0*/  IADD3.X R25, PT, PT, R23.reuse, UR11, RZ, P2, !PT ;  /* 0x0000000b17197c10 */ /* 0x040fe400097fe4ff */
[----:B------:R-:W-:-:S02]  /*49e0*/  IADD3.X R27, PT, PT, R23, UR7, RZ, P1, !PT ;  /* 0x00000007171b7c10 */ /* 0x000fc40008ffe4ff */
[----:B------:R-:W-:Y:S02]  /*49f0*/  IADD3 R18, P2, PT, RZ, -R9, RZ ;  /* 0x80000009ff127210 */ /* 0x000fe40007f5e0ff */
[----:B--2---:R-:W-:Y:S02]  /*4a00*/  IADD3 R22, P1, PT, R22, UR12, RZ ;  /* 0x0000000c16167c10 */ /* 0x004fe4000ff3e0ff */
[----:B------:R-:W-:Y:S02]  /*4a10*/  SHF.L.U32 R9, R11, 0x2, RZ ;  /* 0x000000020b097819 */ /* 0x000fe400000006ff */
[----:B------:R-:W-:Y:S02]  /*4a20*/  IADD3.X R23, PT, PT, R23, UR13, RZ, P1, !PT ;  /* 0x0000000d17177c10 */ /* 0x000fe40008ffe4ff */
[----:B------:R-:W-:Y:S02]  /*4a30*/  IADD3 R30, PT, PT, R7, R9, RZ ;  /* 0x00000009071e7210 */ /* 0x000fe40007ffe0ff */
[----:B------:R-:W-:-:S07]  /*4a40*/  IADD3.X R20, PT, PT, RZ, -0x1, RZ, P2, !PT ;  /* 0xffffffffff147810 */ /* 0x000fce00017fe4ff */
.L_x_282:
[-C--:B0-----:R-:W-:Y:S02]  /*4a50*/  LEA R12, P1, R3, R26.reuse, 0x2 ;  /* 0x0000001a030c7211 */ /* 0x081fe400078210ff */
[----:B------:R-:W-:Y:S02]  /*4a60*/  LEA R16, P3, R29, R26, 0x2 ;  /* 0x0000001a1d107211 */ /* 0x000fe400078610ff */
[----:B------:R-:W-:Y:S02]  /*4a70*/  IADD3 R14, P2, PT, R26, R6, RZ ;  /* 0x000000061a0e7210 */ /* 0x000fe40007f5e0ff */
[----:B------:R-:W-:Y:S02]  /*4a80*/  IADD3.X R13, PT, PT, R27, R32, RZ, P1, !PT ;  /* 0x000000201b0d7210 */ /* 0x000fe40000ffe4ff */
[----:B------:R-:W-:Y:S02]  /*4a90*/  MOV R8, R26 ;  /* 0x0000001a00087202 */ /* 0x000fe40000000f00 */
[----:B------:R-:W-:-:S02]  /*4aa0*/  MOV R9, R27 ;  /* 0x0000001b00097202 */ /* 0x000fc40000000f00 */
[C---:B------:R-:W-:Y:S01]  /*4ab0*/  IADD3.X R17, PT, PT, R27.reuse, R28, RZ, P3, !PT ;  /* 0x0000001c1b117210 */ /* 0x040fe20001ffe4ff */
[----:B------:R0:W2:Y:S01]  /*4ac0*/  LDG.E R13, desc[UR8][R12.64] ;  /* 0x000000080c0d7981 */ /* 0x0000a2000c1e1900 */
[----:B------:R-:W-:-:S03]  /*4ad0*/  IADD3.X R15, PT, PT, R27, R30, RZ, P2, !PT ;  /* 0x0000001e1b0f7210 */ /* 0x000fc600017fe4ff */
[----:B------:R1:W2:Y:S04]  /*4ae0*/  LDG.E R4, desc[UR8][R8.64] ;  /* 0x0000000808047981 */ /* 0x0002a8000c1e1900 */
[----:B------:R-:W3:Y:S04]  /*4af0*/  LDG.E R14, desc[UR8][R14.64] ;  /* 0x000000080e0e7981 */ /* 0x000ee8000c1e1900 */
[----:B------:R-:W3:Y:S01]  /*4b00*/  LDG.E R17, desc[UR8][R16.64] ;  /* 0x0000000810117981 */ /* 0x000ee2000c1e1900 */
[----:B0-----:R-:W-:Y:S02]  /*4b10*/  MOV R12, R24 ;  /* 0x00000018000c7202 */ /* 0x001fe40000000f00 */
[----:B-1----:R-:W-:-:S02]  /*4b20*/  MOV R8, R22 ;  /* 0x0000001600087202 */ /* 0x002fc40000000f00 */
        /* <DEDUP_REMOVED lines=10> */
[----:B--2---:R-:W-:Y:S02]  /*4bd0*/  F2FP.BF16.F32.PACK_AB R19, R13, R4 ;  /* 0x000000040d13723e */ /* 0x004fe400000010ff */
[-C--:B------:R-:W-:Y:S02]  /*4be0*/  MOV R13, R25.reuse ;  /* 0x00000019000d7202 */ /* 0x080fe40000000f00 */
[----:B---3--:R-:W-:Y:S01]  /*4bf0*/  F2FP.BF16.F32.PACK_AB R21, R17, R14 ;  /* 0x0000000e1115723e */ /* 0x008fe200000010ff */
[----:B------:R0:W-:Y:S04]  /*4c00*/  STG.E desc[UR8][R8.64], R19 ;  /* 0x0000001308007986 */ /* 0x0001e8000c101908 */
[----:B------:R0:W-:Y:S01]  /*4c10*/  STG.E desc[UR8][R12.64], R21 ;  /* 0x000000150c007986 */ /* 0x0001e2000c101908 */
[----:B------:R-:W-:Y:S01]  /*4c20*/  IADD3.X R25, PT, PT, RZ, R25, RZ, P3, !PT ;  /* 0x00000019ff197210 */ /* 0x000fe20001ffe4ff */
[----:B------:R-:W-:Y:S06]  /*4c30*/  @P1 BRA `(.L_x_282) ;  /* 0xfffffffc00841947 */ /* 0x000fec000383ffff */
.L_x_281:
[----:B------:R-:W-:Y:S05]  /*4c40*/  BSYNC.RECONVERGENT B0 ;  /* 0x0000000000007941 */ /* 0x000fea0003800200 */
.L_x_280:
[----:B------:R-:W-:Y:S05]  /*4c50*/  @!P0 EXIT ;  /* 0x000000000000894d */ /* 0x000fea0003800000 */
[C---:B------:R-:W-:Y:S01]  /*4c60*/  SHF.L.U64.HI R11, R10.reuse, 0x2, R11 ;  /* 0x000000020a0b7819 */ /* 0x040fe2000001020b */
[----:B------:R-:W1:Y:S01]  /*4c70*/  LDCU.64 UR4, c[0x0][0x3d8] ;  /* 0x00007b00ff0477ac */ /* 0x000e620008000a00 */
[----:B0-----:R-:W-:Y:S02]  /*4c80*/  SHF.L.U32 R19, R10, 0x2, RZ ;  /* 0x000000020a137819 */ /* 0x001fe400000006ff */
[C---:B------:R-:W-:Y:S01]  /*4c90*/  SHF.L.U64.HI R21, R29.reuse, 0x2, R34 ;  /* 0x000000021d157819 */ /* 0x040fe20000010222 */
[----:B------:R-:W0:Y:S01]  /*4ca0*/  LDCU.64 UR6, c[0x0][0x388] ;  /* 0x00007100ff0677ac */ /* 0x000e220008000a00 */
[----:B------:R-:W-:Y:S02]  /*4cb0*/  SHF.L.U32 R23, R29, 0x2, RZ ;  /* 0x000000021d177819 */ /* 0x000fe400000006ff */
[C---:B------:R-:W-:Y:S01]  /*4cc0*/  SHF.L.U64.HI R15, R3.reuse, 0x2, R0 ;  /* 0x00000002030f7819 */ /* 0x040fe20000010200 */
[----:B------:R-:W2:Y:S01]  /*4cd0*/  LDCU.64 UR10, c[0x0][0x390] ;  /* 0x00007200ff0a77ac */ /* 0x000ea20008000a00 */
[----:B------:R-:W-:-:S07]  /*4ce0*/  SHF.L.U32 R17, R3, 0x2, RZ ;  /* 0x0000000203117819 */ /* 0x000fce00000006ff */
.L_x_283:
[C---:B------:R-:W-:Y:S02]  /*4cf0*/  SHF.L.U32 R20, R2.reuse, 0x2, RZ ;  /* 0x0000000202147819 */ /* 0x040fe400000006ff */
[----:B------:R-:W-:Y:S02]  /*4d00*/  SHF.L.U64.HI R22, R2, 0x2, R5 ;  /* 0x0000000202167819 */ /* 0x000fe40000010205 */
[----:B-1----:R-:W-:-:S04]  /*4d10*/  IADD3 R4, P0, PT, R20, UR4, RZ ;  /* 0x0000000414047c10 */ /* 0x002fc8000ff1e0ff */
[----:B------:R-:W-:Y:S02]  /*4d20*/  IADD3.X R5, PT, PT, R22, UR5, RZ, P0, !PT ;  /* 0x0000000516057c10 */ /* 0x000fe400087fe4ff */
[C---:B------:R-:W-:Y:S02]  /*4d30*/  IADD3 R6, P0, PT, R4.reuse, R17, RZ ;  /* 0x0000001104067210 */ /* 0x040fe40007f1e0ff */
[C---:B---3--:R-:W-:Y:S02]  /*4d40*/  IADD3 R24, P2, PT, R4.reuse, R23, RZ ;  /* 0x0000001704187210 */ /* 0x048fe40007f5e0ff */
[C---:B------:R-:W-:Y:S02]  /*4d50*/  IADD3.X R7, PT, PT, R5.reuse, R15, RZ, P0, !PT ;  /* 0x0000000f05077210 */ /* 0x040fe400007fe4ff */
[----:B------:R-:W-:Y:S02]  /*4d60*/  IADD3 R12, P1, PT, R4, R19, RZ ;  /* 0x00000013040c7210 */ /* 0x000fe40007f3e0ff */
[C---:B------:R-:W-:Y:S01]  /*4d70*/  IADD3.X R25, PT, PT, R5.reuse, R21, RZ, P2, !PT ;  /* 0x0000001505197210 */ /* 0x040fe200017fe4ff */
[----:B------:R-:W3:Y:S01]  /*4d80*/  LDG.E R4, desc[UR8][R4.64] ;  /* 0x0000000804047981 */ /* 0x000ee2000c1e1900 */
[----:B------:R-:W-:-:S03]  /*4d90*/  IADD3.X R13, PT, PT, R5, R11, RZ, P1, !PT ;  /* 0x0000000b050d7210 */ /* 0x000fc60000ffe4ff */
[----:B------:R-:W3:Y:S04]  /*4da0*/  LDG.E R7, desc[UR8][R6.64] ;  /* 0x0000000806077981 */ /* 0x000ee8000c1e1900 */
[----:B------:R-:W4:Y:S04]  /*4db0*/  LDG.E R12, desc[UR8][R12.64] ;  /* 0x000000080c0c7981 */ /* 0x000f28000c1e1900 */
[----:B------:R-:W4:Y:S01]  /*4dc0*/  LDG.E R25, desc[UR8][R24.64] ;  /* 0x0000000818197981 */ /* 0x000f22000c1e1900 */
[----:B------:R-:W-:Y:S02]  /*4dd0*/  LOP3.LUT R8, R20, 0xfffffffc, RZ, 0xc0, !PT ;  /* 0xfffffffc14087812 */ /* 0x000fe400078ec0ff */
[----:B------:R-:W-:-:S02]  /*4de0*/  LOP3.LUT R9, R22, 0x1, RZ, 0xc0, !PT ;  /* 0x0000000116097812 */ /* 0x000fc400078ec0ff */
[----:B0-----:R-:W-:-:S04]  /*4df0*/  IADD3 R26, P0, PT, R8, UR6, RZ ;  /* 0x00000006081a7c10 */ /* 0x001fc8000ff1e0ff */
[C---:B------:R-:W-:Y:S02]  /*4e00*/  IADD3.X R27, PT, PT, R9.reuse, UR7, RZ, P0, !PT ;  /* 0x00000007091b7c10 */ /* 0x040fe400087fe4ff */
[C---:B--2---:R-:W-:Y:S02]  /*4e10*/  IADD3 R28, P0, PT, R8.reuse, UR10, RZ ;  /* 0x0000000a081c7c10 */ /* 0x044fe4000ff1e0ff */
[----:B------:R-:W-:Y:S02]  /*4e20*/  IADD3 R8, P1, PT, R8, UR4, RZ ;  /* 0x0000000408087c10 */ /* 0x000fe4000ff3e0ff */
[----:B------:R-:W-:Y:S02]  /*4e30*/  IADD3.X R29, PT, PT, R9, UR11, RZ, P0, !PT ;  /* 0x0000000b091d7c10 */ /* 0x000fe400087fe4ff */
[----:B---3--:R-:W-:Y:S02]  /*4e40*/  F2FP.BF16.F32.PACK_AB R31, R7, R4 ;  /* 0x00000004071f723e */ /* 0x008fe400000010ff */
[----:B------:R-:W-:-:S04]  /*4e50*/  LOP3.LUT R4, R22, 0x3, RZ, 0xc0, !PT ;  /* 0x0000000316047812 */ /* 0x000fc800078ec0ff */
[----:B------:R-:W-:Y:S02]  /*4e60*/  IADD3.X R9, PT, PT, R4, UR5, RZ, P1, !PT ;  /* 0x0000000504097c10 */ /* 0x000fe40008ffe4ff */
[----:B----4-:R-:W-:Y:S02]  /*4e70*/  F2FP.BF16.F32.PACK_AB R33, R25, R12 ;  /* 0x0000000c1921723e */ /* 0x010fe400000010ff */
[C---:B------:R-:W-:Y:S02]  /*4e80*/  IADD3 R12, P0, PT, R8.reuse, R17, RZ ;  /* 0x00000011080c7210 */ /* 0x040fe40007f1e0ff */
[C---:B------:R-:W-:Y:S02]  /*4e90*/  IADD3 R6, P1, PT, R8.reuse, R19, RZ ;  /* 0x0000001308067210 */ /* 0x040fe40007f3e0ff */
[----:B------:R-:W-:Y:S02]  /*4ea0*/  IADD3 R4, P2, PT, R8, R23, RZ ;  /* 0x0000001708047210 */ /* 0x000fe40007f5e0ff */
[----:B------:R-:W-:-:S02]  /*4eb0*/  IADD3.X R13, PT, PT, R9, R15, RZ, P0, !PT ;  /* 0x0000000f090d7210 */ /* 0x000fc400007fe4ff */
[C---:B------:R-:W-:Y:S02]  /*4ec0*/  IADD3.X R7, PT, PT, R9.reuse, R11, RZ, P1, !PT ;  /* 0x0000000b09077210 */ /* 0x040fe40000ffe4ff */
[----:B------:R-:W-:Y:S01]  /*4ed0*/  IADD3.X R5, PT, PT, R9, R21, RZ, P2, !PT ;  /* 0x0000001509057210 */ /* 0x000fe200017fe4ff */
        /* <DEDUP_REMOVED lines=34> */
[----:B------:R-:W4:Y:S04]  /*5100*/  LDG.E R8, desc[UR8][R8.64+0x1f80] ;  /* 0x001f800808087981 */ /* 0x000f28000c1e1900 */
[----:B------:R-:W4:Y:S04]  /*5110*/  LDG.E R13, desc[UR8][R12.64+0x1f80] ;  /* 0x001f80080c0d7981 */ /* 0x000f28000c1e1900 */
[----:B------:R-:W5:Y:S04]  /*5120*/  LDG.E R6, desc[UR8][R6.64+0x1f80] ;  /* 0x001f800806067981 */ /* 0x000f68000c1e1900 */
[----:B------:R-:W5:Y:S01]  /*5130*/  LDG.E R5, desc[UR8][R4.64+0x1f80] ;  /* 0x001f800804057981 */ /* 0x000f62000c1e1900 */
[----:B------:R-:W-:-:S04]  /*5140*/  IADD3 R10, P0, PT, R20, 0x1f80, RZ ;  /* 0x00001f80140a7810 */ /* 0x000fc80007f1e0ff */
[----:B------:R-:W-:Y:S02]  /*5150*/  IADD3.X R14, PT, PT, RZ, R22, RZ, P0, !PT ;  /* 0x00000016ff0e7210 */ /* 0x000fe400007fe4ff */
[----:B------:R-:W-:Y:S02]  /*5160*/  LOP3.LUT R10, R10, 0xfffffffc, RZ, 0xc0, !PT ;  /* 0xfffffffc0a0a7812 */ /* 0x000fe400078ec0ff */
[----:B------:R-:W-:Y:S02]  /*5170*/  LOP3.LUT R14, R14, 0x1, RZ, 0xc0, !PT ;  /* 0x000000010e0e7812 */ /* 0x000fe400078ec0ff */
[C---:B--2---:R-:W-:Y:S02]  /*5180*/  IADD3 R26, P0, PT, R10.reuse, UR6, RZ ;  /* 0x000000060a1a7c10 */ /* 0x044fe4000ff1e0ff */
[----:B0-----:R-:W-:Y:S02]  /*5190*/  IADD3 R28, P1, PT, R10, UR10, RZ ;  /* 0x0000000a0a1c7c10 */ /* 0x001fe4000ff3e0ff */
[----:B------:R-:W-:-:S02]  /*51a0*/  IADD3.X R27, PT, PT, R14, UR7, RZ, P0, !PT ;  /* 0x000000070e1b7c10 */ /* 0x000fc400087fe4ff */
[----:B------:R-:W-:Y:S02]  /*51b0*/  IADD3.X R29, PT, PT, R14, UR11, RZ, P1, !PT ;  /* 0x0000000b0e1d7c10 */ /* 0x000fe40008ffe4ff */
[----:B------:R-:W-:-:S04]  /*51c0*/  IADD3 R2, PT, PT, R2, 0xa80, RZ ;  /* 0x00000a8002027810 */ /* 0x000fc80007ffe0ff */
[----:B------:R-:W-:-:S04]  /*51d0*/  ISETP.GT.U32.AND P0, PT, R3, R2, PT ;  /* 0x000000020300720c */ /* 0x000fc80003f04070 */
[----:B------:R-:W-:Y:S02]  /*51e0*/  ISETP.GT.AND.EX P0, PT, R0, RZ, PT, P0 ;  /* 0x000000ff0000720c */ /* 0x000fe40003f04300 */
[----:B----4-:R-:W-:Y:S02]  /*51f0*/  F2FP.BF16.F32.PACK_AB R13, R13, R8 ;  /* 0x000000080d0d723e */ /* 0x010fe400000010ff */
[----:B-----5:R-:W-:-:S03]  /*5200*/  F2FP.BF16.F32.PACK_AB R7, R5, R6 ;  /* 0x000000060507723e */ /* 0x020fc600000010ff */
[----:B------:R3:W-:Y:S04]  /*5210*/  STG.E desc[UR8][R26.64], R13 ;  /* 0x0000000d1a007986 */ /* 0x0007e8000c101908 */
[----:B------:R3:W-:Y:S01]  /*5220*/  STG.E desc[UR8][R28.64], R7 ;  /* 0x000000071c007986 */ /* 0x0007e2000c101908 */
[----:B------:R-:W-:Y:S01]  /*5230*/  HFMA2 R5, -RZ, RZ, 0, 0 ;  /* 0x00000000ff057431 */ /* 0x000fe200000001ff */
[----:B------:R-:W-:Y:S06]  /*5240*/  @P0 BRA `(.L_x_283) ;  /* 0xfffffff800a80947 */ /* 0x000fec000383ffff */
[----:B------:R-:W-:Y:S05]  /*5250*/  EXIT ;  /* 0x000000000000794d */ /* 0x000fea0003800000 */
.L_x_284:
        /* <DEDUP_REMOVED lines=10> */
.L_x_3415:


//--------------------- .text._Z35group_norm_nhwc_bwd_one_pass_kernelI11Bf16IOBf16WLi256ELi42ELi672EEv26Group_norm_nhwc_bwd_params --------------------------
	.section	.text._Z35group_norm_nhwc_bwd_one_pass_kernelI11Bf16IOBf16WLi256ELi42ELi672EEv26Group_norm_nhwc_bwd_params,"ax",@progbits
	.align	128
        .global         _Z35group_norm_nhwc_bwd_one_pass_kernelI11Bf16IOBf16WLi256ELi42ELi672EEv26Group_norm_nhwc_bwd_params
        .type           _Z35group_norm_nhwc_bwd_one_pass_kernelI11Bf16IOBf16WLi256ELi42ELi672EEv26Group_norm_nhwc_bwd_params,@function
        .size           _Z35group_norm_nhwc_bwd_one_pass_kernelI11Bf16IOBf16WLi256ELi42ELi672EEv26Group_norm_nhwc_bwd_params,(.L_x_3416 - _Z35group_norm_nhwc_bwd_one_pass_kernelI11Bf16IOBf16WLi256ELi42ELi672EEv26Group_norm_nhwc_bwd_params)
        .other          _Z35group_norm_nhwc_bwd_one_pass_kernelI11Bf16IOBf16WLi256ELi42ELi672EEv26Group_norm_nhwc_bwd_params,@"STO_CUDA_ENTRY STV_DEFAULT"
_Z35group_norm_nhwc_bwd_one_pass_kernelI11Bf16IOBf16WLi256ELi42ELi672EEv26Group_norm_nhwc_bwd_params:
.text._Z35group_norm_nhwc_bwd_one_pass_kernelI11Bf16IOBf16WLi256ELi42ELi672EEv26Group_norm_nhwc_bwd_params:
        /* <DEDUP_REMOVED lines=22> */
.L_x_328:
[----:B-1----:R-:W1:Y:S01]  /*0160*/  LDC R10, c[0x0][0x410] ;  /* 0x00010400ff0a7b82 */ /* 0x002e620000000800 */
[----:B--2-4-:R-:W2:Y:S01]  /*0170*/  S2R R3, SR_CTAID.X ;  /* 0x0000000000037919 */ /* 0x014ea20000002500 */
[----:B------:R-:W2:Y:S01]  /*0180*/  LDCU UR4, c[0x0][0x41c] ;  /* 0x00008380ff0477ac */ /* 0x000ea20008000800 */
        /* <DEDUP_REMOVED lines=12> */
[----:B------:R-:W-:-:S06]  /*0250*/  IMAD.HI.U32 R5, R5, R9, R4 ;  /* 0x0000000905057227 */ /* 0x000fcc00078e0004 */
[----:B------:R-:W-:-:S05]  /*0260*/  IMAD.HI.U32 R6, R5, R8, RZ ;  /* 0x0000000805067227 */ /* 0x000fca00078e00ff */
[----:B------:R-:W-:-:S05]  /*0270*/  IADD3 R5, PT, PT, -R6, RZ, RZ ;  /* 0x000000ff06057210 */ /* 0x000fca0007ffe1ff */
[----:B------:R-:W-:Y:S01]  /*0280*/  IMAD R4, R7, R5, R8 ;  /* 0x0000000507047224 */ /* 0x000fe200078e0208 */
[----:B------:R-:W-:Y:S01]  /*0290*/  LOP3.LUT R8, R39, R10, RZ, 0x3c, !PT ;  /* 0x0000000a27087212 */ /* 0x000fe200078e3cff */
[----:B--2---:R-:W-:Y:S01]  /*02a0*/  IMAD R5, R3, UR4, R38 ;  /* 0x0000000403057c24 */ /* 0x004fe2000f8e0226 */
[----:B------:R-:W1:Y:S02]  /*02b0*/  LDCU.U8 UR4, c[0x0][0x414] ;  /* 0x00008280ff0477ac */ /* 0x000e640008000000 */
[----:B------:R-:W-:Y:S02]  /*02c0*/  ISETP.GT.U32.AND P4, PT, R7, R4, PT ;  /* 0x000000040700720c */ /* 0x000fe40003f84070 */
[----:B---3--:R-:W-:Y:S02]  /*02d0*/  ISETP.GE.U32.AND P1, PT, R5, UR8, PT ;  /* 0x0000000805007c0c */ /* 0x008fe4000bf26070 */
[----:B------:R-:W-:Y:S02]  /*02e0*/  SHF.R.S32.HI R11, RZ, 0x1f, R5 ;  /* 0x0000001fff0b7819 */ /* 0x000fe40000011405 */
[----:B------:R-:W-:-:S02]  /*02f0*/  ISETP.GE.AND P0, PT, R8, RZ, PT ;  /* 0x000000ff0800720c */ /* 0x000fc40003f06270 */
[----:B------:R-:W-:Y:S02]  /*0300*/  ISETP.GE.AND.EX P1, PT, R11, UR9, PT, P1 ;  /* 0x000000090b007c0c */ /* 0x000fe4000bf26310 */
[C---:B------:R-:W-:Y:S02]  /*0310*/  IADD3 R15, PT, PT, R5.reuse, 0x20, RZ ;  /* 0x00000020050f7810 */ /* 0x040fe40007ffe0ff */
[----:B------:R-:W-:Y:S02]  /*0320*/  IADD3 R21, PT, PT, R5, 0x40, RZ ;  /* 0x0000004005157810 */ /* 0x000fe40007ffe0ff */
[-C--:B------:R-:W-:Y:S02]  /*0330*/  @!P4 IADD3 R4, PT, PT, R4, -R7.reuse, RZ ;  /* 0x800000070404c210 */ /* 0x080fe40007ffe0ff */
[----:B------:R-:W-:Y:S02]  /*0340*/  @!P4 IADD3 R6, PT, PT, R6, 0x1, RZ ;  /* 0x000000010606c810 */ /* 0x000fe40007ffe0ff */
[----:B------:R-:W-:-:S02]  /*0350*/  ISETP.GE.U32.AND P2, PT, R4, R7, PT ;  /* 0x000000070400720c */ /* 0x000fc40003f46070 */
[-C--:B------:R-:W-:Y:S01]  /*0360*/  ISETP.GT.U32.AND P5, PT, R7, R4.reuse, PT ;  /* 0x000000040700720c */ /* 0x080fe20003fa4070 */
[----:B------:R-:W2:Y:S01]  /*0370*/  @!P1 LDC.64 R12, c[0x0][0x3f8] ;  /* 0x0000fe00ff0c9b82 */ /* 0x000ea20000000a00 */
[----:B------:R-:W-:Y:S02]  /*0380*/  IADD3 R7, PT, PT, R4, -R7, RZ ;  /* 0x8000000704077210 */ /* 0x000fe40007ffe0ff */
[----:B------:R-:W-:Y:S02]  /*0390*/  ISETP.NE.AND P4, PT, R10, RZ, PT ;  /* 0x000000ff0a00720c */ /* 0x000fe40003f85270 */
[----:B------:R-:W-:Y:S02]  /*03a0*/  SEL R4, R7, R4, !P5 ;  /* 0x0000000407047207 */ /* 0x000fe40006800000 */
[----:B------:R-:W-:Y:S01]  /*03b0*/  LOP3.LUT R7, RZ, R10, RZ, 0x33, !PT ;  /* 0x0000000aff077212 */ /* 0x000fe200078e33ff */
[----:B------:R-:W3:Y:S01]  /*03c0*/  @!P1 LDC.64 R24, c[0x0][0x3a0] ;  /* 0x0000e800ff189b82 */ /* 0x000ee20000000a00 */
[----:B------:R-:W-:-:S02]  /*03d0*/  @!P3 IADD3 R4, PT, PT, -R4, RZ, RZ ;  /* 0x000000ff0404b210 */ /* 0x000fc40007ffe1ff */
[----:B------:R-:W-:Y:S02]  /*03e0*/  @P2 IADD3 R6, PT, PT, R6, 0x1, RZ ;  /* 0x0000000106062810 */ /* 0x000fe40007ffe0ff */
[----:B------:R-:W-:Y:S02]  /*03f0*/  ISETP.GE.U32.AND P2, PT, R15, UR8, PT ;  /* 0x000000080f007c0c */ /* 0x000fe4000bf46070 */
[----:B------:R-:W-:Y:S02]  /*0400*/  SHF.R.S32.HI R17, RZ, 0x1f, R15 ;  /* 0x0000001fff117819 */ /* 0x000fe4000001140f */
[----:B------:R-:W-:Y:S02]  /*0410*/  SEL R61, R7, R4, !P4 ;  /* 0x00000004073d7207 */ /* 0x000fe40006000000 */
[----:B------:R-:W-:Y:S02]  /*0420*/  ISETP.GE.AND.EX P2, PT, R17, UR9, PT, P2 ;  /* 0x0000000911007c0c */ /* 0x000fe4000bf46320 */
[----:B------:R-:W-:Y:S01]  /*0430*/  @!P0 IADD3 R6, PT, PT, -R6, RZ, RZ ;  /* 0x000000ff06068210 */ /* 0x000fe20007ffe1ff */
[----:B------:R-:W-:Y:S01]  /*0440*/  IMAD R9, R61, 0x2a, RZ ;  /* 0x0000002a3d097824 */ /* 0x000fe200078e02ff */
[----:B------:R-:W-:-:S02]  /*0450*/  ISETP.GE.U32.AND P3, PT, R21, UR8, PT ;  /* 0x0000000815007c0c */ /* 0x000fc4000bf66070 */
[----:B------:R-:W-:Y:S02]  /*0460*/  SEL R7, R7, R6, !P4 ;  /* 0x0000000607077207 */ /* 0x000fe40006000000 */
[C---:B------:R-:W-:Y:S02]  /*0470*/  IADD3 R64, P0, PT, R9.reuse, R2, RZ ;  /* 0x0000000209407210 */ /* 0x040fe40007f1e0ff */
[----:B------:R-:W-:Y:S02]  /*0480*/  SHF.R.S32.HI R2, RZ, 0x1f, R7 ;  /* 0x0000001fff027819 */ /* 0x000fe40000011407 */
[----:B------:R-:W-:Y:S01]  /*0490*/  LEA.HI.X.SX32 R65, R9, RZ, 0x1, P0 ;  /* 0x000000ff09417211 */ /* 0x000fe200000f0eff */
[----:B------:R-:W4:Y:S01]  /*04a0*/  @!P2 LDC.64 R26, c[0x0][0x3f8] ;  /* 0x0000fe00ff1aab82 */ /* 0x000f220000000a00 */
[----:B------:R-:W-:Y:S01]  /*04b0*/  SHF.R.S32.HI R23, RZ, 0x1f, R21 ;  /* 0x0000001fff177819 */ /* 0x000fe20000011415 */
[----:B------:R-:W-:Y:S02]  /*04c0*/  IMAD R2, R2, UR10, RZ ;  /* 0x0000000a02027c24 */ /* 0x000fe4000f8e02ff */
[----:B------:R-:W-:Y:S01]  /*04d0*/  IMAD.WIDE.U32 R64, R7, UR10, R64 ;  /* 0x0000000a07407c25 */ /* 0x000fe2000f8e0040 */
[----:B------:R-:W-:-:S03]  /*04e0*/  ISETP.GE.AND.EX P3, PT, R23, UR9, PT, P3 ;  /* 0x0000000917007c0c */ /* 0x000fc6000bf66330 */
[----:B------:R-:W-:Y:S01]  /*04f0*/  IMAD R67, R7, UR11, R2 ;  /* 0x0000000b07437c24 */ /* 0x000fe2000f8e0202 */
[----:B------:R-:W-:Y:S01]  /*0500*/  @!P1 MOV R66, R64 ;  /* 0x0000004000429202 */ /* 0x000fe20000000f00 */
[----:B--2---:R-:W-:Y:S01]  /*0510*/  @!P1 IMAD R2, R11, R12, RZ ;  /* 0x0000000c0b029224 */ /* 0x004fe200078e02ff */
[----:B------:R-:W2:Y:S01]  /*0520*/  @!P1 LDC.64 R8, c[0x0][0x398] ;  /* 0x0000e600ff089b82 */ /* 0x000ea20000000a00 */
[----:B------:R-:W-:Y:S02]  /*0530*/  @!P2 MOV R16, R64 ;  /* 0x000000400010a202 */ /* 0x000fe40000000f00 */
[----:B------:R-:W-:Y:S01]  /*0540*/  IADD3 R67, PT, PT, R65, R67, RZ ;  /* 0x0000004341437210 */ /* 0x000fe20007ffe0ff */
[C---:B------:R-:W-:Y:S02]  /*0550*/  @!P1 IMAD R7, R5.reuse, R13, R2 ;  /* 0x0000000d05079224 */ /* 0x040fe400078e0202 */
[----:B------:R-:W-:Y:S02]  /*0560*/  @!P1 IMAD.WIDE.U32 R12, R5, R12, R66 ;  /* 0x0000000c050c9225 */ /* 0x000fe400078e0042 */
[----:B------:R-:W5:Y:S03]  /*0570*/  @!P3 LDC.64 R10, c[0x0][0x3f8] ;  /* 0x0000fe00ff0abb82 */ /* 0x000f660000000a00 */
[----:B------:R-:W-:Y:S01]  /*0580*/  @!P1 IADD3 R13, PT, PT, R13, R7, RZ ;  /* 0x000000070d0d9210 */ /* 0x000fe20007ffe0ff */
[----:B----4-:R-:W-:Y:S01]  /*0590*/  @!P2 IMAD R2, R17, R26, RZ ;  /* 0x0000001a1102a224 */ /* 0x010fe200078e02ff */
[----:B------:R-:W-:-:S03]  /*05a0*/  @!P1 SHF.L.U32 R19, R12, 0x1, RZ ;  /* 0x000000010c139819 */ /* 0x000fc600000006ff */
[----:B------:R-:W4:Y:S01]  /*05b0*/  @!P2 LDC.64 R6, c[0x0][0x3a0] ;  /* 0x0000e800ff06ab82 */ /* 0x000f220000000a00 */
[----:B------:R-:W-:Y:S01]  /*05c0*/  @!P2 MOV R17, R67 ;  /* 0x000000430011a202 */ /* 0x000fe20000000f00 */
[----:B------:R-:W-:Y:S01]  /*05d0*/  @!P2 IMAD R27, R15, R27, R2 ;  /* 0x0000001b0f1ba224 */ /* 0x000fe200078e0202 */
[----:B------:R-:W-:Y:S02]  /*05e0*/  @!P1 SHF.L.U64.HI R4, R12, 0x1, R13 ;  /* 0x000000010c049819 */ /* 0x000fe4000001020d */
[----:B---3--:R-:W-:Y:S01]  /*05f0*/  @!P1 IADD3 R14, P0, PT, R19, R24, RZ ;  /* 0x00000018130e9210 */ /* 0x008fe20007f1e0ff */
[----:B------:R-:W-:Y:S01]  /*0600*/  @!P2 IMAD.WIDE.U32 R16, R15, R26, R16 ;  /* 0x0000001a0f10a225 */ /* 0x000fe200078e0010 */
[----:B------:R-:W-:Y:S01]  /*0610*/  IADD3 R2, PT, PT, R5, 0x60, RZ ;  /* 0x0000006005027810 */ /* 0x000fe20007ffe0ff */
[----:B------:R-:W3:Y:S01]  /*0620*/  @!P2 LDC.64 R12, c[0x0][0x398] ;  /* 0x0000e600ff0cab82 */ /* 0x000ee20000000a00 */
[----:B------:R-:W-:Y:S02]  /*0630*/  @!P1 IADD3.X R15, PT, PT, R4, R25, RZ, P0, !PT ;  /* 0x00000019040f9210 */ /* 0x000fe400007fe4ff */
[----:B------:R-:W-:-:S02]  /*0640*/  ISETP.GE.U32.AND P0, PT, R2, UR8, PT ;  /* 0x0000000802007c0c */ /* 0x000fc4000bf06070 */
[----:B------:R-:W-:Y:S01]  /*0650*/  SHF.R.S32.HI R25, RZ, 0x1f, R2 ;  /* 0x0000001fff197819 */ /* 0x000fe20000011402 */
[----:B------:R0:W3:Y:S01]  /*0660*/  @!P1 LDG.E R35, desc[UR6][R14.64] ;  /* 0x000000060e239981 */ /* 0x0000e2000c1e1900 */
[----:B--2---:R-:W-:Y:S02]  /*0670*/  @!P1 IADD3 R18, P4, PT, R19, R8, RZ ;  /* 0x0000000813129210 */ /* 0x004fe40007f9e0ff */
[----:B------:R-:W-:Y:S02]  /*0680*/  ISETP.GE.AND.EX P0, PT, R25, UR9, PT, P0 ;  /* 0x0000000919007c0c */ /* 0x000fe4000bf06300 */
[----:B------:R-:W-:Y:S02]  /*0690*/  @!P2 IADD3 R17, PT, PT, R17, R27, RZ ;  /* 0x0000001b1111a210 */ /* 0x000fe40007ffe0ff */
[----:B------:R-:W-:Y:S02]  /*06a0*/  @!P2 SHF.L.U32 R27, R16, 0x1, RZ ;  /* 0x00000001101ba819 */ /* 0x000fe400000006ff */
[----:B------:R-:W-:-:S02]  /*06b0*/  @!P1 IADD3.X R19, PT, PT, R4, R9, RZ, P4, !PT ;  /* 0x0000000904139210 */ /* 0x000fc400027fe4ff */
[----:B------:R-:W-:Y:S01]  /*06c0*/  @!P2 SHF.L.U64.HI R4, R16, 0x1, R17 ;  /* 0x000000011004a819 */ /* 0x000fe20000010211 */
[----:B------:R-:W2:Y:S01]  /*06d0*/  @!P3 LDC.64 R8, c[0x0][0x3a0] ;  /* 0x0000e800ff08bb82 */ /* 0x000ea20000000a00 */
[----:B-----5:R-:W-:Y:S01]  /*06e0*/  @!P3 IMAD R16, R23, R10, RZ ;  /* 0x0000000a1710b224 */ /* 0x020fe200078e02ff */
[----:B----4-:R-:W-:Y:S01]  /*06f0*/  @!P2 IADD3 R22, P4, PT, R27, R6, RZ ;  /* 0x000000061b16a210 */ /* 0x010fe20007f9e0ff */
[----:B------:R4:W5:Y:S02]  /*0700*/  @!P1 LDG.E R34, desc[UR6][R18.64] ;  /* 0x0000000612229981 */ /* 0x000964000c1e1900 */
[----:B------:R-:W-:Y:S01]  /*0710*/  @!P3 IMAD R29, R21, R11, R16 ;  /* 0x0000000b151db224 */ /* 0x000fe200078e0210 */
[----:B------:R-:W-:Y:S02]  /*0720*/  @!P2 IADD3.X R23, PT, PT, R4, R7, RZ, P4, !PT ;  /* 0x000000070417a210 */ /* 0x000fe400027fe4ff */
[----:B------:R-:W1:Y:S01]  /*0730*/  @!P3 LDC.64 R16, c[0x0][0x398] ;  /* 0x0000e600ff10bb82 */ /* 0x000e620000000a00 */
[----:B0-----:R-:W-:-:S02]  /*0740*/  @!P3 MOV R14, R64 ;  /* 0x00000040000eb202 */ /* 0x001fc40000000f00 */
[----:B------:R-:W-:-:S05]  /*0750*/  @!P3 MOV R15, R67 ;  /* 0x00000043000fb202 */ /* 0x000fca0000000f00 */
[----:B------:R-:W0:Y:S01]  /*0760*/  @!P0 LDC.64 R6, c[0x0][0x3f8] ;  /* 0x0000fe00ff068b82 */ /* 0x000e220000000a00 */
[----:B---3--:R-:W-:Y:S01]  /*0770*/  @!P2 IADD3 R12, P1, PT, R27, R12, RZ ;  /* 0x0000000c1b0ca210 */ /* 0x008fe20007f3e0ff */
[----:B------:R-:W-:Y:S01]  /*0780*/  @!P3 IMAD.WIDE.U32 R10, R21, R10, R14 ;  /* 0x0000000a150ab225 */ /* 0x000fe200078e000e */
[----:B------:R-:W-:Y:S02]  /*0790*/  IADD3 R20, PT, PT, R5, 0x80, RZ ;  /* 0x0000008005147810 */ /* 0x000fe40007ffe0ff */
[----:B------:R-:W-:Y:S02]  /*07a0*/  @!P2 IADD3.X R13, PT, PT, R4, R13, RZ, P1, !PT ;  /* 0x0000000d040da210 */ /* 0x000fe40000ffe4ff */
[----:B------:R-:W-:Y:S02]  /*07b0*/  ISETP.GE.U32.AND P1, PT, R20, UR8, PT ;  /* 0x0000000814007c0c */ /* 0x000fe4000bf26070 */
[----:B------:R-:W-:Y:S02]  /*07c0*/  CS2R R32, SRZ ;  /* 0x0000000000207805 */ /* 0x000fe4000001ff00 */
[----:B------:R-:W-:Y:S01]  /*07d0*/  SHF.R.S32.HI R21, RZ, 0x1f, R20 ;  /* 0x0000001fff157819 */ /* 0x000fe20000011414 */
[----:B----4-:R-:W3:Y:S01]  /*07e0*/  @!P0 LDC.64 R18, c[0x0][0x3a0] ;  /* 0x0000e800ff128b82 */ /* 0x010ee20000000a00 */
[----:B------:R-:W-:-:S02]  /*07f0*/  @!P3 IADD3 R11, PT, PT, R11, R29, RZ ;  /* 0x0000001d0b0bb210 */ /* 0x000fc40007ffe0ff */
[C---:B------:R-:W-:Y:S01]  /*0800*/  @!P3 SHF.L.U32 R27, R10.reuse, 0x1, RZ ;  /* 0x000000010a1bb819 */ /* 0x040fe200000006ff */
[----:B------:R4:W5:Y:S01]  /*0810*/  @!P2 LDG.E R33, desc[UR6][R22.64] ;  /* 0x000000061621a981 */ /* 0x000962000c1e1900 */
[----:B------:R-:W-:Y:S02]  /*0820*/  ISETP.GE.AND.EX P1, PT, R21, UR9, PT, P1 ;  /* 0x0000000915007c0c */ /* 0x000fe4000bf26310 */
[----:B------:R-:W-:Y:S01]  /*0830*/  @!P3 SHF.L.U64.HI R10, R10, 0x1, R11 ;  /* 0x000000010a0ab819 */ /* 0x000fe2000001020b */
[----:B------:R-:W5:Y:S01]  /*0840*/  @!P2 LDG.E R32, desc[UR6][R12.64] ;  /* 0x000000060c20a981 */ /* 0x000f62000c1e1900 */
[----:B--2---:R-:W-:Y:S02]  /*0850*/  @!P3 IADD3 R8, P4, PT, R27, R8, RZ ;  /* 0x000000081b08b210 */ /* 0x004fe40007f9e0ff */
[----:B------:R-:W-:Y:S02]  /*0860*/  MOV R15, RZ ;  /* 0x000000ff000f7202 */ /* 0x000fe40000000f00 */
[----:B-1----:R-:W-:Y:S01]  /*0870*/  ISETP.NE.AND P5, PT, RZ, UR4, PT ;  /* 0x00000004ff007c0c */ /* 0x002fe2000bfa5270 */
[----:B0-----:R-:W-:Y:S01]  /*0880*/  @!P0 IMAD R25, R25, R6, RZ ;  /* 0x0000000619198224 */ /* 0x001fe200078e02ff */
[----:B------:R-:W-:Y:S01]  /*0890*/  @!P3 IADD3.X R9, PT, PT, R10, R9, RZ, P4, !PT ;  /* 0x000000090a09b210 */ /* 0x000fe200027fe4ff */
[----:B----4-:R-:W0:Y:S01]  /*08a0*/  @!P0 LDC.64 R22, c[0x0][0x398] ;  /* 0x0000e600ff168b82 */ /* 0x010e220000000a00 */
[----:B------:R-:W-:-:S02]  /*08b0*/  @!P3 IADD3 R26, P2, PT, R27, R16, RZ ;  /* 0x000000101b1ab210 */ /* 0x000fc40007f5e0ff */
[----:B------:R-:W-:Y:S01]  /*08c0*/  IADD3 R24, PT, PT, R5, 0xa0, RZ ;  /* 0x000000a005187810 */ /* 0x000fe20007ffe0ff */
[----:B------:R1:W2:Y:S01]  /*08d0*/  @!P3 LDG.E R15, desc[UR6][R8.64] ;  /* 0x00000006080fb981 */ /* 0x0002a2000c1e1900 */
[----:B------:R-:W-:Y:S01]  /*08e0*/  @!P3 IADD3.X R27, PT, PT, R10, R17, RZ, P2, !PT ;  /* 0x000000110a1bb210 */ /* 0x000fe200017fe4ff */
[----:B------:R-:W-:Y:S01]  /*08f0*/  @!P0 IMAD R11, R2, R7, R25 ;  /* 0x00000007020b8224 */ /* 0x000fe200078e0219 */
[----:B------:R-:W-:Y:S01]  /*0900*/  ISETP.GE.U32.AND P2, PT, R24, UR8, PT ;  /* 0x0000000818007c0c */ /* 0x000fe2000bf46070 */
[----:B------:R-:W4:Y:S01]  /*0910*/  @!P1 LDC.64 R16, c[0x0][0x3f8] ;  /* 0x0000fe00ff109b82 */ /* 0x000f220000000a00 */
[----:B------:R-:W-:Y:S02]  /*0920*/  SHF.R.S32.HI R25, RZ, 0x1f, R24 ;  /* 0x0000001fff197819 */ /* 0x000fe40000011418 */
[----:B-1----:R-:W-:Y:S02]  /*0930*/  @!P0 MOV R8, R64 ;  /* 0x0000004000088202 */ /* 0x002fe40000000f00 */
[----:B------:R-:W-:-:S03]  /*0940*/  @!P0 MOV R9, R67 ;  /* 0x0000004300098202 */ /* 0x000fc60000000f00 */
[----:B------:R-:W1:Y:S01]  /*0950*/  @!P1 LDC.64 R12, c[0x0][0x3a0] ;  /* 0x0000e800ff0c9b82 */ /* 0x000e620000000a00 */
[----:B------:R-:W-:Y:S01]  /*0960*/  ISETP.GE.AND.EX P2, PT, R25, UR9, PT, P2 ;  /* 0x0000000919007c0c */ /* 0x000fe2000bf46320 */
[----:B------:R-:W-:-:S06]  /*0970*/  @!P0 IMAD.WIDE.U32 R6, R2, R6, R8 ;  /* 0x0000000602068225 */ /* 0x000fcc00078e0008 */
[----:B------:R-:W0:Y:S01]  /*0980*/  @P5 LDC.64 R8, c[0x0][0x3b0] ;  /* 0x0000ec00ff085b82 */ /* 0x000e220000000a00 */
[----:B------:R-:W-:Y:S02]  /*0990*/  @!P0 IADD3 R7, PT, PT, R7, R11, RZ ;  /* 0x0000000b07078210 */ /* 0x000fe40007ffe0ff */
[C---:B------:R-:W-:Y:S02]  /*09a0*/  IADD3 R42, PT, PT, R5.reuse, 0xc0, RZ ;  /* 0x000000c0052a7810 */ /* 0x040fe40007ffe0ff */
[----:B------:R-:W-:Y:S02]  /*09b0*/  IADD3 R14, PT, PT, R5, 0xe0, RZ ;  /* 0x000000e0050e7810 */ /* 0x000fe40007ffe0ff */
[C---:B------:R-:W-:Y:S01]  /*09c0*/  @!P0 SHF.L.U32 R5, R6.reuse, 0x1, RZ ;  /* 0x0000000106058819 */ /* 0x040fe200000006ff */
[----:B------:R-:W1:Y:S01]  /*09d0*/  LDC.64 R10, c[0x0][0x3b8] ;  /* 0x0000ee00ff0a7b82 */ /* 0x000e620000000a00 */
[----:B------:R-:W-:Y:S02]  /*09e0*/  @!P0 SHF.L.U64.HI R30, R6, 0x1, R7 ;  /* 0x00000001061e8819 */ /* 0x000fe40000010207 */
[----:B------:R-:W-:-:S05]  /*09f0*/  LOP3.LUT R2, R37, 0xffff, RZ, 0xc0, !PT ;  /* 0x0000ffff25027812 */ /* 0x000fca00078ec0ff */
[----:B------:R-:W1:Y:S01]  /*0a00*/  @!P2 LDC.64 R6, c[0x0][0x3f8] ;  /* 0x0000fe00ff06ab82 */ /* 0x000e620000000a00 */
[----:B------:R-:W-:Y:S01]  /*0a10*/  MOV R4, RZ ;  /* 0x000000ff00047202 */ /* 0x000fe20000000f00 */
[----:B----4-:R-:W-:Y:S01]  /*0a20*/  @!P1 IMAD R21, R21, R16, RZ ;  /* 0x0000001015159224 */ /* 0x010fe200078e02ff */
[----:B------:R-:W-:Y:S01]  /*0a30*/  @!P1 MOV R28, R64 ;  /* 0x00000040001c9202 */ /* 0x000fe20000000f00 */
[----:B------:R-:W-:Y:S01]  /*0a40*/  IMAD R41, R61, 0x2a, R2 ;  /* 0x0000002a3d297824 */ /* 0x000fe200078e0202 */
[----:B------:R-:W-:Y:S01]  /*0a50*/  @!P1 MOV R29, R67 ;  /* 0x00000043001d9202 */ /* 0x000fe20000000f00 */
[----:B------:R-:W-:Y:S01]  /*0a60*/  @!P1 IMAD R21, R20, R17, R21 ;  /* 0x0000001114159224 */ /* 0x000fe200078e0215 */
[----:B------:R-:W-:Y:S01]  /*0a70*/  ISETP.GE.U32.AND P4, PT, R14, UR8, PT ;  /* 0x000000080e007c0c */ /* 0x000fe2000bf86070 */
[----:B------:R0:W4:Y:S01]  /*0a80*/  @!P3 LDG.E R4, desc[UR6][R26.64] ;  /* 0x000000061a04b981 */ /* 0x000122000c1e1900 */
[----:B------:R-:W-:Y:S02]  /*0a90*/  SHF.R.S32.HI R31, RZ, 0x1f, R14 ;  /* 0x0000001fff1f7819 */ /* 0x000fe4000001140e */
[----:B---3--:R-:W-:Y:S01]  /*0aa0*/  @!P0 IADD3 R18, P6, PT, R5, R18, RZ ;  /* 0x0000001205128210 */ /* 0x008fe20007fde0ff */
[----:B------:R-:W-:Y:S01]  /*0ab0*/  @!P1 IMAD.WIDE.U32 R16, R20, R16, R28 ;  /* 0x0000001014109225 */ /* 0x000fe200078e001c */
[----:B------:R-:W-:-:S02]  /*0ac0*/  ISETP.GE.U32.AND P3, PT, R42, UR8, PT ;  /* 0x000000082a007c0c */ /* 0x000fc4000bf66070 */
[----:B------:R-:W-:Y:S01]  /*0ad0*/  SHF.R.S32.HI R43, RZ, 0x1f, R42 ;  /* 0x0000001fff2b7819 */ /* 0x000fe2000001142a */
[----:B0-----:R-:W-:Y:S01]  /*0ae0*/  @P5 IMAD.WIDE R26, R41, 0x2, R8 ;  /* 0x00000002291a5825 */ /* 0x001fe200078e0208 */
[----:B------:R-:W-:Y:S01]  /*0af0*/  ISETP.GE.AND.EX P4, PT, R31, UR9, PT, P4 ;  /* 0x000000091f007c0c */ /* 0x000fe2000bf86340 */
[----:B------:R-:W0:Y:S01]  /*0b00*/  @!P1 LDC.64 R8, c[0x0][0x398] ;  /* 0x0000e600ff089b82 */ /* 0x000e220000000a00 */
[----:B------:R-:W-:Y:S02]  /*0b10*/  @!P0 IADD3.X R19, PT, PT, R30, R19, RZ, P6, !PT ;  /* 0x000000131e138210 */ /* 0x000fe400037fe4ff */
[----:B------:R-:W-:Y:S01]  /*0b20*/  @!P0 IADD3 R22, P6, PT, R5, R22, RZ ;  /* 0x0000001605168210 */ /* 0x000fe20007fde0ff */
[----:B-1----:R-:W-:Y:S01]  /*0b30*/  @!P2 IMAD R25, R25, R6, RZ ;  /* 0x000000061919a224 */ /* 0x002fe200078e02ff */
[----:B------:R-:W-:Y:S01]  /*0b40*/  MOV R5, RZ ;  /* 0x000000ff00057202 */ /* 0x000fe20000000f00 */
[----:B------:R-:W3:Y:S01]  /*0b50*/  @P5 LDG.E.U16 R44, desc[UR6][R26.64] ;  /* 0x000000061a2c5981 */ /* 0x000ee2000c1e1500 */
[----:B------:R-:W-:-:S02]  /*0b60*/  @!P1 IADD3 R17, PT, PT, R17, R21, RZ ;  /* 0x0000001511119210 */ /* 0x000fc40007ffe0ff */
[----:B------:R-:W-:Y:S01]  /*0b70*/  ISETP.GE.AND.EX P3, PT, R43, UR9, PT, P3 ;  /* 0x000000092b007c0c */ /* 0x000fe2000bf66330 */
[----:B------:R-:W1:Y:S01]  /*0b80*/  @!P2 LDC.64 R20, c[0x0][0x3a0] ;  /* 0x0000e800ff14ab82 */ /* 0x000e620000000a00 */
[----:B------:R-:W-:Y:S01]  /*0b90*/  @!P1 SHF.L.U32 R47, R16, 0x1, RZ ;  /* 0x00000001102f9819 */ /* 0x000fe200000006ff */
[----:B------:R0:W4:Y:S01]  /*0ba0*/  @!P0 LDG.E R5, desc[UR6][R18.64] ;  /* 0x0000000612058981 */ /* 0x000122000c1e1900 */
[----:B------:R-:W-:Y:S02]  /*0bb0*/  @!P0 IADD3.X R23, PT, PT, R30, R23, RZ, P6, !PT ;  /* 0x000000171e178210 */ /* 0x000fe400037fe4ff */
[----:B------:R-:W-:Y:S01]  /*0bc0*/  @!P1 SHF.L.U64.HI R30, R16, 0x1, R17 ;  /* 0x00000001101e9819 */ /* 0x000fe20000010211 */
[----:B------:R-:W-:Y:S01]  /*0bd0*/  IMAD.WIDE R16, R39, 0x8, R10 ;  /* 0x0000000827107825 */ /* 0x000fe200078e020a */
[----:B------:R-:W-:Y:S01]  /*0be0*/  @!P1 IADD3 R28, P6, PT, R47, R12, RZ ;  /* 0x0000000c2f1c9210 */ /* 0x000fe20007fde0ff */
[----:B------:R-:W4:Y:S01]  /*0bf0*/  @P5 LDG.E.U16 R40, desc[UR6][R26.64+0x2] ;  /* 0x000002061a285981 */ /* 0x000f22000c1e1500 */
[----:B------:R-:W-:-:S02]  /*0c00*/  @!P2 MOV R10, R64 ;  /* 0x00000040000aa202 */ /* 0x000fc40000000f00 */
[----:B------:R-:W-:Y:S01]  /*0c10*/  @!P2 MOV R11, R67 ;  /* 0x00000043000ba202 */ /* 0x000fe20000000f00 */
[----:B0-----:R-:W0:Y:S01]  /*0c20*/  @!P2 LDC.64 R18, c[0x0][0x398] ;  /* 0x0000e600ff12ab82 */ /* 0x001e220000000a00 */
[----:B------:R-:W-:Y:S01]  /*0c30*/  @!P1 IADD3.X R29, PT, PT, R30, R13, RZ, P6, !PT ;  /* 0x0000000d1e1d9210 */ /* 0x000fe200037fe4ff */
[C---:B------:R-:W-:Y:S01]  /*0c40*/  @!P2 IMAD R7, R24.reuse, R7, R25 ;  /* 0x000000071807a224 */ /* 0x040fe200078e0219 */
[----:B------:R-:W3:Y:S01]  /*0c50*/  LDG.E.64 R16, desc[UR6][R16.64] ;  /* 0x0000000610107981 */ /* 0x000ee2000c1e1b00 */
[----:B------:R-:W-:Y:S01]  /*0c60*/  @!P2 IMAD.WIDE.U32 R24, R24, R6, R10 ;  /* 0x000000061818a225 */ /* 0x000fe200078e000a */
[----:B------:R-:W-:-:S03]  /*0c70*/  MOV R6, RZ ;  /* 0x000000ff00067202 */ /* 0x000fc60000000f00 */
[----:B------:R-:W0:Y:S01]  /*0c80*/  @!P4 LDC.64 R12, c[0x0][0x3f8] ;  /* 0x0000fe00ff0ccb82 */ /* 0x000e220000000a00 */
[----:B------:R-:W-:Y:S02]  /*0c90*/  @!P2 IADD3 R25, PT, PT, R25, R7, RZ ;  /* 0x000000071919a210 */ /* 0x000fe40007ffe0ff */
[----:B------:R1:W4:Y:S05]  /*0ca0*/  @!P0 LDG.E R6, desc[UR6][R22.64] ;  /* 0x0000000616068981 */ /* 0x00032a000c1e1900 */
[----:B------:R-:W0:Y:S01]  /*0cb0*/  @!P3 LDC.64 R10, c[0x0][0x3f8] ;  /* 0x0000fe00ff0abb82 */ /* 0x000e220000000a00 */
[----:B------:R-:W-:Y:S02]  /*0cc0*/  @!P1 IADD3 R46, P0, PT, R47, R8, RZ ;  /* 0x000000082f2e9210 */ /* 0x000fe40007f1e0ff */
[----:B------:R-:W-:-:S02]  /*0cd0*/  @!P2 SHF.L.U32 R45, R24, 0x1, RZ ;  /* 0x00000001182da819 */ /* 0x000fc400000006ff */
[----:B------:R-:W-:Y:S02]  /*0ce0*/  @!P1 IADD3.X R47, PT, PT, R30, R9, RZ, P0, !PT ;  /* 0x000000091e2f9210 */ /* 0x000fe400007fe4ff */
[----:B------:R-:W-:Y:S01]  /*0cf0*/  @!P2 SHF.L.U64.HI R30, R24, 0x1, R25 ;  /* 0x00000001181ea819 */ /* 0x000fe20000010219 */
[----:B-1----:R-:W1:Y:S01]  /*0d00*/  @!P3 LDC.64 R22, c[0x0][0x3a0] ;  /* 0x0000e800ff16bb82 */ /* 0x002e620000000a00 */
[----:B------:R-:W-:Y:S02]  /*0d10*/  @!P2 IADD3 R26, P0, PT, R45, R20, RZ ;  /* 0x000000142d1aa210 */ /* 0x000fe40007f1e0ff */
[----:B------:R-:W-:Y:S02]  /*0d20*/  MOV R7, RZ ;  /* 0x000000ff00077202 */ /* 0x000fe40000000f00 */
[----:B------:R-:W-:Y:S02]  /*0d30*/  @!P2 IADD3.X R27, PT, PT, R30, R21, RZ, P0, !PT ;  /* 0x000000151e1ba210 */ /* 0x000fe400007fe4ff */
[----:B------:R-:W-:-:S02]  /*0d40*/  CS2R R8, SRZ ;  /* 0x0000000000087805 */ /* 0x000fc4000001ff00 */
[----:B0-----:R-:W-:Y:S01]  /*0d50*/  @!P2 IADD3 R18, P0, PT, R45, R18, RZ ;  /* 0x000000122d12a210 */ /* 0x001fe20007f1e0ff */
[----:B------:R-:W-:Y:S01]  /*0d60*/  @!P4 IMAD R45, R31, R12, RZ ;  /* 0x0000000c1f2dc224 */ /* 0x000fe200078e02ff */
[----:B------:R-:W4:Y:S01]  /*0d70*/  @!P1 LDG.E R7, desc[UR6][R28.64] ;  /* 0x000000061c079981 */ /* 0x000f22000c1e1900 */
[----:B------:R-:W0:Y:S01]  /*0d80*/  @!P3 LDC.64 R20, c[0x0][0x398] ;  /* 0x0000e600ff14bb82 */ /* 0x000e220000000a00 */
[----:B------:R-:W-:Y:S02]  /*0d90*/  @!P2 IADD3.X R19, PT, PT, R30, R19, RZ, P0, !PT ;  /* 0x000000131e13a210 */ /* 0x000fe400007fe4ff */
[----:B------:R1:W4:Y:S01]  /*0da0*/  @!P2 LDG.E R9, desc[UR6][R26.64] ;  /* 0x000000061a09a981 */ /* 0x000322000c1e1900 */
[----:B------:R-:W-:-:S03]  /*0db0*/  @!P3 IMAD R43, R43, R10, RZ ;  /* 0x0000000a2b2bb224 */ /* 0x000fc600078e02ff */
[----:B------:R-:W4:Y:S01]  /*0dc0*/  @!P1 LDG.E R8, desc[UR6][R46.64] ;  /* 0x000000062e089981 */ /* 0x000f22000c1e1900 */
[----:B------:R-:W0:Y:S01]  /*0dd0*/  @!P4 LDC.64 R30, c[0x0][0x398] ;  /* 0x0000e600ff1ecb82 */ /* 0x000e220000000a00 */
[----:B-1----:R-:W-:-:S07]  /*0de0*/  @!P3 MOV R26, R64 ;  /* 0x00000040001ab202 */ /* 0x002fce0000000f00 */
[----:B------:R-:W1:Y:S01]  /*0df0*/  @!P4 LDC.64 R28, c[0x0][0x3a0] ;  /* 0x0000e800ff1ccb82 */ /* 0x000e620000000a00 */
[----:B------:R-:W-:Y:S01]  /*0e00*/  @!P3 MOV R27, R67 ;  /* 0x00000043001bb202 */ /* 0x000fe20000000f00 */
[C---:B------:R-:W-:Y:S02]  /*0e10*/  @!P3 IMAD R11, R42.reuse, R11, R43 ;  /* 0x0000000b2a0bb224 */ /* 0x040fe400078e022b */
[----:B------:R-:W-:-:S04]  /*0e20*/  @!P3 IMAD.WIDE.U32 R42, R42, R10, R26 ;  /* 0x0000000a2a2ab225 */ /* 0x000fc800078e001a */
[----:B------:R-:W0:Y:S01]  /*0e30*/  LDC.64 R24, c[0x0][0x3a8] ;  /* 0x0000ea00ff187b82 */ /* 0x000e220000000a00 */
[----:B------:R-:W-:Y:S02]  /*0e40*/  @!P4 MOV R26, R64 ;  /* 0x00000040001ac202 */ /* 0x000fe40000000f00 */
[----:B------:R-:W-:Y:S01]  /*0e50*/  @!P4 MOV R27, R67 ;  /* 0x00000043001bc202 */ /* 0x000fe20000000f00 */
[C---:B------:R-:W-:Y:S01]  /*0e60*/  @!P4 IMAD R45, R14.reuse, R13, R45 ;  /* 0x0000000d0e2dc224 */ /* 0x040fe200078e022d */
[----:B------:R-:W-:Y:S01]  /*0e70*/  @!P3 IADD3 R11, PT, PT, R43, R11, RZ ;  /* 0x0000000b2b0bb210 */ /* 0x000fe20007ffe0ff */
[----:B------:R-:W-:Y:S01]  /*0e80*/  @!P4 IMAD.WIDE.U32 R12, R14, R12, R26 ;  /* 0x0000000c0e0cc225 */ /* 0x000fe200078e001a */
[C---:B------:R-:W-:Y:S02]  /*0e90*/  @!P3 SHF.L.U32 R27, R42.reuse, 0x1, RZ ;  /* 0x000000012a1bb819 */ /* 0x040fe400000006ff */
[----:B------:R-:W-:Y:S02]  /*0ea0*/  MOV R10, RZ ;  /* 0x000000ff000a7202 */ /* 0x000fe40000000f00 */
[----:B------:R-:W-:-:S02]  /*0eb0*/  @!P3 SHF.L.U64.HI R42, R42, 0x1, R11 ;  /* 0x000000012a2ab819 */ /* 0x000fc4000001020b */
[----:B------:R-:W-:Y:S02]  /*0ec0*/  @!P4 IADD3 R11, PT, PT, R13, R45, RZ ;  /* 0x0000002d0d0bc210 */ /* 0x000fe40007ffe0ff */
[----:B------:R-:W-:Y:S01]  /*0ed0*/  @!P3 IADD3 R22, P0, PT, R27, R22, RZ ;  /* 0x000000161b16b210 */ /* 0x000fe20007f1e0ff */
[----:B------:R3:W4:Y:S01]  /*0ee0*/  @!P2 LDG.E R10, desc[UR6][R18.64] ;  /* 0x00000006120aa981 */ /* 0x000722000c1e1900 */
[----:B------:R-:W-:Y:S02]  /*0ef0*/  @!P4 SHF.L.U32 R13, R12, 0x1, RZ ;  /* 0x000000010c0dc819 */ /* 0x000fe400000006ff */
[----:B------:R-:W-:Y:S02]  /*0f00*/  @!P3 IADD3.X R23, PT, PT, R42, R23, RZ, P0, !PT ;  /* 0x000000172a17b210 */ /* 0x000fe400007fe4ff */
[----:B------:R-:W-:Y:S02]  /*0f10*/  @!P4 SHF.L.U64.HI R14, R12, 0x1, R11 ;  /* 0x000000010c0ec819 */ /* 0x000fe4000001020b */
[----:B-1----:R-:W-:-:S02]  /*0f20*/  @!P4 IADD3 R28, P0, PT, R13, R28, RZ ;  /* 0x0000001c0d1cc210 */ /* 0x002fc40007f1e0ff */
[----:B0-----:R-:W-:Y:S02]  /*0f30*/  @!P4 IADD3 R30, P2, PT, R13, R30, RZ ;  /* 0x0000001e0d1ec210 */ /* 0x001fe40007f5e0ff */
[----:B------:R-:W-:Y:S02]  /*0f40*/  @!P3 IADD3 R20, P1, PT, R27, R20, RZ ;  /* 0x000000141b14b210 */ /* 0x000fe40007f3e0ff */
[----:B------:R-:W-:Y:S02]  /*0f50*/  CS2R R12, SRZ ;  /* 0x00000000000c7805 */ /* 0x000fe4000001ff00 */
[C---:B------:R-:W-:Y:S02]  /*0f60*/  @!P4 IADD3.X R29, PT, PT, R14.reuse, R29, RZ, P0, !PT ;  /* 0x0000001d0e1dc210 */ /* 0x040fe400007fe4ff */
[----:B------:R-:W-:Y:S01]  /*0f70*/  @!P4 IADD3.X R31, PT, PT, R14, R31, RZ, P2, !PT ;  /* 0x0000001f0e1fc210 */ /* 0x000fe200017fe4ff */
[----:B------:R-:W-:Y:S01]  /*0f80*/  IMAD.WIDE R24, R41, 0x2, R24 ;  /* 0x0000000229187825 */ /* 0x000fe200078e0218 */
[----:B------:R-:W-:Y:S01]  /*0f90*/  MOV R11, RZ ;  /* 0x000000ff000b7202 */ /* 0x000fe20000000f00 */
[----:B------:R-:W4:Y:S01]  /*0fa0*/  @!P4 LDG.E R13, desc[UR6][R28.64] ;  /* 0x000000061c0dc981 */ /* 0x000f22000c1e1900 */
[----:B------:R-:W-:-:S02]  /*0fb0*/  MOV R14, RZ ;  /* 0x000000ff000e7202 */ /* 0x000fc40000000f00 */
[----:B------:R-:W-:Y:S01]  /*0fc0*/  @!P3 IADD3.X R21, PT, PT, R42, R21, RZ, P1, !PT ;  /* 0x000000152a15b210 */ /* 0x000fe20000ffe4ff */
[----:B------:R-:W4:Y:S04]  /*0fd0*/  LDG.E.U16 R26, desc[UR6][R24.64] ;  /* 0x00000006181a7981 */ /* 0x000f28000c1e1500 */
[----:B------:R-:W4:Y:S04]  /*0fe0*/  LDG.E.U16 R19, desc[UR6][R24.64+0x2] ;  /* 0x0000020618137981 */ /* 0x000f28000c1e1500 */
[----:B------:R-:W4:Y:S04]  /*0ff0*/  @!P3 LDG.E R11, desc[UR6][R22.64] ;  /* 0x00000006160bb981 */ /* 0x000f28000c1e1900 */
[----:B------:R-:W4:Y:S04]  /*1000*/  @!P3 LDG.E R12, desc[UR6][R20.64] ;  /* 0x00000006140cb981 */ /* 0x000f28000c1e1900 */
[----:B------:R-:W4:Y:S01]  /*1010*/  @!P4 LDG.E R14, desc[UR6][R30.64] ;  /* 0x000000061e0ec981 */ /* 0x000f22000c1e1900 */
[----:B------:R-:W-:Y:S01]  /*1020*/  MOV R59, 0x3f800000 ;  /* 0x3f800000003b7802 */ /* 0x000fe20000000f00 */
[----:B------:R-:W-:Y:S01]  /*1030*/  UISETP.NE.AND UP0, UPT, UR4, URZ, UPT ;  /* 0x000000ff0400728c */ /* 0x000fe2000bf05270 */
[----:B------:R-:W-:-:S02]  /*1040*/  MOV R41, RZ ;  /* 0x000000ff00297202 */ /* 0x000fc40000000f00 */
[----:B------:R-:W-:Y:S02]  /*1050*/  MOV R42, RZ ;  /* 0x000000ff002a7202 */ /* 0x000fe40000000f00 */
[----:B------:R-:W-:Y:S02]  /*1060*/  PRMT R57, R35, 0x7632, R57 ;  /* 0x0000763223397816 */ /* 0x000fe40000000039 */
[----:B-----5:R-:W-:Y:S02]  /*1070*/  PRMT R58, R34, 0x7632, R58 ;  /* 0x00007632223a7816 */ /* 0x020fe4000000003a */
[----:B------:R-:W-:Y:S02]  /*1080*/  PRMT R55, R33, 0x7632, R55 ;  /* 0x0000763221377816 */ /* 0x000fe40000000037 */
[----:B------:R-:W-:Y:S02]  /*1090*/  PRMT R56, R32, 0x7632, R56 ;  /* 0x0000763220387816 */ /* 0x000fe40000000038 */
[----:B--2---:R-:W-:Y:S01]  /*10a0*/  PRMT R53, R15, 0x7632, R53 ;  /* 0x000076320f357816 */ /* 0x004fe20000000035 */
[----:B---3--:R-:W-:-:S05]  /*10b0*/  FFMA.FTZ R17, -R16, R16, R17 ;  /* 0x0000001010117223 */ /* 0x008fca0000010111 */
[----:B------:R-:W-:-:S13]  /*10c0*/  FSETP.GTU.FTZ.AND P0, PT, R17, RZ, PT ;  /* 0x000000ff1100720b */ /* 0x000fda0003f1c000 */
[----:B------:R-:W0:Y:S01]  /*10d0*/  @P0 LDC R18, c[0x0][0x3c0] ;  /* 0x0000f000ff120b82 */ /* 0x000e220000000800 */
[----:B------:R-:W-:Y:S02]  /*10e0*/  @P5 SHF.L.U32 R41, R44, 0x10, RZ ;  /* 0x000000102c295819 */ /* 0x000fe400000006ff */
[----:B----4-:R-:W-:Y:S02]  /*10f0*/  @P5 SHF.L.U32 R42, R40, 0x10, RZ ;  /* 0x00000010282a5819 */ /* 0x010fe400000006ff */
[----:B------:R-:W-:Y:S02]  /*1100*/  PRMT R54, R4, 0x7632, R54 ;  /* 0x0000763204367816 */ /* 0x000fe40000000036 */
[----:B------:R-:W-:Y:S01]  /*1110*/  PRMT R51, R5, 0x7632, R51 ;  /* 0x0000763205337816 */ /* 0x000fe20000000033 */
[----:B0-----:R-:W-:-:S04]  /*1120*/  @P0 FADD.FTZ R18, R17, R18 ;  /* 0x0000001211120221 */ /* 0x001fc80000010000 */
[----:B------:R0:W1:Y:S01]  /*1130*/  @P0 MUFU.RSQ R59, R18 ;  /* 0x00000012003b0308 */ /* 0x0000620000001400 */
[----:B------:R-:W-:Y:S02]  /*1140*/  PRMT R52, R6, 0x7632, R52 ;  /* 0x0000763206347816 */ /* 0x000fe40000000034 */
[----:B------:R-:W-:Y:S02]  /*1150*/  PRMT R49, R7, 0x7632, R49 ;  /* 0x0000763207317816 */ /* 0x000fe40000000031 */
[----:B------:R-:W-:Y:S02]  /*1160*/  PRMT R50, R8, 0x7632, R50 ;  /* 0x0000763208327816 */ /* 0x000fe40000000032 */
[----:B------:R-:W-:Y:S02]  /*1170*/  PRMT R47, R9, 0x7632, R47 ;  /* 0x00007632092f7816 */ /* 0x000fe4000000002f */
[----:B------:R-:W-:Y:S02]  /*1180*/  PRMT R48, R10, 0x7632, R48 ;  /* 0x000076320a307816 */ /* 0x000fe40000000030 */
[----:B------:R-:W-:-:S02]  /*1190*/  PRMT R43, R13, 0x7632, R43 ;  /* 0x000076320d2b7816 */ /* 0x000fc4000000002b */
[----:B------:R-:W-:Y:S02]  /*11a0*/  SHF.L.U32 R40, R26, 0x10, RZ ;  /* 0x000000101a287819 */ /* 0x000fe400000006ff */
[----:B------:R-:W-:Y:S02]  /*11b0*/  SHF.L.U32 R17, R19, 0x10, RZ ;  /* 0x0000001013117819 */ /* 0x000fe400000006ff */
        /* <DEDUP_REMOVED lines=95> */
[----:B------:R-:W-:Y:S01]  /*17b0*/  FFMA.FTZ R27, R20, R25, R27 ;  /* 0x00000019141b7223 */ /* 0x000fe2000001001b */
[----:B------:R-:W-:Y:S01]  /*17c0*/  FADD.FTZ R22, -R16, R29 ;  /* 0x0000001d10167221 */ /* 0x000fe20000010100 */
[----:B------:R-:W-:Y:S01]  /*17d0*/  SHF.L.U32 R20, R10, 0x10, RZ ;  /* 0x000000100a147819 */ /* 0x000fe200000006ff */
[----:B------:R-:W-:Y:S01]  /*17e0*/  FADD.FTZ R26, -R16, R21 ;  /* 0x00000015101a7221 */ /* 0x000fe20000010100 */
[----:B------:R-:W-:Y:S01]  /*17f0*/  SHF.L.U32 R21, R48, 0x10, RZ ;  /* 0x0000001030157819 */ /* 0x000fe200000006ff */
[-C--:B------:R-:W-:Y:S01]  /*1800*/  FMUL.FTZ R22, R22, R59.reuse ;  /* 0x0000003b16167220 */ /* 0x080fe20000410000 */
[----:B------:R-:W-:Y:S01]  /*1810*/  FADD.FTZ R30, R25, R30 ;  /* 0x0000001e191e7221 */ /* 0x000fe20000010000 */
[----:B------:R-:W-:Y:S01]  /*1820*/  FMUL.FTZ R26, R26, R59 ;  /* 0x0000003b1a1a7220 */ /* 0x000fe20000410000 */
[----:B------:R-:W-:Y:S01]  /*1830*/  FMUL.FTZ R29, R40, R20 ;  /* 0x00000014281d7220 */ /* 0x000fe20000410000 */
[----:B------:R-:W-:Y:S01]  /*1840*/  FADD.FTZ R25, R18, R20 ;  /* 0x0000001412197221 */ /* 0x000fe20000010000 */
[----:B------:R-:W-:Y:S01]  /*1850*/  FFMA.FTZ R28, R20, R22, R19 ;  /* 0x00000016141c7223 */ /* 0x000fe20000010013 */
[----:B------:R-:W-:Y:S01]  /*1860*/  FADD.FTZ R18, R23, R21 ;  /* 0x0000001517127221 */ /* 0x000fe20000010000 */
[----:B------:R-:W-:Y:S01]  /*1870*/  FFMA.FTZ R19, R21, R26, R24 ;  /* 0x0000001a15137223 */ /* 0x000fe20000010018 */
[----:B------:R-:W-:Y:S01]  /*1880*/  FMUL.FTZ R21, R17, R21 ;  /* 0x0000001511157220 */ /* 0x000fe20000410000 */
[----:B------:R-:W-:Y:S01]  /*1890*/  FADD.FTZ R20, -R16, R31 ;  /* 0x0000001f10147221 */ /* 0x000fe20000010100 */
        /* <DEDUP_REMOVED lines=9> */
[----:B------:R-:W-:Y:S01]  /*1930*/  FMUL.FTZ R23, R40, R23 ;  /* 0x0000001728177220 */ /* 0x000fe20000410000 */
[----:B------:R-:W-:Y:S01]  /*1940*/  SHF.L.U32 R24, R46, 0x10, RZ ;  /* 0x000000102e187819 */ /* 0x000fe200000006ff */
[----:B------:R-:W-:Y:S01]  /*1950*/  FADD.FTZ R26, -R16, R21 ;  /* 0x00000015101a7221 */ /* 0x000fe20000010100 */
[----:B------:R-:W-:Y:S01]  /*1960*/  SHF.L.U32 R25, R13, 0x10, RZ ;  /* 0x000000100d197819 */ /* 0x000fe200000006ff */
[----:B------:R-:W-:Y:S01]  /*1970*/  FADD.FTZ R30, R30, R23 ;  /* 0x000000171e1e7221 */ /* 0x000fe20000010000 */
[----:B------:R-:W-:Y:S01]  /*1980*/  FFMA.FTZ R27, R60, R23, R27 ;  /* 0x000000173c1b7223 */ /* 0x000fe2000001001b */
[----:B------:R-:W-:Y:S01]  /*1990*/  FMUL.FTZ R26, R26, R59 ;  /* 0x0000003b1a1a7220 */ /* 0x000fe20000410000 */
[----:B------:R-:W-:Y:S01]  /*19a0*/  FMUL.FTZ R23, R17, R24 ;  /* 0x0000001811177220 */ /* 0x000fe20000410000 */
[----:B------:R-:W-:Y:S01]  /*19b0*/  SHF.L.U32 R21, R14, 0x10, RZ ;  /* 0x000000100e157819 */ /* 0x000fe200000006ff */
[----:B------:R-:W-:Y:S01]  /*19c0*/  FADD.FTZ R28, -R16, R25 ;  /* 0x00000019101c7221 */ /* 0x000fe20000010100 */
[----:B------:R-:W-:Y:S01]  /*19d0*/  FFMA.FTZ R19, R24, R26, R19 ;  /* 0x0000001a18137223 */ /* 0x000fe20000010013 */
[----:B------:R-:W-:Y:S01]  /*19e0*/  FADD.FTZ R30, R23, R30 ;  /* 0x0000001e171e7221 */ /* 0x000fe20000010000 */
[----:B------:R-:W-:Y:S01]  /*19f0*/  FFMA.FTZ R27, R26, R23, R27 ;  /* 0x000000171a1b7223 */ /* 0x000fe2000001001b */
[----:B------:R-:W-:Y:S01]  /*1a00*/  SHF.L.U32 R23, R43, 0x10, RZ ;  /* 0x000000102b177819 */ /* 0x000fe200000006ff */
[----:B------:R-:W-:Y:S01]  /*1a10*/  FMUL.FTZ R60, R28, R59 ;  /* 0x0000003b1c3c7220 */ /* 0x000fe20000410000 */
[----:B------:R-:W-:Y:S01]  /*1a20*/  SHF.L.U32 R26, R44, 0x10, RZ ;  /* 0x000000102c1a7819 */ /* 0x000fe200000006ff */
[----:B------:R-:W-:Y:S01]  /*1a30*/  FMUL.FTZ R25, R40, R21 ;  /* 0x0000001528197220 */ /* 0x000fe20000410000 */
[----:B------:R-:W-:Y:S01]  /*1a40*/  FADD.FTZ R18, R18, R24 ;  /* 0x0000001812127221 */ /* 0x000fe20000010000 */
[----:B------:R-:W-:Y:S01]  /*1a50*/  FADD.FTZ R28, -R16, R23 ;  /* 0x00000017101c7221 */ /* 0x000fe20000010100 */
[----:B------:R-:W-:Y:S01]  /*1a60*/  FADD.FTZ R22, R22, R21 ;  /* 0x0000001516167221 */ /* 0x000fe20000010000 */
[----:B------:R-:W-:Y:S01]  /*1a70*/  FADD.FTZ R30, R30, R25 ;  /* 0x000000191e1e7221 */ /* 0x000fe20000010000 */
[----:B------:R-:W-:Y:S01]  /*1a80*/  FFMA.FTZ R27, R60, R25, R27 ;  /* 0x000000193c1b7223 */ /* 0x000fe2000001001b */
[----:B------:R-:W-:Y:S01]  /*1a90*/  FMUL.FTZ R23, R17, R26 ;  /* 0x0000001a11177220 */ /* 0x000fe20000410000 */
[----:B------:R-:W-:Y:S01]  /*1aa0*/  FMUL.FTZ R28, R28, R59 ;  /* 0x0000003b1c1c7220 */ /* 0x000fe20000410000 */
[----:B------:R-:W-:-:S02]  /*1ab0*/  FFMA.FTZ R20, R21, R60, R20 ;  /* 0x0000003c15147223 */ /* 0x000fc40000010014 */
[----:B------:R-:W-:Y:S01]  /*1ac0*/  FADD.FTZ R30, R23, R30 ;  /* 0x0000001e171e7221 */ /* 0x000fe20000010000 */
[----:B------:R-:W-:Y:S01]  /*1ad0*/  FFMA.FTZ R24, R28, R23, R27 ;  /* 0x000000171c187223 */ /* 0x000fe2000001001b */
[----:B------:R-:W-:Y:S01]  /*1ae0*/  FADD.FTZ R23, R18, R26 ;  /* 0x0000001a12177221 */ /* 0x000fe20000010000 */
[----:B------:R-:W-:Y:S01]  /*1af0*/  FFMA.FTZ R21, R26, R28, R19 ;  /* 0x0000001c1a157223 */ /* 0x000fe20000010013 */
[----:B------:R-:W-:Y:S06]  /*1b00*/  BRA `(.L_x_287) ;  /* 0x0000001000807947 */ /* 0x000fec0003800000 */
.L_x_286:
        /* <DEDUP_REMOVED lines=11> */
[-C--:B------:R-:W-:Y:S01]  /*1bc0*/  FMUL.FTZ R18, R18, R59.reuse ;  /* 0x0000003b12127220 */ /* 0x080fe20000410000 */
[----:B------:R-:W-:-:S02]  /*1bd0*/  FMUL.FTZ R24, R24, R59 ;  /* 0x0000003b18187220 */ /* 0x000fc40000410000 */
        /* <DEDUP_REMOVED lines=9> */
[----:B------:R-:W-:Y:S01]  /*1c70*/  FADD.FTZ R22, -R16, R25 ;  /* 0x0000001910167221 */ /* 0x000fe20000010100 */
[----:B-1----:R-:W-:-:S04]  /*1c80*/  FADD.FTZ R29, R27, 1 ;  /* 0x3f8000001b1d7421 */ /* 0x002fc80000010000 */
[----:B------:R-:W0:Y:S01]  /*1c90*/  MUFU.RCP R26, R26 ;  /* 0x0000001a001a7308 */ /* 0x000e220000001000 */
[----:B------:R-:W-:Y:S01]  /*1ca0*/  FMUL.FTZ R25, R22, R59 ;  /* 0x0000003b16197220 */ /* 0x000fe20000410000 */
[----:B--2---:R-:W-:Y:S01]  /*1cb0*/  FADD.FTZ R31, R30, 1 ;  /* 0x3f8000001e1f7421 */ /* 0x004fe20000010000 */
[----:B------:R-:W-:Y:S02]  /*1cc0*/  SHF.L.U32 R30, R58, 0x10, RZ ;  /* 0x000000103a1e7819 */ /* 0x000fe400000006ff */
[----:B------:R-:W-:-:S03]  /*1cd0*/  FFMA.FTZ R22, R17, R25, R42 ;  /* 0x0000001911167223 */ /* 0x000fc6000001002a */
[----:B------:R-:W1:Y:S01]  /*1ce0*/  MUFU.RCP R29, R29 ;  /* 0x0000001d001d7308 */ /* 0x000e620000001000 */
[----:B------:R-:W-:-:S07]  /*1cf0*/  FMUL.FTZ R27, R22, -1.4426950216293334961 ;  /* 0xbfb8aa3b161b7820 */ /* 0x000fce0000410000 */
[----:B------:R2:W3:Y:S01]  /*1d00*/  MUFU.EX2 R60, R27 ;  /* 0x0000001b003c7308 */ /* 0x0004e20000000800 */
[----:B0-----:R-:W-:-:S03]  /*1d10*/  FADD.FTZ R28, -R26, 1 ;  /* 0x3f8000001a1c7421 */ /* 0x001fc60000010100 */
[----:B------:R-:W0:Y:S01]  /*1d20*/  MUFU.RCP R31, R31 ;  /* 0x0000001f001f7308 */ /* 0x000e220000001000 */
[----:B------:R-:W-:Y:S01]  /*1d30*/  FFMA.FTZ R23, R23, R28, 1 ;  /* 0x3f80000017177423 */ /* 0x000fe2000001001c */
[----:B------:R-:W-:Y:S01]  /*1d40*/  FMUL.FTZ R28, R63, R26 ;  /* 0x0000001a3f1c7220 */ /* 0x000fe20000410000 */
[----:B------:R-:W-:Y:S01]  /*1d50*/  SHF.L.U32 R63, R56, 0x10, RZ ;  /* 0x00000010383f7819 */ /* 0x000fe200000006ff */
[----:B-1----:R-:W-:Y:S01]  /*1d60*/  FADD.FTZ R26, -R29, 1 ;  /* 0x3f8000001d1a7421 */ /* 0x002fe20000010100 */
[----:B--2---:R-:W-:Y:S01]  /*1d70*/  FMUL.FTZ R27, R30, R29 ;  /* 0x0000001d1e1b7220 */ /* 0x004fe20000410000 */
[----:B------:R-:W-:Y:S02]  /*1d80*/  FMUL.FTZ R28, R28, R23 ;  /* 0x000000171c1c7220 */ /* 0x000fe40000410000 */
[----:B------:R-:W-:Y:S01]  /*1d90*/  FFMA.FTZ R26, R21, R26, 1 ;  /* 0x3f800000151a7423 */ /* 0x000fe2000001001a */
[----:B------:R-:W-:Y:S01]  /*1da0*/  SHF.L.U32 R21, R15, 0x10, RZ ;  /* 0x000000100f157819 */ /* 0x000fe200000006ff */
[----:B---3--:R-:W-:-:S02]  /*1db0*/  FADD.FTZ R60, R60, 1 ;  /* 0x3f8000003c3c7421 */ /* 0x008fc40000010000 */
[----:B------:R-:W-:Y:S02]  /*1dc0*/  FMUL.FTZ R27, R27, R26 ;  /* 0x0000001a1b1b7220 */ /* 0x000fe40000410000 */
[----:B------:R-:W-:Y:S02]  /*1dd0*/  FADD.FTZ R26, -R16, R21 ;  /* 0x00000015101a7221 */ /* 0x000fe40000010100 */
[----:B------:R-:W1:Y:S01]  /*1de0*/  MUFU.RCP R60, R60 ;  /* 0x0000003c003c7308 */ /* 0x000e620000001000 */
[----:B0-----:R-:W-:Y:S01]  /*1df0*/  FADD.FTZ R29, -R31, 1 ;  /* 0x3f8000001f1d7421 */ /* 0x001fe20000010100 */
[----:B------:R-:W-:Y:S01]  /*1e00*/  FMUL.FTZ R21, R26, R59 ;  /* 0x0000003b1a157220 */ /* 0x000fe20000410000 */
[----:B------:R-:W-:Y:S02]  /*1e10*/  SHF.L.U32 R26, R32, 0x10, RZ ;  /* 0x00000010201a7819 */ /* 0x000fe400000006ff */
[----:B------:R-:W-:Y:S01]  /*1e20*/  FFMA.FTZ R29, R20, R29, 1 ;  /* 0x3f800000141d7423 */ /* 0x000fe2000001001d */
[----:B------:R-:W-:Y:S01]  /*1e30*/  FFMA.FTZ R23, R40, R21, R41 ;  /* 0x0000001528177223 */ /* 0x000fe20000010029 */
[----:B------:R-:W-:Y:S01]  /*1e40*/  FADD.FTZ R20, -R16, R69 ;  /* 0x0000004510147221 */ /* 0x000fe20000010100 */
[----:B------:R-:W-:Y:S01]  /*1e50*/  FMUL.FTZ R26, R26, R31 ;  /* 0x0000001f1a1a7220 */ /* 0x000fe20000410000 */
[----:B------:R-:W-:Y:S01]  /*1e60*/  SHF.L.U32 R69, R54, 0x10, RZ ;  /* 0x0000001036457819 */ /* 0x000fe200000006ff */
[----:B------:R-:W-:Y:S01]  /*1e70*/  FMUL.FTZ R30, R23, -1.4426950216293334961 ;  /* 0xbfb8aa3b171e7820 */ /* 0x000fe20000410000 */
[----:B------:R-:W-:Y:S01]  /*1e80*/  FMUL.FTZ R20, R20, R59 ;  /* 0x0000003b14147220 */ /* 0x000fe20000410000 */
[----:B------:R-:W-:-:S04]  /*1e90*/  FMUL.FTZ R29, R26, R29 ;  /* 0x0000001d1a1d7220 */ /* 0x000fc80000410000 */
[----:B------:R-:W0:Y:S01]  /*1ea0*/  MUFU.EX2 R30, R30 ;  /* 0x0000001e001e7308 */ /* 0x000e220000000800 */
[----:B-1----:R-:W-:Y:S01]  /*1eb0*/  FADD.FTZ R31, -R60, 1 ;  /* 0x3f8000003c1f7421 */ /* 0x002fe20000010100 */
[----:B------:R-:W-:-:S03]  /*1ec0*/  FMUL.FTZ R60, R63, R60 ;  /* 0x0000003c3f3c7220 */ /* 0x000fc60000410000 */
[----:B------:R-:W-:Y:S01]  /*1ed0*/  FFMA.FTZ R31, R22, R31, 1 ;  /* 0x3f800000161f7423 */ /* 0x000fe2000001001f */
[----:B------:R-:W-:-:S03]  /*1ee0*/  FFMA.FTZ R22, R17, R20, R42 ;  /* 0x0000001411167223 */ /* 0x000fc6000001002a */
[----:B------:R-:W-:Y:S01]  /*1ef0*/  FMUL.FTZ R26, R60, R31 ;  /* 0x0000001f3c1a7220 */ /* 0x000fe20000410000 */
[----:B------:R-:W-:Y:S01]  /*1f00*/  FMUL.FTZ R63, R22, -1.4426950216293334961 ;  /* 0xbfb8aa3b163f7820 */ /* 0x000fe20000410000 */
[----:B------:R-:W-:Y:S01]  /*1f10*/  SHF.L.U32 R31, R4, 0x10, RZ ;  /* 0x00000010041f7819 */ /* 0x000fe200000006ff */
[----:B0-----:R-:W-:-:S04]  /*1f20*/  FADD.FTZ R62, R30, 1 ;  /* 0x3f8000001e3e7421 */ /* 0x001fc80000010000 */
[----:B------:R-:W0:Y:S04]  /*1f30*/  MUFU.EX2 R63, R63 ;  /* 0x0000003f003f7308 */ /* 0x000e280000000800 */
[----:B------:R-:W1:Y:S01]  /*1f40*/  MUFU.RCP R62, R62 ;  /* 0x0000003e003e7308 */ /* 0x000e620000001000 */
[----:B0-----:R-:W-:-:S07]  /*1f50*/  FADD.FTZ R60, R63, 1 ;  /* 0x3f8000003f3c7421 */ /* 0x001fce0000010000 */
[----:B------:R-:W0:Y:S01]  /*1f60*/  MUFU.RCP R60, R60 ;  /* 0x0000003c003c7308 */ /* 0x000e220000001000 */
[----:B-1----:R-:W-:-:S04]  /*1f70*/  FADD.FTZ R30, -R62, 1 ;  /* 0x3f8000003e1e7421 */ /* 0x002fc80000010100 */
[----:B------:R-:W-:Y:S01]  /*1f80*/  FFMA.FTZ R30, R23, R30, 1 ;  /* 0x3f800000171e7423 */ /* 0x000fe2000001001e */
[----:B------:R-:W-:Y:S01]  /*1f90*/  FMUL.FTZ R23, R31, R62 ;  /* 0x0000003e1f177220 */ /* 0x000fe20000410000 */
[----:B------:R-:W-:Y:S01]  /*1fa0*/  FMUL.FTZ R31, R17, R27 ;  /* 0x0000001b111f7220 */ /* 0x000fe20000410000 */
[C---:B------:R-:W-:Y:S02]  /*1fb0*/  FMUL.FTZ R62, R40.reuse, R29 ;  /* 0x0000001d283e7220 */ /* 0x040fe40000410000 */
[----:B------:R-:W-:Y:S01]  /*1fc0*/  FMUL.FTZ R23, R23, R30 ;  /* 0x0000001e17177220 */ /* 0x000fe20000410000 */
[----:B------:R-:W-:-:S04]  /*1fd0*/  FMUL.FTZ R30, R40, R28 ;  /* 0x0000001c281e7220 */ /* 0x000fc80000410000 */
[C---:B------:R-:W-:Y:S01]  /*1fe0*/  FFMA.FTZ R63, R19.reuse, R30, RZ ;  /* 0x0000001e133f7223 */ /* 0x040fe200000100ff */
[----:B------:R-:W-:Y:S01]  /*1ff0*/  FADD.FTZ R30, RZ, R30 ;  /* 0x0000001eff1e7221 */ /* 0x000fe20000010000 */
[----:B------:R-:W-:Y:S01]  /*2000*/  FFMA.FTZ R19, R19, R28, RZ ;  /* 0x0000001c13137223 */ /* 0x000fe200000100ff */
[----:B------:R-:W-:Y:S01]  /*2010*/  FADD.FTZ R28, RZ, R28 ;  /* 0x0000001cff1c7221 */ /* 0x000fe20000010000 */
[----:B------:R-:W-:Y:S01]  /*2020*/  FFMA.FTZ R63, R18, R31, R63 ;  /* 0x0000001f123f7223 */ /* 0x000fe2000001003f */
[----:B------:R-:W-:Y:S01]  /*2030*/  FADD.FTZ R31, R31, R30 ;  /* 0x0000001e1f1f7221 */ /* 0x000fe20000010000 */
[----:B0-----:R-:W-:Y:S01]  /*2040*/  FMUL.FTZ R30, R69, R60 ;  /* 0x0000003c451e7220 */ /* 0x001fe20000410000 */
[----:B------:R-:W-:Y:S01]  /*2050*/  FADD.FTZ R69, -R60, 1 ;  /* 0x3f8000003c457421 */ /* 0x000fe20000010100 */
[----:B------:R-:W-:Y:S01]  /*2060*/  FADD.FTZ R28, R28, R29 ;  /* 0x0000001d1c1c7221 */ /* 0x000fe20000010000 */
[----:B------:R-:W-:Y:S01]  /*2070*/  FADD.FTZ R31, R31, R62 ;  /* 0x0000003e1f1f7221 */ /* 0x000fe20000010000 */
[----:B------:R-:W-:Y:S01]  /*2080*/  FFMA.FTZ R18, R18, R27, RZ ;  /* 0x0000001b12127223 */ /* 0x000fe200000100ff */
[----:B------:R-:W-:-:S04]  /*2090*/  FFMA.FTZ R69, R22, R69, 1 ;  /* 0x3f80000016457423 */ /* 0x000fc80000010045 */
[----:B------:R-:W-:Y:S01]  /*20a0*/  FMUL.FTZ R22, R30, R69 ;  /* 0x000000451e167220 */ /* 0x000fe20000410000 */
[----:B------:R-:W-:Y:S01]  /*20b0*/  SHF.L.U32 R69, R5, 0x10, RZ ;  /* 0x0000001005457819 */ /* 0x000fe200000006ff */
[----:B------:R-:W-:-:S04]  /*20c0*/  FFMA.FTZ R30, R24, R29, R19 ;  /* 0x0000001d181e7223 */ /* 0x000fc80000010013 */
[----:B------:R-:W-:Y:S01]  /*20d0*/  FADD.FTZ R60, -R16, R69 ;  /* 0x00000045103c7221 */ /* 0x000fe20000010100 */
[----:B------:R-:W-:-:S03]  /*20e0*/  FFMA.FTZ R30, R21, R23, R30 ;  /* 0x00000017151e7223 */ /* 0x000fc6000001001e */
[----:B------:R-:W-:Y:S01]  /*20f0*/  FMUL.FTZ R19, R60, R59 ;  /* 0x0000003b3c137220 */ /* 0x000fe20000410000 */
[----:B------:R-:W-:Y:S01]  /*2100*/  FFMA.FTZ R60, R24, R62, R63 ;  /* 0x0000003e183c7223 */ /* 0x000fe2000001003f */
[----:B------:R-:W-:Y:S02]  /*2110*/  SHF.L.U32 R62, R6, 0x10, RZ ;  /* 0x00000010063e7819 */ /* 0x000fe400000006ff */
[----:B------:R-:W-:-:S04]  /*2120*/  FFMA.FTZ R24, R40, R19, R41 ;  /* 0x0000001328187223 */ /* 0x000fc80000010029 */
[----:B------:R-:W-:-:S06]  /*2130*/  FMUL.FTZ R29, R24, -1.4426950216293334961 ;  /* 0xbfb8aa3b181d7820 */ /* 0x000fcc0000410000 */
[----:B------:R-:W0:Y:S02]  /*2140*/  MUFU.EX2 R29, R29 ;  /* 0x0000001d001d7308 */ /* 0x000e240000000800 */
[----:B0-----:R-:W-:Y:S01]  /*2150*/  FADD.FTZ R63, R29, 1 ;  /* 0x3f8000001d3f7421 */ /* 0x001fe20000010000 */
[----:B------:R-:W-:Y:S01]  /*2160*/  FADD.FTZ R29, RZ, R27 ;  /* 0x0000001bff1d7221 */ /* 0x000fe20000010000 */
[----:B------:R-:W-:-:S03]  /*2170*/  FFMA.FTZ R27, R25, R26, R18 ;  /* 0x0000001a191b7223 */ /* 0x000fc60000010012 */
[----:B------:R-:W-:Y:S01]  /*2180*/  FADD.FTZ R29, R29, R26 ;  /* 0x0000001a1d1d7221 */ /* 0x000fe20000010000 */
[----:B------:R-:W0:Y:S01]  /*2190*/  MUFU.RCP R63, R63 ;  /* 0x0000003f003f7308 */ /* 0x000e220000001000 */
[----:B------:R-:W-:Y:S01]  /*21a0*/  FFMA.FTZ R27, R20, R22, R27 ;  /* 0x00000016141b7223 */ /* 0x000fe2000001001b */
        /* <DEDUP_REMOVED lines=25> */
[----:B------:R-:W-:-:S05]  /*2340*/  SHF.L.U32 R31, R7, 0x10, RZ ;  /* 0x00000010071f7819 */ /* 0x000fca00000006ff */
[----:B------:R-:W-:Y:S01]  /*2350*/  FADD.FTZ R70, -R16, R31 ;  /* 0x0000001f10467221 */ /* 0x000fe20000010100 */
[----:B------:R-:W-:-:S03]  /*2360*/  FADD.FTZ R31, R28, R23 ;  /* 0x000000171c1f7221 */ /* 0x000fc60000010000 */
[----:B------:R-:W-:Y:S01]  /*2370*/  FMUL.FTZ R23, R70, R59 ;  /* 0x0000003b46177220 */ /* 0x000fe20000410000 */
[----:B------:R-:W-:-:S03]  /*2380*/  FADD.FTZ R31, R31, R24 ;  /* 0x000000181f1f7221 */ /* 0x000fc60000010000 */
[----:B------:R-:W-:-:S04]  /*2390*/  FFMA.FTZ R21, R40, R23, R41 ;  /* 0x0000001728157223 */ /* 0x000fc80000010029 */
[----:B------:R-:W-:-:S06]  /*23a0*/  FMUL.FTZ R28, R21, -1.4426950216293334961 ;  /* 0xbfb8aa3b151c7820 */ /* 0x000fcc0000410000 */
[----:B------:R-:W0:Y:S02]  /*23b0*/  MUFU.EX2 R28, R28 ;  /* 0x0000001c001c7308 */ /* 0x000e240000000800 */
[----:B0-----:R-:W-:Y:S01]  /*23c0*/  FADD.FTZ R62, R28, 1 ;  /* 0x3f8000001c3e7421 */ /* 0x001fe20000010000 */
[----:B------:R-:W-:Y:S01]  /*23d0*/  FADD.FTZ R28, R29, R22 ;  /* 0x000000161d1c7221 */ /* 0x000fe20000010000 */
[----:B------:R-:W-:-:S04]  /*23e0*/  FMUL.FTZ R22, R17, R22 ;  /* 0x0000001611167220 */ /* 0x000fc80000410000 */
[----:B------:R-:W0:Y:S01]  /*23f0*/  MUFU.RCP R62, R62 ;  /* 0x0000003e003e7308 */ /* 0x000e220000001000 */
[----:B------:R-:W-:Y:S01]  /*2400*/  FADD.FTZ R60, R22, R60 ;  /* 0x0000003c163c7221 */ /* 0x000fe20000010000 */
[----:B0-----:R-:W-:Y:S01]  /*2410*/  FADD.FTZ R68, -R62, 1 ;  /* 0x3f8000003e447421 */ /* 0x001fe20000010100 */
[----:B------:R-:W-:Y:S01]  /*2420*/  FMUL.FTZ R26, R69, R62 ;  /* 0x0000003e451a7220 */ /* 0x000fe20000410000 */
[----:B------:R-:W-:Y:S01]  /*2430*/  FFMA.FTZ R62, R20, R22, R63 ;  /* 0x00000016143e7223 */ /* 0x000fe2000001003f */
[----:B------:R-:W-:Y:S01]  /*2440*/  SHF.L.U32 R22, R50, 0x10, RZ ;  /* 0x0000001032167819 */ /* 0x000fe200000006ff */
        /* <DEDUP_REMOVED lines=30> */
[----:B------:R-:W-:Y:S01]  /*2630*/  SHF.L.U32 R29, R47, 0x10, RZ ;  /* 0x000000102f1d7819 */ /* 0x000fe200000006ff */
[----:B------:R-:W-:-:S04]  /*2640*/  FMUL.FTZ R68, R17, R25 ;  /* 0x0000001911447220 */ /* 0x000fc80000410000 */
[----:B------:R-:W-:Y:S01]  /*2650*/  FADD.FTZ R70, -R16, R29 ;  /* 0x0000001d10467221 */ /* 0x000fe20000010100 */
[----:B------:R-:W-:Y:S01]  /*2660*/  FADD.FTZ R29, R28, R25 ;  /* 0x000000191c1d7221 */ /* 0x000fe20000010000 */
[C---:B------:R-:W-:Y:S01]  /*2670*/  FFMA.FTZ R28, R18.reuse, R25, R27 ;  /* 0x00000019121c7223 */ /* 0x040fe2000001001b */
[----:B------:R-:W-:Y:S01]  /*2680*/  FFMA.FTZ R62, R18, R68, R63 ;  /* 0x00000044123e7223 */ /* 0x000fe2000001003f */
[----:B------:R-:W-:Y:S01]  /*2690*/  FMUL.FTZ R24, R70, R59 ;  /* 0x0000003b46187220 */ /* 0x000fe20000410000 */
[----:B------:R-:W-:Y:S01]  /*26a0*/  FADD.FTZ R63, R68, R60 ;  /* 0x0000003c443f7221 */ /* 0x000fe20000010000 */
[----:B------:R-:W-:Y:S02]  /*26b0*/  SHF.L.U32 R60, R48, 0x10, RZ ;  /* 0x00000010303c7819 */ /* 0x000fe400000006ff */
[----:B------:R-:W-:-:S04]  /*26c0*/  FFMA.FTZ R18, R17, R24, R42 ;  /* 0x0000001811127223 */ /* 0x000fc8000001002a */
[----:B------:R-:W-:-:S06]  /*26d0*/  FMUL.FTZ R25, R18, -1.4426950216293334961 ;  /* 0xbfb8aa3b12197820 */ /* 0x000fcc0000410000 */
[----:B------:R-:W0:Y:S02]  /*26e0*/  MUFU.EX2 R25, R25 ;  /* 0x0000001900197308 */ /* 0x000e240000000800 */
[----:B0-----:R-:W-:-:S06]  /*26f0*/  FADD.FTZ R69, R25, 1 ;  /* 0x3f80000019457421 */ /* 0x001fcc0000010000 */
[----:B------:R-:W0:Y:S02]  /*2700*/  MUFU.RCP R69, R69 ;  /* 0x0000004500457308 */ /* 0x000e240000001000 */
[----:B0-----:R-:W-:Y:S01]  /*2710*/  FADD.FTZ R71, -R69, 1 ;  /* 0x3f80000045477421 */ /* 0x001fe20000010100 */
[----:B------:R-:W-:Y:S01]  /*2720*/  FMUL.FTZ R27, R60, R69 ;  /* 0x000000453c1b7220 */ /* 0x000fe20000410000 */
[----:B------:R-:W-:Y:S01]  /*2730*/  FADD.FTZ R60, R31, R26 ;  /* 0x0000001a1f3c7221 */ /* 0x000fe20000010000 */
[----:B------:R-:W-:Y:S01]  /*2740*/  FMUL.FTZ R31, R40, R26 ;  /* 0x0000001a281f7220 */ /* 0x000fe20000410000 */
[----:B------:R-:W-:Y:S01]  /*2750*/  FFMA.FTZ R18, R18, R71, 1 ;  /* 0x3f80000012127423 */ /* 0x000fe20000010047 */
[----:B------:R-:W-:Y:S01]  /*2760*/  FMUL.FTZ R71, R17, R20 ;  /* 0x0000001411477220 */ /* 0x000fe20000410000 */
[----:B------:R-:W-:Y:S01]  /*2770*/  FADD.FTZ R60, R60, R19 ;  /* 0x000000133c3c7221 */ /* 0x000fe20000010000 */
[----:B------:R-:W-:Y:S01]  /*2780*/  FFMA.FTZ R62, R23, R31, R62 ;  /* 0x0000001f173e7223 */ /* 0x000fe2000001003e */
[----:B------:R-:W-:Y:S01]  /*2790*/  FMUL.FTZ R18, R27, R18 ;  /* 0x000000121b127220 */ /* 0x000fe20000410000 */
[----:B------:R-:W-:Y:S01]  /*27a0*/  SHF.L.U32 R27, R11, 0x10, RZ ;  /* 0x000000100b1b7819 */ /* 0x000fe200000006ff */
[----:B------:R-:W-:Y:S01]  /*27b0*/  FADD.FTZ R63, R63, R31 ;  /* 0x0000001f3f3f7221 */ /* 0x000fe20000010000 */
[----:B------:R-:W-:Y:S01]  /*27c0*/  SHF.L.U32 R31, R12, 0x10, RZ ;  /* 0x000000100c1f7819 */ /* 0x000fe200000006ff */
[----:B------:R-:W-:-:S02]  /*27d0*/  FFMA.FTZ R69, R21, R71, R62 ;  /* 0x0000004715457223 */ /* 0x000fc4000001003e */
[----:B------:R-:W-:Y:S01]  /*27e0*/  FADD.FTZ R68, -R16, R27 ;  /* 0x0000001b10447221 */ /* 0x000fe20000010100 */
[----:B------:R-:W-:Y:S01]  /*27f0*/  FFMA.FTZ R27, R23, R26, R30 ;  /* 0x0000001a171b7223 */ /* 0x000fe2000001001e */
[----:B------:R-:W-:Y:S01]  /*2800*/  FADD.FTZ R63, R71, R63 ;  /* 0x0000003f473f7221 */ /* 0x000fe20000010000 */
[----:B------:R-:W-:Y:S01]  /*2810*/  SHF.L.U32 R71, R46, 0x10, RZ ;  /* 0x000000102e477819 */ /* 0x000fe200000006ff */
        /* <DEDUP_REMOVED lines=12> */
[----:B------:R-:W-:Y:S01]  /*28e0*/  FADD.FTZ R31, R29, R20 ;  /* 0x000000141d1f7221 */ /* 0x000fe20000010000 */
[----:B------:R-:W-:Y:S02]  /*28f0*/  FFMA.FTZ R29, R21, R20, R28 ;  /* 0x00000014151d7223 */ /* 0x000fe4000001001c */
[----:B------:R-:W-:Y:S02]  /*2900*/  FMUL.FTZ R20, R68, R59 ;  /* 0x0000003b44147220 */ /* 0x000fe40000410000 */
[----:B------:R-:W-:Y:S02]  /*2910*/  FFMA.FTZ R29, R24, R18, R29 ;  /* 0x00000012181d7223 */ /* 0x000fe4000001001d */
        /* <DEDUP_REMOVED lines=8> */
[----:B0-----:R-:W-:Y:S01]  /*29a0*/  FMUL.FTZ R28, R71, R30 ;  /* 0x0000001e471c7220 */ /* 0x001fe20000410000 */
[----:B------:R-:W-:Y:S01]  /*29b0*/  FADD.FTZ R62, -R30, 1 ;  /* 0x3f8000001e3e7421 */ /* 0x000fe20000010100 */
[----:B------:R-:W-:-:S03]  /*29c0*/  SHF.L.U32 R71, R13, 0x10, RZ ;  /* 0x000000100d477819 */ /* 0x000fc600000006ff */
[----:B------:R-:W-:Y:S02]  /*29d0*/  FFMA.FTZ R21, R21, R62, 1 ;  /* 0x3f80000015157423 */ /* 0x000fe4000001003e */
[----:B------:R-:W-:Y:S01]  /*29e0*/  FADD.FTZ R62, -R16, R71 ;  /* 0x00000047103e7221 */ /* 0x000fe20000010100 */
[----:B------:R-:W-:Y:S01]  /*29f0*/  SHF.L.U32 R71, R14, 0x10, RZ ;  /* 0x000000100e477819 */ /* 0x000fe200000006ff */
[----:B------:R-:W-:Y:S01]  /*2a00*/  FMUL.FTZ R21, R28, R21 ;  /* 0x000000151c157220 */ /* 0x000fe20000410000 */
[----:B------:R-:W-:Y:S01]  /*2a10*/  FFMA.FTZ R28, R22, R19, R27 ;  /* 0x00000013161c7223 */ /* 0x000fe2000001001b */
[----:B------:R-:W-:Y:S02]  /*2a20*/  FMUL.FTZ R19, R62, R59 ;  /* 0x0000003b3e137220 */ /* 0x000fe40000410000 */
[----:B------:R-:W-:Y:S01]  /*2a30*/  FFMA.FTZ R29, R20, R21, R29 ;  /* 0x00000015141d7223 */ /* 0x000fe2000001001d */
[----:B------:R-:W-:Y:S01]  /*2a40*/  FFMA.FTZ R28, R25, R23, R28 ;  /* 0x00000017191c7223 */ /* 0x000fe2000001001c */
[----:B------:R-:W-:-:S04]  /*2a50*/  FFMA.FTZ R22, R40, R19, R41 ;  /* 0x0000001328167223 */ /* 0x000fc80000010029 */
[----:B------:R-:W-:-:S06]  /*2a60*/  FMUL.FTZ R27, R22, -1.4426950216293334961 ;  /* 0xbfb8aa3b161b7820 */ /* 0x000fcc0000410000 */
[----:B------:R-:W0:Y:S02]  /*2a70*/  MUFU.EX2 R27, R27 ;  /* 0x0000001b001b7308 */ /* 0x000e240000000800 */
[----:B0-----:R-:W-:-:S06]  /*2a80*/  FADD.FTZ R30, R27, 1 ;  /* 0x3f8000001b1e7421 */ /* 0x001fcc0000010000 */
[----:B------:R-:W0:Y:S02]  /*2a90*/  MUFU.RCP R30, R30 ;  /* 0x0000001e001e7308 */ /* 0x000e240000001000 */
[----:B0-----:R-:W-:Y:S01]  /*2aa0*/  FMUL.FTZ R26, R71, R30 ;  /* 0x0000001e471a7220 */ /* 0x001fe20000410000 */
[----:B------:R-:W-:Y:S01]  /*2ab0*/  FADD.FTZ R71, -R30, 1 ;  /* 0x3f8000001e477421 */ /* 0x000fe20000010100 */
[----:B------:R-:W-:-:S03]  /*2ac0*/  FMUL.FTZ R30, R17, R18 ;  /* 0x00000012111e7220 */ /* 0x000fc60000410000 */
[----:B------:R-:W-:Y:S01]  /*2ad0*/  FFMA.FTZ R71, R22, R71, 1 ;  /* 0x3f80000016477423 */ /* 0x000fe20000010047 */
[----:B------:R-:W-:Y:S01]  /*2ae0*/  FFMA.FTZ R24, R24, R30, R69 ;  /* 0x0000001e18187223 */ /* 0x000fe20000010045 */
[----:B------:R-:W-:Y:S02]  /*2af0*/  FADD.FTZ R63, R30, R63 ;  /* 0x0000003f1e3f7221 */ /* 0x000fe40000010000 */
[----:B------:R-:W-:Y:S01]  /*2b00*/  FMUL.FTZ R22, R26, R71 ;  /* 0x000000471a167220 */ /* 0x000fe20000410000 */
[----:B------:R-:W-:Y:S01]  /*2b10*/  SHF.L.U32 R71, R43, 0x10, RZ ;  /* 0x000000102b477819 */ /* 0x000fe200000006ff */
[----:B------:R-:W-:Y:S01]  /*2b20*/  FADD.FTZ R26, R31, R18 ;  /* 0x000000121f1a7221 */ /* 0x000fe20000010000 */
[----:B------:R-:W-:-:S03]  /*2b30*/  SHF.L.U32 R31, R44, 0x10, RZ ;  /* 0x000000102c1f7819 */ /* 0x000fc600000006ff */
[----:B------:R-:W-:Y:S01]  /*2b40*/  FADD.FTZ R62, -R16, R71 ;  /* 0x00000047103e7221 */ /* 0x000fe20000010100 */
[----:B------:R-:W-:-:S03]  /*2b50*/  FADD.FTZ R26, R26, R21 ;  /* 0x000000151a1a7221 */ /* 0x000fc60000010000 */
        /* <DEDUP_REMOVED lines=10> */
[----:B------:R-:W-:Y:S01]  /*2c00*/  FADD.FTZ R27, R60, R23 ;  /* 0x000000173c1b7221 */ /* 0x000fe20000010000 */
[----:B------:R-:W-:Y:S01]  /*2c10*/  FFMA.FTZ R24, R25, R31, R24 ;  /* 0x0000001f19187223 */ /* 0x000fe20000010018 */
[----:B------:R-:W-:Y:S01]  /*2c20*/  FMUL.FTZ R25, R17, R21 ;  /* 0x0000001511197220 */ /* 0x000fe20000410000 */
[----:B------:R-:W-:Y:S01]  /*2c30*/  FMUL.FTZ R23, R30, R69 ;  /* 0x000000451e177220 */ /* 0x000fe20000410000 */
[----:B------:R-:W-:-:S02]  /*2c40*/  FADD.FTZ R30, R63, R31 ;  /* 0x0000001f3f1e7221 */ /* 0x000fc40000010000 */
[----:B------:R-:W-:Y:S01]  /*2c50*/  FFMA.FTZ R24, R20, R25, R24 ;  /* 0x0000001914187223 */ /* 0x000fe20000010018 */
[-C--:B------:R-:W-:Y:S01]  /*2c60*/  FFMA.FTZ R20, R19, R22.reuse, R28 ;  /* 0x0000001613147223 */ /* 0x080fe2000001001c */
[----:B------:R-:W-:Y:S01]  /*2c70*/  FADD.FTZ R30, R25, R30 ;  /* 0x0000001e191e7221 */ /* 0x000fe20000010000 */
[----:B------:R-:W-:Y:S01]  /*2c80*/  FMUL.FTZ R25, R40, R22 ;  /* 0x0000001628197220 */ /* 0x000fe20000410000 */
[----:B------:R-:W-:Y:S01]  /*2c90*/  FFMA.FTZ R21, R18, R23, R29 ;  /* 0x0000001712157223 */ /* 0x000fe2000001001d */
[----:B------:R-:W-:Y:S02]  /*2ca0*/  FADD.FTZ R22, R27, R22 ;  /* 0x000000161b167221 */ /* 0x000fe40000010000 */
[----:B------:R-:W-:Y:S01]  /*2cb0*/  FFMA.FTZ R31, R19, R25, R24 ;  /* 0x00000019131f7223 */ /* 0x000fe20000010018 */
[----:B------:R-:W-:Y:S01]  /*2cc0*/  FADD.FTZ R30, R30, R25 ;  /* 0x000000191e1e7221 */ /* 0x000fe20000010000 */
[----:B------:R-:W-:Y:S01]  /*2cd0*/  FMUL.FTZ R25, R17, R23 ;  /* 0x0000001711197220 */ /* 0x000fe20000410000 */
[----:B------:R-:W-:-:S03]  /*2ce0*/  FADD.FTZ R23, R26, R23 ;  /* 0x000000171a177221 */ /* 0x000fc60000010000 */
[----:B------:R-:W-:Y:S01]  /*2cf0*/  FFMA.FTZ R24, R18, R25, R31 ;  /* 0x0000001912187223 */ /* 0x000fe2000001001f */
[----:B------:R-:W-:-:S07]  /*2d00*/  FADD.FTZ R30, R25, R30 ;  /* 0x0000001e191e7221 */ /* 0x000fce0000010000 */
.L_x_287:
        /* <DEDUP_REMOVED lines=44> */
.L_x_289:
[----:B------:R-:W-:Y:S05]  /*2fd0*/  BSYNC.RECONVERGENT B0 ;  /* 0x0000000000007941 */ /* 0x000fea0003800200 */
.L_x_288:
[----:B------:R-:W-:Y:S06]  /*2fe0*/  BAR.SYNC.DEFER_BLOCKING 0x0 ;  /* 0x0000000000007b1d */ /* 0x000fec0000010000 */
[----:B------:R-:W-:Y:S04]  /*2ff0*/  BSSY.RECONVERGENT B0, `(.L_x_290) ;  /* 0x0000035000007945 */ /* 0x000fe80003800200 */
[----:B------:R-:W-:Y:S05]  /*3000*/  @P1 BRA `(.L_x_291) ;  /* 0x0000000000cc1947 */ /* 0x000fea0003800000 */
[----:B------:R-:W-:-:S09]  /*3010*/  ULEA UR4, UR8, UR5, 0x18 ;  /* 0x0000000508047291 */ /* 0x000fd2000f8ec0ff */
[----:B-1-3--:R-:W1:Y:S04]  /*3020*/  LDS.128 R24, [UR4+0x20] ;  /* 0x00002004ff187984 */ /* 0x00ae680008000c00 */
[----:B--2---:R-:W2:Y:S01]  /*3030*/  LDS.128 R28, [UR4+0x30] ;  /* 0x00003004ff1c7984 */ /* 0x004ea20008000c00 */
        /* <DEDUP_REMOVED lines=48> */
.L_x_291:
[----:B------:R-:W-:Y:S05]  /*3340*/  BSYNC.RECONVERGENT B0 ;  /* 0x0000000000007941 */ /* 0x000fea0003800200 */
.L_x_290:
[----:B------:R-:W-:Y:S06]  /*3350*/  BAR.SYNC.DEFER_BLOCKING 0x0 ;  /* 0x0000000000007b1d */ /* 0x000fec0000010000 */
[----:B------:R-:W-:Y:S04]  /*3360*/  BSSY.RECONVERGENT B0, `(.L_x_292) ;  /* 0x000009d000007945 */ /* 0x000fe80003800200 */
[----:B------:R-:W-:Y:S05]  /*3370*/  @P3 BRA `(.L_x_293) ;  /* 0x00000008006c3947 */ /* 0x000fea0003800000 */
[----:B-1-3--:R-:W1:Y:S02]  /*3380*/  LDS.128 R24, [R62+0x150] ;  /* 0x000150003e187984 */ /* 0x00ae640000000c00 */
[----:B-1----:R-:W-:Y:S01]  /*3390*/  FADD.FTZ R29, R20, R24 ;  /* 0x00000018141d7221 */ /* 0x002fe20000010000 */
[----:B--2---:R-:W-:Y:S01]  /*33a0*/  FADD.FTZ R28, R21, R25 ;  /* 0x00000019151c7221 */ /* 0x004fe20000010000 */
        /* <DEDUP_REMOVED lines=152> */
.L_x_293:
[----:B------:R-:W-:Y:S05]  /*3d30*/  BSYNC.RECONVERGENT B0 ;  /* 0x0000000000007941 */ /* 0x000fea0003800200 */
.L_x_292:
[----:B--2---:R-:W2:Y:S01]  /*3d40*/  LDC R28, c[0x0][0x374] ;  /* 0x0000dd00ff1c7b82 */ /* 0x004ea20000000800 */
[----:B------:R-:W-:Y:S01]  /*3d50*/  BSSY.RECONVERGENT B0, `(.L_x_294) ;  /* 0x000001f000007945 */ /* 0x000fe20003800200 */
[----:B------:R-:W-:-:S06]  /*3d60*/  IMAD R61, R61, 0x15, R60 ;  /* 0x000000153d3d7824 */ /* 0x000fcc00078e023c */
[----:B------:R-:W4:Y:S02]  /*3d70*/  LDC R29, c[0x0][0x370] ;  /* 0x0000dc00ff1d7b82 */ /* 0x000f240000000800 */
[----:B----4-:R-:W-:Y:S01]  /*3d80*/  ISETP.GE.U32.AND P0, PT, R29, 0x2, PT ;  /* 0x000000021d00780c */ /* 0x010fe20003f06070 */
[----:B--2---:R-:W-:-:S12]  /*3d90*/  @P3 BRA `(.L_x_295) ;  /* 0x0000000000683947 */ /* 0x004fd80003800000 */
[----:B---3--:R-:W1:Y:S08]  /*3da0*/  LDC.64 R24, c[0x0][0x3f8] ;  /* 0x0000fe00ff187b82 */ /* 0x008e700000000a00 */
[----:B------:R-:W2:Y:S01]  /*3db0*/  LDC.64 R30, c[0x0][0x3d8] ;  /* 0x0000f600ff1e7b82 */ /* 0x000ea20000000a00 */
[----:B-1----:R-:W-:Y:S01]  /*3dc0*/  IMAD.WIDE.U32 R26, R24, 0x3, RZ ;  /* 0x00000003181a7825 */ /* 0x002fe200078e00ff */
[----:B------:R-:W-:-:S04]  /*3dd0*/  LEA R63, R25, R25, 0x1 ;  /* 0x00000019193f7211 */ /* 0x000fc800078e08ff */
[----:B------:R-:W-:Y:S01]  /*3de0*/  IADD3 R63, PT, PT, R27, R63, RZ ;  /* 0x0000003f1b3f7210 */ /* 0x000fe20007ffe0ff */
[----:B--2---:R-:W-:-:S03]  /*3df0*/  IMAD.WIDE R30, R61, 0x4, R30 ;  /* 0x000000043d1e7825 */ /* 0x004fc600078e021e */
        /* <DEDUP_REMOVED lines=20> */
.L_x_295:
[----:B------:R-:W-:Y:S05]  /*3f40*/  BSYNC.RECONVERGENT B0 ;  /* 0x0000000000007941 */ /* 0x000fea0003800200 */
.L_x_294:
[----:B------:R-:W-:Y:S05]  /*3f50*/  @!P0 BRA `(.L_x_296) ;  /* 0x0000000800988947 */ /* 0x000fea0003800000 */
[----:B------:R-:W4:Y:S01]  /*3f60*/  LDC.64 R74, c[0x0][0x3d0] ;  /* 0x0000f400ff4a7b82 */ /* 0x000f220000000a00 */
[----:B--2---:R-:W2:Y:S01]  /*3f70*/  S2R R31, SR_CTAID.Y ;  /* 0x00000000001f7919 */ /* 0x004ea20000002600 */
[----:B------:R-:W-:Y:S02]  /*3f80*/  LOP3.LUT R21, R36, 0x1, RZ, 0xc0, !PT ;  /* 0x0000000124157812 */ /* 0x000fe400078ec0ff */
[----:B------:R-:W-:-:S03]  /*3f90*/  ISETP.GE.U32.AND P2, PT, R29, 0x8, PT ;  /* 0x000000081d00780c */ /* 0x000fc60003f46070 */
[----:B------:R-:W-:-:S04]  /*3fa0*/  IMAD R22, R21, R28, RZ ;  /* 0x0000001c15167224 */ /* 0x000fc800078e02ff */
[----:B------:R-:W-:-:S05]  /*3fb0*/  IMAD R20, R22, R29, RZ ;  /* 0x0000001d16147224 */ /* 0x000fca00078e02ff */
[----:B------:R-:W-:-:S05]  /*3fc0*/  SHF.L.U32 R21, R20, 0x1, RZ ;  /* 0x0000000114157819 */ /* 0x000fca00000006ff */
[----:B----4-:R-:W-:Y:S01]  /*3fd0*/  IMAD.WIDE R74, R21, 0x4, R74 ;  /* 0x00000004154a7825 */ /* 0x010fe200078e024a */
[----:B--2---:R-:W-:Y:S06]  /*3fe0*/  @P1 BRA `(.L_x_297) ;  /* 0x0000000000501947 */ /* 0x004fec0003800000 */
[----:B------:R-:W2:Y:S01]  /*3ff0*/  LDC.64 R20, c[0x0][0x3c8] ;  /* 0x0000f200ff147b82 */ /* 0x000ea20000000a00 */
[----:B---3--:R-:W-:Y:S01]  /*4000*/  LOP3.LUT P0, R24, R36, 0x2, RZ, 0xc0, !PT ;  /* 0x0000000224187812 */ /* 0x008fe2000780c0ff */
[----:B------:R-:W-:Y:S01]  /*4010*/  IMAD R25, R3, R28, R31 ;  /* 0x0000001c03197224 */ /* 0x000fe200078e021f */
[----:B------:R-:W-:Y:S02]  /*4020*/  IADD3 R23, PT, PT, R22, R31, RZ ;  /* 0x0000001f16177210 */ /* 0x000fe40007ffe0ff */
[----:B------:R-:W-:-:S04]  /*4030*/  SEL R27, R29, RZ, !P0 ;  /* 0x000000ff1d1b7207 */ /* 0x000fc80004000000 */
[----:B------:R-:W-:Y:S01]  /*4040*/  ISETP.NE.AND P0, PT, R27, -0x1, PT ;  /* 0xffffffff1b00780c */ /* 0x000fe20003f05270 */
[----:B--2---:R-:W-:-:S04]  /*4050*/  IMAD.WIDE.U32 R20, R23, 0x4, R20 ;  /* 0x0000000417147825 */ /* 0x004fc800078e0014 */
        /* <DEDUP_REMOVED lines=8> */
.L_x_298:
[----:B--2---:R-:W2:Y:S04]  /*40e0*/  LDG.E.STRONG.GPU R22, desc[UR6][R20.64] ;  /* 0x0000000614167981 */ /* 0x004ea8000c1ef900 */
[----:B--2---:R-:W-:Y:S01]  /*40f0*/  CCTL.IVALL ;  /* 0x00000000ff00798f */ /* 0x004fe20002000000 */
[----:B------:R-:W-:Y:S05]  /*4100*/  YIELD ;  /* 0x0000000000007946 */ /* 0x000fea0003800000 */
[----:B------:R-:W-:-:S13]  /*4110*/  ISETP.NE.AND P0, PT, R22, R27, PT ;  /* 0x0000001b1600720c */ /* 0x000fda0003f05270 */
[----:B------:R-:W-:Y:S05]  /*4120*/  @P0 BRA `(.L_x_298) ;  /* 0xfffffffc00ec0947 */ /* 0x000fea000383ffff */
.L_x_297:
[----:B------:R-:W-:Y:S05]  /*4130*/  WARPSYNC.ALL ;  /* 0x0000000000007948 */ /* 0x000fea0003800000 */
[----:B------:R-:W-:Y:S01]  /*4140*/  BAR.SYNC.DEFER_BLOCKING 0x0 ;  /* 0x0000000000007b1d */ /* 0x000fe20000010000 */
[----:B------:R-:W-:-:S05]  /*4150*/  MOV R30, RZ ;  /* 0x000000ff001e7202 */ /* 0x000fca0000000f00 */
[----:B------:R-:W-:Y:S05]  /*4160*/  @!P2 BRA `(.L_x_299) ;  /* 0x00000004001ca947 */ /* 0x000fea0003800000 */
[C-C-:B------:R-:W-:Y:S01]  /*4170*/  IMAD R73, R28.reuse, 0x3, R31.reuse ;  /* 0x000000031c497824 */ /* 0x140fe200078e021f */
[CC--:B------:R-:W-:Y:S01]  /*4180*/  LEA R71, R28.reuse, R31.reuse, 0x1 ;  /* 0x0000001f1c477211 */ /* 0x0c0fe200078e08ff */
[C-C-:B------:R-:W-:Y:S01]  /*4190*/  IMAD R69, R28.reuse, 0x6, R31.reuse ;  /* 0x000000061c457824 */ /* 0x140fe200078e021f */
[CC--:B--2---:R-:W-:Y:S01]  /*41a0*/  LEA R23, R28.reuse, R31.reuse, 0x2 ;  /* 0x0000001f1c177211 */ /* 0x0c4fe200078e10ff */
[C-C-:B------:R-:W-:Y:S01]  /*41b0*/  IMAD R25, R28.reuse, 0x7, R31.reuse ;  /* 0x000000071c197824 */ /* 0x140fe200078e021f */
[----:B------:R-:W-:Y:S01]  /*41c0*/  IADD3 R61, PT, PT, R31, R28, RZ ;  /* 0x0000001c1f3d7210 */ /* 0x000fe20007ffe0ff */
[----:B------:R-:W-:Y:S01]  /*41d0*/  IMAD R27, R28, 0x5, R31 ;  /* 0x000000051c1b7824 */ /* 0x000fe200078e021f */
[----:B------:R-:W-:Y:S01]  /*41e0*/  IADD3 R22, PT, PT, -R3, RZ, RZ ;  /* 0x000000ff03167210 */ /* 0x000fe20007ffe1ff */
[----:B------:R-:W-:Y:S01]  /*41f0*/  UMOV UR4, URZ ;  /* 0x000000ff00047c82 */ /* 0x000fe20008000000 */
[----:B------:R-:W-:Y:S02]  /*4200*/  MOV R63, R31 ;  /* 0x0000001f003f7202 */ /* 0x000fe40000000f00 */
[----:B---3--:R-:W-:-:S07]  /*4210*/  LOP3.LUT R24, R29, 0x7ffffff8, RZ, 0xc0, !PT ;  /* 0x7ffffff81d187812 */ /* 0x008fce00078ec0ff */
.L_x_300:
        /* <DEDUP_REMOVED lines=8> */
[----:B------:R-:W2:Y:S01]  /*42a0*/  @!P0 LDG.E.64 R20, desc[UR6][R76.64] ;  /* 0x000000064c148981 */ /* 0x000ea2000c1e1b00 */
[----:B------:R-:W-:Y:S01]  /*42b0*/  UIADD3 UR5, UPT, UPT, UR4, 0x2, URZ ;  /* 0x0000000204057890 */ /* 0x000fe2000fffe0ff */
[----:B--2---:R-:W-:Y:S01]  /*42c0*/  @!P0 FADD.FTZ R18, R18, R20 ;  /* 0x0000001412128221 */ /* 0x004fe20000010000 */
        /* <DEDUP_REMOVED lines=32> */
[----:B------:R-:W-:-:S06]  /*44d0*/  @!P0 IMAD.WIDE.U32 R20, R25, 0x8, R74 ;  /* 0x0000000819148825 */ /* 0x000fcc00078e004a */
[----:B------:R-:W2:Y:S01]  /*44e0*/  @!P0 LDG.E.64 R20, desc[UR6][R20.64] ;  /* 0x0000000614148981 */ /* 0x000ea2000c1e1b00 */
        /* <DEDUP_REMOVED lines=11> */
[----:B------:R-:W-:Y:S01]  /*45a0*/  @!P0 FADD.FTZ R19, R19, R21 ;  /* 0x0000001513138221 */ /* 0x000fe20000010000 */
[----:B------:R-:W-:-:S13]  /*45b0*/  ISETP.NE.AND P0, PT, R24, UR4, PT ;  /* 0x0000000418007c0c */ /* 0x000fda000bf05270 */
[----:B------:R-:W-:Y:S05]  /*45c0*/  @P0 BRA `(.L_x_300) ;  /* 0xfffffffc00140947 */ /* 0x000fea000383ffff */
[----:B------:R-:W-:-:S07]  /*45d0*/  MOV R30, R24 ;  /* 0x00000018001e7202 */ /* 0x000fce0000000f00 */
.L_x_299:
[----:B--2---:R-:W-:-:S13]  /*45e0*/  LOP3.LUT P0, R20, R29, 0x7, RZ, 0xc0, !PT ;  /* 0x000000071d147812 */ /* 0x004fda000780c0ff */
        /* <DEDUP_REMOVED lines=9> */
[----:B-1----:R-:W-:-:S03]  /*4680*/  IADD3 R26, PT, PT, R30, 0x3, RZ ;  /* 0x000000031e1a7810 */ /* 0x002fc60007ffe0ff */
        /* <DEDUP_REMOVED lines=9> */
[----:B------:R-:W-:Y:S02]  /*4720*/  @!P4 IMAD R27, R26, R28, R31 ;  /* 0x0000001c1a1bc224 */ /* 0x000fe400078e021f */
        /* <DEDUP_REMOVED lines=12> */
.L_x_301:
        /* <DEDUP_REMOVED lines=13> */
[----:B------:R-:W2:Y:S01]  /*48c0*/  @!P0 LDG.E.64 R22, desc[UR6][R22.64] ;  /* 0x0000000616168981 */ /* 0x000ea2000c1e1b00 */
[----:B------:R-:W-:Y:S01]  /*48d0*/  IADD3 R30, PT, PT, R30, 0x2, RZ ;  /* 0x000000021e1e7810 */ /* 0x000fe20007ffe0ff */
[----:B0--3--:R-:W-:Y:S01]  /*48e0*/  @!P2 FADD.FTZ R18, R18, R20 ;  /* 0x000000141212a221 */ /* 0x009fe20000010000 */
[----:B------:R-:W-:-:S03]  /*48f0*/  @!P2 FADD.FTZ R19, R19, R21 ;  /* 0x000000151313a221 */ /* 0x000fc60000010000 */
[----:B--2---:R-:W-:Y:S01]  /*4900*/  @!P0 FADD.FTZ R18, R18, R22 ;  /* 0x0000001612128221 */ /* 0x004fe20000010000 */
[----:B------:R-:W-:-:S07]  /*4910*/  @!P0 FADD.FTZ R19, R19, R23 ;  /* 0x0000001713138221 */ /* 0x000fce0000010000 */
.L_x_302:
        /* <DEDUP_REMOVED lines=9> */
.L_x_303:
[----:B------:R-:W-:Y:S05]  /*49b0*/  BSYNC.RECONVERGENT B0 ;  /* 0x0000000000007941 */ /* 0x000fea0003800200 */
.L_x_296:
[----:B------:R-:W4:Y:S01]  /*49c0*/  S2UR UR5, SR_CgaCtaId ;  /* 0x00000000000579c3 */ /* 0x000f220000008800 */
[----:B------:R-:W-:Y:S01]  /*49d0*/  UMOV UR4, 0x400 ;  /* 0x0000040000047882 */ /* 0x000fe20000000000 */
[----:B------:R-:W-:Y:S02]  /*49e0*/  SHF.L.U32 R35, R35, 0x10, RZ ;  /* 0x0000001023237819 */ /* 0x000fe400000006ff */
[----:B------:R-:W-:Y:S02]  /*49f0*/  SHF.L.U32 R57, R57, 0x10, RZ ;  /* 0x0000001039397819 */ /* 0x000fe400000006ff */
[----:B--2---:R-:W-:Y:S02]  /*4a00*/  SHF.L.U32 R23, R34, 0x10, RZ ;  /* 0x0000001022177819 */ /* 0x004fe400000006ff */
[----:B------:R-:W-:Y:S01]  /*4a10*/  SHF.L.U32 R58, R58, 0x10, RZ ;  /* 0x000000103a3a7819 */ /* 0x000fe200000006ff */
[----:B------:R-:W-:Y:S01]  /*4a20*/  FADD.FTZ R22, -R16, R57 ;  /* 0x0000003910167221 */ /* 0x000fe20000010100 */
[----:B------:R-:W-:-:S02]  /*4a30*/  SHF.L.U32 R33, R33, 0x10, RZ ;  /* 0x0000001021217819 */ /* 0x000fc400000006ff */
[----:B------:R-:W-:Y:S02]  /*4a40*/  SHF.L.U32 R55, R55, 0x10, RZ ;  /* 0x0000001037377819 */ /* 0x000fe400000006ff */
[----:B------:R-:W-:Y:S01]  /*4a50*/  SHF.L.U32 R53, R53, 0x10, RZ ;  /* 0x0000001035357819 */ /* 0x000fe200000006ff */
[----:B----4-:R-:W-:Y:S01]  /*4a60*/  ULEA UR4, UR5, UR4, 0x18 ;  /* 0x0000000405047291 */ /* 0x010fe2000f8ec0ff */
[----:B------:R-:W2:Y:S08]  /*4a70*/  LDCU.U8 UR5, c[0x0][0x414] ;  /* 0x00008280ff0577ac */ /* 0x000eb00008000000 */
[----:B------:R0:W-:Y:S01]  /*4a80*/  @!P1 STS.64 [UR4+0xc8], R18 ;  /* 0x0000c812ff009988 */ /* 0x0001e20008000a04 */
[----:B------:R-:W-:Y:S01]  /*4a90*/  BAR.SYNC.DEFER_BLOCKING 0x0 ;  /* 0x0000000000007b1d */ /* 0x000fe20000010000 */
[----:B0--3--:R-:W-:Y:S01]  /*4aa0*/  FADD.FTZ R18, -R16, R35 ;  /* 0x0000002310127221 */ /* 0x009fe20000010100 */
[----:B--2---:R-:W-:Y:S01]  /*4ab0*/  UISETP.NE.AND UP0, UPT, UR5, URZ, UPT ;  /* 0x000000ff0500728c */ /* 0x004fe2000bf05270 */
[----:B------:R-:W-:Y:S01]  /*4ac0*/  SHF.L.U32 R19, R15, 0x10, RZ ;  /* 0x000000100f137819 */ /* 0x000fe200000006ff */
[-C--:B------:R-:W-:Y:S01]  /*4ad0*/  FMUL.FTZ R15, R22, R59.reuse ;  /* 0x0000003b160f7220 */ /* 0x080fe20000410000 */
[----:B------:R-:W-:Y:S01]  /*4ae0*/  FMUL.FTZ R18, R18, R59 ;  /* 0x0000003b12127220 */ /* 0x000fe20000410000 */
[----:B------:R-:W0:Y:S01]  /*4af0*/  LDS.64 R20, [UR4+0xc8] ;  /* 0x0000c804ff147984 */ /* 0x000e220008000a00 */
[----:B------:R-:W0:Y:S02]  /*4b00*/  LDCU UR4, c[0x0][0x42c] ;  /* 0x00008580ff0477ac */ /* 0x000e240008000800 */
[----:B0-----:R-:W-:Y:S01]  /*4b10*/  FMUL.FTZ R20, R20, UR4 ;  /* 0x0000000414147c20 */ /* 0x001fe20008410000 */
[----:B------:R-:W-:Y:S01]  /*4b20*/  FMUL.FTZ R21, R21, UR4 ;  /* 0x0000000415157c20 */ /* 0x000fe20008410000 */
[----:B------:R-:W-:Y:S06]  /*4b30*/  BRA.U !UP0, `(.L_x_304) ;  /* 0x0000000108487547 */ /* 0x000fec000b800000 */
[----:B------:R-:W-:Y:S01]  /*4b40*/  FFMA.FTZ R22, R40, R18, R41 ;  /* 0x0000001228167223 */ /* 0x000fe20000010029 */
[----:B------:R-:W-:-:S03]  /*4b50*/  FFMA.FTZ R24, R17, R15, R42 ;  /* 0x0000000f11187223 */ /* 0x000fc6000001002a */
[----:B------:R-:W-:Y:S01]  /*4b60*/  FMUL.FTZ R25, R22, -1.4426950216293334961 ;  /* 0xbfb8aa3b16197820 */ /* 0x000fe20000410000 */
[----:B------:R-:W-:-:S05]  /*4b70*/  FMUL.FTZ R27, R24, -1.4426950216293334961 ;  /* 0xbfb8aa3b181b7820 */ /* 0x000fca0000410000 */
[----:B------:R-:W1:Y:S04]  /*4b80*/  MUFU.EX2 R25, R25 ;  /* 0x0000001900197308 */ /* 0x000e680000000800 */
[----:B------:R-:W0:Y:S01]  /*4b90*/  MUFU.EX2 R27, R27 ;  /* 0x0000001b001b7308 */ /* 0x000e220000000800 */
[----:B-1----:R-:W-:Y:S01]  /*4ba0*/  FADD.FTZ R26, R25, 1 ;  /* 0x3f800000191a7421 */ /* 0x002fe20000010000 */
[----:B0-----:R-:W-:-:S05]  /*4bb0*/  FADD.FTZ R29, R27, 1 ;  /* 0x3f8000001b1d7421 */ /* 0x001fca0000010000 */
        /* <DEDUP_REMOVED lines=10> */
.L_x_304:
[----:B------:R-:W0:Y:S01]  /*4c60*/  LDCU UR4, c[0x0][0x41c] ;  /* 0x00008380ff0477ac */ /* 0x000e220008000800 */
[----:B------:R-:W-:Y:S01]  /*4c70*/  SHF.L.U32 R25, R13, 0x10, RZ ;  /* 0x000000100d197819 */ /* 0x000fe200000006ff */
[C---:B------:R-:W-:Y:S01]  /*4c80*/  FADD.FTZ R22, -R16.reuse, R33 ;  /* 0x0000002110167221 */ /* 0x040fe20000010100 */
[----:B------:R-:W-:Y:S01]  /*4c90*/  SHF.L.U32 R7, R7, 0x10, RZ ;  /* 0x0000001007077819 */ /* 0x000fe200000006ff */
[----:B------:R-:W2:Y:S01]  /*4ca0*/  LDCU.64 UR8, c[0x0][0x400] ;  /* 0x00008000ff0877ac */ /* 0x000ea20008000a00 */
[----:B------:R-:W-:Y:S01]  /*4cb0*/  SHF.L.U32 R11, R11, 0x10, RZ ;  /* 0x000000100b0b7819 */ /* 0x000fe200000006ff */
[C---:B------:R-:W-:Y:S01]  /*4cc0*/  FADD.FTZ R55, -R16.reuse, R55 ;  /* 0x0000003710377221 */ /* 0x040fe20000010100 */
[----:B------:R-:W-:Y:S01]  /*4cd0*/  SHF.L.U32 R9, R9, 0x10, RZ ;  /* 0x0000001009097819 */ /* 0x000fe200000006ff */
[C---:B------:R-:W-:Y:S01]  /*4ce0*/  FADD.FTZ R76, -R16.reuse, R7 ;  /* 0x00000007104c7221 */ /* 0x040fe20000010100 */
[----:B------:R-:W-:Y:S01]  /*4cf0*/  SHF.L.U32 R5, R5, 0x10, RZ ;  /* 0x0000001005057819 */ /* 0x000fe200000006ff */
[C---:B------:R-:W-:Y:S01]  /*4d00*/  FADD.FTZ R68, -R16.reuse, R11 ;  /* 0x0000000b10447221 */ /* 0x040fe20000010100 */
[----:B------:R-:W-:Y:S01]  /*4d10*/  SHF.L.U32 R51, R51, 0x10, RZ ;  /* 0x0000001033337819 */ /* 0x000fe200000006ff */
[----:B------:R-:W-:Y:S01]  /*4d20*/  FADD.FTZ R72, -R16, R9 ;  /* 0x0000000910487221 */ /* 0x000fe20000010100 */
[----:B------:R-:W-:Y:S01]  /*4d30*/  SHF.L.U32 R49, R49, 0x10, RZ ;  /* 0x0000001031317819 */ /* 0x000fe200000006ff */
[C-C-:B------:R-:W-:Y:S01]  /*4d40*/  FFMA.FTZ R11, R20.reuse, R18, R21.reuse ;  /* 0x00000012140b7223 */ /* 0x140fe20000010015 */
[----:B------:R-:W-:Y:S01]  /*4d50*/  SHF.L.U32 R47, R47, 0x10, RZ ;  /* 0x000000102f2f7819 */ /* 0x000fe200000006ff */
[----:B------:R-:W-:Y:S01]  /*4d60*/  FFMA.FTZ R18, R20, R15, R21 ;  /* 0x0000000f14127223 */ /* 0x000fe20000010015 */
[----:B------:R-:W-:Y:S01]  /*4d70*/  SHF.L.U32 R45, R45, 0x10, RZ ;  /* 0x000000102d2d7819 */ /* 0x000fe200000006ff */
[----:B0-----:R-:W-:Y:S01]  /*4d80*/  IMAD R3, R3, UR4, R38 ;  /* 0x0000000403037c24 */ /* 0x001fe2000f8e0226 */
[----:B------:R-:W-:Y:S01]  /*4d90*/  SHF.L.U32 R43, R43, 0x10, RZ ;  /* 0x000000102b2b7819 */ /* 0x000fe200000006ff */
[----:B------:R-:W-:Y:S01]  /*4da0*/  BSSY.RECONVERGENT B0, `(.L_x_305) ;  /* 0x0000024000007945 */ /* 0x000fe20003800200 */
[C---:B------:R-:W-:Y:S01]  /*4db0*/  FADD.FTZ R30, -R16.reuse, R19 ;  /* 0x00000013101e7221 */ /* 0x040fe20000010100 */
[C---:B------:R-:W-:Y:S01]  /*4dc0*/  FADD.FTZ R60, -R16.reuse, R53 ;  /* 0x00000035103c7221 */ /* 0x040fe20000010100 */
[C---:B--2---:R-:W-:Y:S01]  /*4dd0*/  ISETP.GE.U32.AND P0, PT, R3.reuse, UR8, PT ;  /* 0x0000000803007c0c */ /* 0x044fe2000bf06070 */
[C---:B------:R-:W-:Y:S01]  /*4de0*/  FADD.FTZ R5, -R16.reuse, R5 ;  /* 0x0000000510057221 */ /* 0x040fe20000010100 */
[----:B------:R-:W-:Y:S01]  /*4df0*/  SHF.R.S32.HI R13, RZ, 0x1f, R3 ;  /* 0x0000001fff0d7819 */ /* 0x000fe20000011403 */
[C---:B------:R-:W-:Y:S01]  /*4e00*/  FADD.FTZ R74, -R16.reuse, R51 ;  /* 0x00000033104a7221 */ /* 0x040fe20000010100 */
[----:B------:R-:W-:Y:S01]  /*4e10*/  IADD3 R7, PT, PT, R3, 0x20, RZ ;  /* 0x0000002003077810 */ /* 0x000fe20007ffe0ff */
[C---:B------:R-:W-:Y:S01]  /*4e20*/  FADD.FTZ R34, -R16.reuse, R49 ;  /* 0x0000003110227221 */ /* 0x040fe20000010100 */
[----:B------:R-:W-:Y:S01]  /*4e30*/  ISETP.GE.AND.EX P0, PT, R13, UR9, PT, P0 ;  /* 0x000000090d007c0c */ /* 0x000fe2000bf06300 */
[C---:B------:R-:W-:Y:S01]  /*4e40*/  FADD.FTZ R70, -R16.reuse, R47 ;  /* 0x0000002f10467221 */ /* 0x040fe20000010100 */
[----:B------:R-:W-:Y:S01]  /*4e50*/  ISETP.GE.U32.AND P1, PT, R7, UR8, PT ;  /* 0x0000000807007c0c */ /* 0x000fe2000bf26070 */
[C---:B------:R-:W-:Y:S01]  /*4e60*/  FADD.FTZ R24, -R16.reuse, R45 ;  /* 0x0000002d10187221 */ /* 0x040fe20000010100 */
[----:B------:R-:W-:Y:S01]  /*4e70*/  SHF.R.S32.HI R9, RZ, 0x1f, R7 ;  /* 0x0000001fff097819 */ /* 0x000fe20000011407 */
[C---:B-1----:R-:W-:Y:S01]  /*4e80*/  FADD.FTZ R26, -R16.reuse, R25 ;  /* 0x00000019101a7221 */ /* 0x042fe20000010100 */
[----:B------:R-:W-:Y:S01]  /*4e90*/  FADD.FTZ R62, -R16, R43 ;  /* 0x0000002b103e7221 */ /* 0x000fe20000010100 */
        /* <DEDUP_REMOVED lines=20> */
.L_x_306:
[----:B------:R-:W-:Y:S05]  /*4fe0*/  BSYNC.RECONVERGENT B0 ;  /* 0x0000000000007941 */ /* 0x000fea0003800200 */
.L_x_305:
        /* <DEDUP_REMOVED lines=23> */
.L_x_307:
        /* <DEDUP_REMOVED lines=18> */
.L_x_309:
[----:B------:R-:W-:Y:S05]  /*5280*/  BSYNC.RECONVERGENT B0 ;  /* 0x0000000000007941 */ /* 0x000fea0003800200 */
.L_x_308:
        /* <DEDUP_REMOVED lines=33> */
.L_x_310:
        /* <DEDUP_REMOVED lines=52> */
.L_x_312:
[----:B------:R-:W-:Y:S05]  /*57e0*/  BSYNC.RECONVERGENT B0 ;  /* 0x0000000000007941 */ /* 0x000fea0003800200 */
.L_x_311:
        /* <DEDUP_REMOVED lines=21> */
.L_x_313:
        /* <DEDUP_REMOVED lines=18> */
.L_x_315:
[----:B------:R-:W-:Y:S05]  /*5a60*/  BSYNC.RECONVERGENT B0 ;  /* 0x0000000000007941 */ /* 0x000fea0003800200 */
.L_x_314:
        /* <DEDUP_REMOVED lines=21> */
.L_x_316:
        /* <DEDUP_REMOVED lines=18> */
.L_x_318:
[----:B------:R-:W-:Y:S05]  /*5ce0*/  BSYNC.RECONVERGENT B0 ;  /* 0x0000000000007941 */ /* 0x000fea0003800200 */
.L_x_317:
[----:B------:R-:W-:Y:S02]  /*5cf0*/  SHF.L.U32 R10, R10, 0x10, RZ ;  /* 0x000000100a0a7819 */ /* 0x000fe400000006ff */
[----:B------:R-:W-:Y:S01]  /*5d00*/  SHF.L.U32 R48, R48, 0x10, RZ ;  /* 0x0000001030307819 */ /* 0x000fe200000006ff */
[----:B------:R-:W-:Y:S06]  /*5d10*/  BRA.U !UP0, `(.L_x_319) ;  /* 0x0000000108487547 */ /* 0x000fec000b800000 */
[----:B------:R-:W-:Y:S01]  /*5d20*/  FFMA.FTZ R16, R40, R16, R41 ;  /* 0x0000001028107223 */ /* 0x000fe20000010029 */
[----:B------:R-:W-:-:S03]  /*5d30*/  FFMA.FTZ R9, R17, R9, R42 ;  /* 0x0000000911097223 */ /* 0x000fc6000001002a */
[----:B------:R-:W-:Y:S01]  /*5d40*/  FMUL.FTZ R4, R16, -1.4426950216293334961 ;  /* 0xbfb8aa3b10047820 */ /* 0x000fe20000410000 */
[----:B01----:R-:W-:-:S05]  /*5d50*/  FMUL.FTZ R6, R9, -1.4426950216293334961 ;  /* 0xbfb8aa3b09067820 */ /* 0x003fca0000410000 */
        /* <DEDUP_REMOVED lines=14> */
.L_x_319:
[----:B------:R-:W-:Y:S01]  /*5e40*/  BSSY.RECONVERGENT B0, `(.L_x_320) ;  /* 0x0000012000007945 */ /* 0x000fe20003800200 */
[----:B------:R-:W-:Y:S01]  /*5e50*/  FFMA.FTZ R10, R40, R10, -R15 ;  /* 0x0000000a280a7223 */ /* 0x000fe2000001080f */
[----:B------:R-:W-:Y:S02]  /*5e60*/  FFMA.FTZ R8, R17, R48, -R58 ;  /* 0x0000003011087223 */ /* 0x000fe4000001083a */
[----:B------:R-:W-:Y:S05]  /*5e70*/  @P5 BRA `(.L_x_321) ;  /* 0x0000000000385947 */ /* 0x000fea0003800000 */
[----:B------:R-:W2:Y:S01]  /*5e80*/  LDCU.64 UR4, c[0x0][0x3f8] ;  /* 0x00007f00ff0477ac */ /* 0x000ea20008000a00 */
[----:B------:R-:W-:Y:S01]  /*5e90*/  MOV R4, R64 ;  /* 0x0000004000047202 */ /* 0x000fe20000000f00 */
[----:B------:R-:W-:Y:S01]  /*5ea0*/  FMUL.FTZ R9, R10, R59 ;  /* 0x0000003b0a097220 */ /* 0x000fe20000410000 */
[----:B01----:R-:W-:Y:S01]  /*5eb0*/  MOV R5, R67 ;  /* 0x0000004300057202 */ /* 0x003fe20000000f00 */
        /* <DEDUP_REMOVED lines=10> */
.L_x_321:
[----:B------:R-:W-:Y:S05]  /*5f60*/  BSYNC.RECONVERGENT B0 ;  /* 0x0000000000007941 */ /* 0x000fea0003800200 */
.L_x_320:
[----:B------:R-:W-:Y:S02]  /*5f70*/  SHF.L.U32 R12, R12, 0x10, RZ ;  /* 0x000000100c0c7819 */ /* 0x000fe400000006ff */
[----:B------:R-:W-:Y:S01]  /*5f80*/  SHF.L.U32 R46, R46, 0x10, RZ ;  /* 0x000000102e2e7819 */ /* 0x000fe200000006ff */
[----:B------:R-:W-:Y:S06]  /*5f90*/  BRA.U !UP0, `(.L_x_322) ;  /* 0x0000000108487547 */ /* 0x000fec000b800000 */
[----:B------:R-:W-:Y:S01]  /*5fa0*/  FFMA.FTZ R22, R40, R22, R41 ;  /* 0x0000001628167223 */ /* 0x000fe20000010029 */
[----:B------:R-:W-:-:S03]  /*5fb0*/  FFMA.FTZ R24, R17, R24, R42 ;  /* 0x0000001811187223 */ /* 0x000fc6000001002a */
[----:B------:R-:W-:Y:S01]  /*5fc0*/  FMUL.FTZ R4, R22, -1.4426950216293334961 ;  /* 0xbfb8aa3b16047820 */ /* 0x000fe20000410000 */
[----:B012---:R-:W-:-:S05]  /*5fd0*/  FMUL.FTZ R6, R24, -1.4426950216293334961 ;  /* 0xbfb8aa3b18067820 */ /* 0x007fca0000410000 */
        /* <DEDUP_REMOVED lines=14> */
.L_x_322:
[----:B------:R-:W-:Y:S01]  /*60c0*/  BSSY.RECONVERGENT B0, `(.L_x_323) ;  /* 0x0000012000007945 */ /* 0x000fe20003800200 */
[----:B------:R-:W-:Y:S01]  /*60d0*/  FFMA.FTZ R12, R40, R12, -R25 ;  /* 0x0000000c280c7223 */ /* 0x000fe20000010819 */
[----:B------:R-:W-:Y:S02]  /*60e0*/  FFMA.FTZ R8, R17, R46, -R54 ;  /* 0x0000002e11087223 */ /* 0x000fe40000010836 */
[----:B------:R-:W-:Y:S05]  /*60f0*/  @P2 BRA `(.L_x_324) ;  /* 0x0000000000382947 */ /* 0x000fea0003800000 */
[----:B------:R-:W3:Y:S01]  /*6100*/  LDCU.64 UR4, c[0x0][0x3f8] ;  /* 0x00007f00ff0477ac */ /* 0x000ee20008000a00 */
[----:B------:R-:W-:Y:S01]  /*6110*/  MOV R4, R64 ;  /* 0x0000004000047202 */ /* 0x000fe20000000f00 */
[----:B------:R-:W-:Y:S01]  /*6120*/  FMUL.FTZ R9, R12, R59 ;  /* 0x0000003b0c097220 */ /* 0x000fe20000410000 */
[----:B012---:R-:W-:Y:S01]  /*6130*/  MOV R5, R67 ;  /* 0x0000004300057202 */ /* 0x007fe20000000f00 */
[----:B------:R-:W0:Y:S01]  /*6140*/  LDCU.64 UR10, c[0x0][0x380] ;  /* 0x00007000ff0a77ac */ /* 0x000e220008000a00 */
[----:B------:R-:W-:Y:S01]  /*6150*/  FMUL.FTZ R8, R8, R59 ;  /* 0x0000003b08087220 */ /* 0x000fe20000410000 */
[----:B---3--:R-:W-:Y:S02]  /*6160*/  IMAD R10, R23, UR4, RZ ;  /* 0x00000004170a7c24 */ /* 0x008fe4000f8e02ff */
[----:B------:R-:W-:-:S04]  /*6170*/  IMAD.WIDE.U32 R6, R11, UR4, R4 ;  /* 0x000000040b067c25 */ /* 0x000fc8000f8e0004 */
[----:B------:R-:W-:Y:S01]  /*6180*/  IMAD R11, R11, UR5, R10 ;  /* 0x000000050b0b7c24 */ /* 0x000fe2000f8e020a */
[----:B0-----:R-:W-:-:S04]  /*6190*/  LEA R4, P0, R6, UR10, 0x1 ;  /* 0x0000000a06047c11 */ /* 0x001fc8000f8008ff */
[----:B------:R-:W-:Y:S02]  /*61a0*/  IADD3 R11, PT, PT, R7, R11, RZ ;  /* 0x0000000b070b7210 */ /* 0x000fe40007ffe0ff */
[----:B------:R-:W-:Y:S02]  /*61b0*/  F2FP.BF16.F32.PACK_AB R7, R8, R9 ;  /* 0x000000090807723e */ /* 0x000fe400000010ff */
[----:B------:R-:W-:-:S05]  /*61c0*/  LEA.HI.X R5, R6, UR11, R11, 0x1, P0 ;  /* 0x0000000b06057c11 */ /* 0x000fca00080f0c0b */
[----:B------:R3:W-:Y:S02]  /*61d0*/  STG.E desc[UR6][R4.64], R7 ;  /* 0x0000000704007986 */ /* 0x0007e4000c101906 */
.L_x_324:
[----:B------:R-:W-:Y:S05]  /*61e0*/  BSYNC.RECONVERGENT B0 ;  /* 0x0000000000007941 */ /* 0x000fea0003800200 */
.L_x_323:
[----:B------:R-:W-:Y:S02]  /*61f0*/  SHF.L.U32 R14, R14, 0x10, RZ ;  /* 0x000000100e0e7819 */ /* 0x000fe400000006ff */
[----:B------:R-:W-:Y:S02]  /*6200*/  SHF.R.S32.HI R8, RZ, 0x1f, R3 ;  /* 0x0000001fff087819 */ /* 0x000fe40000011403 */
[----:B------:R-:W-:Y:S01]  /*6210*/  SHF.L.U32 R44, R44, 0x10, RZ ;  /* 0x000000102c2c7819 */ /* 0x000fe200000006ff */
[----:B------:R-:W-:Y:S06]  /*6220*/  BRA.U !UP0, `(.L_x_325) ;  /* 0x0000000108487547 */ /* 0x000fec000b800000 */
[----:B------:R-:W-:Y:S01]  /*6230*/  FFMA.FTZ R26, R40, R26, R41 ;  /* 0x0000001a281a7223 */ /* 0x000fe20000010029 */
[----:B------:R-:W-:-:S03]  /*6240*/  FFMA.FTZ R32, R17, R32, R42 ;  /* 0x0000002011207223 */ /* 0x000fc6000001002a */
[----:B---3--:R-:W-:Y:S01]  /*6250*/  FMUL.FTZ R4, R26, -1.4426950216293334961 ;  /* 0xbfb8aa3b1a047820 */ /* 0x008fe20000410000 */
        /* <DEDUP_REMOVED lines=15> */
.L_x_325:
[----:B------:R-:W-:Y:S01]  /*6350*/  ISETP.GE.AND.EX P1, PT, R8, UR9, PT, P1 ;  /* 0x0000000908007c0c */ /* 0x000fe2000bf26310 */
[----:B------:R-:W-:Y:S01]  /*6360*/  FFMA.FTZ R14, R40, R14, -R27 ;  /* 0x0000000e280e7223 */ /* 0x000fe2000001081b */
[----:B------:R-:W-:Y:S01]  /*6370*/  FFMA.FTZ R20, R17, R44, -R20 ;  /* 0x0000002c11147223 */ /* 0x000fe20000010814 */
[----:B------:R-:W-:Y:S02]  /*6380*/  BSSY.RECONVERGENT B0, `(.L_x_326) ;  /* 0x000000f000007945 */ /* 0x000fe40003800200 */
[-C--:B------:R-:W-:Y:S01]  /*6390*/  FMUL.FTZ R14, R14, R59.reuse ;  /* 0x0000003b0e0e7220 */ /* 0x080fe20000410000 */
[----:B------:R-:W-:-:S07]  /*63a0*/  FMUL.FTZ R59, R20, R59 ;  /* 0x0000003b143b7220 */ /* 0x000fce0000410000 */
[----:B------:R-:W-:Y:S05]  /*63b0*/  @P1 BRA `(.L_x_327) ;  /* 0x00000000002c1947 */ /* 0x000fea0003800000 */
[----:B------:R-:W4:Y:S01]  /*63c0*/  LDCU.64 UR4, c[0x0][0x3f8] ;  /* 0x00007f00ff0477ac */ /* 0x000f220008000a00 */
[----:B------:R-:W-:Y:S01]  /*63d0*/  MOV R65, R67 ;  /* 0x0000004300417202 */ /* 0x000fe20000000f00 */
[----:B------:R-:W3:Y:S01]  /*63e0*/  LDCU.64 UR8, c[0x0][0x380] ;  /* 0x00007000ff0877ac */ /* 0x000ee20008000a00 */
[----:B----4-:R-:W-:Y:S02]  /*63f0*/  IMAD R8, R8, UR4, RZ ;  /* 0x0000000408087c24 */ /* 0x010fe4000f8e02ff */
[----:B------:R-:W-:-:S04]  /*6400*/  IMAD.WIDE.U32 R64, R3, UR4, R64 ;  /* 0x0000000403407c25 */ /* 0x000fc8000f8e0040 */
[----:B------:R-:W-:Y:S01]  /*6410*/  IMAD R3, R3, UR5, R8 ;  /* 0x0000000503037c24 */ /* 0x000fe2000f8e0208 */
[----:B---3--:R-:W-:-:S04]  /*6420*/  LEA R4, P0, R64, UR8, 0x1 ;  /* 0x0000000840047c11 */ /* 0x008fc8000f8008ff */
[----:B------:R-:W-:-:S04]  /*6430*/  IADD3 R3, PT, PT, R65, R3, RZ ;  /* 0x0000000341037210 */ /* 0x000fc80007ffe0ff */
[----:B012---:R-:W-:Y:S02]  /*6440*/  LEA.HI.X R5, R64, UR9, R3, 0x1, P0 ;  /* 0x0000000940057c11 */ /* 0x007fe400080f0c03 */
[----:B------:R-:W-:-:S05]  /*6450*/  F2FP.BF16.F32.PACK_AB R3, R59, R14 ;  /* 0x0000000e3b03723e */ /* 0x000fca00000010ff */
[----:B------:R4:W-:Y:S02]  /*6460*/  STG.E desc[UR6][R4.64], R3 ;  /* 0x0000000304007986 */ /* 0x0009e4000c101906 */
.L_x_327:
[----:B------:R-:W-:Y:S05]  /*6470*/  BSYNC.RECONVERGENT B0 ;  /* 0x0000000000007941 */ /* 0x000fea0003800200 */
.L_x_326:
[----:B------:R-:W5:Y:S01]  /*6480*/  LDCU UR4, c[0x0][0x410] ;  /* 0x00008200ff0477ac */ /* 0x000f620008000800 */
[----:B------:R-:W-:Y:S02]  /*6490*/  IADD3 R39, PT, PT, R28, R39, RZ ;  /* 0x000000271c277210 */ /* 0x000fe40007ffe0ff */
[----:B------:R-:W-:Y:S01]  /*64a0*/  IADD3 R36, PT, PT, R36, 0x1, RZ ;  /* 0x0000000124247810 */ /* 0x000fe20007ffe0ff */
[----:B------:R-:W5:Y:S02]  /*64b0*/  LDCU UR5, c[0x0][0x3e0] ;  /* 0x00007c00ff0577ac */ /* 0x000f640008000800 */
[----:B-----5:R-:W-:-:S06]  /*64c0*/  UIMAD UR4, UR4, UR5, URZ ;  /* 0x00000005040472a4 */ /* 0x020fcc000f8e02ff */
[----:B------:R-:W-:-:S13]  /*64d0*/  ISETP.GE.AND P0, PT, R39, UR4, PT ;  /* 0x0000000427007c0c */ /* 0x000fda000bf06270 */
[----:B------:R-:W-:Y:S05]  /*64e0*/  @!P0 BRA `(.L_x_328) ;  /* 0xffffff9c001c8947 */ /* 0x000fea000383ffff */
.L_x_285:
[----:B------:R-:W5:Y:S01]  /*64f0*/  S2R R9, SR_TID.X ;  /* 0x0000000000097919 */ /* 0x000f620000002100 */
[----:B---34-:R-:W3:Y:S01]  /*6500*/  LDC R4, c[0x0][0x370] ;  /* 0x0000dc00ff047b82 */ /* 0x018ee20000000800 */
[----:B------:R-:W-:Y:S07]  /*6510*/  BSSY.RECONVERGENT B0, `(.L_x_329) ;  /* 0x000000e000007945 */ /* 0x000fee0003800200 */
[----:B012---:R-:W0:Y:S08]  /*6520*/  LDC R7, c[0x0][0x374] ;  /* 0x0000dd00ff077b82 */ /* 0x007e300000000800 */
[----:B------:R-:W1:Y:S01]  /*6530*/  LDC.64 R2, c[0x0][0x3c8] ;  /* 0x0000f200ff027b82 */ /* 0x000e620000000a00 */
[----:B---3--:R-:W-:-:S02]  /*6540*/  ISETP.NE.AND P0, PT, R4, 0x1, PT ;  /* 0x000000010400780c */ /* 0x008fc40003f05270 */
[----:B-----5:R-:W-:Y:S02]  /*6550*/  ISETP.NE.AND P1, PT, R9, RZ, PT ;  /* 0x000000ff0900720c */ /* 0x020fe40003f25270 */
[----:B0-----:R-:W-:-:S04]  /*6560*/  SHF.L.U32 R0, R7, 0x1, RZ ;  /* 0x0000000107007819 */ /* 0x001fc800000006ff */
[----:B------:R-:W-:-:S05]  /*6570*/  SEL R5, R0, RZ, P0 ;  /* 0x000000ff00057207 */ /* 0x000fca0000000000 */
[----:B-1----:R-:W-:Y:S02]  /*6580*/  IMAD.WIDE.U32 R2, R5, 0x4, R2 ;  /* 0x0000000405027825 */ /* 0x002fe400078e0002 */
[----:B------:R-:W-:Y:S05]  /*6590*/  @P1 BRA `(.L_x_330) ;  /* 0x0000000000141947 */ /* 0x000fea0003800000 */
[----:B------:R-:W-:Y:S01]  /*65a0*/  HFMA2 R5, -RZ, RZ, 0, 5.9604644775390625e-08 ;  /* 0x00000001ff057431 */ /* 0x000fe200000001ff */
[----:B------:R-:W-:Y:S06]  /*65b0*/  MEMBAR.ALL.GPU ;  /* 0x0000000000007992 */ /* 0x000fec000000a000 */
[----:B------:R-:W-:-:S00]  /*65c0*/  ERRBAR ;  /* 0x00000000000079ab */ /* 0x000fc00000000000 */
[----:B------:R-:W-:Y:S06]  /*65d0*/  CGAERRBAR ;  /* 0x00000000000075ab */ /* 0x000fec0000000000 */
[----:B------:R0:W-:Y:S02]  /*65e0*/  REDG.E.ADD.S32.STRONG.GPU desc[UR6][R2.64], R5 ;  /* 0x000000050200798e */ /* 0x0001e4000c12e306 */
.L_x_330:
[----:B------:R-:W-:Y:S05]  /*65f0*/  BSYNC.RECONVERGENT B0 ;  /* 0x0000000000007941 */ /* 0x000fea0003800200 */
.L_x_329:
        /* <DEDUP_REMOVED lines=11> */
.L_x_332:
[----:B------:R-:W2:Y:S04]  /*66b0*/  LDG.E.STRONG.GPU R5, desc[UR6][R2.64] ;  /* 0x0000000602057981 */ /* 0x000ea8000c1ef900 */
[----:B--2---:R-:W-:Y:S01]  /*66c0*/  CCTL.IVALL ;  /* 0x00000000ff00798f */ /* 0x004fe20002000000 */
[----:B------:R-:W-:Y:S05]  /*66d0*/  YIELD ;  /* 0x0000000000007946 */ /* 0x000fea0003800000 */
[----:B------:R-:W-:-:S13]  /*66e0*/  ISETP.NE.AND P0, PT, R5, R0, PT ;  /* 0x000000000500720c */ /* 0x000fda0003f05270 */
[----:B------:R-:W-:Y:S05]  /*66f0*/  @P0 BRA `(.L_x_332) ;  /* 0xfffffffc00ec0947 */ /* 0x000fea000383ffff */
.L_x_331:
        /* <DEDUP_REMOVED lines=59> */
[----:B------:R-:W-:Y:S01]  /*6ab0*/  SHF.L.U32 R31, R11, 0x2, RZ ;  /* 0x000000020b1f7819 */ /* 0x000fe200000006ff */
[----:B------:R-:W-:Y:S01]  /*6ac0*/  UMOV UR4, URZ ;  /* 0x000000ff00047c82 */ /* 0x000fe20008000000 */
[----:B------:R-:W-:-:S02]  /*6ad0*/  SHF.L.U64.HI R33, R0, 0x2, R3 ;  /* 0x0000000200217819 */ /* 0x000fc40000010203 */
[----:B------:R-:W-:Y:S02]  /*6ae0*/  IADD3 R5, PT, PT, R7, UR4, RZ ;  /* 0x0000000407057c10 */ /* 0x000fe4000fffe0ff */
[----:B------:R-:W-:Y:S01]  /*6af0*/  MOV R2, R6 ;  /* 0x0000000600027202 */ /* 0x000fe20000000f00 */
[----:B------:R-:W-:Y:S01]  /*6b00*/  IMAD.WIDE.U32 R6, R10, 0x4, RZ ;  /* 0x000000040a067825 */ /* 0x000fe200078e00ff */
[----:B0-----:R-:W-:Y:S02]  /*6b10*/  IADD3 R27, P1, PT, R22, UR8, RZ ;  /* 0x00000008161b7c10 */ /* 0x001fe4000ff3e0ff */
[----:B------:R-:W-:Y:S02]  /*6b20*/  SHF.L.U64.HI R29, R28, 0x2, R35 ;  /* 0x000000021c1d7819 */ /* 0x000fe40000010223 */
[----:B-1----:R-:W-:Y:S02]  /*6b30*/  IADD3 R24, P2, PT, R22, UR10, RZ ;  /* 0x0000000a16187c10 */ /* 0x002fe4000ff5e0ff */
[----:B------:R-:W-:-:S02]  /*6b40*/  IADD3.X R26, PT, PT, R23, UR9, RZ, P1, !PT ;  /* 0x00000009171a7c10 */ /* 0x000fc40008ffe4ff */
[C---:B------:R-:W-:Y:S02]  /*6b50*/  IADD3.X R25, PT, PT, R23.reuse, UR11, RZ, P2, !PT ;  /* 0x0000000b17197c10 */ /* 0x040fe400097fe4ff */
[----:B--2---:R-:W-:Y:S02]  /*6b60*/  IADD3 R22, P1, PT, R22, UR12, RZ ;  /* 0x0000000c16167c10 */ /* 0x004fe4000ff3e0ff */
[----:B------:R-:W-:Y:S02]  /*6b70*/  IADD3 R18, P2, PT, RZ, -R9, RZ ;  /* 0x80000009ff127210 */ /* 0x000fe40007f5e0ff */
[----:B------:R-:W-:Y:S02]  /*6b80*/  IADD3.X R23, PT, PT, R23, UR13, RZ, P1, !PT ;  /* 0x0000000d17177c10 */ /* 0x000fe40008ffe4ff */
[----:B------:R-:W-:Y:S02]  /*6b90*/  IADD3 R31, PT, PT, R7, R31, RZ ;  /* 0x0000001f071f7210 */ /* 0x000fe40007ffe0ff */
[----:B------:R-:W-:-:S07]  /*6ba0*/  IADD3.X R20, PT, PT, RZ, -0x1, RZ, P2, !PT ;  /* 0xffffffffff147810 */ /* 0x000fce00017fe4ff */
.L_x_335:
        /* <DEDUP_REMOVED lines=31> */
.L_x_334:
[----:B------:R-:W-:Y:S05]  /*6da0*/  BSYNC.RECONVERGENT B0 ;  /* 0x0000000000007941 */ /* 0x000fea0003800200 */
.L_x_333:
        /* <DEDUP_REMOVED lines=10> */
.L_x_336:
        /* <DEDUP_REMOVED lines=87> */
.L_x_337:
        /* <DEDUP_REMOVED lines=12> */
.L_x_3416:


//--------------------- .text._Z35group_norm_nhwc_bwd_one_pass_kernelI11Bf16IOBf16WLi512ELi42ELi672EEv26Group_norm_nhwc_bwd_params --------------------------
	.section	.text._Z35group_norm_nhwc_bwd_one_pass_kernelI11Bf16IOBf16WLi512ELi42ELi672EEv26Group_norm_nhwc_bwd_params,"ax",@progbits
	.align	128
        .global         _Z35group_norm_nhwc_bwd_one_pass_kernelI11Bf16IOBf16WLi512ELi42ELi672EEv26Group_norm_nhwc_bwd_params
        .type           _Z35group_norm_nhwc_bwd_one_pass_kernelI11Bf16IOBf16WLi512ELi42ELi672EEv26Group_norm_nhwc_bwd_params,@function
        .size           _Z35group_norm_nhwc_bwd_one_pass_kernelI11Bf16IOBf16WLi512ELi42ELi672EEv26Group_norm_nhwc_bwd_params,(.L_x_3417 - _Z35group_norm_nhwc_bwd_one_pass_kernelI11Bf16IOBf16WLi512ELi42ELi672EEv26Group_norm_nhwc_bwd_params)
        .other          _Z35group_norm_nhwc_bwd_one_pass_kernelI11Bf16IOBf16WLi512ELi42ELi672EEv26Group_norm_nhwc_bwd_params,@"STO_CUDA_ENTRY STV_DEFAULT"
_Z35group_norm_nhwc_bwd_one_pass_kernelI11Bf16IOBf16WLi512ELi42ELi672EEv26Group_norm_nhwc_bwd_params:
.text._Z35group_norm_nhwc_bwd_one_pass_kernelI11Bf16IOBf16WLi512ELi42ELi672EEv26Group_norm_nhwc_bwd_params:
        /* <DEDUP_REMOVED lines=21> */
.L_x_405:
[----:B------:R-:W1:Y:S01]  /*0150*/  LDCU UR15, c[0x0][0x410] ;  /* 0x00008200ff0f77ac */ /* 0x000e620008000800 */
[----:B0-----:R-:W-:Y:S01]  /*0160*/  IABS R5, UR5 ;  /* 0x0000000500057c13 */ /* 0x001fe20008000000 */
[----:B------:R-:W2:Y:S01]  /*0170*/  S2UR UR10, SR_CTAID.X ;  /* 0x00000000000a79c3 */ /* 0x000ea20000002500 */
[----:B------:R-:W-:Y:S01]  /*0180*/  HFMA2 R68, -RZ, RZ, 0, 0 ;  /* 0x00000000ff447431 */ /* 0x000fe200000001ff */
[----:B------:R-:W-:Y:S01]  /*0190*/  UMOV UR6, URZ ;  /* 0x000000ff00067c82 */ /* 0x000fe20008000000 */
[----:B------:R-:W-:Y:S01]  /*01a0*/  R2UR UR9, R5 ;  /* 0x00000000050972ca */ /* 0x000fe200000e0000 */
[----:B------:R-:W3:Y:S04]  /*01b0*/  LDCU.128 UR16, c[0x0][0x400] ;  /* 0x00008000ff1077ac */ /* 0x000ee80008000c00 */
[----:B------:R-:W2:Y:S01]  /*01c0*/  LDC R31, c[0x0][0x41c] ;  /* 0x00010700ff1f7b82 */ /* 0x000ea20000000800 */
[----:B------:R-:W-:Y:S01]  /*01d0*/  UISETP.GE.AND UP1, UPT, UR5, URZ, UPT ;  /* 0x000000ff0500728c */ /* 0x000fe2000bf26270 */
[----:B-1----:R-:W-:Y:S01]  /*01e0*/  MOV R0, UR15 ;  /* 0x0000000f00007c02 */ /* 0x002fe20008000f00 */
[----:B------:R-:W-:-:S02]  /*01f0*/  ULOP3.LUT UR11, UR5, UR15, URZ, 0x3c, !UPT ;  /* 0x0000000f050b7292 */ /* 0x000fc4000f8e3cff */
[----:B------:R-:W-:Y:S01]  /*0200*/  UISETP.NE.AND UP0, UPT, UR15, URZ, UPT ;  /* 0x000000ff0f00728c */ /* 0x000fe2000bf05270 */
[----:B------:R-:W-:Y:S02]  /*0210*/  IABS R0, R0 ;  /* 0x0000000000007213 */ /* 0x000fe40000000000 */
[----:B---3--:R-:W-:Y:S02]  /*0220*/  MOV R9, UR18 ;  /* 0x0000001200097c02 */ /* 0x008fe40008000f00 */
[----:B------:R-:W-:Y:S01]  /*0230*/  R2UR UR14, R0 ;  /* 0x00000000000e72ca */ /* 0x000fe200000e0000 */
[----:B--2---:R-:W-:-:S12]  /*0240*/  IMAD R31, R31, UR10, R70 ;  /* 0x0000000a1f1f7c24 */ /* 0x004fd8000f8e0246 */
[----:B------:R-:W1:Y:S01]  /*0250*/  I2F.RP R0, UR14 ;  /* 0x0000000e00007d06 */ /* 0x000e620008209400 */
[C---:B------:R-:W-:Y:S02]  /*0260*/  ISETP.GE.U32.AND P1, PT, R31.reuse, UR16, PT ;  /* 0x000000101f007c0c */ /* 0x040fe4000bf26070 */
[----:B------:R-:W-:Y:S02]  /*0270*/  SHF.R.S32.HI R5, RZ, 0x1f, R31 ;  /* 0x0000001fff057819 */ /* 0x000fe4000001141f */
[----:B------:R-:W-:Y:S02]  /*0280*/  IADD3 R11, PT, PT, R31, 0x20, RZ ;  /* 0x000000201f0b7810 */ /* 0x000fe40007ffe0ff */
[----:B------:R-:W-:Y:S02]  /*0290*/  ISETP.GE.AND.EX P1, PT, R5, UR17, PT, P1 ;  /* 0x0000001105007c0c */ /* 0x000fe4000bf26310 */
[----:B------:R-:W-:Y:S02]  /*02a0*/  ISETP.GE.U32.AND P0, PT, R11, UR16, PT ;  /* 0x000000100b007c0c */ /* 0x000fe4000bf06070 */
[----:B------:R-:W-:Y:S01]  /*02b0*/  SHF.R.S32.HI R13, RZ, 0x1f, R11 ;  /* 0x0000001fff0d7819 */ /* 0x000fe2000001140b */
[----:B-1----:R-:W1:Y:S03]  /*02c0*/  MUFU.RCP R0, R0 ;  /* 0x0000000000007308 */ /* 0x002e660000001000 */
[----:B------:R-:W-:-:S05]  /*02d0*/  ISETP.GE.AND.EX P0, PT, R13, UR17, PT, P0 ;  /* 0x000000110d007c0c */ /* 0x000fca000bf06300 */
[----:B------:R-:W2:Y:S08]  /*02e0*/  @!P1 LDC.64 R6, c[0x0][0x3f8] ;  /* 0x0000fe00ff069b82 */ /* 0x000eb00000000a00 */
[----:B------:R-:W3:Y:S01]  /*02f0*/  @!P1 LDC.64 R20, c[0x0][0x398] ;  /* 0x0000e600ff149b82 */ /* 0x000ee20000000a00 */
[----:B-1----:R-:W-:-:S07]  /*0300*/  IADD3 R4, PT, PT, R0, 0xffffffe, RZ ;  /* 0x0ffffffe00047810 */ /* 0x002fce0007ffe0ff */
[----:B------:R-:W1:Y:S01]  /*0310*/  @!P0 LDC.64 R18, c[0x0][0x3f8] ;  /* 0x0000fe00ff128b82 */ /* 0x000e620000000a00 */
[----:B------:R-:W4:Y:S07]  /*0320*/  F2I.FTZ.U32.TRUNC.NTZ R4, R4 ;  /* 0x0000000400047305 */ /* 0x000f2e000021f000 */
[----:B------:R-:W0:Y:S01]  /*0330*/  @!P0 LDC.64 R22, c[0x0][0x3a0] ;  /* 0x0000e800ff168b82 */ /* 0x000e220000000a00 */
[----:B----4-:R-:W-:Y:S01]  /*0340*/  R2UR UR7, R4 ;  /* 0x00000000040772ca */ /* 0x010fe200000e0000 */
[----:B-1----:R-:W-:-:S12]  /*0350*/  @!P0 IMAD R12, R13, R18, RZ ;  /* 0x000000120d0c8224 */ /* 0x002fd800078e02ff */
[----:B------:R-:W-:-:S04]  /*0360*/  UIADD3 UR8, UPT, UPT, URZ, -UR7, URZ ;  /* 0x80000007ff087290 */ /* 0x000fc8000fffe0ff */
[----:B------:R-:W-:-:S04]  /*0370*/  UIMAD UR8, UR8, UR14, URZ ;  /* 0x0000000e080872a4 */ /* 0x000fc8000f8e02ff */
[----:B------:R-:W-:-:S04]  /*0380*/  UIMAD.WIDE.U32 UR6, UR7, UR8, UR6 ;  /* 0x00000008070672a5 */ /* 0x000fc8000f8e0006 */
[----:B------:R-:W-:-:S04]  /*0390*/  UIMAD.WIDE.U32 UR6, UR7, UR9, URZ ;  /* 0x00000009070672a5 */ /* 0x000fc8000f8e00ff */
        /* <DEDUP_REMOVED lines=9> */
[----:B------:R-:W-:-:S02]  /*0430*/  USEL UR6, UR8, UR6, !UP4 ;  /* 0x0000000608067287 */ /* 0x000fc4000e000000 */
[----:B------:R-:W-:Y:S02]  /*0440*/  UISETP.GE.AND UP3, UPT, UR11, URZ, UPT ;  /* 0x000000ff0b00728c */ /* 0x000fe4000bf66270 */
[----:B------:R-:W-:-:S04]  /*0450*/  @!UP1 UIADD3 UR6, UPT, UPT, -UR6, URZ, URZ ;  /* 0x000000ff06069290 */ /* 0x000fc8000fffe1ff */
[----:B------:R-:W-:Y:S02]  /*0460*/  USEL UR8, UR9, UR6, !UP0 ;  /* 0x0000000609087287 */ /* 0x000fe4000c000000 */
[----:B------:R-:W-:Y:S02]  /*0470*/  @UP2 UIADD3 UR7, UPT, UPT, UR7, 0x1, URZ ;  /* 0x0000000107072890 */ /* 0x000fe4000fffe0ff */
[----:B------:R-:W-:Y:S02]  /*0480*/  UIMAD UR6, UR8, 0x2a, URZ ;  /* 0x0000002a080678a4 */ /* 0x000fe4000f8e02ff */
[----:B------:R-:W-:-:S04]  /*0490*/  @!UP3 UIADD3 UR7, UPT, UPT, -UR7, URZ, URZ ;  /* 0x000000ff0707b290 */ /* 0x000fc8000fffe1ff */
[----:B------:R-:W-:Y:S01]  /*04a0*/  IADD3 R72, P2, PT, R3, UR6, RZ ;  /* 0x0000000603487c10 */ /* 0x000fe2000ff5e0ff */
[----:B------:R-:W-:Y:S01]  /*04b0*/  USEL UR7, UR9, UR7, !UP0 ;  /* 0x0000000709077287 */ /* 0x000fe2000c000000 */
[----:B------:R-:W-:Y:S01]  /*04c0*/  MOV R0, UR6 ;  /* 0x0000000600007c02 */ /* 0x000fe20008000f00 */
[----:B------:R-:W-:Y:S01]  /*04d0*/  @!P0 IMAD R19, R11, R19, R12 ;  /* 0x000000130b138224 */ /* 0x000fe200078e020c */
[----:B------:R-:W-:Y:S01]  /*04e0*/  IADD3 R3, PT, PT, R31, 0x40, RZ ;  /* 0x000000401f037810 */ /* 0x000fe20007ffe0ff */
[----:B------:R-:W-:Y:S01]  /*04f0*/  USHF.R.S32.HI UR6, URZ, 0x1f, UR7 ;  /* 0x0000001fff067899 */ /* 0x000fe20008011407 */
[----:B------:R-:W-:Y:S01]  /*0500*/  LEA.HI.X.SX32 R73, R0, RZ, 0x1, P2 ;  /* 0x000000ff00497211 */ /* 0x000fe200010f0eff */
[----:B--2---:R-:W-:Y:S01]  /*0510*/  @!P1 IMAD R0, R5, R6, RZ ;  /* 0x0000000605009224 */ /* 0x004fe200078e02ff */
[----:B------:R-:W-:Y:S01]  /*0520*/  ISETP.GE.U32.AND P2, PT, R3, UR16, PT ;  /* 0x0000001003007c0c */ /* 0x000fe2000bf46070 */
[----:B------:R-:W-:Y:S01]  /*0530*/  UIMAD UR6, UR6, UR18, URZ ;  /* 0x00000012060672a4 */ /* 0x000fe2000f8e02ff */
[----:B------:R-:W-:Y:S01]  /*0540*/  SHF.R.S32.HI R15, RZ, 0x1f, R3 ;  /* 0x0000001fff0f7819 */ /* 0x000fe20000011403 */
[----:B------:R-:W-:-:S04]  /*0550*/  IMAD.WIDE.U32 R72, R9, UR7, R72 ;  /* 0x0000000709487c25 */ /* 0x000fc8000f8e0048 */
[----:B------:R-:W-:Y:S01]  /*0560*/  HFMA2 R67, -RZ, RZ, 0, 0 ;  /* 0x00000000ff437431 */ /* 0x000fe200000001ff */
[----:B------:R-:W1:Y:S01]  /*0570*/  @!P1 LDC.64 R8, c[0x0][0x3a0] ;  /* 0x0000e800ff089b82 */ /* 0x000e620000000a00 */
[----:B------:R-:W-:Y:S01]  /*0580*/  ISETP.GE.AND.EX P2, PT, R15, UR17, PT, P2 ;  /* 0x000000110f007c0c */ /* 0x000fe2000bf46320 */
[----:B------:R-:W-:Y:S01]  /*0590*/  UIMAD UR6, UR7, UR19, UR6 ;  /* 0x00000013070672a4 */ /* 0x000fe2000f8e0206 */
[----:B------:R-:W-:Y:S01]  /*05a0*/  @!P1 MOV R74, R72 ;  /* 0x00000048004a9202 */ /* 0x000fe20000000f00 */
[C---:B------:R-:W-:Y:S01]  /*05b0*/  @!P1 IMAD R7, R31.reuse, R7, R0 ;  /* 0x000000071f079224 */ /* 0x040fe200078e0200 */
[----:B------:R-:W-:Y:S01]  /*05c0*/  IADD3 R0, PT, PT, R31, 0x60, RZ ;  /* 0x000000601f007810 */ /* 0x000fe20007ffe0ff */
[----:B------:R-:W-:Y:S01]  /*05d0*/  HFMA2 R64, -RZ, RZ, 0, 0 ;  /* 0x00000000ff407431 */ /* 0x000fe200000001ff */
[----:B------:R-:W-:Y:S01]  /*05e0*/  MOV R63, RZ ;  /* 0x000000ff003f7202 */ /* 0x000fe20000000f00 */
[----:B------:R-:W-:Y:S01]  /*05f0*/  HFMA2 R60, -RZ, RZ, 0, 0 ;  /* 0x00000000ff3c7431 */ /* 0x000fe200000001ff */
[----:B------:R-:W-:-:S02]  /*0600*/  IADD3 R75, PT, PT, R73, UR6, RZ ;  /* 0x00000006494b7c10 */ /* 0x000fc4000fffe0ff */
[----:B------:R-:W-:Y:S02]  /*0610*/  CS2R R58, SRZ ;  /* 0x00000000003a7805 */ /* 0x000fe4000001ff00 */
[----:B------:R-:W-:Y:S02]  /*0620*/  ISETP.GE.U32.AND P4, PT, R0, UR16, PT ;  /* 0x0000001000007c0c */ /* 0x000fe4000bf86070 */
[----:B------:R-:W-:Y:S02]  /*0630*/  CS2R R56, SRZ ;  /* 0x0000000000387805 */ /* 0x000fe4000001ff00 */
[----:B------:R-:W-:Y:S01]  /*0640*/  SHF.R.S32.HI R17, RZ, 0x1f, R0 ;  /* 0x0000001fff117819 */ /* 0x000fe20000011400 */
[----:B------:R-:W-:Y:S01]  /*0650*/  @!P1 IMAD.WIDE.U32 R4, R31, R6, R74 ;  /* 0x000000061f049225 */ /* 0x000fe200078e004a */
[----:B------:R-:W2:Y:S01]  /*0660*/  @!P2 LDC.64 R24, c[0x0][0x3f8] ;  /* 0x0000fe00ff18ab82 */ /* 0x000ea20000000a00 */
[----:B------:R-:W-:Y:S02]  /*0670*/  @!P0 MOV R12, R72 ;  /* 0x00000048000c8202 */ /* 0x000fe40000000f00 */
[----:B------:R-:W-:-:S02]  /*0680*/  CS2R R54, SRZ ;  /* 0x0000000000367805 */ /* 0x000fc4000001ff00 */
[----:B------:R-:W-:Y:S02]  /*0690*/  ISETP.GE.AND.EX P4, PT, R17, UR17, PT, P4 ;  /* 0x0000001111007c0c */ /* 0x000fe4000bf86340 */
[----:B------:R-:W-:Y:S02]  /*06a0*/  CS2R R52, SRZ ;  /* 0x0000000000347805 */ /* 0x000fe4000001ff00 */
[----:B------:R-:W-:Y:S02]  /*06b0*/  @!P1 IADD3 R7, PT, PT, R5, R7, RZ ;  /* 0x0000000705079210 */ /* 0x000fe40007ffe0ff */
[----:B------:R-:W-:Y:S02]  /*06c0*/  CS2R R50, SRZ ;  /* 0x0000000000327805 */ /* 0x000fe4000001ff00 */
[C---:B------:R-:W-:Y:S01]  /*06d0*/  @!P1 SHF.L.U32 R5, R4.reuse, 0x1, RZ ;  /* 0x0000000104059819 */ /* 0x040fe200000006ff */
[----:B------:R-:W4:Y:S01]  /*06e0*/  @!P2 LDC.64 R28, c[0x0][0x3a0] ;  /* 0x0000e800ff1cab82 */ /* 0x000f220000000a00 */
[----:B------:R-:W-:-:S02]  /*06f0*/  @!P1 SHF.L.U64.HI R4, R4, 0x1, R7 ;  /* 0x0000000104049819 */ /* 0x000fc40000010207 */
[----:B------:R-:W-:Y:S02]  /*0700*/  CS2R R48, SRZ ;  /* 0x0000000000307805 */ /* 0x000fe4000001ff00 */
[C---:B-1----:R-:W-:Y:S02]  /*0710*/  @!P1 IADD3 R8, P3, PT, R5.reuse, R8, RZ ;  /* 0x0000000805089210 */ /* 0x042fe40007f7e0ff */
[----:B------:R-:W-:Y:S02]  /*0720*/  CS2R R46, SRZ ;  /* 0x00000000002e7805 */ /* 0x000fe4000001ff00 */
[----:B------:R-:W-:Y:S01]  /*0730*/  @!P0 MOV R13, R75 ;  /* 0x0000004b000d8202 */ /* 0x000fe20000000f00 */
[----:B------:R-:W1:Y:S01]  /*0740*/  LDCU.64 UR6, c[0x0][0x3b8] ;  /* 0x00007700ff0677ac */ /* 0x000e620008000a00 */
[C---:B------:R-:W-:Y:S01]  /*0750*/  @!P1 IADD3.X R9, PT, PT, R4.reuse, R9, RZ, P3, !PT ;  /* 0x0000000904099210 */ /* 0x040fe20001ffe4ff */
[----:B------:R-:W1:Y:S01]  /*0760*/  @!P0 LDC.64 R6, c[0x0][0x398] ;  /* 0x0000e600ff068b82 */ /* 0x000e620000000a00 */
[----:B---3--:R-:W-:Y:S01]  /*0770*/  @!P1 IADD3 R10, P3, PT, R5, R20, RZ ;  /* 0x00000014050a9210 */ /* 0x008fe20007f7e0ff */
[----:B------:R-:W-:Y:S01]  /*0780*/  @!P0 IMAD.WIDE.U32 R12, R11, R18, R12 ;  /* 0x000000120b0c8225 */ /* 0x000fe200078e000c */
[----:B------:R-:W3:Y:S01]  /*0790*/  LDCU.U8 UR9, c[0x0][0x414] ;  /* 0x00008280ff0977ac */ /* 0x000ee20008000000 */
[----:B------:R0:W3:Y:S01]  /*07a0*/  @!P1 LDG.E R68, desc[UR12][R8.64] ;  /* 0x0000000c08449981 */ /* 0x0000e2000c1e1900 */
[----:B------:R-:W-:-:S03]  /*07b0*/  @!P1 IADD3.X R11, PT, PT, R4, R21, RZ, P3, !PT ;  /* 0x00000015040b9210 */ /* 0x000fc60001ffe4ff */
[----:B------:R-:W4:Y:S01]  /*07c0*/  @!P4 LDC.64 R4, c[0x0][0x3f8] ;  /* 0x0000fe00ff04cb82 */ /* 0x000f220000000a00 */
[----:B--2---:R-:W-:Y:S01]  /*07d0*/  @!P2 IMAD R14, R15, R24, RZ ;  /* 0x000000180f0ea224 */ /* 0x004fe200078e02ff */
[----:B------:R-:W-:Y:S01]  /*07e0*/  @!P0 IADD3 R15, PT, PT, R13, R19, RZ ;  /* 0x000000130d0f8210 */ /* 0x000fe20007ffe0ff */
[----:B------:R2:W3:Y:S01]  /*07f0*/  @!P1 LDG.E R67, desc[UR12][R10.64] ;  /* 0x0000000c0a439981 */ /* 0x0004e2000c1e1900 */
[C---:B------:R-:W-:Y:S01]  /*0800*/  @!P0 SHF.L.U32 R13, R12.reuse, 0x1, RZ ;  /* 0x000000010c0d8819 */ /* 0x040fe200000006ff */
[----:B------:R-:W-:Y:S01]  /*0810*/  @!P2 IMAD R19, R3, R25, R14 ;  /* 0x000000190313a224 */ /* 0x000fe200078e020e */
[----:B------:R-:W-:Y:S02]  /*0820*/  @!P0 SHF.L.U64.HI R16, R12, 0x1, R15 ;  /* 0x000000010c108819 */ /* 0x000fe4000001020f */
[----:B0-----:R-:W-:Y:S01]  /*0830*/  @!P0 IADD3 R8, P1, PT, R13, R22, RZ ;  /* 0x000000160d088210 */ /* 0x001fe20007f3e0ff */
[----:B------:R-:W0:Y:S01]  /*0840*/  @!P2 LDC.64 R32, c[0x0][0x398] ;  /* 0x0000e600ff20ab82 */ /* 0x000e220000000a00 */
[----:B------:R-:W-:-:S02]  /*0850*/  @!P2 MOV R14, R72 ;  /* 0x00000048000ea202 */ /* 0x000fc40000000f00 */
[----:B------:R-:W-:Y:S02]  /*0860*/  @!P2 MOV R15, R75 ;  /* 0x0000004b000fa202 */ /* 0x000fe40000000f00 */
[C---:B------:R-:W-:Y:S02]  /*0870*/  @!P0 IADD3.X R9, PT, PT, R16.reuse, R23, RZ, P1, !PT ;  /* 0x0000001710098210 */ /* 0x040fe40000ffe4ff */
[----:B-1----:R-:W-:Y:S01]  /*0880*/  @!P0 IADD3 R12, P1, PT, R13, R6, RZ ;  /* 0x000000060d0c8210 */ /* 0x002fe20007f3e0ff */
[----:B------:R-:W-:Y:S01]  /*0890*/  @!P2 IMAD.WIDE.U32 R14, R3, R24, R14 ;  /* 0x00000018030ea225 */ /* 0x000fe200078e000e */
[C---:B------:R-:W-:Y:S01]  /*08a0*/  IADD3 R23, PT, PT, R31.reuse, 0xa0, RZ ;  /* 0x000000a01f177810 */ /* 0x040fe20007ffe0ff */
[----:B------:R-:W1:Y:S01]  /*08b0*/  @!P4 LDC.64 R34, c[0x0][0x3a0] ;  /* 0x0000e800ff22cb82 */ /* 0x000e620000000a00 */
[----:B------:R-:W-:Y:S01]  /*08c0*/  IADD3 R21, PT, PT, R31, 0x80, RZ ;  /* 0x000000801f157810 */ /* 0x000fe20007ffe0ff */
[----:B------:R0:W3:Y:S01]  /*08d0*/  @!P0 LDG.E R64, desc[UR12][R8.64] ;  /* 0x0000000c08408981 */ /* 0x0000e2000c1e1900 */
[----:B------:R-:W-:-:S02]  /*08e0*/  @!P0 IADD3.X R13, PT, PT, R16, R7, RZ, P1, !PT ;  /* 0x00000007100d8210 */ /* 0x000fc40000ffe4ff */
[----:B------:R-:W-:Y:S02]  /*08f0*/  ISETP.GE.U32.AND P1, PT, R23, UR16, PT ;  /* 0x0000001017007c0c */ /* 0x000fe4000bf26070 */
[----:B------:R-:W-:Y:S01]  /*0900*/  SHF.R.S32.HI R27, RZ, 0x1f, R23 ;  /* 0x0000001fff1b7819 */ /* 0x000fe20000011417 */
[----:B----4-:R-:W-:Y:S01]  /*0910*/  @!P4 IMAD R17, R17, R4, RZ ;  /* 0x000000041111c224 */ /* 0x010fe200078e02ff */
[----:B------:R-:W-:Y:S01]  /*0920*/  ISETP.GE.U32.AND P3, PT, R21, UR16, PT ;  /* 0x0000001015007c0c */ /* 0x000fe2000bf66070 */
[----:B------:R-:W4:Y:S01]  /*0930*/  @!P4 LDC.64 R6, c[0x0][0x398] ;  /* 0x0000e600ff06cb82 */ /* 0x000f220000000a00 */
[----:B------:R-:W-:Y:S01]  /*0940*/  SHF.R.S32.HI R25, RZ, 0x1f, R21 ;  /* 0x0000001fff197819 */ /* 0x000fe20000011415 */
[----:B------:R1:W3:Y:S01]  /*0950*/  @!P0 LDG.E R63, desc[UR12][R12.64] ;  /* 0x0000000c0c3f8981 */ /* 0x0002e2000c1e1900 */
[----:B------:R-:W-:Y:S02]  /*0960*/  @!P2 IADD3 R3, PT, PT, R15, R19, RZ ;  /* 0x000000130f03a210 */ /* 0x000fe40007ffe0ff */
[----:B--2---:R-:W-:-:S02]  /*0970*/  @!P4 MOV R10, R72 ;  /* 0x00000048000ac202 */ /* 0x004fc40000000f00 */
[----:B------:R-:W-:Y:S02]  /*0980*/  @!P4 MOV R11, R75 ;  /* 0x0000004b000bc202 */ /* 0x000fe40000000f00 */
[----:B------:R-:W-:Y:S02]  /*0990*/  ISETP.GE.AND.EX P1, PT, R27, UR17, PT, P1 ;  /* 0x000000111b007c0c */ /* 0x000fe4000bf26310 */
[----:B------:R-:W-:Y:S01]  /*09a0*/  ISETP.GE.AND.EX P3, PT, R25, UR17, PT, P3 ;  /* 0x0000001119007c0c */ /* 0x000fe2000bf66330 */
[----:B------:R-:W-:Y:S01]  /*09b0*/  @!P4 IMAD.WIDE.U32 R10, R0, R4, R10 ;  /* 0x00000004000ac225 */ /* 0x000fe200078e000a */
[----:B------:R-:W-:-:S03]  /*09c0*/  @!P2 SHF.L.U64.HI R16, R14, 0x1, R3 ;  /* 0x000000010e10a819 */ /* 0x000fc60000010203 */
[----:B------:R-:W-:Y:S01]  /*09d0*/  @!P4 IMAD R3, R0, R5, R17 ;  /* 0x000000050003c224 */ /* 0x000fe200078e0211 */
[----:B------:R-:W-:-:S04]  /*09e0*/  @!P2 SHF.L.U32 R15, R14, 0x1, RZ ;  /* 0x000000010e0fa819 */ /* 0x000fc800000006ff */
[----:B------:R-:W-:Y:S02]  /*09f0*/  @!P4 IADD3 R3, PT, PT, R11, R3, RZ ;  /* 0x000000030b03c210 */ /* 0x000fe40007ffe0ff */
[C---:B------:R-:W-:Y:S01]  /*0a00*/  @!P4 SHF.L.U32 R19, R10.reuse, 0x1, RZ ;  /* 0x000000010a13c819 */ /* 0x040fe200000006ff */
[----:B------:R-:W2:Y:S01]  /*0a10*/  @!P3 LDC.64 R4, c[0x0][0x3f8] ;  /* 0x0000fe00ff04bb82 */ /* 0x000ea20000000a00 */
[----:B------:R-:W-:Y:S02]  /*0a20*/  @!P4 SHF.L.U64.HI R0, R10, 0x1, R3 ;  /* 0x000000010a00c819 */ /* 0x000fe40000010203 */
[C---:B0-----:R-:W-:Y:S02]  /*0a30*/  @!P2 IADD3 R8, P5, PT, R15.reuse, R28, RZ ;  /* 0x0000001c0f08a210 */ /* 0x041fe40007fbe0ff */
[----:B------:R-:W-:-:S03]  /*0a40*/  @!P2 IADD3 R14, P0, PT, R15, R32, RZ ;  /* 0x000000200f0ea210 */ /* 0x000fc60007f1e0ff */
[----:B------:R-:W0:Y:S01]  /*0a50*/  @!P1 LDC.64 R10, c[0x0][0x3f8] ;  /* 0x0000fe00ff0a9b82 */ /* 0x000e220000000a00 */
[C---:B------:R-:W-:Y:S02]  /*0a60*/  @!P2 IADD3.X R9, PT, PT, R16.reuse, R29, RZ, P5, !PT ;  /* 0x0000001d1009a210 */ /* 0x040fe40002ffe4ff */
[----:B------:R-:W-:Y:S02]  /*0a70*/  @!P2 IADD3.X R15, PT, PT, R16, R33, RZ, P0, !PT ;  /* 0x00000021100fa210 */ /* 0x000fe400007fe4ff */
[----:B-1----:R-:W-:Y:S01]  /*0a80*/  @!P4 IADD3 R16, P0, PT, R19, R34, RZ ;  /* 0x000000221310c210 */ /* 0x002fe20007f1e0ff */
[----:B------:R1:W5:Y:S01]  /*0a90*/  @!P2 LDG.E R60, desc[UR12][R8.64] ;  /* 0x0000000c083ca981 */ /* 0x000362000c1e1900 */
[----:B------:R-:W-:Y:S01]  /*0aa0*/  IADD3 R3, PT, PT, R31, 0xc0, RZ ;  /* 0x000000c01f037810 */ /* 0x000fe20007ffe0ff */
[----:B------:R-:W0:Y:S01]  /*0ab0*/  @!P3 LDC.64 R12, c[0x0][0x3a0] ;  /* 0x0000e800ff0cbb82 */ /* 0x000e220000000a00 */
[----:B------:R-:W-:Y:S01]  /*0ac0*/  @!P4 IADD3.X R17, PT, PT, R0, R35, RZ, P0, !PT ;  /* 0x000000230011c210 */ /* 0x000fe200007fe4ff */
[----:B------:R-:W5:Y:S01]  /*0ad0*/  @!P2 LDG.E R59, desc[UR12][R14.64] ;  /* 0x0000000c0e3ba981 */ /* 0x000f62000c1e1900 */
[----:B------:R-:W-:-:S02]  /*0ae0*/  ISETP.GE.U32.AND P2, PT, R3, UR16, PT ;  /* 0x0000001003007c0c */ /* 0x000fc4000bf46070 */
[----:B------:R-:W-:Y:S01]  /*0af0*/  SHF.R.S32.HI R29, RZ, 0x1f, R3 ;  /* 0x0000001fff1d7819 */ /* 0x000fe20000011403 */
[----:B------:R0:W5:Y:S01]  /*0b00*/  @!P4 LDG.E R58, desc[UR12][R16.64] ;  /* 0x0000000c103ac981 */ /* 0x000162000c1e1900 */
[----:B----4-:R-:W-:Y:S01]  /*0b10*/  @!P4 IADD3 R18, P0, PT, R19, R6, RZ ;  /* 0x000000061312c210 */ /* 0x010fe20007f1e0ff */
[----:B-1----:R-:W1:Y:S01]  /*0b20*/  @!P1 LDC.64 R8, c[0x0][0x3a0] ;  /* 0x0000e800ff089b82 */ /* 0x002e620000000a00 */
[----:B------:R-:W-:Y:S02]  /*0b30*/  ISETP.GE.AND.EX P2, PT, R29, UR17, PT, P2 ;  /* 0x000000111d007c0c */ /* 0x000fe4000bf46320 */
[----:B------:R-:W-:Y:S01]  /*0b40*/  @!P4 IADD3.X R19, PT, PT, R0, R7, RZ, P0, !PT ;  /* 0x000000070013c210 */ /* 0x000fe200007fe4ff */
[----:B--2---:R-:W-:-:S04]  /*0b50*/  @!P3 IMAD R0, R25, R4, RZ ;  /* 0x000000041900b224 */ /* 0x004fc800078e02ff */
[----:B------:R2:W5:Y:S01]  /*0b60*/  @!P4 LDG.E R57, desc[UR12][R18.64] ;  /* 0x0000000c1239c981 */ /* 0x000562000c1e1900 */
[----:B0-----:R-:W-:Y:S01]  /*0b70*/  @!P1 IMAD R16, R27, R10, RZ ;  /* 0x0000000a1b109224 */ /* 0x001fe200078e02ff */
[-C--:B------:R-:W-:Y:S01]  /*0b80*/  @!P3 MOV R14, R72.reuse ;  /* 0x00000048000eb202 */ /* 0x080fe20000000f00 */
[----:B------:R-:W-:Y:S01]  /*0b90*/  @!P3 IMAD R5, R21, R5, R0 ;  /* 0x000000051505b224 */ /* 0x000fe200078e0200 */
[----:B------:R-:W-:Y:S01]  /*0ba0*/  @!P3 MOV R15, R75 ;  /* 0x0000004b000fb202 */ /* 0x000fe20000000f00 */
[----:B------:R-:W-:Y:S01]  /*0bb0*/  @!P1 IMAD R25, R23, R11, R16 ;  /* 0x0000000b17199224 */ /* 0x000fe200078e0210 */
[----:B------:R-:W0:Y:S01]  /*0bc0*/  @!P3 LDC.64 R6, c[0x0][0x398] ;  /* 0x0000e600ff06bb82 */ /* 0x000e220000000a00 */
[----:B--2---:R-:W-:Y:S02]  /*0bd0*/  @!P1 MOV R18, R72 ;  /* 0x0000004800129202 */ /* 0x004fe40000000f00 */
[----:B------:R-:W-:Y:S02]  /*0be0*/  @!P1 MOV R19, R75 ;  /* 0x0000004b00139202 */ /* 0x000fe40000000f00 */
[----:B------:R-:W-:Y:S01]  /*0bf0*/  IADD3 R0, PT, PT, R31, 0xe0, RZ ;  /* 0x000000e01f007810 */ /* 0x000fe20007ffe0ff */
[----:B------:R-:W-:-:S02]  /*0c00*/  @!P1 IMAD.WIDE.U32 R18, R23, R10, R18 ;  /* 0x0000000a17129225 */ /* 0x000fc400078e0012 */
[----:B------:R-:W2:Y:S01]  /*0c10*/  @!P2 LDC.64 R10, c[0x0][0x3f8] ;  /* 0x0000fe00ff0aab82 */ /* 0x000ea20000000a00 */
[----:B------:R-:W-:Y:S01]  /*0c20*/  ISETP.GE.U32.AND P0, PT, R0, UR16, PT ;  /* 0x0000001000007c0c */ /* 0x000fe2000bf06070 */
[----:B------:R-:W-:Y:S01]  /*0c30*/  @!P3 IMAD.WIDE.U32 R14, R21, R4, R14 ;  /* 0x00000004150eb225 */ /* 0x000fe200078e000e */
[----:B------:R-:W-:-:S04]  /*0c40*/  SHF.R.S32.HI R21, RZ, 0x1f, R0 ;  /* 0x0000001fff157819 */ /* 0x000fc80000011400 */
[----:B------:R-:W-:Y:S02]  /*0c50*/  ISETP.GE.AND.EX P0, PT, R21, UR17, PT, P0 ;  /* 0x0000001115007c0c */ /* 0x000fe4000bf06300 */
[----:B------:R-:W-:Y:S02]  /*0c60*/  @!P3 IADD3 R15, PT, PT, R15, R5, RZ ;  /* 0x000000050f0fb210 */ /* 0x000fe40007ffe0ff */
[----:B------:R-:W4:Y:S01]  /*0c70*/  @!P1 LDC.64 R4, c[0x0][0x398] ;  /* 0x0000e600ff049b82 */ /* 0x000f220000000a00 */
[C---:B------:R-:W-:Y:S02]  /*0c80*/  @!P3 SHF.L.U32 R17, R14.reuse, 0x1, RZ ;  /* 0x000000010e11b819 */ /* 0x040fe400000006ff */
[----:B------:R-:W-:Y:S02]  /*0c90*/  @!P3 SHF.L.U64.HI R20, R14, 0x1, R15 ;  /* 0x000000010e14b819 */ /* 0x000fe4000001020f */
[----:B------:R-:W-:Y:S02]  /*0ca0*/  @!P1 IADD3 R15, PT, PT, R19, R25, RZ ;  /* 0x00000019130f9210 */ /* 0x000fe40007ffe0ff */
[----:B------:R-:W-:-:S02]  /*0cb0*/  @!P3 IADD3 R14, P4, PT, R17, R12, RZ ;  /* 0x0000000c110eb210 */ /* 0x000fc40007f9e0ff */
[----:B------:R-:W-:Y:S02]  /*0cc0*/  @!P1 SHF.L.U64.HI R26, R18, 0x1, R15 ;  /* 0x00000001121a9819 */ /* 0x000fe4000001020f */
[----:B------:R-:W-:Y:S02]  /*0cd0*/  @!P3 IADD3.X R15, PT, PT, R20, R13, RZ, P4, !PT ;  /* 0x0000000d140fb210 */ /* 0x000fe400027fe4ff */
[----:B------:R-:W4:Y:S01]  /*0ce0*/  @!P0 LDC.64 R12, c[0x0][0x3f8] ;  /* 0x0000fe00ff0c8b82 */ /* 0x000f220000000a00 */
[----:B--2---:R-:W-:Y:S01]  /*0cf0*/  @!P2 IMAD R22, R29, R10, RZ ;  /* 0x0000000a1d16a224 */ /* 0x004fe200078e02ff */
[----:B------:R-:W-:Y:S01]  /*0d00*/  @!P1 SHF.L.U32 R25, R18, 0x1, RZ ;  /* 0x0000000112199819 */ /* 0x000fe200000006ff */
[----:B------:R2:W5:Y:S01]  /*0d10*/  @!P3 LDG.E R56, desc[UR12][R14.64] ;  /* 0x0000000c0e38b981 */ /* 0x000562000c1e1900 */
[----:B0-----:R-:W-:Y:S01]  /*0d20*/  @!P3 IADD3 R16, P5, PT, R17, R6, RZ ;  /* 0x000000061110b210 */ /* 0x001fe20007fbe0ff */
[----:B------:R-:W-:Y:S01]  /*0d30*/  @!P2 IMAD R27, R3, R11, R22 ;  /* 0x0000000b031ba224 */ /* 0x000fe200078e0216 */
[----:B------:R-:W-:-:S02]  /*0d40*/  @!P2 MOV R22, R72 ;  /* 0x000000480016a202 */ /* 0x000fc40000000f00 */
[----:B------:R-:W-:Y:S02]  /*0d50*/  @!P2 MOV R23, R75 ;  /* 0x0000004b0017a202 */ /* 0x000fe40000000f00 */
[----:B-1----:R-:W-:Y:S02]  /*0d60*/  @!P1 IADD3 R18, P4, PT, R25, R8, RZ ;  /* 0x0000000819129210 */ /* 0x002fe40007f9e0ff */
[----:B------:R-:W-:Y:S01]  /*0d70*/  @!P3 IADD3.X R17, PT, PT, R20, R7, RZ, P5, !PT ;  /* 0x000000071411b210 */ /* 0x000fe20002ffe4ff */
[----:B--2---:R-:W0:Y:S01]  /*0d80*/  @!P0 LDC.64 R14, c[0x0][0x398] ;  /* 0x0000e600ff0e8b82 */ /* 0x004e220000000a00 */
[----:B------:R-:W-:Y:S01]  /*0d90*/  IADD3 R20, PT, PT, R31, 0x100, RZ ;  /* 0x000001001f147810 */ /* 0x000fe20007ffe0ff */
[----:B------:R-:W-:Y:S01]  /*0da0*/  @!P2 IMAD.WIDE.U32 R22, R3, R10, R22 ;  /* 0x0000000a0316a225 */ /* 0x000fe200078e0016 */
[----:B------:R-:W-:Y:S01]  /*0db0*/  @!P1 IADD3.X R19, PT, PT, R26, R9, RZ, P4, !PT ;  /* 0x000000091a139210 */ /* 0x000fe200027fe4ff */
[----:B------:R1:W5:Y:S01]  /*0dc0*/  @!P3 LDG.E R55, desc[UR12][R16.64] ;  /* 0x0000000c1037b981 */ /* 0x000362000c1e1900 */
[----:B------:R-:W-:-:S02]  /*0dd0*/  ISETP.GE.U32.AND P4, PT, R20, UR16, PT ;  /* 0x0000001014007c0c */ /* 0x000fc4000bf86070 */
[----:B------:R-:W-:Y:S01]  /*0de0*/  SHF.R.S32.HI R3, RZ, 0x1f, R20 ;  /* 0x0000001fff037819 */ /* 0x000fe20000011414 */
[----:B------:R-:W2:Y:S01]  /*0df0*/  @!P2 LDC.64 R6, c[0x0][0x3a0] ;  /* 0x0000e800ff06ab82 */ /* 0x000ea20000000a00 */
[----:B----4-:R-:W-:Y:S01]  /*0e00*/  @!P1 IADD3 R24, P3, PT, R25, R4, RZ ;  /* 0x0000000419189210 */ /* 0x010fe20007f7e0ff */
[----:B------:R-:W5:Y:S01]  /*0e10*/  @!P1 LDG.E R54, desc[UR12][R18.64] ;  /* 0x0000000c12369981 */ /* 0x000f62000c1e1900 */
[----:B------:R-:W-:Y:S02]  /*0e20*/  ISETP.GE.AND.EX P4, PT, R3, UR17, PT, P4 ;  /* 0x0000001103007c0c */ /* 0x000fe4000bf86340 */
[----:B------:R-:W-:Y:S02]  /*0e30*/  @!P1 IADD3.X R25, PT, PT, R26, R5, RZ, P3, !PT ;  /* 0x000000051a199210 */ /* 0x000fe40001ffe4ff */
[----:B------:R-:W-:Y:S01]  /*0e40*/  @!P2 IADD3 R5, PT, PT, R23, R27, RZ ;  /* 0x0000001b1705a210 */ /* 0x000fe20007ffe0ff */
[----:B------:R-:W4:Y:S01]  /*0e50*/  @!P2 LDC.64 R8, c[0x0][0x398] ;  /* 0x0000e600ff08ab82 */ /* 0x000f220000000a00 */
[----:B------:R-:W-:Y:S01]  /*0e60*/  @!P0 IMAD R21, R21, R12, RZ ;  /* 0x0000000c15158224 */ /* 0x000fe200078e02ff */
[----:B------:R-:W-:Y:S01]  /*0e70*/  @!P0 MOV R4, R72 ;  /* 0x0000004800048202 */ /* 0x000fe20000000f00 */
[----:B------:R4:W5:Y:S01]  /*0e80*/  @!P1 LDG.E R53, desc[UR12][R24.64] ;  /* 0x0000000c18359981 */ /* 0x000962000c1e1900 */
[----:B-1----:R-:W-:-:S04]  /*0e90*/  @!P2 SHF.L.U64.HI R16, R22, 0x1, R5 ;  /* 0x000000011610a819 */ /* 0x002fc80000010205 */
[----:B------:R-:W1:Y:S01]  /*0ea0*/  @!P0 LDC.64 R10, c[0x0][0x3a0] ;  /* 0x0000e800ff0a8b82 */ /* 0x000e620000000a00 */
[----:B------:R-:W-:Y:S01]  /*0eb0*/  @!P0 MOV R5, R75 ;  /* 0x0000004b00058202 */ /* 0x000fe20000000f00 */
[C---:B------:R-:W-:Y:S02]  /*0ec0*/  @!P0 IMAD R21, R0.reuse, R13, R21 ;  /* 0x0000000d00158224 */ /* 0x040fe400078e0215 */
[----:B------:R-:W-:-:S04]  /*0ed0*/  @!P0 IMAD.WIDE.U32 R12, R0, R12, R4 ;  /* 0x0000000c000c8225 */ /* 0x000fc800078e0004 */
[----:B------:R-:W0:Y:S01]  /*0ee0*/  @!P4 LDC.64 R4, c[0x0][0x3f8] ;  /* 0x0000fe00ff04cb82 */ /* 0x000e220000000a00 */
[----:B------:R-:W-:Y:S02]  /*0ef0*/  IADD3 R0, PT, PT, R31, 0x120, RZ ;  /* 0x000001201f007810 */ /* 0x000fe40007ffe0ff */
[----:B------:R-:W-:Y:S02]  /*0f00*/  @!P2 SHF.L.U32 R23, R22, 0x1, RZ ;  /* 0x000000011617a819 */ /* 0x000fe400000006ff */
[----:B------:R-:W-:Y:S02]  /*0f10*/  ISETP.GE.U32.AND P1, PT, R0, UR16, PT ;  /* 0x0000001000007c0c */ /* 0x000fe4000bf26070 */
[----:B------:R-:W-:Y:S02]  /*0f20*/  SHF.R.S32.HI R27, RZ, 0x1f, R0 ;  /* 0x0000001fff1b7819 */ /* 0x000fe40000011400 */
[----:B--2---:R-:W-:Y:S02]  /*0f30*/  @!P2 IADD3 R6, P5, PT, R23, R6, RZ ;  /* 0x000000061706a210 */ /* 0x004fe40007fbe0ff */
[----:B------:R-:W-:-:S02]  /*0f40*/  @!P0 IADD3 R13, PT, PT, R13, R21, RZ ;  /* 0x000000150d0d8210 */ /* 0x000fc40007ffe0ff */
[----:B------:R-:W-:Y:S02]  /*0f50*/  @!P0 SHF.L.U32 R17, R12, 0x1, RZ ;  /* 0x000000010c118819 */ /* 0x000fe400000006ff */
[----:B----4-:R-:W-:Y:S02]  /*0f60*/  @!P2 IADD3 R22, P3, PT, R23, R8, RZ ;  /* 0x000000081716a210 */ /* 0x010fe40007f7e0ff */
[----:B------:R-:W-:Y:S02]  /*0f70*/  ISETP.GE.AND.EX P1, PT, R27, UR17, PT, P1 ;  /* 0x000000111b007c0c */ /* 0x000fe4000bf26310 */
[----:B------:R-:W-:Y:S02]  /*0f80*/  @!P2 IADD3.X R7, PT, PT, R16, R7, RZ, P5, !PT ;  /* 0x000000071007a210 */ /* 0x000fe40002ffe4ff */
[----:B------:R-:W-:Y:S02]  /*0f90*/  @!P0 SHF.L.U64.HI R26, R12, 0x1, R13 ;  /* 0x000000010c1a8819 */ /* 0x000fe4000001020d */
[----:B-1----:R-:W-:Y:S01]  /*0fa0*/  @!P0 IADD3 R24, P5, PT, R17, R10, RZ ;  /* 0x0000000a11188210 */ /* 0x002fe20007fbe0ff */
[----:B------:R1:W5:Y:S01]  /*0fb0*/  @!P2 LDG.E R52, desc[UR12][R6.64] ;  /* 0x0000000c0634a981 */ /* 0x000362000c1e1900 */
[----:B------:R-:W-:Y:S01]  /*0fc0*/  @!P2 IADD3.X R23, PT, PT, R16, R9, RZ, P3, !PT ;  /* 0x000000091017a210 */ /* 0x000fe20001ffe4ff */
[----:B------:R-:W2:Y:S01]  /*0fd0*/  @!P4 LDC.64 R12, c[0x0][0x3a0] ;  /* 0x0000e800ff0ccb82 */ /* 0x000ea20000000a00 */
[----:B------:R-:W-:-:S02]  /*0fe0*/  @!P0 IADD3.X R25, PT, PT, R26, R11, RZ, P5, !PT ;  /* 0x0000000b1a198210 */ /* 0x000fc40002ffe4ff */
[----:B------:R-:W-:Y:S01]  /*0ff0*/  IADD3 R18, PT, PT, R31, 0x160, RZ ;  /* 0x000001601f127810 */ /* 0x000fe20007ffe0ff */
[----:B------:R-:W5:Y:S01]  /*1000*/  @!P2 LDG.E R51, desc[UR12][R22.64] ;  /* 0x0000000c1633a981 */ /* 0x000f62000c1e1900 */
[----:B0-----:R-:W-:Y:S01]  /*1010*/  @!P0 IADD3 R16, P2, PT, R17, R14, RZ ;  /* 0x0000000e11108210 */ /* 0x001fe20007f5e0ff */
[----:B------:R-:W-:Y:S01]  /*1020*/  @!P4 IMAD R14, R3, R4, RZ ;  /* 0x00000004030ec224 */ /* 0x000fe200078e02ff */
[----:B------:R-:W-:Y:S01]  /*1030*/  IADD3 R3, PT, PT, R31, 0x140, RZ ;  /* 0x000001401f037810 */ /* 0x000fe20007ffe0ff */
[----:B------:R0:W5:Y:S01]  /*1040*/  @!P0 LDG.E R50, desc[UR12][R24.64] ;  /* 0x0000000c18328981 */ /* 0x000162000c1e1900 */
[----:B------:R-:W-:Y:S01]  /*1050*/  ISETP.GE.U32.AND P3, PT, R18, UR16, PT ;  /* 0x0000001012007c0c */ /* 0x000fe2000bf66070 */
[----:B------:R-:W4:Y:S01]  /*1060*/  @!P1 LDC.64 R10, c[0x0][0x3f8] ;  /* 0x0000fe00ff0a9b82 */ /* 0x000f220000000a00 */
[----:B-1----:R-:W-:Y:S02]  /*1070*/  @!P4 MOV R6, R72 ;  /* 0x000000480006c202 */ /* 0x002fe40000000f00 */
[----:B------:R-:W-:-:S02]  /*1080*/  @!P4 MOV R7, R75 ;  /* 0x0000004b0007c202 */ /* 0x000fc40000000f00 */
[----:B------:R-:W-:Y:S02]  /*1090*/  @!P0 IADD3.X R17, PT, PT, R26, R15, RZ, P2, !PT ;  /* 0x0000000f1a118210 */ /* 0x000fe400017fe4ff */
[----:B0-----:R-:W-:Y:S01]  /*10a0*/  SHF.R.S32.HI R25, RZ, 0x1f, R18 ;  /* 0x0000001fff197819 */ /* 0x001fe20000011412 */
[----:B------:R-:W0:Y:S01]  /*10b0*/  @!P4 LDC.64 R8, c[0x0][0x398] ;  /* 0x0000e600ff08cb82 */ /* 0x000e220000000a00 */
[----:B------:R-:W-:Y:S01]  /*10c0*/  ISETP.GE.U32.AND P2, PT, R3, UR16, PT ;  /* 0x0000001003007c0c */ /* 0x000fe2000bf46070 */
[C---:B------:R-:W-:Y:S01]  /*10d0*/  @!P4 IMAD R15, R20.reuse, R5, R14 ;  /* 0x00000005140fc224 */ /* 0x040fe200078e020e */
[----:B------:R-:W-:Y:S01]  /*10e0*/  SHF.R.S32.HI R19, RZ, 0x1f, R3 ;  /* 0x0000001fff137819 */ /* 0x000fe20000011403 */
[----:B------:R1:W5:Y:S01]  /*10f0*/  @!P0 LDG.E R49, desc[UR12][R16.64] ;  /* 0x0000000c10318981 */ /* 0x000362000c1e1900 */
[----:B------:R-:W-:Y:S01]  /*1100*/  ISETP.GE.AND.EX P3, PT, R25, UR17, PT, P3 ;  /* 0x0000001119007c0c */ /* 0x000fe2000bf66330 */
[----:B------:R-:W-:Y:S01]  /*1110*/  @!P4 IMAD.WIDE.U32 R4, R20, R4, R6 ;  /* 0x000000041404c225 */ /* 0x000fe200078e0006 */
[----:B------:R-:W-:Y:S01]  /*1120*/  ISETP.GE.AND.EX P2, PT, R19, UR17, PT, P2 ;  /* 0x0000001113007c0c */ /* 0x000fe2000bf46320 */
[----:B------:R-:W3:Y:S03]  /*1130*/  @!P1 LDC.64 R22, c[0x0][0x3a0] ;  /* 0x0000e800ff169b82 */ /* 0x000ee60000000a00 */
[----:B------:R-:W-:-:S02]  /*1140*/  @!P4 IADD3 R5, PT, PT, R5, R15, RZ ;  /* 0x0000000f0505c210 */ /* 0x000fc40007ffe0ff */
[C---:B------:R-:W-:Y:S02]  /*1150*/  @!P4 SHF.L.U32 R15, R4.reuse, 0x1, RZ ;  /* 0x00000001040fc819 */ /* 0x040fe400000006ff */
[----:B------:R-:W-:Y:S01]  /*1160*/  @!P4 SHF.L.U64.HI R24, R4, 0x1, R5 ;  /* 0x000000010418c819 */ /* 0x000fe20000010205 */
[----:B------:R-:W3:Y:S08]  /*1170*/  @!P1 LDC.64 R20, c[0x0][0x398] ;  /* 0x0000e600ff149b82 */ /* 0x000ef00000000a00 */
[----:B------:R-:W3:Y:S01]  /*1180*/  @!P3 LDC.64 R4, c[0x0][0x3f8] ;  /* 0x0000fe00ff04bb82 */ /* 0x000ee20000000a00 */
[----:B----4-:R-:W-:Y:S01]  /*1190*/  @!P1 IMAD R27, R27, R10, RZ ;  /* 0x0000000a1b1b9224 */ /* 0x010fe200078e02ff */
[----:B-1----:R-:W-:-:S02]  /*11a0*/  @!P1 MOV R16, R72 ;  /* 0x0000004800109202 */ /* 0x002fc40000000f00 */
[----:B------:R-:W-:-:S04]  /*11b0*/  @!P1 MOV R17, R75 ;  /* 0x0000004b00119202 */ /* 0x000fc80000000f00 */
[----:B------:R-:W1:Y:S01]  /*11c0*/  @!P2 LDC.64 R6, c[0x0][0x3f8] ;  /* 0x0000fe00ff06ab82 */ /* 0x000e620000000a00 */
[C---:B--2---:R-:W-:Y:S02]  /*11d0*/  @!P4 IADD3 R12, P0, PT, R15.reuse, R12, RZ ;  /* 0x0000000c0f0cc210 */ /* 0x044fe40007f1e0ff */
[----:B0-----:R-:W-:Y:S01]  /*11e0*/  @!P4 IADD3 R14, P5, PT, R15, R8, RZ ;  /* 0x000000080f0ec210 */ /* 0x001fe20007fbe0ff */
[----:B------:R-:W-:Y:S01]  /*11f0*/  @!P1 IMAD R27, R0, R11, R27 ;  /* 0x0000000b001b9224 */ /* 0x000fe200078e021b */
[----:B------:R-:W-:Y:S01]  /*1200*/  @!P4 IADD3.X R13, PT, PT, R24, R13, RZ, P0, !PT ;  /* 0x0000000d180dc210 */ /* 0x000fe200007fe4ff */
[----:B------:R-:W-:Y:S01]  /*1210*/  @!P1 IMAD.WIDE.U32 R10, R0, R10, R16 ;  /* 0x0000000a000a9225 */ /* 0x000fe200078e0010 */
[----:B------:R-:W-:Y:S01]  /*1220*/  @!P4 IADD3.X R15, PT, PT, R24, R9, RZ, P5, !PT ;  /* 0x00000009180fc210 */ /* 0x000fe20002ffe4ff */
[----:B------:R-:W0:Y:S01]  /*1230*/  @!P2 LDC.64 R38, c[0x0][0x3a0] ;  /* 0x0000e800ff26ab82 */ /* 0x000e220000000a00 */
[----:B------:R-:W-:Y:S01]  /*1240*/  IADD3 R0, PT, PT, R31, 0x180, RZ ;  /* 0x000001801f007810 */ /* 0x000fe20007ffe0ff */
[----:B------:R2:W5:Y:S01]  /*1250*/  @!P4 LDG.E R48, desc[UR12][R12.64] ;  /* 0x0000000c0c30c981 */ /* 0x000562000c1e1900 */
[----:B------:R-:W-:-:S02]  /*1260*/  @!P1 SHF.L.U32 R9, R10, 0x1, RZ ;  /* 0x000000010a099819 */ /* 0x000fc400000006ff */
[----:B------:R-:W-:Y:S01]  /*1270*/  SHF.R.S32.HI R17, RZ, 0x1f, R0 ;  /* 0x0000001fff117819 */ /* 0x000fe20000011400 */
[----:B------:R4:W5:Y:S01]  /*1280*/  @!P4 LDG.E R47, desc[UR12][R14.64] ;  /* 0x0000000c0e2fc981 */ /* 0x000962000c1e1900 */
[----:B------:R-:W-:Y:S02]  /*1290*/  ISETP.GE.U32.AND P4, PT, R0, UR16, PT ;  /* 0x0000001000007c0c */ /* 0x000fe4000bf86070 */
[----:B------:R-:W-:Y:S01]  /*12a0*/  @!P1 IADD3 R11, PT, PT, R11, R27, RZ ;  /* 0x0000001b0b0b9210 */ /* 0x000fe20007ffe0ff */
[----:B---3--:R-:W-:Y:S01]  /*12b0*/  @!P3 IMAD R25, R25, R4, RZ ;  /* 0x000000041919b224 */ /* 0x008fe200078e02ff */
[C---:B------:R-:W-:Y:S02]  /*12c0*/  @!P1 IADD3 R22, P0, PT, R9.reuse, R22, RZ ;  /* 0x0000001609169210 */ /* 0x040fe40007f1e0ff */
[----:B------:R-:W-:Y:S02]  /*12d0*/  @!P1 IADD3 R20, P5, PT, R9, R20, RZ ;  /* 0x0000001409149210 */ /* 0x000fe40007fbe0ff */
[----:B------:R-:W3:Y:S01]  /*12e0*/  @!P3 LDC.64 R8, c[0x0][0x3a0] ;  /* 0x0000e800ff08bb82 */ /* 0x000ee20000000a00 */
[----:B------:R-:W-:-:S02]  /*12f0*/  ISETP.GE.AND.EX P4, PT, R17, UR17, PT, P4 ;  /* 0x0000001111007c0c */ /* 0x000fc4000bf86340 */
[----:B--2---:R-:W-:Y:S02]  /*1300*/  @!P3 MOV R12, R72 ;  /* 0x00000048000cb202 */ /* 0x004fe40000000f00 */
[----:B------:R-:W-:Y:S02]  /*1310*/  @!P3 MOV R13, R75 ;  /* 0x0000004b000db202 */ /* 0x000fe40000000f00 */
[----:B------:R-:W-:Y:S01]  /*1320*/  @!P1 SHF.L.U64.HI R16, R10, 0x1, R11 ;  /* 0x000000010a109819 */ /* 0x000fe2000001020b */
[C---:B----4-:R-:W-:Y:S01]  /*1330*/  @!P3 IMAD R15, R18.reuse, R5, R25 ;  /* 0x00000005120fb224 */ /* 0x050fe200078e0219 */
[----:B------:R-:W2:Y:S01]  /*1340*/  @!P2 LDC.64 R10, c[0x0][0x398] ;  /* 0x0000e600ff0aab82 */ /* 0x000ea20000000a00 */
[----:B-1----:R-:W-:Y:S02]  /*1350*/  @!P2 IMAD R14, R19, R6, RZ ;  /* 0x00000006130ea224 */ /* 0x002fe400078e02ff */
[----:B------:R-:W-:Y:S01]  /*1360*/  @!P3 IMAD.WIDE.U32 R18, R18, R4, R12 ;  /* 0x000000041212b225 */ /* 0x000fe200078e000c */
[----:B------:R-:W-:-:S02]  /*1370*/  @!P2 MOV R12, R72 ;  /* 0x00000048000ca202 */ /* 0x000fc40000000f00 */
[----:B------:R-:W-:Y:S02]  /*1380*/  @!P2 MOV R13, R75 ;  /* 0x0000004b000da202 */ /* 0x000fe40000000f00 */
[----:B------:R-:W1:Y:S01]  /*1390*/  @!P3 LDC.64 R4, c[0x0][0x398] ;  /* 0x0000e600ff04bb82 */ /* 0x000e620000000a00 */
[----:B------:R-:W-:Y:S01]  /*13a0*/  @!P2 IMAD R25, R3, R7, R14 ;  /* 0x000000070319a224 */ /* 0x000fe200078e020e */
[----:B------:R-:W-:Y:S01]  /*13b0*/  @!P3 IADD3 R15, PT, PT, R19, R15, RZ ;  /* 0x0000000f130fb210 */ /* 0x000fe20007ffe0ff */
[----:B------:R-:W-:Y:S01]  /*13c0*/  @!P2 IMAD.WIDE.U32 R12, R3, R6, R12 ;  /* 0x00000006030ca225 */ /* 0x000fe200078e000c */
[C---:B------:R-:W-:Y:S02]  /*13d0*/  @!P3 SHF.L.U32 R3, R18.reuse, 0x1, RZ ;  /* 0x000000011203b819 */ /* 0x040fe400000006ff */
[----:B------:R-:W-:Y:S02]  /*13e0*/  @!P3 SHF.L.U64.HI R18, R18, 0x1, R15 ;  /* 0x000000011212b819 */ /* 0x000fe4000001020f */
[----:B------:R-:W4:Y:S01]  /*13f0*/  @!P4 LDC.64 R6, c[0x0][0x3f8] ;  /* 0x0000fe00ff06cb82 */ /* 0x000f220000000a00 */
[----:B------:R-:W-:-:S02]  /*1400*/  @!P2 IADD3 R15, PT, PT, R13, R25, RZ ;  /* 0x000000190d0fa210 */ /* 0x000fc40007ffe0ff */
[----:B------:R-:W-:Y:S02]  /*1410*/  @!P2 SHF.L.U32 R13, R12, 0x1, RZ ;  /* 0x000000010c0da819 */ /* 0x000fe400000006ff */
[----:B------:R-:W-:Y:S02]  /*1420*/  @!P1 IADD3.X R23, PT, PT, R16, R23, RZ, P0, !PT ;  /* 0x0000001710179210 */ /* 0x000fe400007fe4ff */
[----:B------:R-:W-:Y:S02]  /*1430*/  @!P2 SHF.L.U64.HI R12, R12, 0x1, R15 ;  /* 0x000000010c0ca819 */ /* 0x000fe4000001020f */
[----:B------:R-:W-:Y:S02]  /*1440*/  CS2R R40, SRZ ;  /* 0x0000000000287805 */ /* 0x000fe4000001ff00 */
[----:B0-----:R-:W-:Y:S01]  /*1450*/  @!P2 IADD3 R38, P0, PT, R13, R38, RZ ;  /* 0x000000260d26a210 */ /* 0x001fe20007f1e0ff */
[----:B------:R-:W-:Y:S01]  /*1460*/  UIMAD.WIDE UR6, UR5, 0x8, UR6 ;  /* 0x00000008050678a5 */ /* 0x000fe2000f8e0206 */
[----:B------:R-:W-:Y:S01]  /*1470*/  IADD3 R19, PT, PT, R31, 0x1a0, RZ ;  /* 0x000001a01f137810 */ /* 0x000fe20007ffe0ff */
[----:B------:R-:W0:Y:S01]  /*1480*/  @!P4 LDC.64 R28, c[0x0][0x3a0] ;  /* 0x0000e800ff1ccb82 */ /* 0x000e220000000a00 */
[----:B---3--:R-:W-:-:S02]  /*1490*/  @!P3 IADD3 R8, P6, PT, R3, R8, RZ ;  /* 0x000000080308b210 */ /* 0x008fc40007fde0ff */
[----:B------:R-:W-:Y:S02]  /*14a0*/  CS2R R36, SRZ ;  /* 0x0000000000247805 */ /* 0x000fe4000001ff00 */
[----:B------:R-:W-:Y:S01]  /*14b0*/  @!P2 IADD3.X R39, PT, PT, R12, R39, RZ, P0, !PT ;  /* 0x000000270c27a210 */ /* 0x000fe200007fe4ff */
[----:B------:R-:W-:Y:S01]  /*14c0*/  HFMA2 R44, -RZ, RZ, 0, 0 ;  /* 0x00000000ff2c7431 */ /* 0x000fe200000001ff */
[----:B------:R-:W-:Y:S01]  /*14d0*/  @!P1 IADD3.X R21, PT, PT, R16, R21, RZ, P5, !PT ;  /* 0x0000001510159210 */ /* 0x000fe20002ffe4ff */
[----:B------:R-:W5:Y:S01]  /*14e0*/  @!P1 LDG.E R46, desc[UR12][R22.64] ;  /* 0x0000000c162e9981 */ /* 0x000f62000c1e1900 */
[----:B------:R-:W-:Y:S01]  /*14f0*/  ISETP.GE.U32.AND P0, PT, R19, UR16, PT ;  /* 0x0000001013007c0c */ /* 0x000fe2000bf06070 */
[----:B------:R-:W3:Y:S01]  /*1500*/  @!P4 LDC.64 R24, c[0x0][0x398] ;  /* 0x0000e600ff18cb82 */ /* 0x000ee20000000a00 */
[----:B------:R-:W-:Y:S01]  /*1510*/  SHF.R.S32.HI R15, RZ, 0x1f, R19 ;  /* 0x0000001fff0f7819 */ /* 0x000fe20000011413 */
[----:B------:R-:W3:Y:S01]  /*1520*/  @!P2 LDG.E R44, desc[UR12][R38.64] ;  /* 0x0000000c262ca981 */ /* 0x000ee2000c1e1900 */
[----:B--2---:R-:W-:-:S02]  /*1530*/  @!P2 IADD3 R10, P5, PT, R13, R10, RZ ;  /* 0x0000000a0d0aa210 */ /* 0x004fc40007fbe0ff */
[----:B------:R-:W-:Y:S02]  /*1540*/  @!P3 IADD3.X R9, PT, PT, R18, R9, RZ, P6, !PT ;  /* 0x000000091209b210 */ /* 0x000fe400037fe4ff */
[----:B------:R-:W-:Y:S02]  /*1550*/  ISETP.GE.AND.EX P0, PT, R15, UR17, PT, P0 ;  /* 0x000000110f007c0c */ /* 0x000fe4000bf06300 */
[----:B------:R-:W-:Y:S01]  /*1560*/  @!P2 IADD3.X R11, PT, PT, R12, R11, RZ, P5, !PT ;  /* 0x0000000b0c0ba210 */ /* 0x000fe20002ffe4ff */
[----:B------:R2:W3:Y:S01]  /*1570*/  @!P3 LDG.E R41, desc[UR12][R8.64] ;  /* 0x0000000c0829b981 */ /* 0x0004e2000c1e1900 */
[----:B-1----:R-:W-:Y:S01]  /*1580*/  @!P3 IADD3 R12, P6, PT, R3, R4, RZ ;  /* 0x00000004030cb210 */ /* 0x002fe20007fde0ff */
[----:B----4-:R-:W-:Y:S01]  /*1590*/  @!P4 IMAD R17, R17, R6, RZ ;  /* 0x000000061111c224 */ /* 0x010fe200078e02ff */
[----:B------:R-:W-:Y:S02]  /*15a0*/  @!P4 MOV R4, R72 ;  /* 0x000000480004c202 */ /* 0x000fe40000000f00 */
[----:B------:R-:W-:-:S02]  /*15b0*/  @!P3 IADD3.X R13, PT, PT, R18, R5, RZ, P6, !PT ;  /* 0x00000005120db210 */ /* 0x000fc400037fe4ff */
[----:B------:R-:W-:Y:S02]  /*15c0*/  @!P4 MOV R5, R75 ;  /* 0x0000004b0005c202 */ /* 0x000fe40000000f00 */
[----:B--2---:R-:W-:Y:S02]  /*15d0*/  MOV R8, UR6 ;  /* 0x0000000600087c02 */ /* 0x004fe40008000f00 */
[----:B------:R-:W-:Y:S01]  /*15e0*/  MOV R9, UR7 ;  /* 0x0000000700097c02 */ /* 0x000fe20008000f00 */
[C---:B------:R-:W-:Y:S01]  /*15f0*/  @!P4 IMAD R3, R0.reuse, R7, R17 ;  /* 0x000000070003c224 */ /* 0x040fe200078e0211 */
[----:B------:R-:W-:Y:S01]  /*1600*/  IADD3 R45, PT, PT, R31, 0x1c0, RZ ;  /* 0x000001c01f2d7810 */ /* 0x000fe20007ffe0ff */
[----:B------:R-:W-:Y:S01]  /*1610*/  @!P4 IMAD.WIDE.U32 R6, R0, R6, R4 ;  /* 0x000000060006c225 */ /* 0x000fe200078e0004 */
[----:B------:R-:W-:Y:S01]  /*1620*/  ISETP.NE.AND P5, PT, RZ, UR9, PT ;  /* 0x00000009ff007c0c */ /* 0x000fe2000bfa5270 */
[----:B------:R-:W1:Y:S01]  /*1630*/  @!P0 LDC.64 R4, c[0x0][0x3f8] ;  /* 0x0000fe00ff048b82 */ /* 0x000e620000000a00 */
[----:B------:R-:W2:Y:S01]  /*1640*/  LDG.E.64 R8, desc[UR12][R8.64] ;  /* 0x0000000c08087981 */ /* 0x000ea2000c1e1b00 */
[----:B------:R-:W-:-:S03]  /*1650*/  SHF.R.S32.HI R33, RZ, 0x1f, R45 ;  /* 0x0000001fff217819 */ /* 0x000fc6000001142d */
[----:B------:R4:W2:Y:S01]  /*1660*/  @!P3 LDG.E R40, desc[UR12][R12.64] ;  /* 0x0000000c0c28b981 */ /* 0x0008a2000c1e1900 */
[----:B------:R-:W-:Y:S02]  /*1670*/  ISETP.GE.U32.AND P3, PT, R45, UR16, PT ;  /* 0x000000102d007c0c */ /* 0x000fe4000bf66070 */
[----:B------:R-:W-:Y:S02]  /*1680*/  @!P4 IADD3 R7, PT, PT, R7, R3, RZ ;  /* 0x000000030707c210 */ /* 0x000fe40007ffe0ff */
[C---:B------:R-:W-:Y:S02]  /*1690*/  @!P4 SHF.L.U32 R3, R6.reuse, 0x1, RZ ;  /* 0x000000010603c819 */ /* 0x040fe400000006ff */
[----:B------:R-:W-:Y:S01]  /*16a0*/  ISETP.GE.AND.EX P3, PT, R33, UR17, PT, P3 ;  /* 0x0000001121007c0c */ /* 0x000fe2000bf66330 */
[----:B------:R-:W1:Y:S01]  /*16b0*/  @P5 LDC.64 R16, c[0x0][0x3b0] ;  /* 0x0000ec00ff105b82 */ /* 0x000e620000000a00 */
[----:B------:R-:W-:Y:S02]  /*16c0*/  @!P4 SHF.L.U64.HI R6, R6, 0x1, R7 ;  /* 0x000000010606c819 */ /* 0x000fe40000010207 */
[----:B0-----:R-:W-:-:S04]  /*16d0*/  @!P4 IADD3 R28, P6, PT, R3, R28, RZ ;  /* 0x0000001c031cc210 */ /* 0x001fc80007fde0ff */
[C---:B------:R-:W-:Y:S01]  /*16e0*/  @!P4 IADD3.X R29, PT, PT, R6.reuse, R29, RZ, P6, !PT ;  /* 0x0000001d061dc210 */ /* 0x040fe200037fe4ff */
[----:B----4-:R-:W0:Y:S01]  /*16f0*/  @!P0 LDC.64 R12, c[0x0][0x3a0] ;  /* 0x0000e800ff0c8b82 */ /* 0x010e220000000a00 */
[----:B---3--:R-:W-:Y:S02]  /*1700*/  @!P4 IADD3 R24, P6, PT, R3, R24, RZ ;  /* 0x000000180318c210 */ /* 0x008fe40007fde0ff */
[----:B------:R-:W-:Y:S01]  /*1710*/  IADD3 R31, PT, PT, R31, 0x1e0, RZ ;  /* 0x000001e01f1f7810 */ /* 0x000fe20007ffe0ff */
[----:B-1----:R-:W-:Y:S01]  /*1720*/  @!P0 IMAD R14, R15, R4, RZ ;  /* 0x000000040f0e8224 */ /* 0x002fe200078e02ff */
[----:B------:R-:W-:Y:S01]  /*1730*/  @!P4 IADD3.X R25, PT, PT, R6, R25, RZ, P6, !PT ;  /* 0x000000190619c210 */ /* 0x000fe200037fe4ff */
[----:B------:R1:W3:Y:S02]  /*1740*/  @!P4 LDG.E R37, desc[UR12][R28.64] ;  /* 0x0000000c1c25c981 */ /* 0x0002e4000c1e1900 */
[----:B------:R-:W4:Y:S01]  /*1750*/  @!P3 LDC.64 R6, c[0x0][0x3f8] ;  /* 0x0000fe00ff06bb82 */ /* 0x000f220000000a00 */
[----:B------:R-:W-:-:S02]  /*1760*/  ISETP.GE.U32.AND P6, PT, R31, UR16, PT ;  /* 0x000000101f007c0c */ /* 0x000fc4000bfc6070 */
[----:B------:R-:W-:Y:S01]  /*1770*/  SHF.R.S32.HI R43, RZ, 0x1f, R31 ;  /* 0x0000001fff2b7819 */ /* 0x000fe2000001141f */
[----:B------:R-:W-:Y:S01]  /*1780*/  @!P0 IMAD R35, R19, R5, R14 ;  /* 0x0000000513238224 */ /* 0x000fe200078e020e */
[----:B------:R-:W-:Y:S01]  /*1790*/  @!P0 MOV R14, R72 ;  /* 0x00000048000e8202 */ /* 0x000fe20000000f00 */
[----:B------:R-:W3:Y:S01]  /*17a0*/  @!P4 LDG.E R36, desc[UR12][R24.64] ;  /* 0x0000000c1824c981 */ /* 0x000ee2000c1e1900 */
[----:B------:R-:W-:Y:S02]  /*17b0*/  ISETP.GE.AND.EX P6, PT, R43, UR17, PT, P6 ;  /* 0x000000112b007c0c */ /* 0x000fe4000bfc6360 */
[----:B------:R-:W-:Y:S02]  /*17c0*/  @!P0 MOV R15, R75 ;  /* 0x0000004b000f8202 */ /* 0x000fe40000000f00 */
[----:B------:R-:W-:Y:S02]  /*17d0*/  MOV R0, UR8 ;  /* 0x0000000800007c02 */ /* 0x000fe40008000f00 */
[----:B------:R-:W-:Y:S01]  /*17e0*/  LOP3.LUT R3, R69, 0xffff, RZ, 0xc0, !PT ;  /* 0x0000ffff45037812 */ /* 0x000fe200078ec0ff */
[----:B------:R-:W-:-:S02]  /*17f0*/  @!P0 IMAD.WIDE.U32 R14, R19, R4, R14 ;  /* 0x00000004130e8225 */ /* 0x000fc400078e000e */
[----:B------:R-:W0:Y:S02]  /*1800*/  @!P0 LDC.64 R18, c[0x0][0x398] ;  /* 0x0000e600ff128b82 */ /* 0x000e240000000a00 */
[----:B------:R-:W-:Y:S01]  /*1810*/  IMAD R27, R0, 0x2a, R3 ;  /* 0x0000002a001b7824 */ /* 0x000fe200078e0203 */
[----:B------:R-:W-:-:S03]  /*1820*/  @!P0 IADD3 R15, PT, PT, R15, R35, RZ ;  /* 0x000000230f0f8210 */ /* 0x000fc60007ffe0ff */
[----:B------:R-:W-:Y:S02]  /*1830*/  @P5 IMAD.WIDE R16, R27, 0x2, R16 ;  /* 0x000000021b105825 */ /* 0x000fe400078e0210 */
[----:B------:R-:W0:Y:S01]  /*1840*/  @!P6 LDC.64 R4, c[0x0][0x3f8] ;  /* 0x0000fe00ff04eb82 */ /* 0x000e220000000a00 */
[C---:B------:R-:W-:Y:S02]  /*1850*/  @!P0 SHF.L.U32 R61, R14.reuse, 0x1, RZ ;  /* 0x000000010e3d8819 */ /* 0x040fe400000006ff */
[----:B------:R-:W-:Y:S01]  /*1860*/  @!P0 SHF.L.U64.HI R30, R14, 0x1, R15 ;  /* 0x000000010e1e8819 */ /* 0x000fe2000001020f */
[----:B------:R-:W3:Y:S01]  /*1870*/  @P5 LDG.E.U16 R26, desc[UR12][R16.64] ;  /* 0x0000000c101a5981 */ /* 0x000ee2000c1e1500 */
[----:B----4-:R-:W-:-:S03]  /*1880*/  @!P3 IMAD R14, R33, R6, RZ ;  /* 0x00000006210eb224 */ /* 0x010fc600078e02ff */
[----:B------:R4:W3:Y:S01]  /*1890*/  @P5 LDG.E.U16 R0, desc[UR12][R16.64+0x2] ;  /* 0x0000020c10005981 */ /* 0x0008e2000c1e1500 */
[----:B-1----:R-:W-:Y:S01]  /*18a0*/  @!P3 MOV R28, R72 ;  /* 0x00000048001cb202 */ /* 0x002fe20000000f00 */
[----:B------:R-:W-:Y:S01]  /*18b0*/  @!P3 IMAD R65, R45, R7, R14 ;  /* 0x000000072d41b224 */ /* 0x000fe200078e020e */
[----:B------:R-:W-:Y:S01]  /*18c0*/  @!P3 MOV R29, R75 ;  /* 0x0000004b001db202 */ /* 0x000fe20000000f00 */
[----:B------:R-:W1:Y:S01]  /*18d0*/  @!P3 LDC.64 R14, c[0x0][0x398] ;  /* 0x0000e600ff0ebb82 */ /* 0x000e620000000a00 */
[----:B0-----:R-:W-:-:S07]  /*18e0*/  @!P0 IADD3 R34, P4, PT, R61, R12, RZ ;  /* 0x0000000c3d228210 */ /* 0x001fce0007f9e0ff */
[----:B----4-:R-:W0:Y:S01]  /*18f0*/  @!P3 LDC.64 R16, c[0x0][0x3a0] ;  /* 0x0000e800ff10bb82 */ /* 0x010e220000000a00 */
[----:B------:R-:W-:Y:S01]  /*1900*/  @!P0 IADD3.X R35, PT, PT, R30, R13, RZ, P4, !PT ;  /* 0x0000000d1e238210 */ /* 0x000fe200027fe4ff */
[----:B------:R-:W-:-:S06]  /*1910*/  @!P3 IMAD.WIDE.U32 R28, R45, R6, R28 ;  /* 0x000000062d1cb225 */ /* 0x000fcc00078e001c */
[----:B------:R-:W4:Y:S01]  /*1920*/  @!P6 LDC.64 R12, c[0x0][0x3a0] ;  /* 0x0000e800ff0ceb82 */ /* 0x000f220000000a00 */
[----:B------:R-:W-:-:S07]  /*1930*/  @!P3 IADD3 R29, PT, PT, R29, R65, RZ ;  /* 0x000000411d1db210 */ /* 0x000fce0007ffe0ff */
[----:B------:R-:W4:Y:S01]  /*1940*/  @!P6 LDC.64 R6, c[0x0][0x398] ;  /* 0x0000e600ff06eb82 */ /* 0x000f220000000a00 */
[C---:B------:R-:W-:Y:S02]  /*1950*/  @!P3 SHF.L.U32 R39, R28.reuse, 0x1, RZ ;  /* 0x000000011c27b819 */ /* 0x040fe400000006ff */
[----:B------:R-:W-:Y:S01]  /*1960*/  @!P3 SHF.L.U64.HI R38, R28, 0x1, R29 ;  /* 0x000000011c26b819 */ /* 0x000fe2000001021d */
[----:B------:R-:W-:Y:S01]  /*1970*/  @!P6 IMAD R32, R43, R4, RZ ;  /* 0x000000042b20e224 */ /* 0x000fe200078e02ff */
[----:B------:R-:W-:-:S03]  /*1980*/  @!P6 MOV R28, R72 ;  /* 0x00000048001ce202 */ /* 0x000fc60000000f00 */
[----:B------:R-:W4:Y:S01]  /*1990*/  LDC.64 R24, c[0x0][0x3a8] ;  /* 0x0000ea00ff187b82 */ /* 0x000f220000000a00 */
[----:B------:R-:W-:Y:S02]  /*19a0*/  @!P6 MOV R29, R75 ;  /* 0x0000004b001de202 */ /* 0x000fe40000000f00 */
[----:B------:R-:W-:Y:S01]  /*19b0*/  @!P0 IADD3 R18, P4, PT, R61, R18, RZ ;  /* 0x000000123d128210 */ /* 0x000fe20007f9e0ff */
[C---:B------:R-:W-:Y:S02]  /*19c0*/  @!P6 IMAD R5, R31.reuse, R5, R32 ;  /* 0x000000051f05e224 */ /* 0x040fe400078e0220 */
[----:B------:R-:W-:Y:S01]  /*19d0*/  @!P6 IMAD.WIDE.U32 R28, R31, R4, R28 ;  /* 0x000000041f1ce225 */ /* 0x000fe200078e001c */
[----:B------:R-:W-:Y:S02]  /*19e0*/  @!P0 IADD3.X R19, PT, PT, R30, R19, RZ, P4, !PT ;  /* 0x000000131e138210 */ /* 0x000fe400027fe4ff */
[----:B0-----:R-:W-:Y:S01]  /*19f0*/  @!P3 IADD3 R30, P4, PT, R39, R16, RZ ;  /* 0x00000010271eb210 */ /* 0x001fe20007f9e0ff */
[----:B------:R-:W-:Y:S01]  /*1a00*/  HFMA2 R32, -RZ, RZ, 0, 0 ;  /* 0x00000000ff207431 */ /* 0x000fe200000001ff */
[----:B------:R-:W-:-:S02]  /*1a10*/  MOV R33, RZ ;  /* 0x000000ff00217202 */ /* 0x000fc40000000f00 */
[----:B------:R-:W-:Y:S02]  /*1a20*/  @!P3 IADD3.X R31, PT, PT, R38, R17, RZ, P4, !PT ;  /* 0x00000011261fb210 */ /* 0x000fe400027fe4ff */
[----:B------:R-:W-:Y:S01]  /*1a30*/  @!P6 IADD3 R5, PT, PT, R29, R5, RZ ;  /* 0x000000051d05e210 */ /* 0x000fe20007ffe0ff */
[----:B------:R-:W3:Y:S01]  /*1a40*/  @!P0 LDG.E R32, desc[UR12][R18.64] ;  /* 0x0000000c12208981 */ /* 0x000ee2000c1e1900 */
[----:B-1----:R-:W-:Y:S02]  /*1a50*/  @!P3 IADD3 R16, P4, PT, R39, R14, RZ ;  /* 0x0000000e2710b210 */ /* 0x002fe40007f9e0ff */
[----:B------:R-:W-:Y:S01]  /*1a60*/  @!P6 SHF.L.U32 R29, R28, 0x1, RZ ;  /* 0x000000011c1de819 */ /* 0x000fe200000006ff */
[----:B------:R0:W3:Y:S01]  /*1a70*/  @!P0 LDG.E R33, desc[UR12][R34.64] ;  /* 0x0000000c22218981 */ /* 0x0000e2000c1e1900 */
[----:B------:R-:W-:Y:S02]  /*1a80*/  @!P3 IADD3.X R17, PT, PT, R38, R15, RZ, P4, !PT ;  /* 0x0000000f2611b210 */ /* 0x000fe400027fe4ff */
[----:B----4-:R-:W-:-:S02]  /*1a90*/  @!P6 IADD3 R14, P0, PT, R29, R12, RZ ;  /* 0x0000000c1d0ee210 */ /* 0x010fc40007f1e0ff */
[----:B------:R-:W-:Y:S02]  /*1aa0*/  @!P6 IADD3 R12, P4, PT, R29, R6, RZ ;  /* 0x000000061d0ce210 */ /* 0x000fe40007f9e0ff */
[----:B0-----:R-:W-:Y:S01]  /*1ab0*/  @!P6 SHF.L.U64.HI R34, R28, 0x1, R5 ;  /* 0x000000011c22e819 */ /* 0x001fe20000010205 */
[----:B------:R-:W-:Y:S01]  /*1ac0*/  HFMA2 R4, -RZ, RZ, 0, 0 ;  /* 0x00000000ff047431 */ /* 0x000fe200000001ff */
[----:B------:R-:W-:Y:S02]  /*1ad0*/  MOV R5, RZ ;  /* 0x000000ff00057202 */ /* 0x000fe40000000f00 */
[C---:B------:R-:W-:Y:S02]  /*1ae0*/  @!P6 IADD3.X R15, PT, PT, R34.reuse, R13, RZ, P0, !PT ;  /* 0x0000000d220fe210 */ /* 0x040fe400007fe4ff */
[----:B------:R-:W-:Y:S02]  /*1af0*/  @!P6 IADD3.X R13, PT, PT, R34, R7, RZ, P4, !PT ;  /* 0x00000007220de210 */ /* 0x000fe400027fe4ff */
[----:B------:R-:W-:Y:S01]  /*1b00*/  CS2R R6, SRZ ;  /* 0x0000000000067805 */ /* 0x000fe2000001ff00 */
[----:B------:R-:W-:-:S04]  /*1b10*/  IMAD.WIDE R24, R27, 0x2, R24 ;  /* 0x000000021b187825 */ /* 0x000fc800078e0218 */
[----:B------:R-:W-:Y:S01]  /*1b20*/  HFMA2 R45, -RZ, RZ, 0, 0 ;  /* 0x00000000ff2d7431 */ /* 0x000fe200000001ff */
[----:B------:R-:W4:Y:S04]  /*1b30*/  @!P3 LDG.E R4, desc[UR12][R30.64] ;  /* 0x0000000c1e04b981 */ /* 0x000f28000c1e1900 */
[----:B------:R-:W4:Y:S04]  /*1b40*/  LDG.E.U16 R27, desc[UR12][R24.64] ;  /* 0x0000000c181b7981 */ /* 0x000f28000c1e1500 */
[----:B------:R-:W4:Y:S04]  /*1b50*/  LDG.E.U16 R28, desc[UR12][R24.64+0x2] ;  /* 0x0000020c181c7981 */ /* 0x000f28000c1e1500 */
[----:B------:R-:W4:Y:S04]  /*1b60*/  @!P3 LDG.E R5, desc[UR12][R16.64] ;  /* 0x0000000c1005b981 */ /* 0x000f28000c1e1900 */
[----:B------:R-:W4:Y:S04]  /*1b70*/  @!P6 LDG.E R6, desc[UR12][R14.64] ;  /* 0x0000000c0e06e981 */ /* 0x000f28000c1e1900 */
[----:B------:R0:W4:Y:S04]  /*1b80*/  @!P6 LDG.E R7, desc[UR12][R12.64] ;  /* 0x0000000c0c07e981 */ /* 0x000128000c1e1900 */
[----:B------:R-:W5:Y:S01]  /*1b90*/  @!P1 LDG.E R45, desc[UR12][R20.64] ;  /* 0x0000000c142d9981 */ /* 0x000f62000c1e1900 */
[----:B------:R-:W-:Y:S01]  /*1ba0*/  UISETP.NE.AND UP1, UPT, UR9, URZ, UPT ;  /* 0x000000ff0900728c */ /* 0x000fe2000bf25270 */
[----:B------:R-:W-:-:S02]  /*1bb0*/  MOV R43, RZ ;  /* 0x000000ff002b7202 */ /* 0x000fc40000000f00 */
[----:B------:R-:W-:Y:S02]  /*1bc0*/  PRMT R65, R68, 0x7632, R65 ;  /* 0x0000763244417816 */ /* 0x000fe40000000041 */
[----:B------:R-:W-:Y:S02]  /*1bd0*/  PRMT R66, R67, 0x7632, R66 ;  /* 0x0000763243427816 */ /* 0x000fe40000000042 */
[----:B------:R1:W5:Y:S01]  /*1be0*/  @!P2 LDG.E R43, desc[UR12][R10.64] ;  /* 0x0000000c0a2ba981 */ /* 0x000362000c1e1900 */
[----:B------:R-:W-:Y:S02]  /*1bf0*/  PRMT R61, R64, 0x7632, R61 ;  /* 0x00007632403d7816 */ /* 0x000fe4000000003d */
[----:B------:R-:W-:Y:S01]  /*1c00*/  PRMT R62, R63, 0x7632, R62 ;  /* 0x000076323f3e7816 */ /* 0x000fe2000000003e */
        /* <DEDUP_REMOVED lines=9> */
[----:B------:R-:W0:Y:S01]  /*1ca0*/  @P0 MUFU.RSQ R12, R12 ;  /* 0x0000000c000c0308 */ /* 0x000e220000001400 */
[----:B------:R-:W-:Y:S02]  /*1cb0*/  CS2R R8, SRZ ;  /* 0x0000000000087805 */ /* 0x000fe4000001ff00 */
[----:B------:R-:W-:Y:S02]  /*1cc0*/  PRMT R42, R44, 0x7632, R42 ;  /* 0x000076322c2a7816 */ /* 0x000fe4000000002a */
[----:B---3--:R-:W-:Y:S02]  /*1cd0*/  @P5 SHF.L.U32 R8, R26, 0x10, RZ ;  /* 0x000000101a085819 */ /* 0x008fe400000006ff */
[----:B------:R-:W-:Y:S02]  /*1ce0*/  @P5 SHF.L.U32 R9, R0, 0x10, RZ ;  /* 0x0000001000095819 */ /* 0x000fe400000006ff */
[----:B------:R-:W-:Y:S02]  /*1cf0*/  PRMT R38, R41, 0x7632, R38 ;  /* 0x0000763229267816 */ /* 0x000fe40000000026 */
[----:B0-----:R-:W-:-:S02]  /*1d00*/  @P0 R2UR UR6, R12 ;  /* 0x000000000c0602ca */ /* 0x001fc400000e0000 */
[----:B------:R-:W-:Y:S02]  /*1d10*/  PRMT R39, R40, 0x7632, R39 ;  /* 0x0000763228277816 */ /* 0x000fe40000000027 */
[----:B------:R-:W-:Y:S02]  /*1d20*/  PRMT R34, R37, 0x7632, R34 ;  /* 0x0000763225227816 */ /* 0x000fe40000000022 */
[----:B------:R-:W-:-:S07]  /*1d30*/  PRMT R35, R36, 0x7632, R35 ;  /* 0x0000763224237816 */ /* 0x000fce0000000023 */
[----:B------:R-:W-:Y:S01]  /*1d40*/  @UP0 UMOV UR14, UR6 ;  /* 0x00000006000e0c82 */ /* 0x000fe20008000000 */
[----:B------:R-:W-:Y:S02]  /*1d50*/  PRMT R31, R32, 0x7632, R31 ;  /* 0x00007632201f7816 */ /* 0x000fe4000000001f */
[----:B------:R-:W-:Y:S02]  /*1d60*/  PRMT R30, R33, 0x7632, R30 ;  /* 0x00007632211e7816 */ /* 0x000fe4000000001e */
[----:B----4-:R-:W-:Y:S02]  /*1d70*/  PRMT R12, R4, 0x7632, R12 ;  /* 0x00007632040c7816 */ /* 0x010fe4000000000c */
[----:B-1----:R-:W-:Y:S02]  /*1d80*/  SHF.L.U32 R11, R27, 0x10, RZ ;  /* 0x000000101b0b7819 */ /* 0x002fe400000006ff */
[----:B------:R-:W-:Y:S02]  /*1d90*/  SHF.L.U32 R10, R28, 0x10, RZ ;  /* 0x000000101c0a7819 */ /* 0x000fe400000006ff */
[----:B------:R-:W-:-:S02]  /*1da0*/  PRMT R13, R5, 0x7632, R13 ;  /* 0x00007632050d7816 */ /* 0x000fc4000000000d */
        /* <DEDUP_REMOVED lines=12> */
[----:B------:R-:W-:Y:S01]  /*1e70*/  FMUL.FTZ R16, R18, UR14 ;  /* 0x0000000e12107c20 */ /* 0x000fe20008410000 */
[----:B------:R-:W-:Y:S01]  /*1e80*/  FMUL.FTZ R21, R10, R17 ;  /* 0x000000110a157220 */ /* 0x000fe20000410000 */
        /* <DEDUP_REMOVED lines=15> */
[----:B------:R-:W-:Y:S01]  /*1f80*/  FADD.FTZ R18, R24, R23 ;  /* 0x0000001718127221 */ /* 0x000fe20000010000 */
[----:B------:R-:W-:Y:S01]  /*1f90*/  SHF.L.U32 R21, R62, 0x10, RZ ;  /* 0x000000103e157819 */ /* 0x000fe200000006ff */
[----:B------:R-:W-:Y:S01]  /*1fa0*/  FFMA.FTZ R24, R17, R16, RZ ;  /* 0x0000001011187223 */ /* 0x000fe200000100ff */
[----:B------:R-:W-:Y:S01]  /*1fb0*/  FADD.FTZ R16, RZ, R17 ;  /* 0x00000011ff107221 */ /* 0x000fe20000010000 */
[----:B------:R-:W-:Y:S01]  /*1fc0*/  FMUL.FTZ R23, R22, UR14 ;  /* 0x0000000e16177c20 */ /* 0x000fe20008410000 */
[----:B-----5:R-:W-:Y:S01]  /*1fd0*/  SHF.L.U32 R25, R60, 0x10, RZ ;  /* 0x000000103c197819 */ /* 0x020fe200000006ff */
[----:B------:R-:W-:Y:S01]  /*1fe0*/  FMUL.FTZ R22, R10, R21 ;  /* 0x000000150a167220 */ /* 0x000fe20000410000 */
[----:B------:R-:W-:Y:S01]  /*1ff0*/  PRMT R26, R60, 0x7632, R26 ;  /* 0x000076323c1a7816 */ /* 0x000fe2000000001a */
[C---:B------:R-:W-:Y:S01]  /*2000*/  FADD.FTZ R16, R21.reuse, R16 ;  /* 0x0000001015107221 */ /* 0x040fe20000010000 */
[----:B------:R-:W-:Y:S01]  /*2010*/  FFMA.FTZ R17, R21, R23, R24 ;  /* 0x0000001715117223 */ /* 0x000fe20000010018 */
[----:B------:R-:W-:Y:S01]  /*2020*/  SHF.L.U32 R21, R59, 0x10, RZ ;  /* 0x000000103b157819 */ /* 0x000fe200000006ff */
[----:B------:R-:W-:Y:S01]  /*2030*/  FADD.FTZ R25, R25, -UR11 ;  /* 0x8000000b19197e21 */ /* 0x000fe20008010000 */
[----:B------:R-:W-:Y:S01]  /*2040*/  SHF.L.U32 R24, R26, 0x10, RZ ;  /* 0x000000101a187819 */ /* 0x000fe200000006ff */
[----:B------:R-:W-:Y:S01]  /*2050*/  FADD.FTZ R19, R22, R19 ;  /* 0x0000001316137221 */ /* 0x000fe20000010000 */
[----:B------:R-:W-:Y:S01]  /*2060*/  FFMA.FTZ R22, R23, R22, R20 ;  /* 0x0000001617167223 */ /* 0x000fe20000010014 */
[----:B------:R-:W-:Y:S01]  /*2070*/  FMUL.FTZ R25, R25, UR14 ;  /* 0x0000000e19197c20 */ /* 0x000fe20008410000 */
[----:B------:R-:W-:Y:S01]  /*2080*/  PRMT R23, R59, 0x7632, R23 ;  /* 0x000076323b177816 */ /* 0x000fe20000000017 */
[----:B------:R-:W-:Y:S01]  /*2090*/  FMUL.FTZ R26, R11, R21 ;  /* 0x000000150b1a7220 */ /* 0x000fe20000410000 */
[----:B------:R-:W-:Y:S01]  /*20a0*/  FADD.FTZ R20, R24, -UR11 ;  /* 0x8000000b18147e21 */ /* 0x000fe20008010000 */
[----:B------:R-:W-:Y:S01]  /*20b0*/  FADD.FTZ R18, R18, R21 ;  /* 0x0000001512127221 */ /* 0x000fe20000010000 */
[----:B------:R-:W-:Y:S01]  /*20c0*/  FFMA.FTZ R0, R21, R25, R0 ;  /* 0x0000001915007223 */ /* 0x000fe20000010000 */
[----:B------:R-:W-:Y:S01]  /*20d0*/  SHF.L.U32 R21, R23, 0x10, RZ ;  /* 0x0000001017157819 */ /* 0x000fe200000006ff */
[----:B------:R-:W-:Y:S01]  /*20e0*/  FADD.FTZ R24, R19, R26 ;  /* 0x0000001a13187221 */ /* 0x000fe20000010000 */
[----:B------:R-:W-:Y:S01]  /*20f0*/  SHF.L.U32 R19, R58, 0x10, RZ ;  /* 0x000000103a137819 */ /* 0x000fe200000006ff */
[----:B------:R-:W-:Y:S01]  /*2100*/  FMUL.FTZ R20, R20, UR14 ;  /* 0x0000000e14147c20 */ /* 0x000fe20008410000 */
[----:B------:R-:W-:Y:S01]  /*2110*/  FFMA.FTZ R25, R25, R26, R22 ;  /* 0x0000001a19197223 */ /* 0x000fe20000010016 */
[----:B------:R-:W-:Y:S01]  /*2120*/  FMUL.FTZ R23, R10, R21 ;  /* 0x000000150a177220 */ /* 0x000fe20000410000 */
[----:B------:R-:W-:Y:S01]  /*2130*/  PRMT R26, R58, 0x7632, R26 ;  /* 0x000076323a1a7816 */ /* 0x000fe2000000001a */
[----:B------:R-:W-:Y:S01]  /*2140*/  FADD.FTZ R22, R19, -UR11 ;  /* 0x8000000b13167e21 */ /* 0x000fe20008010000 */
[----:B------:R-:W-:Y:S01]  /*2150*/  FADD.FTZ R16, R16, R21 ;  /* 0x0000001510107221 */ /* 0x000fe20000010000 */
[----:B------:R-:W-:Y:S01]  /*2160*/  FFMA.FTZ R17, R21, R20, R17 ;  /* 0x0000001415117223 */ /* 0x000fe20000010011 */
[----:B------:R-:W-:Y:S01]  /*2170*/  SHF.L.U32 R21, R57, 0x10, RZ ;  /* 0x0000001039157819 */ /* 0x000fe200000006ff */
[----:B------:R-:W-:Y:S01]  /*2180*/  FFMA.FTZ R25, R20, R23, R25 ;  /* 0x0000001714197223 */ /* 0x000fe20000010019 */
[----:B------:R-:W-:Y:S01]  /*2190*/  SHF.L.U32 R20, R26, 0x10, RZ ;  /* 0x000000101a147819 */ /* 0x000fe200000006ff */
[----:B------:R-:W-:Y:S01]  /*21a0*/  FMUL.FTZ R22, R22, UR14 ;  /* 0x0000000e16167c20 */ /* 0x000fe20008410000 */
[----:B------:R-:W-:Y:S01]  /*21b0*/  FADD.FTZ R19, R23, R24 ;  /* 0x0000001817137221 */ /* 0x000fe20000010000 */
[----:B------:R-:W-:Y:S01]  /*21c0*/  PRMT R23, R57, 0x7632, R23 ;  /* 0x0000763239177816 */ /* 0x000fe20000000017 */
[----:B------:R-:W-:Y:S01]  /*21d0*/  FMUL.FTZ R24, R11, R21 ;  /* 0x000000150b187220 */ /* 0x000fe20000410000 */
[----:B------:R-:W-:Y:S01]  /*21e0*/  FADD.FTZ R18, R18, R21 ;  /* 0x0000001512127221 */ /* 0x000fe20000010000 */
[----:B------:R-:W-:Y:S01]  /*21f0*/  FFMA.FTZ R0, R21, R22, R0 ;  /* 0x0000001615007223 */ /* 0x000fe20000010000 */
[----:B------:R-:W-:Y:S01]  /*2200*/  FADD.FTZ R21, R20, -UR11 ;  /* 0x8000000b14157e21 */ /* 0x000fe20008010000 */
[----:B------:R-:W-:Y:S01]  /*2210*/  SHF.L.U32 R20, R23, 0x10, RZ ;  /* 0x0000001017147819 */ /* 0x000fe200000006ff */
[----:B------:R-:W-:Y:S01]  /*2220*/  FFMA.FTZ R25, R22, R24, R25 ;  /* 0x0000001816197223 */ /* 0x000fe20000010019 */
[C---:B------:R-:W-:Y:S01]  /*2230*/  SHF.L.U32 R23, R56.reuse, 0x10, RZ ;  /* 0x0000001038177819 */ /* 0x040fe200000006ff */
[----:B------:R-:W-:Y:S01]  /*2240*/  FMUL.FTZ R22, R21, UR14 ;  /* 0x0000000e15167c20 */ /* 0x000fe20008410000 */
[----:B------:R-:W-:Y:S01]  /*2250*/  FADD.FTZ R19, R19, R24 ;  /* 0x0000001813137221 */ /* 0x000fe20000010000 */
[----:B------:R-:W-:Y:S01]  /*2260*/  PRMT R26, R56, 0x7632, R26 ;  /* 0x00007632381a7816 */ /* 0x000fe2000000001a */
[----:B------:R-:W-:Y:S01]  /*2270*/  FADD.FTZ R16, R16, R20 ;  /* 0x0000001410107221 */ /* 0x000fe20000010000 */
[----:B------:R-:W-:Y:S01]  /*2280*/  FFMA.FTZ R17, R20, R22, R17 ;  /* 0x0000001614117223 */ /* 0x000fe20000010011 */
[----:B------:R-:W-:Y:S01]  /*2290*/  FADD.FTZ R24, R23, -UR11 ;  /* 0x8000000b17187e21 */ /* 0x000fe20008010000 */
[----:B------:R-:W-:Y:S01]  /*22a0*/  FMUL.FTZ R20, R10, R20 ;  /* 0x000000140a147220 */ /* 0x000fe20000410000 */
[----:B------:R-:W-:-:S02]  /*22b0*/  SHF.L.U32 R21, R55, 0x10, RZ ;  /* 0x0000001037157819 */ /* 0x000fc400000006ff */
[----:B------:R-:W-:Y:S01]  /*22c0*/  SHF.L.U32 R23, R26, 0x10, RZ ;  /* 0x000000101a177819 */ /* 0x000fe200000006ff */
[----:B------:R-:W-:Y:S01]  /*22d0*/  FMUL.FTZ R24, R24, UR14 ;  /* 0x0000000e18187c20 */ /* 0x000fe20008410000 */
[----:B------:R-:W-:Y:S01]  /*22e0*/  FFMA.FTZ R25, R22, R20, R25 ;  /* 0x0000001416197223 */ /* 0x000fe20000010019 */
[----:B------:R-:W-:Y:S01]  /*22f0*/  PRMT R26, R55, 0x7632, R26 ;  /* 0x00007632371a7816 */ /* 0x000fe2000000001a */
[----:B------:R-:W-:Y:S01]  /*2300*/  FADD.FTZ R19, R20, R19 ;  /* 0x0000001314137221 */ /* 0x000fe20000010000 */
[----:B------:R-:W-:Y:S01]  /*2310*/  FMUL.FTZ R22, R11, R21 ;  /* 0x000000150b167220 */ /* 0x000fe20000410000 */
[----:B------:R-:W-:Y:S01]  /*2320*/  FADD.FTZ R18, R18, R21 ;  /* 0x0000001512127221 */ /* 0x000fe20000010000 */
[----:B------:R-:W-:Y:S01]  /*2330*/  FFMA.FTZ R0, R21, R24, R0 ;  /* 0x0000001815007223 */ /* 0x000fe20000010000 */
[----:B------:R-:W-:Y:S01]  /*2340*/  SHF.L.U32 R21, R26, 0x10, RZ ;  /* 0x000000101a157819 */ /* 0x000fe200000006ff */
[----:B------:R-:W-:Y:S01]  /*2350*/  FADD.FTZ R20, R23, -UR11 ;  /* 0x8000000b17147e21 */ /* 0x000fe20008010000 */
[----:B------:R-:W-:Y:S01]  /*2360*/  FADD.FTZ R26, R19, R22 ;  /* 0x00000016131a7221 */ /* 0x000fe20000010000 */
[----:B------:R-:W-:Y:S01]  /*2370*/  SHF.L.U32 R19, R54, 0x10, RZ ;  /* 0x0000001036137819 */ /* 0x000fe200000006ff */
[----:B------:R-:W-:Y:S01]  /*2380*/  FFMA.FTZ R25, R24, R22, R25 ;  /* 0x0000001618197223 */ /* 0x000fe20000010019 */
[----:B------:R-:W-:Y:S01]  /*2390*/  FMUL.FTZ R20, R20, UR14 ;  /* 0x0000000e14147c20 */ /* 0x000fe20008410000 */
        /* <DEDUP_REMOVED lines=22> */
[----:B------:R-:W-:Y:S01]  /*2500*/  FADD.FTZ R24, R23, -UR11 ;  /* 0x8000000b17187e21 */ /* 0x000fe20008010000 */
[----:B------:R-:W-:Y:S01]  /*2510*/  FFMA.FTZ R17, R20, R22, R17 ;  /* 0x0000001614117223 */ /* 0x000fe20000010011 */
[----:B------:R-:W-:Y:S01]  /*2520*/  FMUL.FTZ R20, R10, R20 ;  /* 0x000000140a147220 */ /* 0x000fe20000410000 */
[C---:B------:R-:W-:Y:S01]  /*2530*/  SHF.L.U32 R21, R51.reuse, 0x10, RZ ;  /* 0x0000001033157819 */ /* 0x040fe200000006ff */
[----:B------:R-:W-:Y:S01]  /*2540*/  FMUL.FTZ R24, R24, UR14 ;  /* 0x0000000e18187c20 */ /* 0x000fe20008410000 */
[----:B------:R-:W-:Y:S01]  /*2550*/  SHF.L.U32 R23, R26, 0x10, RZ ;  /* 0x000000101a177819 */ /* 0x000fe200000006ff */
[----:B------:R-:W-:Y:S01]  /*2560*/  FFMA.FTZ R25, R22, R20, R25 ;  /* 0x0000001416197223 */ /* 0x000fe20000010019 */
[----:B------:R-:W-:Y:S01]  /*2570*/  PRMT R26, R51, 0x7632, R26 ;  /* 0x00007632331a7816 */ /* 0x000fe2000000001a */
[----:B------:R-:W-:Y:S01]  /*2580*/  FMUL.FTZ R22, R11, R21 ;  /* 0x000000150b167220 */ /* 0x000fe20000410000 */
[----:B------:R-:W-:Y:S01]  /*2590*/  FADD.FTZ R18, R18, R21 ;  /* 0x0000001512127221 */ /* 0x000fe20000010000 */
[----:B------:R-:W-:Y:S01]  /*25a0*/  FFMA.FTZ R0, R21, R24, R0 ;  /* 0x0000001815007223 */ /* 0x000fe20000010000 */
[----:B------:R-:W-:Y:S01]  /*25b0*/  FADD.FTZ R19, R20, R19 ;  /* 0x0000001314137221 */ /* 0x000fe20000010000 */
[----:B------:R-:W-:Y:S01]  /*25c0*/  SHF.L.U32 R21, R26, 0x10, RZ ;  /* 0x000000101a157819 */ /* 0x000fe200000006ff */
[----:B------:R-:W-:Y:S01]  /*25d0*/  FADD.FTZ R20, R23, -UR11 ;  /* 0x8000000b17147e21 */ /* 0x000fe20008010000 */
[----:B------:R-:W-:Y:S01]  /*25e0*/  FFMA.FTZ R25, R24, R22, R25 ;  /* 0x0000001618197223 */ /* 0x000fe20000010019 */
[----:B------:R-:W-:Y:S01]  /*25f0*/  FADD.FTZ R26, R19, R22 ;  /* 0x00000016131a7221 */ /* 0x000fe20000010000 */
[----:B------:R-:W-:Y:S01]  /*2600*/  SHF.L.U32 R22, R50, 0x10, RZ ;  /* 0x0000001032167819 */ /* 0x000fe200000006ff */
[----:B------:R-:W-:Y:S01]  /*2610*/  FMUL.FTZ R20, R20, UR14 ;  /* 0x0000000e14147c20 */ /* 0x000fe20008410000 */
[----:B------:R-:W-:Y:S01]  /*2620*/  FMUL.FTZ R23, R10, R21 ;  /* 0x000000150a177220 */ /* 0x000fe20000410000 */
[----:B------:R-:W-:Y:S01]  /*2630*/  PRMT R24, R50, 0x7632, R24 ;  /* 0x0000763232187816 */ /* 0x000fe20000000018 */
[----:B------:R-:W-:Y:S01]  /*2640*/  FADD.FTZ R16, R16, R21 ;  /* 0x0000001510107221 */ /* 0x000fe20000010000 */
[----:B------:R-:W-:Y:S01]  /*2650*/  FFMA.FTZ R17, R21, R20, R17 ;  /* 0x0000001415117223 */ /* 0x000fe20000010011 */
[----:B------:R-:W-:Y:S01]  /*2660*/  SHF.L.U32 R19, R49, 0x10, RZ ;  /* 0x0000001031137819 */ /* 0x000fe200000006ff */
[----:B------:R-:W-:Y:S01]  /*2670*/  FFMA.FTZ R25, R20, R23, R25 ;  /* 0x0000001714197223 */ /* 0x000fe20000010019 */
[----:B------:R-:W-:Y:S01]  /*2680*/  FADD.FTZ R22, R22, -UR11 ;  /* 0x8000000b16167e21 */ /* 0x000fe20008010000 */
[----:B------:R-:W-:Y:S01]  /*2690*/  SHF.L.U32 R20, R24, 0x10, RZ ;  /* 0x0000001018147819 */ /* 0x000fe200000006ff */
[----:B------:R-:W-:Y:S01]  /*26a0*/  FADD.FTZ R21, R23, R26 ;  /* 0x0000001a17157221 */ /* 0x000fe20000010000 */
[----:B------:R-:W-:Y:S01]  /*26b0*/  PRMT R23, R49, 0x7632, R23 ;  /* 0x0000763231177816 */ /* 0x000fe20000000017 */
[----:B------:R-:W-:Y:S01]  /*26c0*/  FMUL.FTZ R24, R22, UR14 ;  /* 0x0000000e16187c20 */ /* 0x000fe20008410000 */
[----:B------:R-:W-:Y:S01]  /*26d0*/  FMUL.FTZ R26, R11, R19 ;  /* 0x000000130b1a7220 */ /* 0x000fe20000410000 */
[----:B------:R-:W-:Y:S01]  /*26e0*/  FADD.FTZ R22, R20, -UR11 ;  /* 0x8000000b14167e21 */ /* 0x000fe20008010000 */
[----:B------:R-:W-:Y:S01]  /*26f0*/  SHF.L.U32 R20, R23, 0x10, RZ ;  /* 0x0000001017147819 */ /* 0x000fe200000006ff */
[----:B------:R-:W-:Y:S01]  /*2700*/  FADD.FTZ R18, R18, R19 ;  /* 0x0000001312127221 */ /* 0x000fe20000010000 */
[----:B------:R-:W-:Y:S01]  /*2710*/  SHF.L.U32 R23, R48, 0x10, RZ ;  /* 0x0000001030177819 */ /* 0x000fe200000006ff */
[----:B------:R-:W-:Y:S01]  /*2720*/  FFMA.FTZ R19, R19, R24, R0 ;  /* 0x0000001813137223 */ /* 0x000fe20000010000 */
[----:B------:R-:W-:Y:S01]  /*2730*/  FFMA.FTZ R25, R24, R26, R25 ;  /* 0x0000001a18197223 */ /* 0x000fe20000010019 */
[----:B------:R-:W-:Y:S01]  /*2740*/  PRMT R24, R48, 0x7632, R24 ;  /* 0x0000763230187816 */ /* 0x000fe20000000018 */
[----:B------:R-:W-:Y:S01]  /*2750*/  FADD.FTZ R0, R21, R26 ;  /* 0x0000001a15007221 */ /* 0x000fe20000010000 */
[----:B------:R-:W-:Y:S01]  /*2760*/  FMUL.FTZ R22, R22, UR14 ;  /* 0x0000000e16167c20 */ /* 0x000fe20008410000 */
[----:B------:R-:W-:Y:S01]  /*2770*/  FADD.FTZ R26, R23, -UR11 ;  /* 0x8000000b171a7e21 */ /* 0x000fe20008010000 */
[----:B------:R-:W-:Y:S01]  /*2780*/  FMUL.FTZ R21, R10, R20 ;  /* 0x000000140a157220 */ /* 0x000fe20000410000 */
[----:B------:R-:W-:Y:S01]  /*2790*/  SHF.L.U32 R23, R24, 0x10, RZ ;  /* 0x0000001018177819 */ /* 0x000fe200000006ff */
[----:B------:R-:W-:Y:S01]  /*27a0*/  FADD.FTZ R16, R16, R20 ;  /* 0x0000001410107221 */ /* 0x000fe20000010000 */
[----:B------:R-:W-:Y:S01]  /*27b0*/  SHF.L.U32 R24, R47, 0x10, RZ ;  /* 0x000000102f187819 */ /* 0x000fe200000006ff */
[----:B------:R-:W-:Y:S01]  /*27c0*/  FFMA.FTZ R17, R20, R22, R17 ;  /* 0x0000001614117223 */ /* 0x000fe20000010011 */
[----:B------:R-:W-:Y:S01]  /*27d0*/  FFMA.FTZ R20, R22, R21, R25 ;  /* 0x0000001516147223 */ /* 0x000fe20000010019 */
[----:B------:R-:W-:Y:S01]  /*27e0*/  FMUL.FTZ R27, R26, UR14 ;  /* 0x0000000e1a1b7c20 */ /* 0x000fe20008410000 */
[----:B------:R-:W-:Y:S01]  /*27f0*/  FADD.FTZ R25, R23, -UR11 ;  /* 0x8000000b17197e21 */ /* 0x000fe20008010000 */
[----:B------:R-:W-:Y:S01]  /*2800*/  PRMT R22, R47, 0x7632, R22 ;  /* 0x000076322f167816 */ /* 0x000fe20000000016 */
[----:B------:R-:W-:Y:S01]  /*2810*/  FMUL.FTZ R23, R11, R24 ;  /* 0x000000180b177220 */ /* 0x000fe20000410000 */
[----:B------:R-:W-:Y:S01]  /*2820*/  FADD.FTZ R18, R18, R24 ;  /* 0x0000001812127221 */ /* 0x000fe20000010000 */
[----:B------:R-:W-:Y:S01]  /*2830*/  FFMA.FTZ R19, R24, R27, R19 ;  /* 0x0000001b18137223 */ /* 0x000fe20000010013 */
[----:B------:R-:W-:Y:S01]  /*2840*/  SHF.L.U32 R22, R22, 0x10, RZ ;  /* 0x0000001016167819 */ /* 0x000fe200000006ff */
[----:B------:R-:W-:Y:S01]  /*2850*/  FADD.FTZ R0, R21, R0 ;  /* 0x0000000015007221 */ /* 0x000fe20000010000 */
[----:B------:R-:W-:Y:S01]  /*2860*/  FFMA.FTZ R24, R27, R23, R20 ;  /* 0x000000171b187223 */ /* 0x000fe20000010014 */
[C---:B------:R-:W-:Y:S01]  /*2870*/  PRMT R27, R46.reuse, 0x7632, R27 ;  /* 0x000076322e1b7816 */ /* 0x040fe2000000001b */
[----:B------:R-:W-:Y:S01]  /*2880*/  FMUL.FTZ R25, R25, UR14 ;  /* 0x0000000e19197c20 */ /* 0x000fe20008410000 */
[----:B------:R-:W-:Y:S01]  /*2890*/  SHF.L.U32 R26, R46, 0x10, RZ ;  /* 0x000000102e1a7819 */ /* 0x000fe200000006ff */
[----:B------:R-:W-:Y:S01]  /*28a0*/  FADD.FTZ R21, R0, R23 ;  /* 0x0000001700157221 */ /* 0x000fe20000010000 */
[----:B------:R-:W-:Y:S01]  /*28b0*/  FMUL.FTZ R20, R10, R22 ;  /* 0x000000160a147220 */ /* 0x000fe20000410000 */
[----:B------:R-:W-:Y:S01]  /*28c0*/  SHF.L.U32 R23, R27, 0x10, RZ ;  /* 0x000000101b177819 */ /* 0x000fe200000006ff */
[----:B------:R-:W-:Y:S01]  /*28d0*/  FADD.FTZ R16, R16, R22 ;  /* 0x0000001610107221 */ /* 0x000fe20000010000 */
[----:B------:R-:W-:Y:S01]  /*28e0*/  FADD.FTZ R26, R26, -UR11 ;  /* 0x8000000b1a1a7e21 */ /* 0x000fe20008010000 */
[----:B------:R-:W-:Y:S01]  /*28f0*/  FFMA.FTZ R17, R22, R25, R17 ;  /* 0x0000001916117223 */ /* 0x000fe20000010011 */
[--C-:B------:R-:W-:Y:S01]  /*2900*/  FFMA.FTZ R0, R25, R20, R24.reuse ;  /* 0x0000001419007223 */ /* 0x100fe20000010018 */
[----:B------:R-:W-:Y:S01]  /*2910*/  SHF.L.U32 R22, R45, 0x10, RZ ;  /* 0x000000102d167819 */ /* 0x000fe200000006ff */
[----:B------:R-:W-:Y:S01]  /*2920*/  FADD.FTZ R25, R23, -UR11 ;  /* 0x8000000b17197e21 */ /* 0x000fe20008010000 */
[----:B------:R-:W-:Y:S01]  /*2930*/  PRMT R24, R45, 0x7632, R24 ;  /* 0x000076322d187816 */ /* 0x000fe20000000018 */
[----:B------:R-:W-:Y:S01]  /*2940*/  FMUL.FTZ R23, R26, UR14 ;  /* 0x0000000e1a177c20 */ /* 0x000fe20008410000 */
[----:B------:R-:W-:Y:S01]  /*2950*/  FADD.FTZ R21, R20, R21 ;  /* 0x0000001514157221 */ /* 0x000fe20000010000 */
[----:B------:R-:W-:Y:S01]  /*2960*/  FMUL.FTZ R20, R25, UR14 ;  /* 0x0000000e19147c20 */ /* 0x000fe20008410000 */
[----:B------:R-:W-:Y:S01]  /*2970*/  SHF.L.U32 R24, R24, 0x10, RZ ;  /* 0x0000001018187819 */ /* 0x000fe200000006ff */
[----:B------:R-:W-:Y:S01]  /*2980*/  FADD.FTZ R18, R18, R22 ;  /* 0x0000001612127221 */ /* 0x000fe20000010000 */
[----:B------:R-:W-:Y:S01]  /*2990*/  FFMA.FTZ R19, R22, R23, R19 ;  /* 0x0000001716137223 */ /* 0x000fe20000010013 */
[----:B------:R-:W-:Y:S01]  /*29a0*/  FMUL.FTZ R22, R11, R22 ;  /* 0x000000160b167220 */ /* 0x000fe20000410000 */
[----:B------:R-:W-:Y:S01]  /*29b0*/  SHF.L.U32 R26, R36, 0x10, RZ ;  /* 0x00000010241a7819 */ /* 0x000fe200000006ff */
[----:B------:R-:W-:Y:S01]  /*29c0*/  FADD.FTZ R16, R16, R24 ;  /* 0x0000001810107221 */ /* 0x000fe20000010000 */
[----:B------:R-:W-:Y:S01]  /*29d0*/  FFMA.FTZ R17, R24, R20, R17 ;  /* 0x0000001418117223 */ /* 0x000fe20000010011 */
[----:B------:R-:W-:Y:S01]  /*29e0*/  FMUL.FTZ R25, R10, R24 ;  /* 0x000000180a197220 */ /* 0x000fe20000410000 */
[----:B------:R-:W-:Y:S01]  /*29f0*/  FADD.FTZ R24, R21, R22 ;  /* 0x0000001615187221 */ /* 0x000fe20000010000 */
[----:B------:R-:W-:Y:S01]  /*2a00*/  FFMA.FTZ R23, R23, R22, R0 ;  /* 0x0000001617177223 */ /* 0x000fe20000010000 */
[----:B------:R-:W-:-:S02]  /*2a10*/  SHF.L.U32 R21, R44, 0x10, RZ ;  /* 0x000000102c157819 */ /* 0x000fc400000006ff */
[----:B------:R-:W-:Y:S01]  /*2a20*/  SHF.L.U32 R22, R42, 0x10, RZ ;  /* 0x000000102a167819 */ /* 0x000fe200000006ff */
[----:B------:R-:W-:Y:S01]  /*2a30*/  FADD.FTZ R0, R25, R24 ;  /* 0x0000001819007221 */ /* 0x000fe20000010000 */
[----:B------:R-:W-:Y:S01]  /*2a40*/  FFMA.FTZ R20, R20, R25, R23 ;  /* 0x0000001914147223 */ /* 0x000fe20000010017 */
[----:B------:R-:W-:Y:S01]  /*2a50*/  PRMT R25, R43, 0x7632, R25 ;  /* 0x000076322b197816 */ /* 0x000fe20000000019 */
[----:B------:R-:W-:Y:S01]  /*2a60*/  FADD.FTZ R23, R21, -UR11 ;  /* 0x8000000b15177e21 */ /* 0x000fe20008010000 */
[----:B------:R-:W-:Y:S01]  /*2a70*/  SHF.L.U32 R24, R43, 0x10, RZ ;  /* 0x000000102b187819 */ /* 0x000fe200000006ff */
[----:B------:R-:W-:Y:S01]  /*2a80*/  FADD.FTZ R22, R22, -UR11 ;  /* 0x8000000b16167e21 */ /* 0x000fe20008010000 */
[----:B------:R-:W-:Y:S01]  /*2a90*/  SHF.L.U32 R25, R25, 0x10, RZ ;  /* 0x0000001019197819 */ /* 0x000fe200000006ff */
[----:B------:R-:W-:Y:S01]  /*2aa0*/  FMUL.FTZ R23, R23, UR14 ;  /* 0x0000000e17177c20 */ /* 0x000fe20008410000 */
[----:B------:R-:W-:Y:S01]  /*2ab0*/  SHF.L.U32 R21, R41, 0x10, RZ ;  /* 0x0000001029157819 */ /* 0x000fe200000006ff */
[----:B------:R-:W-:Y:S01]  /*2ac0*/  FMUL.FTZ R22, R22, UR14 ;  /* 0x0000000e16167c20 */ /* 0x000fe20008410000 */
[----:B------:R-:W-:Y:S01]  /*2ad0*/  FMUL.FTZ R27, R11, R24 ;  /* 0x000000180b1b7220 */ /* 0x000fe20000410000 */
[----:B------:R-:W-:Y:S01]  /*2ae0*/  FFMA.FTZ R19, R24, R23, R19 ;  /* 0x0000001718137223 */ /* 0x000fe20000010013 */
[----:B------:R-:W-:Y:S01]  /*2af0*/  FADD.FTZ R16, R16, R25 ;  /* 0x0000001910107221 */ /* 0x000fe20000010000 */
[----:B------:R-:W-:Y:S01]  /*2b00*/  FFMA.FTZ R17, R25, R22, R17 ;  /* 0x0000001619117223 */ /* 0x000fe20000010011 */
[----:B------:R-:W-:Y:S01]  /*2b10*/  FMUL.FTZ R25, R10, R25 ;  /* 0x000000190a197220 */ /* 0x000fe20000410000 */
[----:B------:R-:W-:Y:S01]  /*2b20*/  FFMA.FTZ R23, R23, R27, R20 ;  /* 0x0000001b17177223 */ /* 0x000fe20000010014 */
[----:B------:R-:W-:Y:S01]  /*2b30*/  FADD.FTZ R21, R21, -UR11 ;  /* 0x8000000b15157e21 */ /* 0x000fe20008010000 */
[----:B------:R-:W-:Y:S01]  /*2b40*/  FADD.FTZ R18, R18, R24 ;  /* 0x0000001812127221 */ /* 0x000fe20000010000 */
[----:B------:R-:W-:Y:S01]  /*2b50*/  FADD.FTZ R0, R0, R27 ;  /* 0x0000001b00007221 */ /* 0x000fe20000010000 */
[----:B------:R-:W-:Y:S01]  /*2b60*/  FFMA.FTZ R20, R22, R25, R23 ;  /* 0x0000001916147223 */ /* 0x000fe20000010017 */
[----:B------:R-:W-:Y:S01]  /*2b70*/  SHF.L.U32 R24, R40, 0x10, RZ ;  /* 0x0000001028187819 */ /* 0x000fe200000006ff */
[----:B------:R-:W-:Y:S01]  /*2b80*/  FMUL.FTZ R23, R21, UR14 ;  /* 0x0000000e15177c20 */ /* 0x000fe20008410000 */
[----:B------:R-:W-:Y:S01]  /*2b90*/  SHF.L.U32 R21, R38, 0x10, RZ ;  /* 0x0000001026157819 */ /* 0x000fe200000006ff */
[----:B------:R-:W-:Y:S01]  /*2ba0*/  FADD.FTZ R0, R25, R0 ;  /* 0x0000000019007221 */ /* 0x000fe20000010000 */
[----:B------:R-:W-:Y:S01]  /*2bb0*/  SHF.L.U32 R22, R37, 0x10, RZ ;  /* 0x0000001025167819 */ /* 0x000fe200000006ff */
[----:B------:R-:W-:Y:S01]  /*2bc0*/  FMUL.FTZ R25, R11, R24 ;  /* 0x000000180b197220 */ /* 0x000fe20000410000 */
[----:B------:R-:W-:Y:S01]  /*2bd0*/  FADD.FTZ R18, R18, R24 ;  /* 0x0000001812127221 */ /* 0x000fe20000010000 */
[----:B------:R-:W-:Y:S01]  /*2be0*/  FFMA.FTZ R19, R24, R23, R19 ;  /* 0x0000001718137223 */ /* 0x000fe20000010013 */
[----:B------:R-:W-:Y:S01]  /*2bf0*/  FADD.FTZ R21, R21, -UR11 ;  /* 0x8000000b15157e21 */ /* 0x000fe20008010000 */
[----:B------:R-:W-:Y:S01]  /*2c00*/  SHF.L.U32 R24, R39, 0x10, RZ ;  /* 0x0000001027187819 */ /* 0x000fe200000006ff */
[----:B------:R-:W-:Y:S01]  /*2c10*/  FFMA.FTZ R20, R23, R25, R20 ;  /* 0x0000001917147223 */ /* 0x000fe20000010014 */
[----:B------:R-:W-:Y:S01]  /*2c20*/  FADD.FTZ R0, R0, R25 ;  /* 0x0000001900007221 */ /* 0x000fe20000010000 */
[----:B------:R-:W-:Y:S01]  /*2c30*/  FMUL.FTZ R23, R21, UR14 ;  /* 0x0000000e15177c20 */ /* 0x000fe20008410000 */
[----:B------:R-:W-:Y:S01]  /*2c40*/  SHF.L.U32 R21, R34, 0x10, RZ ;  /* 0x0000001022157819 */ /* 0x000fe200000006ff */
[----:B------:R-:W-:Y:S01]  /*2c50*/  FMUL.FTZ R25, R10, R24 ;  /* 0x000000180a197220 */ /* 0x000fe20000410000 */
[----:B------:R-:W-:Y:S01]  /*2c60*/  FADD.FTZ R22, R22, -UR11 ;  /* 0x8000000b16167e21 */ /* 0x000fe20008010000 */
[----:B------:R-:W-:Y:S01]  /*2c70*/  FFMA.FTZ R17, R24, R23, R17 ;  /* 0x0000001718117223 */ /* 0x000fe20000010011 */
[----:B------:R-:W-:Y:S01]  /*2c80*/  FMUL.FTZ R27, R11, R26 ;  /* 0x0000001a0b1b7220 */ /* 0x000fe20000410000 */
[----:B------:R-:W-:Y:S01]  /*2c90*/  FFMA.FTZ R23, R23, R25, R20 ;  /* 0x0000001917177223 */ /* 0x000fe20000010014 */
[----:B------:R-:W-:Y:S01]  /*2ca0*/  FMUL.FTZ R22, R22, UR14 ;  /* 0x0000000e16167c20 */ /* 0x000fe20008410000 */
[----:B------:R-:W-:Y:S01]  /*2cb0*/  FADD.FTZ R21, R21, -UR11 ;  /* 0x8000000b15157e21 */ /* 0x000fe20008010000 */
[----:B------:R-:W-:Y:S01]  /*2cc0*/  SHF.L.U32 R20, R35, 0x10, RZ ;  /* 0x0000001023147819 */ /* 0x000fe200000006ff */
[----:B------:R-:W-:Y:S01]  /*2cd0*/  FADD.FTZ R0, R25, R0 ;  /* 0x0000000019007221 */ /* 0x000fe20000010000 */
[----:B------:R-:W-:Y:S01]  /*2ce0*/  FADD.FTZ R16, R16, R24 ;  /* 0x0000001810107221 */ /* 0x000fe20000010000 */
[----:B------:R-:W-:Y:S01]  /*2cf0*/  FADD.FTZ R18, R18, R26 ;  /* 0x0000001a12127221 */ /* 0x000fe20000010000 */
[----:B------:R-:W-:Y:S01]  /*2d00*/  FFMA.FTZ R19, R26, R22, R19 ;  /* 0x000000161a137223 */ /* 0x000fe20000010013 */
[----:B------:R-:W-:Y:S01]  /*2d10*/  FFMA.FTZ R24, R22, R27, R23 ;  /* 0x0000001b16187223 */ /* 0x000fe20000010017 */
[----:B------:R-:W-:Y:S01]  /*2d20*/  FMUL.FTZ R21, R21, UR14 ;  /* 0x0000000e15157c20 */ /* 0x000fe20008410000 */
[----:B------:R-:W-:Y:S01]  /*2d30*/  FADD.FTZ R25, R0, R27 ;  /* 0x0000001b00197221 */ /* 0x000fe20000010000 */
[----:B------:R-:W-:Y:S01]  /*2d40*/  SHF.L.U32 R23, R33, 0x10, RZ ;  /* 0x0000001021177819 */ /* 0x000fe200000006ff */
[----:B------:R-:W-:Y:S01]  /*2d50*/  FMUL.FTZ R22, R10, R20 ;  /* 0x000000140a167220 */ /* 0x000fe20000410000 */
[----:B------:R-:W-:Y:S01]  /*2d60*/  SHF.L.U32 R26, R30, 0x10, RZ ;  /* 0x000000101e1a7819 */ /* 0x000fe200000006ff */
[----:B------:R-:W-:Y:S01]  /*2d70*/  FADD.FTZ R16, R16, R20 ;  /* 0x0000001410107221 */ /* 0x000fe20000010000 */
[----:B------:R-:W-:Y:S01]  /*2d80*/  FFMA.FTZ R17, R20, R21, R17 ;  /* 0x0000001514117223 */ /* 0x000fe20000010011 */
[----:B------:R-:W-:Y:S01]  /*2d90*/  FADD.FTZ R0, R22, R25 ;  /* 0x0000001916007221 */ /* 0x000fe20000010000 */
[----:B------:R-:W-:Y:S01]  /*2da0*/  FFMA.FTZ R20, R21, R22, R24 ;  /* 0x0000001615147223 */ /* 0x000fe20000010018 */
        /* <DEDUP_REMOVED lines=13> */
[----:B------:R-:W-:Y:S01]  /*2e80*/  FADD.FTZ R18, R18, R24 ;  /* 0x0000001812127221 */ /* 0x000fe20000010000 */
[----:B------:R-:W-:Y:S01]  /*2e90*/  FADD.FTZ R24, R26, -UR11 ;  /* 0x8000000b1a187e21 */ /* 0x000fe20008010000 */
[----:B------:R-:W-:Y:S01]  /*2ea0*/  FADD.FTZ R0, R0, R25 ;  /* 0x0000001900007221 */ /* 0x000fe20000010000 */
[----:B------:R-:W-:Y:S01]  /*2eb0*/  SHF.L.U32 R26, R5, 0x10, RZ ;  /* 0x00000010051a7819 */ /* 0x000fe200000006ff */
[----:B------:R-:W-:Y:S01]  /*2ec0*/  FFMA.FTZ R21, R22, R23, R21 ;  /* 0x0000001716157223 */ /* 0x000fe20000010015 */
[----:B------:R-:W-:Y:S01]  /*2ed0*/  SHF.L.U32 R22, R12, 0x10, RZ ;  /* 0x000000100c167819 */ /* 0x000fe200000006ff */
[----:B------:R-:W-:Y:S01]  /*2ee0*/  FMUL.FTZ R20, R24, UR14 ;  /* 0x0000000e18147c20 */ /* 0x000fe20008410000 */
[----:B------:R-:W-:Y:S01]  /*2ef0*/  FADD.FTZ R24, R23, R0 ;  /* 0x0000000017187221 */ /* 0x000fe20000010000 */
[----:B------:R-:W-:Y:S01]  /*2f00*/  FMUL.FTZ R23, R11, R26 ;  /* 0x0000001a0b177220 */ /* 0x000fe20000410000 */
[----:B------:R-:W-:Y:S01]  /*2f10*/  SHF.L.U32 R0, R13, 0x10, RZ ;  /* 0x000000100d007819 */ /* 0x000fe200000006ff */
[----:B------:R-:W-:Y:S01]  /*2f20*/  FADD.FTZ R22, R22, -UR11 ;  /* 0x8000000b16167e21 */ /* 0x000fe20008010000 */
[----:B------:R-:W-:Y:S01]  /*2f30*/  FFMA.FTZ R19, R26, R20, R19 ;  /* 0x000000141a137223 */ /* 0x000fe20000010013 */
[----:B------:R-:W-:Y:S01]  /*2f40*/  FADD.FTZ R24, R24, R23 ;  /* 0x0000001718187221 */ /* 0x000fe20000010000 */
[----:B------:R-:W-:Y:S01]  /*2f50*/  FFMA.FTZ R23, R20, R23, R21 ;  /* 0x0000001714177223 */ /* 0x000fe20000010015 */
[----:B------:R-:W-:Y:S01]  /*2f60*/  FMUL.FTZ R20, R22, UR14 ;  /* 0x0000000e16147c20 */ /* 0x000fe20008410000 */
[----:B------:R-:W-:Y:S01]  /*2f70*/  FMUL.FTZ R21, R10, R0 ;  /* 0x000000000a157220 */ /* 0x000fe20000410000 */
[----:B------:R-:W-:Y:S01]  /*2f80*/  SHF.L.U32 R25, R6, 0x10, RZ ;  /* 0x0000001006197819 */ /* 0x000fe200000006ff */
[----:B------:R-:W-:Y:S01]  /*2f90*/  FADD.FTZ R18, R18, R26 ;  /* 0x0000001a12127221 */ /* 0x000fe20000010000 */
[----:B------:R-:W-:Y:S01]  /*2fa0*/  FFMA.FTZ R17, R0, R20, R17 ;  /* 0x0000001400117223 */ /* 0x000fe20000010011 */
[----:B------:R-:W-:Y:S01]  /*2fb0*/  SHF.L.U32 R22, R7, 0x10, RZ ;  /* 0x0000001007167819 */ /* 0x000fe200000006ff */
[----:B------:R-:W-:Y:S01]  /*2fc0*/  FFMA.FTZ R20, R20, R21, R23 ;  /* 0x0000001514147223 */ /* 0x000fe20000010017 */
[----:B------:R-:W-:Y:S01]  /*2fd0*/  SHF.L.U32 R23, R14, 0x10, RZ ;  /* 0x000000100e177819 */ /* 0x000fe200000006ff */
[----:B------:R-:W-:Y:S01]  /*2fe0*/  FADD.FTZ R26, R25, -UR11 ;  /* 0x8000000b191a7e21 */ /* 0x000fe20008010000 */
[----:B------:R-:W-:Y:S01]  /*2ff0*/  FADD.FTZ R25, R21, R24 ;  /* 0x0000001815197221 */ /* 0x000fe20000010000 */
[----:B------:R-:W-:Y:S01]  /*3000*/  FMUL.FTZ R28, R11, R22 ;  /* 0x000000160b1c7220 */ /* 0x000fe20000410000 */
[----:B------:R-:W-:Y:S01]  /*3010*/  SHF.L.U32 R24, R15, 0x10, RZ ;  /* 0x000000100f187819 */ /* 0x000fe200000006ff */
[----:B------:R-:W-:Y:S01]  /*3020*/  FMUL.FTZ R21, R26, UR14 ;  /* 0x0000000e1a157c20 */ /* 0x000fe20008410000 */
[----:B------:R-:W-:Y:S01]  /*3030*/  FADD.FTZ R23, R23, -UR11 ;  /* 0x8000000b17177e21 */ /* 0x000fe20008010000 */
[----:B------:R-:W-:Y:S01]  /*3040*/  FADD.FTZ R76, R25, R28 ;  /* 0x0000001c194c7221 */ /* 0x000fe20000010000 */
[----:B------:R-:W-:Y:S01]  /*3050*/  FADD.FTZ R25, R16, R0 ;  /* 0x0000000010197221 */ /* 0x000fe20000010000 */
[----:B------:R-:W-:Y:S01]  /*3060*/  FFMA.FTZ R29, R21, R28, R20 ;  /* 0x0000001c151d7223 */ /* 0x000fe20000010014 */
[----:B------:R-:W-:Y:S01]  /*3070*/  FMUL.FTZ R27, R10, R24 ;  /* 0x000000180a1b7220 */ /* 0x000fe20000410000 */
[----:B------:R-:W-:Y:S01]  /*3080*/  FMUL.FTZ R26, R23, UR14 ;  /* 0x0000000e171a7c20 */ /* 0x000fe20008410000 */
[----:B------:R-:W-:Y:S01]  /*3090*/  FFMA.FTZ R16, R22, R21, R19 ;  /* 0x0000001516107223 */ /* 0x000fe20000010013 */
[----:B------:R-:W-:Y:S01]  /*30a0*/  FADD.FTZ R18, R18, R22 ;  /* 0x0000001612127221 */ /* 0x000fe20000010000 */
[----:B------:R-:W-:Y:S01]  /*30b0*/  FADD.FTZ R20, R27, R76 ;  /* 0x0000004c1b147221 */ /* 0x000fe20000010000 */
[----:B------:R-:W-:Y:S01]  /*30c0*/  FFMA.FTZ R23, R26, R27, R29 ;  /* 0x0000001b1a177223 */ /* 0x000fe2000001001d */
[----:B------:R-:W-:Y:S01]  /*30d0*/  FADD.FTZ R19, R25, R24 ;  /* 0x0000001819137221 */ /* 0x000fe20000010000 */
[----:B------:R-:W-:Y:S01]  /*30e0*/  FFMA.FTZ R17, R24, R26, R17 ;  /* 0x0000001a18117223 */ /* 0x000fe20000010011 */
[----:B------:R-:W-:Y:S06]  /*30f0*/  BRA `(.L_x_340) ;  /* 0x0000002400447947 */ /* 0x000fec0003800000 */
.L_x_339:
[----:B------:R-:W-:Y:S02]  /*3100*/  SHF.L.U32 R0, R68, 0x10, RZ ;  /* 0x0000001044007819 */ /* 0x000fe400000006ff */
[----:B------:R-:W-:Y:S02]  /*3110*/  SHF.L.U32 R19, R64, 0x10, RZ ;  /* 0x0000001040137819 */ /* 0x000fe400000006ff */
[----:B------:R-:W-:Y:S01]  /*3120*/  SHF.L.U32 R24, R61, 0x10, RZ ;  /* 0x000000103d187819 */ /* 0x000fe200000006ff */
[----:B------:R-:W-:Y:S01]  /*3130*/  FADD.FTZ R0, R0, -UR11 ;  /* 0x8000000b00007e21 */ /* 0x000fe20008010000 */
[----:B------:R-:W-:Y:S01]  /*3140*/  SHF.L.U32 R76, R66, 0x10, RZ ;  /* 0x00000010424c7819 */ /* 0x000fe200000006ff */
[----:B------:R-:W-:Y:S02]  /*3150*/  FADD.FTZ R19, R19, -UR11 ;  /* 0x8000000b13137e21 */ /* 0x000fe40008010000 */
[----:B------:R-:W-:Y:S01]  /*3160*/  FMUL.FTZ R16, R0, UR14 ;  /* 0x0000000e00107c20 */ /* 0x000fe20008410000 */
[----:B------:R-:W-:Y:S01]  /*3170*/  SHF.L.U32 R0, R65, 0x10, RZ ;  /* 0x0000001041007819 */ /* 0x000fe200000006ff */
[----:B------:R-:W-:Y:S01]  /*3180*/  FMUL.FTZ R19, R19, UR14 ;  /* 0x0000000e13137c20 */ /* 0x000fe20008410000 */
[----:B------:R-:W-:Y:S01]  /*3190*/  FADD.FTZ R24, R24, -UR11 ;  /* 0x8000000b18187e21 */ /* 0x000fe20008010000 */
[----:B------:R-:W-:-:S02]  /*31a0*/  FFMA.FTZ R18, R11, R16, R8 ;  /* 0x000000100b127223 */ /* 0x000fc40000010008 */
[----:B------:R-:W-:Y:S01]  /*31b0*/  FADD.FTZ R0, R0, -UR11 ;  /* 0x8000000b00007e21 */ /* 0x000fe20008010000 */
[----:B------:R-:W-:Y:S01]  /*31c0*/  FFMA.FTZ R26, R11, R19, R8 ;  /* 0x000000130b1a7223 */ /* 0x000fe20000010008 */
[----:B------:R-:W-:Y:S02]  /*31d0*/  FMUL.FTZ R17, R18, -1.4426950216293334961 ;  /* 0xbfb8aa3b12117820 */ /* 0x000fe40000410000 */
[----:B------:R-:W-:Y:S01]  /*31e0*/  FMUL.FTZ R0, R0, UR14 ;  /* 0x0000000e00007c20 */ /* 0x000fe20008410000 */
[----:B------:R-:W-:-:S03]  /*31f0*/  FMUL.FTZ R21, R26, -1.4426950216293334961 ;  /* 0xbfb8aa3b1a157820 */ /* 0x000fc60000410000 */
[----:B------:R-:W0:Y:S01]  /*3200*/  MUFU.EX2 R17, R17 ;  /* 0x0000001100117308 */ /* 0x000e220000000800 */
[----:B------:R-:W-:-:S03]  /*3210*/  FFMA.FTZ R22, R10, R0, R9 ;  /* 0x000000000a167223 */ /* 0x000fc60000010009 */
[----:B------:R-:W-:Y:S01]  /*3220*/  MUFU.EX2 R21, R21 ;  /* 0x0000001500157308 */ /* 0x000fe20000000800 */
[----:B------:R-:W-:-:S06]  /*3230*/  FMUL.FTZ R23, R22, -1.4426950216293334961 ;  /* 0xbfb8aa3b16177820 */ /* 0x000fcc0000410000 */
[----:B------:R-:W1:Y:S01]  /*3240*/  MUFU.EX2 R23, R23 ;  /* 0x0000001700177308 */ /* 0x000e620000000800 */
[----:B0-----:R-:W-:Y:S01]  /*3250*/  FADD.FTZ R20, R17, 1 ;  /* 0x3f80000011147421 */ /* 0x001fe20000010000 */
[----:B------:R-:W-:-:S05]  /*3260*/  SHF.L.U32 R17, R67, 0x10, RZ ;  /* 0x0000001043117819 */ /* 0x000fca00000006ff */
[----:B------:R-:W0:Y:S01]  /*3270*/  MUFU.RCP R20, R20 ;  /* 0x0000001400147308 */ /* 0x000e220000001000 */
[----:B-1----:R-:W-:-:S07]  /*3280*/  FADD.FTZ R27, R23, 1 ;  /* 0x3f800000171b7421 */ /* 0x002fce0000010000 */
[----:B------:R-:W1:Y:S01]  /*3290*/  MUFU.RCP R27, R27 ;  /* 0x0000001b001b7308 */ /* 0x000e620000001000 */
[----:B0-----:R-:W-:Y:S01]  /*32a0*/  FADD.FTZ R25, -R20, 1 ;  /* 0x3f80000014197421 */ /* 0x001fe20000010100 */
[----:B------:R-:W-:Y:S01]  /*32b0*/  FMUL.FTZ R20, R17, R20 ;  /* 0x0000001411147220 */ /* 0x000fe20000410000 */
[----:B------:R-:W-:Y:S02]  /*32c0*/  FMUL.FTZ R17, R24, UR14 ;  /* 0x0000000e18117c20 */ /* 0x000fe40008410000 */
[----:B------:R-:W-:Y:S01]  /*32d0*/  FFMA.FTZ R25, R18, R25, 1 ;  /* 0x3f80000012197423 */ /* 0x000fe20000010019 */
[----:B-----5:R-:W-:Y:S01]  /*32e0*/  SHF.L.U32 R18, R60, 0x10, RZ ;  /* 0x000000103c127819 */ /* 0x020fe200000006ff */
[----:B------:R-:W-:Y:S02]  /*32f0*/  FFMA.FTZ R24, R10, R17, R9 ;  /* 0x000000110a187223 */ /* 0x000fe40000010009 */
[----:B------:R-:W-:Y:S01]  /*3300*/  FMUL.FTZ R20, R20, R25 ;  /* 0x0000001914147220 */ /* 0x000fe20000410000 */
[----:B------:R-:W-:Y:S01]  /*3310*/  FADD.FTZ R25, R21, 1 ;  /* 0x3f80000015197421 */ /* 0x000fe20000010000 */
[----:B------:R-:W-:Y:S01]  /*3320*/  FADD.FTZ R18, R18, -UR11 ;  /* 0x8000000b12127e21 */ /* 0x000fe20008010000 */
[----:B------:R-:W-:Y:S01]  /*3330*/  FMUL.FTZ R28, R24, -1.4426950216293334961 ;  /* 0xbfb8aa3b181c7820 */ /* 0x000fe20000410000 */
[----:B-1----:R-:W-:Y:S01]  /*3340*/  FADD.FTZ R29, -R27, 1 ;  /* 0x3f8000001b1d7421 */ /* 0x002fe20000010100 */
[----:B------:R-:W-:Y:S01]  /*3350*/  FMUL.FTZ R27, R76, R27 ;  /* 0x0000001b4c1b7220 */ /* 0x000fe20000410000 */
[----:B------:R-:W-:Y:S01]  /*3360*/  FMUL.FTZ R18, R18, UR14 ;  /* 0x0000000e12127c20 */ /* 0x000fe20008410000 */
[----:B------:R-:W0:Y:S01]  /*3370*/  MUFU.RCP R25, R25 ;  /* 0x0000001900197308 */ /* 0x000e220000001000 */
[----:B------:R-:W-:Y:S01]  /*3380*/  FFMA.FTZ R22, R22, R29, 1 ;  /* 0x3f80000016167423 */ /* 0x000fe2000001001d */
[----:B------:R-:W-:Y:S01]  /*3390*/  PRMT R76, R60, 0x7632, R76 ;  /* 0x000076323c4c7816 */ /* 0x000fe2000000004c */
[----:B------:R-:W-:-:S02]  /*33a0*/  FFMA.FTZ R21, R11, R18, R8 ;  /* 0x000000120b157223 */ /* 0x000fc40000010008 */
[----:B------:R-:W-:Y:S01]  /*33b0*/  FMUL.FTZ R27, R27, R22 ;  /* 0x000000161b1b7220 */ /* 0x000fe20000410000 */
[----:B------:R-:W-:Y:S01]  /*33c0*/  SHF.L.U32 R76, R76, 0x10, RZ ;  /* 0x000000104c4c7819 */ /* 0x000fe200000006ff */
[----:B------:R-:W-:Y:S01]  /*33d0*/  FMUL.FTZ R23, R21, -1.4426950216293334961 ;  /* 0xbfb8aa3b15177820 */ /* 0x000fe20000410000 */
[----:B------:R-:W1:Y:S05]  /*33e0*/  MUFU.EX2 R28, R28 ;  /* 0x0000001c001c7308 */ /* 0x000e6a0000000800 */
[----:B------:R-:W2:Y:S01]  /*33f0*/  MUFU.EX2 R23, R23 ;  /* 0x0000001700177308 */ /* 0x000ea20000000800 */
[----:B0-----:R-:W-:Y:S01]  /*3400*/  FADD.FTZ R77, -R25, 1 ;  /* 0x3f800000194d7421 */ /* 0x001fe20000010100 */
[----:B-1----:R-:W-:Y:S01]  /*3410*/  FADD.FTZ R71, R28, 1 ;  /* 0x3f8000001c477421 */ /* 0x002fe20000010000 */
[----:B------:R-:W-:-:S02]  /*3420*/  SHF.L.U32 R28, R63, 0x10, RZ ;  /* 0x000000103f1c7819 */ /* 0x000fc400000006ff */
[----:B------:R-:W-:Y:S01]  /*3430*/  FFMA.FTZ R26, R26, R77, 1 ;  /* 0x3f8000001a1a7423 */ /* 0x000fe2000001004d */
[----:B------:R-:W0:Y:S01]  /*3440*/  MUFU.RCP R29, R71 ;  /* 0x00000047001d7308 */ /* 0x000e220000001000 */
[----:B--2---:R-:W-:Y:S01]  /*3450*/  FADD.FTZ R22, R23, 1 ;  /* 0x3f80000017167421 */ /* 0x004fe20000010000 */
[----:B------:R-:W-:Y:S01]  /*3460*/  FMUL.FTZ R25, R28, R25 ;  /* 0x000000191c197220 */ /* 0x000fe20000410000 */
[----:B------:R-:W-:-:S03]  /*3470*/  SHF.L.U32 R28, R62, 0x10, RZ ;  /* 0x000000103e1c7819 */ /* 0x000fc600000006ff */
[----:B------:R-:W-:Y:S02]  /*3480*/  FMUL.FTZ R26, R25, R26 ;  /* 0x0000001a191a7220 */ /* 0x000fe40000410000 */
[----:B------:R-:W1:Y:S01]  /*3490*/  MUFU.RCP R23, R22 ;  /* 0x0000001600177308 */ /* 0x000e620000001000 */
[----:B0-----:R-:W-:Y:S01]  /*34a0*/  FADD.FTZ R71, -R29, 1 ;  /* 0x3f8000001d477421 */ /* 0x001fe20000010100 */
[----:B------:R-:W-:-:S03]  /*34b0*/  FMUL.FTZ R29, R28, R29 ;  /* 0x0000001d1c1d7220 */ /* 0x000fc60000410000 */
[----:B------:R-:W-:Y:S01]  /*34c0*/  FFMA.FTZ R24, R24, R71, 1 ;  /* 0x3f80000018187423 */ /* 0x000fe20000010047 */
[----:B------:R-:W-:Y:S01]  /*34d0*/  FADD.FTZ R71, R76, -UR11 ;  /* 0x8000000b4c477e21 */ /* 0x000fe20008010000 */
[----:B------:R-:W-:Y:S01]  /*34e0*/  SHF.L.U32 R76, R59, 0x10, RZ ;  /* 0x000000103b4c7819 */ /* 0x000fe200000006ff */
[----:B-1----:R-:W-:Y:S02]  /*34f0*/  FADD.FTZ R28, -R23, 1 ;  /* 0x3f800000171c7421 */ /* 0x002fe40000010100 */
[----:B------:R-:W-:Y:S01]  /*3500*/  FMUL.FTZ R22, R71, UR14 ;  /* 0x0000000e47167c20 */ /* 0x000fe20008410000 */
[----:B------:R-:W-:Y:S01]  /*3510*/  FMUL.FTZ R24, R29, R24 ;  /* 0x000000181d187220 */ /* 0x000fe20000410000 */
[----:B------:R-:W-:Y:S01]  /*3520*/  FMUL.FTZ R23, R76, R23 ;  /* 0x000000174c177220 */ /* 0x000fe20000410000 */
[----:B------:R-:W-:Y:S01]  /*3530*/  FFMA.FTZ R28, R21, R28, 1 ;  /* 0x3f800000151c7423 */ /* 0x000fe2000001001c */
[----:B------:R-:W-:Y:S01]  /*3540*/  FFMA.FTZ R21, R10, R22, R9 ;  /* 0x000000160a157223 */ /* 0x000fe20000010009 */
[----:B------:R-:W-:-:S02]  /*3550*/  FMUL.FTZ R29, R11, R20 ;  /* 0x000000140b1d7220 */ /* 0x000fc40000410000 */
[----:B------:R-:W-:Y:S01]  /*3560*/  FMUL.FTZ R23, R23, R28 ;  /* 0x0000001c17177220 */ /* 0x000fe20000410000 */
[----:B------:R-:W-:Y:S01]  /*3570*/  FMUL.FTZ R77, R21, -1.4426950216293334961 ;  /* 0xbfb8aa3b154d7820 */ /* 0x000fe20000410000 */
[----:B------:R-:W-:-:S03]  /*3580*/  FADD.FTZ R28, RZ, R29 ;  /* 0x0000001dff1c7221 */ /* 0x000fc60000010000 */
[----:B------:R-:W0:Y:S02]  /*3590*/  MUFU.EX2 R71, R77 ;  /* 0x0000004d00477308 */ /* 0x000e240000000800 */
[----:B0-----:R-:W-:Y:S01]  /*35a0*/  FADD.FTZ R25, R71, 1 ;  /* 0x3f80000047197421 */ /* 0x001fe20000010000 */
[----:B------:R-:W-:Y:S01]  /*35b0*/  FFMA.FTZ R71, R16, R29, RZ ;  /* 0x0000001d10477223 */ /* 0x000fe200000100ff */
[----:B------:R-:W-:-:S04]  /*35c0*/  FMUL.FTZ R29, R10, R27 ;  /* 0x0000001b0a1d7220 */ /* 0x000fc80000410000 */
[----:B------:R-:W0:Y:S01]  /*35d0*/  MUFU.RCP R25, R25 ;  /* 0x0000001900197308 */ /* 0x000e220000001000 */
[C---:B------:R-:W-:Y:S01]  /*35e0*/  FFMA.FTZ R76, R0.reuse, R29, R71 ;  /* 0x0000001d004c7223 */ /* 0x040fe20000010047 */
[----:B------:R-:W-:Y:S01]  /*35f0*/  FADD.FTZ R28, R29, R28 ;  /* 0x0000001c1d1c7221 */ /* 0x000fe20000010000 */
[----:B------:R-:W-:Y:S01]  /*3600*/  PRMT R29, R59, 0x7632, R29 ;  /* 0x000076323b1d7816 */ /* 0x000fe2000000001d */
[----:B------:R-:W-:Y:S01]  /*3610*/  FFMA.FTZ R0, R0, R27, RZ ;  /* 0x0000001b00007223 */ /* 0x000fe200000100ff */
[----:B------:R-:W-:Y:S02]  /*3620*/  FADD.FTZ R27, RZ, R27 ;  /* 0x0000001bff1b7221 */ /* 0x000fe40000010000 */
[----:B------:R-:W-:Y:S01]  /*3630*/  SHF.L.U32 R29, R29, 0x10, RZ ;  /* 0x000000101d1d7819 */ /* 0x000fe200000006ff */
[----:B0-----:R-:W-:-:S04]  /*3640*/  FADD.FTZ R71, -R25, 1 ;  /* 0x3f80000019477421 */ /* 0x001fc80000010100 */
[----:B------:R-:W-:Y:S01]  /*3650*/  FMUL.FTZ R29, R29, R25 ;  /* 0x000000191d1d7220 */ /* 0x000fe20000410000 */
[----:B------:R-:W-:Y:S01]  /*3660*/  FADD.FTZ R25, RZ, R20 ;  /* 0x00000014ff197221 */ /* 0x000fe20000010000 */
[----:B------:R-:W-:-:S04]  /*3670*/  FFMA.FTZ R21, R21, R71, 1 ;  /* 0x3f80000015157423 */ /* 0x000fc80000010047 */
[----:B------:R-:W-:Y:S01]  /*3680*/  FMUL.FTZ R21, R29, R21 ;  /* 0x000000151d157220 */ /* 0x000fe20000410000 */
[----:B------:R-:W-:Y:S01]  /*3690*/  FFMA.FTZ R29, R16, R20, RZ ;  /* 0x00000014101d7223 */ /* 0x000fe200000100ff */
[----:B------:R-:W-:-:S05]  /*36a0*/  SHF.L.U32 R16, R58, 0x10, RZ ;  /* 0x000000103a107819 */ /* 0x000fca00000006ff */
[----:B------:R-:W-:Y:S01]  /*36b0*/  FADD.FTZ R20, R16, -UR11 ;  /* 0x8000000b10147e21 */ /* 0x000fe20008010000 */
[----:B------:R-:W-:Y:S01]  /*36c0*/  FADD.FTZ R16, R25, R26 ;  /* 0x0000001a19107221 */ /* 0x000fe20000010000 */
[-C--:B------:R-:W-:Y:S01]  /*36d0*/  FFMA.FTZ R25, R19, R26.reuse, R29 ;  /* 0x0000001a13197223 */ /* 0x080fe2000001001d */
[----:B------:R-:W-:Y:S01]  /*36e0*/  FMUL.FTZ R29, R11, R26 ;  /* 0x0000001a0b1d7220 */ /* 0x000fe20000410000 */
[----:B------:R-:W-:Y:S02]  /*36f0*/  FMUL.FTZ R20, R20, UR14 ;  /* 0x0000000e14147c20 */ /* 0x000fe40008410000 */
[----:B------:R-:W-:Y:S01]  /*3700*/  FFMA.FTZ R25, R18, R23, R25 ;  /* 0x0000001712197223 */ /* 0x000fe20000010019 */
[----:B------:R-:W-:Y:S01]  /*3710*/  FFMA.FTZ R76, R19, R29, R76 ;  /* 0x0000001d134c7223 */ /* 0x000fe2000001004c */
[----:B------:R-:W-:Y:S01]  /*3720*/  FFMA.FTZ R19, R11, R20, R8 ;  /* 0x000000140b137223 */ /* 0x000fe20000010008 */
[----:B------:R-:W-:Y:S01]  /*3730*/  FADD.FTZ R26, R28, R29 ;  /* 0x0000001d1c1a7221 */ /* 0x000fe20000010000 */
[----:B------:R-:W-:-:S02]  /*3740*/  SHF.L.U32 R28, R57, 0x10, RZ ;  /* 0x00000010391c7819 */ /* 0x000fc400000006ff */
[----:B------:R-:W-:-:S06]  /*3750*/  FMUL.FTZ R77, R19, -1.4426950216293334961 ;  /* 0xbfb8aa3b134d7820 */ /* 0x000fcc0000410000 */
[----:B------:R-:W0:Y:S02]  /*3760*/  MUFU.EX2 R77, R77 ;  /* 0x0000004d004d7308 */ /* 0x000e240000000800 */
[----:B0-----:R-:W-:-:S06]  /*3770*/  FADD.FTZ R71, R77, 1 ;  /* 0x3f8000004d477421 */ /* 0x001fcc0000010000 */
[----:B------:R-:W0:Y:S02]  /*3780*/  MUFU.RCP R71, R71 ;  /* 0x0000004700477308 */ /* 0x000e240000001000 */
[----:B0-----:R-:W-:Y:S01]  /*3790*/  FADD.FTZ R29, -R71, 1 ;  /* 0x3f800000471d7421 */ /* 0x001fe20000010100 */
[----:B------:R-:W-:Y:S01]  /*37a0*/  FMUL.FTZ R28, R28, R71 ;  /* 0x000000471c1c7220 */ /* 0x000fe20000410000 */
[----:B------:R-:W-:Y:S02]  /*37b0*/  FMUL.FTZ R71, R10, R24 ;  /* 0x000000180a477220 */ /* 0x000fe40000410000 */
[----:B------:R-:W-:-:S04]  /*37c0*/  FFMA.FTZ R19, R19, R29, 1 ;  /* 0x3f80000013137423 */ /* 0x000fc8000001001d */
[----:B------:R-:W-:Y:S01]  /*37d0*/  FMUL.FTZ R19, R28, R19 ;  /* 0x000000131c137220 */ /* 0x000fe20000410000 */
[----:B------:R-:W-:-:S03]  /*37e0*/  PRMT R28, R58, 0x7632, R28 ;  /* 0x000076323a1c7816 */ /* 0x000fc6000000001c */
[----:B------:R-:W-:Y:S01]  /*37f0*/  FFMA.FTZ R25, R20, R19, R25 ;  /* 0x0000001314197223 */ /* 0x000fe20000010019 */
[----:B------:R-:W-:-:S05]  /*3800*/  SHF.L.U32 R28, R28, 0x10, RZ ;  /* 0x000000101c1c7819 */ /* 0x000fca00000006ff */
[----:B------:R-:W-:Y:S01]  /*3810*/  FADD.FTZ R29, R28, -UR11 ;  /* 0x8000000b1c1d7e21 */ /* 0x000fe20008010000 */
[----:B------:R-:W-:Y:S01]  /*3820*/  FADD.FTZ R28, R27, R24 ;  /* 0x000000181b1c7221 */ /* 0x000fe20000010000 */
[----:B------:R-:W-:Y:S01]  /*3830*/  FFMA.FTZ R27, R17, R24, R0 ;  /* 0x00000018111b7223 */ /* 0x000fe20000010000 */
[----:B------:R-:W-:Y:S01]  /*3840*/  FADD.FTZ R24, R71, R26 ;  /* 0x0000001a47187221 */ /* 0x000fe20000010000 */
[----:B------:R-:W-:Y:S01]  /*3850*/  FMUL.FTZ R0, R29, UR14 ;  /* 0x0000000e1d007c20 */ /* 0x000fe20008410000 */
[----:B------:R-:W-:Y:S01]  /*3860*/  FFMA.FTZ R29, R17, R71, R76 ;  /* 0x00000047111d7223 */ /* 0x000fe2000001004c */
[----:B------:R-:W-:Y:S02]  /*3870*/  PRMT R71, R57, 0x7632, R71 ;  /* 0x0000763239477816 */ /* 0x000fe40000000047 */
[----:B------:R-:W-:Y:S02]  /*3880*/  FFMA.FTZ R17, R10, R0, R9 ;  /* 0x000000000a117223 */ /* 0x000fe40000010009 */
[----:B------:R-:W-:-:S02]  /*3890*/  SHF.L.U32 R71, R71, 0x10, RZ ;  /* 0x0000001047477819 */ /* 0x000fc400000006ff */
        /* <DEDUP_REMOVED lines=8> */
[----:B------:R-:W-:-:S03]  /*3920*/  FFMA.FTZ R29, R18, R76, R29 ;  /* 0x0000004c121d7223 */ /* 0x000fc6000001001d */
[----:B------:R-:W-:Y:S01]  /*3930*/  FMUL.FTZ R17, R26, R17 ;  /* 0x000000111a117220 */ /* 0x000fe20000410000 */
[----:B------:R-:W-:-:S05]  /*3940*/  SHF.L.U32 R26, R56, 0x10, RZ ;  /* 0x00000010381a7819 */ /* 0x000fca00000006ff */
[----:B------:R-:W-:Y:S01]  /*3950*/  FADD.FTZ R71, R26, -UR11 ;  /* 0x8000000b1a477e21 */ /* 0x000fe20008010000 */
[----:B------:R-:W-:-:S03]  /*3960*/  FADD.FTZ R26, R16, R23 ;  /* 0x00000017101a7221 */ /* 0x000fc60000010000 */
[----:B------:R-:W-:Y:S01]  /*3970*/  FMUL.FTZ R16, R71, UR14 ;  /* 0x0000000e47107c20 */ /* 0x000fe20008410000 */
[----:B------:R-:W-:Y:S01]  /*3980*/  FADD.FTZ R71, R24, R76 ;  /* 0x0000004c18477221 */ /* 0x000fe20000010000 */
[----:B------:R-:W-:Y:S02]  /*3990*/  SHF.L.U32 R24, R55, 0x10, RZ ;  /* 0x0000001037187819 */ /* 0x000fe400000006ff */
        /* <DEDUP_REMOVED lines=8> */
[----:B------:R-:W-:-:S03]  /*3a20*/  PRMT R24, R56, 0x7632, R24 ;  /* 0x0000763238187816 */ /* 0x000fc60000000018 */
[----:B------:R-:W-:Y:S01]  /*3a30*/  FMUL.FTZ R18, R23, R18 ;  /* 0x0000001217127220 */ /* 0x000fe20000410000 */
[----:B------:R-:W-:Y:S01]  /*3a40*/  SHF.L.U32 R24, R24, 0x10, RZ ;  /* 0x0000001018187819 */ /* 0x000fe200000006ff */
[----:B------:R-:W-:-:S04]  /*3a50*/  FFMA.FTZ R23, R22, R21, R27 ;  /* 0x0000001516177223 */ /* 0x000fc8000001001b */
[----:B------:R-:W-:Y:S01]  /*3a60*/  FADD.FTZ R76, R24, -UR11 ;  /* 0x8000000b184c7e21 */ /* 0x000fe20008010000 */
[----:B------:R-:W-:Y:S01]  /*3a70*/  FADD.FTZ R24, R28, R21 ;  /* 0x000000151c187221 */ /* 0x000fe20000010000 */
[----:B------:R-:W-:Y:S02]  /*3a80*/  FMUL.FTZ R28, R10, R21 ;  /* 0x000000150a1c7220 */ /* 0x000fe40000410000 */
[----:B------:R-:W-:Y:S02]  /*3a90*/  FMUL.FTZ R21, R76, UR14 ;  /* 0x0000000e4c157c20 */ /* 0x000fe40008410000 */
[----:B------:R-:W-:Y:S01]  /*3aa0*/  FFMA.FTZ R27, R22, R28, R29 ;  /* 0x0000001c161b7223 */ /* 0x000fe2000001001d */
[----:B------:R-:W-:Y:S01]  /*3ab0*/  FADD.FTZ R71, R28, R71 ;  /* 0x000000471c477221 */ /* 0x000fe20000010000 */
[----:B------:R-:W-:Y:S01]  /*3ac0*/  FFMA.FTZ R22, R10, R21, R9 ;  /* 0x000000150a167223 */ /* 0x000fe20000010009 */
[----:B------:R-:W-:-:S03]  /*3ad0*/  PRMT R28, R55, 0x7632, R28 ;  /* 0x00007632371c7816 */ /* 0x000fc6000000001c */
[----:B------:R-:W-:Y:S01]  /*3ae0*/  FMUL.FTZ R76, R22, -1.4426950216293334961 ;  /* 0xbfb8aa3b164c7820 */ /* 0x000fe20000410000 */
[----:B------:R-:W-:-:S05]  /*3af0*/  SHF.L.U32 R28, R28, 0x10, RZ ;  /* 0x000000101c1c7819 */ /* 0x000fca00000006ff */
[----:B------:R-:W0:Y:S02]  /*3b00*/  MUFU.EX2 R76, R76 ;  /* 0x0000004c004c7308 */ /* 0x000e240000000800 */
[----:B0-----:R-:W-:-:S04]  /*3b10*/  FADD.FTZ R77, R76, 1 ;  /* 0x3f8000004c4d7421 */ /* 0x001fc80000010000 */
[----:B------:R-:W0:Y:S02]  /*3b20*/  MUFU.RCP R29, R77 ;  /* 0x0000004d001d7308 */ /* 0x000e240000001000 */
[----:B0-----:R-:W-:Y:S01]  /*3b30*/  FMUL.FTZ R28, R28, R29 ;  /* 0x0000001d1c1c7220 */ /* 0x001fe20000410000 */
[----:B------:R-:W-:-:S04]  /*3b40*/  FADD.FTZ R29, -R29, 1 ;  /* 0x3f8000001d1d7421 */ /* 0x000fc80000010100 */
[----:B------:R-:W-:-:S04]  /*3b50*/  FFMA.FTZ R29, R22, R29, 1 ;  /* 0x3f800000161d7423 */ /* 0x000fc8000001001d */
[----:B------:R-:W-:Y:S01]  /*3b60*/  FMUL.FTZ R22, R28, R29 ;  /* 0x0000001d1c167220 */ /* 0x000fe20000410000 */
[----:B------:R-:W-:Y:S01]  /*3b70*/  SHF.L.U32 R28, R54, 0x10, RZ ;  /* 0x00000010361c7819 */ /* 0x000fe200000006ff */
[----:B------:R-:W-:Y:S01]  /*3b80*/  FADD.FTZ R29, R26, R19 ;  /* 0x000000131a1d7221 */ /* 0x000fe20000010000 */
[----:B------:R-:W-:-:S03]  /*3b90*/  FMUL.FTZ R26, R11, R19 ;  /* 0x000000130b1a7220 */ /* 0x000fc60000410000 */
[----:B------:R-:W-:Y:S01]  /*3ba0*/  FADD.FTZ R28, R28, -UR11 ;  /* 0x8000000b1c1c7e21 */ /* 0x000fe20008010000 */
[----:B------:R-:W-:Y:S01]  /*3bb0*/  FFMA.FTZ R77, R20, R26, R27 ;  /* 0x0000001a144d7223 */ /* 0x000fe2000001001b */
[----:B------:R-:W-:Y:S01]  /*3bc0*/  FADD.FTZ R71, R71, R26 ;  /* 0x0000001a47477221 */ /* 0x000fe20000010000 */
[----:B------:R-:W-:Y:S01]  /*3bd0*/  SHF.L.U32 R26, R53, 0x10, RZ ;  /* 0x00000010351a7819 */ /* 0x000fe200000006ff */
        /* <DEDUP_REMOVED lines=9> */
[----:B------:R-:W-:-:S04]  /*3c70*/  PRMT R20, R54, 0x7632, R20 ;  /* 0x0000763236147816 */ /* 0x000fc80000000014 */
[----:B------:R-:W-:Y:S01]  /*3c80*/  SHF.L.U32 R28, R20, 0x10, RZ ;  /* 0x00000010141c7819 */ /* 0x000fe200000006ff */
[----:B------:R-:W-:Y:S01]  /*3c90*/  FMUL.FTZ R20, R26, R27 ;  /* 0x0000001b1a147220 */ /* 0x000fe20000410000 */
[----:B------:R-:W-:Y:S01]  /*3ca0*/  FADD.FTZ R27, R24, R17 ;  /* 0x00000011181b7221 */ /* 0x000fe20000010000 */
[-C--:B------:R-:W-:Y:S02]  /*3cb0*/  FMUL.FTZ R24, R10, R17.reuse ;  /* 0x000000110a187220 */ /* 0x080fe40000410000 */
[----:B------:R-:W-:Y:S01]  /*3cc0*/  FADD.FTZ R26, R28, -UR11 ;  /* 0x8000000b1c1a7e21 */ /* 0x000fe20008010000 */
[C---:B------:R-:W-:Y:S01]  /*3cd0*/  FFMA.FTZ R28, R0.reuse, R17, R23 ;  /* 0x00000011001c7223 */ /* 0x040fe20000010017 */
[----:B------:R-:W-:Y:S01]  /*3ce0*/  FFMA.FTZ R77, R0, R24, R77 ;  /* 0x00000018004d7223 */ /* 0x000fe2000001004d */
[----:B------:R-:W-:Y:S01]  /*3cf0*/  FADD.FTZ R71, R24, R71 ;  /* 0x0000004718477221 */ /* 0x000fe20000010000 */
[----:B------:R-:W-:Y:S01]  /*3d00*/  FMUL.FTZ R17, R26, UR14 ;  /* 0x0000000e1a117c20 */ /* 0x000fe20008410000 */
[----:B------:R-:W-:Y:S01]  /*3d10*/  PRMT R24, R53, 0x7632, R24 ;  /* 0x0000763235187816 */ /* 0x000fe20000000018 */
[----:B------:R-:W-:Y:S01]  /*3d20*/  FADD.FTZ R27, R27, R22 ;  /* 0x000000161b1b7221 */ /* 0x000fe20000010000 */
[----:B------:R-:W-:Y:S01]  /*3d30*/  FFMA.FTZ R28, R21, R22, R28 ;  /* 0x00000016151c7223 */ /* 0x000fe2000001001c */
[----:B------:R-:W-:Y:S01]  /*3d40*/  FFMA.FTZ R0, R10, R17, R9 ;  /* 0x000000110a007223 */ /* 0x000fe20000010009 */
[----:B------:R-:W-:-:S03]  /*3d50*/  SHF.L.U32 R24, R24, 0x10, RZ ;  /* 0x0000001018187819 */ /* 0x000fc600000006ff */
        /* <DEDUP_REMOVED lines=8> */
[----:B------:R-:W-:-:S04]  /*3de0*/  FFMA.FTZ R23, R0, R23, 1 ;  /* 0x3f80000000177423 */ /* 0x000fc80000010017 */
[----:B------:R-:W-:Y:S01]  /*3df0*/  FMUL.FTZ R0, R24, R23 ;  /* 0x0000001718007220 */ /* 0x000fe20000410000 */
[----:B------:R-:W-:Y:S01]  /*3e00*/  SHF.L.U32 R23, R52, 0x10, RZ ;  /* 0x0000001034177819 */ /* 0x000fe200000006ff */
[----:B------:R-:W-:-:S04]  /*3e10*/  FFMA.FTZ R24, R16, R18, R25 ;  /* 0x0000001210187223 */ /* 0x000fc80000010019 */
[----:B------:R-:W-:Y:S01]  /*3e20*/  FADD.FTZ R26, R23, -UR11 ;  /* 0x8000000b171a7e21 */ /* 0x000fe20008010000 */
[----:B------:R-:W-:-:S03]  /*3e30*/  FADD.FTZ R23, R29, R18 ;  /* 0x000000121d177221 */ /* 0x000fc60000010000 */
[----:B------:R-:W-:Y:S01]  /*3e40*/  FMUL.FTZ R18, R26, UR14 ;  /* 0x0000000e1a127c20 */ /* 0x000fe20008410000 */
[----:B------:R-:W-:Y:S01]  /*3e50*/  FFMA.FTZ R26, R16, R76, R77 ;  /* 0x0000004c101a7223 */ /* 0x000fe2000001004d */
[----:B------:R-:W-:Y:S01]  /*3e60*/  SHF.L.U32 R76, R51, 0x10, RZ ;  /* 0x00000010334c7819 */ /* 0x000fe200000006ff */
[----:B------:R-:W-:Y:S01]  /*3e70*/  FADD.FTZ R23, R23, R20 ;  /* 0x0000001417177221 */ /* 0x000fe20000010000 */
        /* <DEDUP_REMOVED lines=11> */
[----:B------:R-:W-:Y:S02]  /*3f30*/  FMUL.FTZ R25, R10, R22 ;  /* 0x000000160a197220 */ /* 0x000fe40000410000 */
[----:B------:R-:W-:Y:S02]  /*3f40*/  FADD.FTZ R23, R23, R16 ;  /* 0x0000001017177221 */ /* 0x000fe40000010000 */
[----:B------:R-:W-:Y:S01]  /*3f50*/  FADD.FTZ R76, R76, -UR11 ;  /* 0x8000000b4c4c7e21 */ /* 0x000fe20008010000 */
[----:B------:R-:W-:-:S03]  /*3f60*/  FADD.FTZ R71, R25, R71 ;  /* 0x0000004719477221 */ /* 0x000fc60000010000 */
[----:B------:R-:W-:Y:S01]  /*3f70*/  FMUL.FTZ R22, R76, UR14 ;  /* 0x0000000e4c167c20 */ /* 0x000fe20008410000 */
[----:B------:R-:W-:Y:S01]  /*3f80*/  FFMA.FTZ R76, R21, R25, R26 ;  /* 0x00000019154c7223 */ /* 0x000fe2000001001a */
[----:B------:R-:W-:Y:S02]  /*3f90*/  PRMT R25, R51, 0x7632, R25 ;  /* 0x0000763233197816 */ /* 0x000fe40000000019 */
[----:B------:R-:W-:Y:S02]  /*3fa0*/  FFMA.FTZ R21, R10, R22, R9 ;  /* 0x000000160a157223 */ /* 0x000fe40000010009 */
[----:B------:R-:W-:Y:S02]  /*3fb0*/  SHF.L.U32 R25, R25, 0x10, RZ ;  /* 0x0000001019197819 */ /* 0x000fe400000006ff */
        /* <DEDUP_REMOVED lines=12> */
[----:B------:R-:W-:-:S05]  /*4080*/  SHF.L.U32 R25, R50, 0x10, RZ ;  /* 0x0000001032197819 */ /* 0x000fca00000006ff */
[----:B------:R-:W-:Y:S01]  /*4090*/  FADD.FTZ R77, R25, -UR11 ;  /* 0x8000000b194d7e21 */ /* 0x000fe20008010000 */
[----:B------:R-:W-:-:S03]  /*40a0*/  FFMA.FTZ R25, R19, R20, R24 ;  /* 0x0000001413197223 */ /* 0x000fc60000010018 */
[----:B------:R-:W-:Y:S01]  /*40b0*/  FMUL.FTZ R26, R77, UR14 ;  /* 0x0000000e4d1a7c20 */ /* 0x000fe20008410000 */
[----:B------:R-:W-:-:S03]  /*40c0*/  FFMA.FTZ R25, R18, R16, R25 ;  /* 0x0000001012197223 */ /* 0x000fc60000010019 */
        /* <DEDUP_REMOVED lines=9> */
[----:B------:R-:W-:Y:S01]  /*4160*/  PRMT R19, R50, 0x7632, R19 ;  /* 0x0000763232137816 */ /* 0x000fe20000000013 */
[----:B------:R-:W-:Y:S02]  /*4170*/  FADD.FTZ R20, R20, R21 ;  /* 0x0000001514147221 */ /* 0x000fe40000010000 */
[----:B------:R-:W-:Y:S01]  /*4180*/  FMUL.FTZ R24, R24, R29 ;  /* 0x0000001d18187220 */ /* 0x000fe20000410000 */
[----:B------:R-:W-:Y:S01]  /*4190*/  SHF.L.U32 R19, R19, 0x10, RZ ;  /* 0x0000001013137819 */ /* 0x000fe200000006ff */
[----:B------:R-:W-:Y:S02]  /*41a0*/  FMUL.FTZ R29, R10, R0 ;  /* 0x000000000a1d7220 */ /* 0x000fe40000410000 */
[----:B------:R-:W-:Y:S01]  /*41b0*/  FADD.FTZ R23, R23, R24 ;  /* 0x0000001817177221 */ /* 0x000fe20000010000 */
[----:B------:R-:W-:Y:S01]  /*41c0*/  FFMA.FTZ R25, R26, R24, R25 ;  /* 0x000000181a197223 */ /* 0x000fe20000010019 */
[----:B------:R-:W-:Y:S01]  /*41d0*/  FADD.FTZ R77, R19, -UR11 ;  /* 0x8000000b134d7e21 */ /* 0x000fe20008010000 */
[C---:B------:R-:W-:Y:S01]  /*41e0*/  FFMA.FTZ R19, R17.reuse, R0, R28 ;  /* 0x0000000011137223 */ /* 0x040fe2000001001c */
[----:B------:R-:W-:Y:S01]  /*41f0*/  FFMA.FTZ R27, R17, R29, R76 ;  /* 0x0000001d111b7223 */ /* 0x000fe2000001004c */
[----:B------:R-:W-:Y:S01]  /*4200*/  FADD.FTZ R71, R29, R71 ;  /* 0x000000471d477221 */ /* 0x000fe20000010000 */
[----:B------:R-:W-:Y:S01]  /*4210*/  FMUL.FTZ R0, R77, UR14 ;  /* 0x0000000e4d007c20 */ /* 0x000fe20008410000 */
[----:B------:R-:W-:Y:S01]  /*4220*/  PRMT R29, R49, 0x7632, R29 ;  /* 0x00007632311d7816 */ /* 0x000fe2000000001d */
[----:B------:R-:W-:-:S02]  /*4230*/  FFMA.FTZ R19, R22, R21, R19 ;  /* 0x0000001516137223 */ /* 0x000fc40000010013 */
[----:B------:R-:W-:Y:S01]  /*4240*/  FFMA.FTZ R17, R10, R0, R9 ;  /* 0x000000000a117223 */ /* 0x000fe20000010009 */
[----:B------:R-:W-:-:S03]  /*4250*/  SHF.L.U32 R29, R29, 0x10, RZ ;  /* 0x000000101d1d7819 */ /* 0x000fc600000006ff */
        /* <DEDUP_REMOVED lines=12> */
[----:B------:R-:W-:-:S03]  /*4320*/  SHF.L.U32 R28, R47, 0x10, RZ ;  /* 0x000000102f1c7819 */ /* 0x000fc600000006ff */
        /* <DEDUP_REMOVED lines=10> */
[----:B------:R-:W-:-:S04]  /*43d0*/  PRMT R18, R48, 0x7632, R18 ;  /* 0x0000763230127816 */ /* 0x000fc80000000012 */
[----:B------:R-:W-:Y:S01]  /*43e0*/  SHF.L.U32 R29, R18, 0x10, RZ ;  /* 0x00000010121d7819 */ /* 0x000fe200000006ff */
[----:B------:R-:W-:Y:S01]  /*43f0*/  FMUL.FTZ R18, R28, R77 ;  /* 0x0000004d1c127220 */ /* 0x000fe20000410000 */
[----:B------:R-:W-:-:S03]  /*4400*/  FMUL.FTZ R28, R10, R21 ;  /* 0x000000150a1c7220 */ /* 0x000fc60000410000 */
[----:B------:R-:W-:Y:S01]  /*4410*/  FADD.FTZ R76, R29, -UR11 ;  /* 0x8000000b1d4c7e21 */ /* 0x000fe20008010000 */
[----:B------:R-:W-:Y:S01]  /*4420*/  FFMA.FTZ R27, R22, R28, R27 ;  /* 0x0000001c161b7223 */ /* 0x000fe2000001001b */
[----:B------:R-:W-:Y:S01]  /*4430*/  FADD.FTZ R71, R28, R71 ;  /* 0x000000471c477221 */ /* 0x000fe20000010000 */
[----:B------:R-:W-:Y:S01]  /*4440*/  PRMT R28, R47, 0x7632, R28 ;  /* 0x000076322f1c7816 */ /* 0x000fe2000000001c */
[----:B------:R-:W-:Y:S01]  /*4450*/  FMUL.FTZ R21, R76, UR14 ;  /* 0x0000000e4c157c20 */ /* 0x000fe20008410000 */
[----:B------:R-:W-:Y:S01]  /*4460*/  FADD.FTZ R23, R23, R18 ;  /* 0x0000001217177221 */ /* 0x000fe20000010000 */
[----:B------:R-:W-:Y:S01]  /*4470*/  FFMA.FTZ R25, R16, R18, R25 ;  /* 0x0000001210197223 */ /* 0x000fe20000010019 */
        /* <DEDUP_REMOVED lines=28> */
[----:B------:R-:W-:Y:S01]  /*4640*/  FADD.FTZ R27, R20, R17 ;  /* 0x00000011141b7221 */ /* 0x000fe20000010000 */
[-C--:B------:R-:W-:Y:S01]  /*4650*/  FFMA.FTZ R20, R0, R17.reuse, R19 ;  /* 0x0000001100147223 */ /* 0x080fe20000010013 */
[----:B------:R-:W-:Y:S01]  /*4660*/  FADD.FTZ R23, R23, R26 ;  /* 0x0000001a17177221 */ /* 0x000fe20000010000 */
[----:B------:R-:W-:Y:S01]  /*4670*/  FFMA.FTZ R25, R24, R26, R25 ;  /* 0x0000001a18197223 */ /* 0x000fe20000010019 */
[----:B------:R-:W-:Y:S01]  /*4680*/  FADD.FTZ R77, R28, -UR11 ;  /* 0x8000000b1c4d7e21 */ /* 0x000fe20008010000 */
[----:B------:R-:W-:Y:S01]  /*4690*/  FMUL.FTZ R28, R10, R17 ;  /* 0x000000110a1c7220 */ /* 0x000fe20000410000 */
[----:B------:R-:W-:Y:S01]  /*46a0*/  FFMA.FTZ R20, R21, R22, R20 ;  /* 0x0000001615147223 */ /* 0x000fe20000010014 */
[----:B------:R-:W-:Y:S01]  /*46b0*/  FADD.FTZ R27, R27, R22 ;  /* 0x000000161b1b7221 */ /* 0x000fe20000010000 */
[----:B------:R-:W-:Y:S01]  /*46c0*/  FMUL.FTZ R17, R77, UR14 ;  /* 0x0000000e4d117c20 */ /* 0x000fe20008410000 */
[----:B------:R-:W-:Y:S01]  /*46d0*/  FFMA.FTZ R29, R0, R28, R29 ;  /* 0x0000001c001d7223 */ /* 0x000fe2000001001d */
[----:B------:R-:W-:Y:S01]  /*46e0*/  FADD.FTZ R71, R28, R71 ;  /* 0x000000471c477221 */ /* 0x000fe20000010000 */
[----:B------:R-:W-:Y:S01]  /*46f0*/  PRMT R28, R45, 0x7632, R28 ;  /* 0x000076322d1c7816 */ /* 0x000fe2000000001c */
[----:B------:R-:W-:Y:S01]  /*4700*/  FFMA.FTZ R0, R10, R17, R9 ;  /* 0x000000110a007223 */ /* 0x000fe20000010009 */
[----:B------:R-:W-:-:S02]  /*4710*/  FMUL.FTZ R26, R11, R26 ;  /* 0x0000001a0b1a7220 */ /* 0x000fc40000410000 */
        /* <DEDUP_REMOVED lines=13> */
[----:B------:R-:W-:-:S04]  /*47f0*/  FADD.FTZ R28, R28, -UR11 ;  /* 0x8000000b1c1c7e21 */ /* 0x000fc80008010000 */
        /* <DEDUP_REMOVED lines=13> */
[----:B------:R-:W-:Y:S02]  /*48d0*/  FMUL.FTZ R77, R10, R22 ;  /* 0x000000160a4d7220 */ /* 0x000fe40000410000 */
[----:B------:R-:W-:Y:S01]  /*48e0*/  FADD.FTZ R23, R23, R16 ;  /* 0x0000001017177221 */ /* 0x000fe20000010000 */
[----:B------:R-:W-:Y:S01]  /*48f0*/  FFMA.FTZ R25, R18, R16, R25 ;  /* 0x0000001012197223 */ /* 0x000fe20000010019 */
[----:B------:R-:W-:Y:S01]  /*4900*/  FADD.FTZ R76, R76, -UR11 ;  /* 0x8000000b4c4c7e21 */ /* 0x000fe20008010000 */
[----:B------:R-:W-:Y:S01]  /*4910*/  FFMA.FTZ R29, R21, R77, R28 ;  /* 0x0000004d151d7223 */ /* 0x000fe2000001001c */
[----:B------:R-:W-:Y:S01]  /*4920*/  FADD.FTZ R71, R77, R71 ;  /* 0x000000474d477221 */ /* 0x000fe20000010000 */
[----:B------:R-:W-:Y:S01]  /*4930*/  PRMT R77, R43, 0x7632, R77 ;  /* 0x000076322b4d7816 */ /* 0x000fe2000000004d */
[----:B------:R-:W-:-:S02]  /*4940*/  FMUL.FTZ R19, R76, UR14 ;  /* 0x0000000e4c137c20 */ /* 0x000fc40008410000 */
[----:B------:R-:W-:Y:S01]  /*4950*/  FADD.FTZ R71, R71, R26 ;  /* 0x0000001a47477221 */ /* 0x000fe20000010000 */
[----:B------:R-:W-:Y:S01]  /*4960*/  SHF.L.U32 R77, R77, 0x10, RZ ;  /* 0x000000104d4d7819 */ /* 0x000fe200000006ff */
[----:B------:R-:W-:-:S04]  /*4970*/  FFMA.FTZ R21, R10, R19, R9 ;  /* 0x000000130a157223 */ /* 0x000fc80000010009 */
[----:B------:R-:W-:-:S06]  /*4980*/  FMUL.FTZ R28, R21, -1.4426950216293334961 ;  /* 0xbfb8aa3b151c7820 */ /* 0x000fcc0000410000 */
[----:B------:R-:W0:Y:S02]  /*4990*/  MUFU.EX2 R28, R28 ;  /* 0x0000001c001c7308 */ /* 0x000e240000000800 */
[----:B0-----:R-:W-:Y:S01]  /*49a0*/  FADD.FTZ R22, R28, 1 ;  /* 0x3f8000001c167421 */ /* 0x001fe20000010000 */
[----:B------:R-:W-:Y:S01]  /*49b0*/  FFMA.FTZ R28, R24, R26, R29 ;  /* 0x0000001a181c7223 */ /* 0x000fe2000001001d */
[----:B------:R-:W-:-:S04]  /*49c0*/  SHF.L.U32 R26, R40, 0x10, RZ ;  /* 0x00000010281a7819 */ /* 0x000fc800000006ff */
[----:B------:R-:W0:Y:S02]  /*49d0*/  MUFU.RCP R22, R22 ;  /* 0x0000001600167308 */ /* 0x000e240000001000 */
[----:B0-----:R-:W-:Y:S01]  /*49e0*/  FMUL.FTZ R76, R77, R22 ;  /* 0x000000164d4c7220 */ /* 0x001fe20000410000 */
[----:B------:R-:W-:-:S04]  /*49f0*/  FADD.FTZ R77, -R22, 1 ;  /* 0x3f800000164d7421 */ /* 0x000fc80000010100 */
[----:B------:R-:W-:-:S04]  /*4a00*/  FFMA.FTZ R21, R21, R77, 1 ;  /* 0x3f80000015157423 */ /* 0x000fc8000001004d */
[----:B------:R-:W-:Y:S01]  /*4a10*/  FMUL.FTZ R21, R76, R21 ;  /* 0x000000154c157220 */ /* 0x000fe20000410000 */
[----:B------:R-:W-:-:S05]  /*4a20*/  SHF.L.U32 R76, R41, 0x10, RZ ;  /* 0x00000010294c7819 */ /* 0x000fca00000006ff */
        /* <DEDUP_REMOVED lines=15> */
[-C--:B------:R-:W-:Y:S01]  /*4b20*/  FFMA.FTZ R25, R22, R24.reuse, R25 ;  /* 0x0000001816197223 */ /* 0x080fe20000010019 */
[----:B------:R-:W-:Y:S01]  /*4b30*/  FADD.FTZ R77, R26, -UR11 ;  /* 0x8000000b1a4d7e21 */ /* 0x000fe20008010000 */
[----:B------:R-:W-:Y:S01]  /*4b40*/  FADD.FTZ R26, R27, R0 ;  /* 0x000000001b1a7221 */ /* 0x000fe20000010000 */
[----:B------:R-:W-:Y:S01]  /*4b50*/  FFMA.FTZ R27, R17, R29, R28 ;  /* 0x0000001d111b7223 */ /* 0x000fe2000001001c */
[----:B------:R-:W-:Y:S01]  /*4b60*/  SHF.L.U32 R29, R39, 0x10, RZ ;  /* 0x00000010271d7819 */ /* 0x000fe200000006ff */
[----:B------:R-:W-:Y:S01]  /*4b70*/  FMUL.FTZ R0, R77, UR14 ;  /* 0x0000000e4d007c20 */ /* 0x000fe20008410000 */
[----:B------:R-:W-:Y:S01]  /*4b80*/  FADD.FTZ R26, R26, R21 ;  /* 0x000000151a1a7221 */ /* 0x000fe20000010000 */
[----:B------:R-:W-:Y:S02]  /*4b90*/  FMUL.FTZ R24, R11, R24 ;  /* 0x000000180b187220 */ /* 0x000fe40000410000 */
        /* <DEDUP_REMOVED lines=14> */
[----:B------:R-:W-:Y:S02]  /*4c80*/  FADD.FTZ R26, R26, R17 ;  /* 0x000000111a1a7221 */ /* 0x000fe40000010000 */
        /* <DEDUP_REMOVED lines=9> */
[----:B------:R-:W-:-:S04]  /*4d20*/  FFMA.FTZ R27, R18, R27, 1 ;  /* 0x3f800000121b7423 */ /* 0x000fc8000001001b */
[----:B------:R-:W-:Y:S01]  /*4d30*/  FMUL.FTZ R18, R76, R27 ;  /* 0x0000001b4c127220 */ /* 0x000fe20000410000 */
[----:B------:R-:W-:-:S03]  /*4d40*/  SHF.L.U32 R27, R34, 0x10, RZ ;  /* 0x00000010221b7819 */ /* 0x000fc600000006ff */
[----:B------:R-:W-:Y:S02]  /*4d50*/  FADD.FTZ R23, R23, R18 ;  /* 0x0000001217177221 */ /* 0x000fe40000010000 */
[----:B------:R-:W-:Y:S01]  /*4d60*/  FADD.FTZ R76, R27, -UR11 ;  /* 0x8000000b1b4c7e21 */ /* 0x000fe20008010000 */
[CC--:B------:R-:W-:Y:S01]  /*4d70*/  FFMA.FTZ R27, R19.reuse, R21.reuse, R20 ;  /* 0x00000015131b7223 */ /* 0x0c0fe20000010014 */
[----:B------:R-:W-:Y:S02]  /*4d80*/  FMUL.FTZ R21, R10, R21 ;  /* 0x000000150a157220 */ /* 0x000fe40000410000 */
[----:B------:R-:W-:Y:S01]  /*4d90*/  FMUL.FTZ R20, R76, UR14 ;  /* 0x0000000e4c147c20 */ /* 0x000fe20008410000 */
[----:B------:R-:W-:Y:S01]  /*4da0*/  FFMA.FTZ R27, R0, R17, R27 ;  /* 0x00000011001b7223 */ /* 0x000fe2000001001b */
[----:B------:R-:W-:Y:S01]  /*4db0*/  FFMA.FTZ R29, R19, R21, R28 ;  /* 0x00000015131d7223 */ /* 0x000fe2000001001c */
[----:B------:R-:W-:Y:S01]  /*4dc0*/  FADD.FTZ R71, R21, R71 ;  /* 0x0000004715477221 */ /* 0x000fe20000010000 */
[----:B------:R-:W-:Y:S01]  /*4dd0*/  FFMA.FTZ R19, R10, R20, R9 ;  /* 0x000000140a137223 */ /* 0x000fe20000010009 */
[----:B------:R-:W-:Y:S01]  /*4de0*/  SHF.L.U32 R21, R35, 0x10, RZ ;  /* 0x0000001023157819 */ /* 0x000fe200000006ff */
[----:B------:R-:W-:Y:S01]  /*4df0*/  FFMA.FTZ R29, R22, R24, R29 ;  /* 0x00000018161d7223 */ /* 0x000fe2000001001d */
[----:B------:R-:W-:Y:S01]  /*4e00*/  FADD.FTZ R71, R71, R24 ;  /* 0x0000001847477221 */ /* 0x000fe20000010000 */
        /* <DEDUP_REMOVED lines=24> */
[----:B------:R-:W-:-:S03]  /*4f90*/  FMUL.FTZ R24, R10, R17 ;  /* 0x000000110a187220 */ /* 0x000fc60000410000 */
        /* <DEDUP_REMOVED lines=14> */
[----:B------:R-:W-:Y:S01]  /*5080*/  FADD.FTZ R71, R71, R28 ;  /* 0x0000001c47477221 */ /* 0x000fe20000010000 */
[----:B------:R-:W-:Y:S01]  /*5090*/  SHF.L.U32 R28, R5, 0x10, RZ ;  /* 0x00000010051c7819 */ /* 0x000fe200000006ff */
[----:B------:R-:W-:Y:S01]  /*50a0*/  FMUL.FTZ R0, R24, R77 ;  /* 0x0000004d18007220 */ /* 0x000fe20000410000 */
[----:B------:R-:W-:-:S05]  /*50b0*/  SHF.L.U32 R24, R4, 0x10, RZ ;  /* 0x0000001004187819 */ /* 0x000fca00000006ff */
[----:B------:R-:W-:Y:S01]  /*50c0*/  FADD.FTZ R77, R24, -UR11 ;  /* 0x8000000b184d7e21 */ /* 0x000fe20008010000 */
[----:B------:R-:W-:-:S03]  /*50d0*/  FFMA.FTZ R24, R16, R18, R25 ;  /* 0x0000001210187223 */ /* 0x000fc60000010019 */
[----:B------:R-:W-:-:S04]  /*50e0*/  FMUL.FTZ R18, R77, UR14 ;  /* 0x0000000e4d127c20 */ /* 0x000fc80008410000 */
[----:B------:R-:W-:-:S04]  /*50f0*/  FFMA.FTZ R16, R11, R18, R8 ;  /* 0x000000120b107223 */ /* 0x000fc80000010008 */
[----:B------:R-:W-:-:S06]  /*5100*/  FMUL.FTZ R76, R16, -1.4426950216293334961 ;  /* 0xbfb8aa3b104c7820 */ /* 0x000fcc0000410000 */
[----:B------:R-:W0:Y:S02]  /*5110*/  MUFU.EX2 R76, R76 ;  /* 0x0000004c004c7308 */ /* 0x000e240000000800 */
[----:B0-----:R-:W-:Y:S01]  /*5120*/  FADD.FTZ R77, R76, 1 ;  /* 0x3f8000004c4d7421 */ /* 0x001fe20000010000 */
[----:B------:R-:W-:-:S03]  /*5130*/  FMUL.FTZ R76, R10, R19 ;  /* 0x000000130a4c7220 */ /* 0x000fc60000410000 */
[----:B------:R-:W0:Y:S01]  /*5140*/  MUFU.RCP R25, R77 ;  /* 0x0000004d00197308 */ /* 0x000e220000001000 */
[----:B------:R-:W-:Y:S01]  /*5150*/  FADD.FTZ R71, R76, R71 ;  /* 0x000000474c477221 */ /* 0x000fe20000010000 */
[----:B0-----:R-:W-:Y:S01]  /*5160*/  FMUL.FTZ R28, R28, R25 ;  /* 0x000000191c1c7220 */ /* 0x001fe20000410000 */
[----:B------:R-:W-:-:S04]  /*5170*/  FADD.FTZ R25, -R25, 1 ;  /* 0x3f80000019197421 */ /* 0x000fc80000010100 */
[----:B------:R-:W-:-:S04]  /*5180*/  FFMA.FTZ R25, R16, R25, 1 ;  /* 0x3f80000010197423 */ /* 0x000fc80000010019 */
[----:B------:R-:W-:Y:S01]  /*5190*/  FMUL.FTZ R16, R28, R25 ;  /* 0x000000191c107220 */ /* 0x000fe20000410000 */
[----:B------:R-:W-:-:S05]  /*51a0*/  SHF.L.U32 R25, R12, 0x10, RZ ;  /* 0x000000100c197819 */ /* 0x000fca00000006ff */
[----:B------:R-:W-:Y:S01]  /*51b0*/  FADD.FTZ R28, R25, -UR11 ;  /* 0x8000000b191c7e21 */ /* 0x000fe20008010000 */
[----:B------:R-:W-:Y:S01]  /*51c0*/  FADD.FTZ R25, R26, R19 ;  /* 0x000000131a197221 */ /* 0x000fe20000010000 */
[----:B------:R-:W-:Y:S02]  /*51d0*/  FFMA.FTZ R26, R20, R19, R27 ;  /* 0x00000013141a7223 */ /* 0x000fe4000001001b */
[----:B------:R-:W-:Y:S01]  /*51e0*/  FMUL.FTZ R19, R28, UR14 ;  /* 0x0000000e1c137c20 */ /* 0x000fe20008410000 */
[----:B------:R-:W-:Y:S01]  /*51f0*/  FFMA.FTZ R28, R20, R76, R29 ;  /* 0x0000004c141c7223 */ /* 0x000fe2000001001d */
[----:B------:R-:W-:Y:S01]  /*5200*/  SHF.L.U32 R76, R13, 0x10, RZ ;  /* 0x000000100d4c7819 */ /* 0x000fe200000006ff */
[----:B------:R-:W-:Y:S01]  /*5210*/  FADD.FTZ R25, R25, R0 ;  /* 0x0000000019197221 */ /* 0x000fe20000010000 */
[----:B------:R-:W-:Y:S01]  /*5220*/  FFMA.FTZ R20, R10, R19, R9 ;  /* 0x000000130a147223 */ /* 0x000fe20000010009 */
[----:B------:R-:W-:-:S03]  /*5230*/  FFMA.FTZ R26, R17, R0, R26 ;  /* 0x00000000111a7223 */ /* 0x000fc6000001001a */
[----:B------:R-:W-:-:S06]  /*5240*/  FMUL.FTZ R29, R20, -1.4426950216293334961 ;  /* 0xbfb8aa3b141d7820 */ /* 0x000fcc0000410000 */
[----:B------:R-:W0:Y:S02]  /*5250*/  MUFU.EX2 R29, R29 ;  /* 0x0000001d001d7308 */ /* 0x000e240000000800 */
[----:B0-----:R-:W-:Y:S01]  /*5260*/  FADD.FTZ R77, R29, 1 ;  /* 0x3f8000001d4d7421 */ /* 0x001fe20000010000 */
[----:B------:R-:W-:-:S03]  /*5270*/  FMUL.FTZ R29, R11, R22 ;  /* 0x000000160b1d7220 */ /* 0x000fc60000410000 */
[----:B------:R-:W0:Y:S01]  /*5280*/  MUFU.RCP R27, R77 ;  /* 0x0000004d001b7308 */ /* 0x000e220000001000 */
[----:B------:R-:W-:Y:S01]  /*5290*/  FFMA.FTZ R28, R21, R29, R28 ;  /* 0x0000001d151c7223 */ /* 0x000fe2000001001c */
[----:B------:R-:W-:Y:S01]  /*52a0*/  FADD.FTZ R71, R71, R29 ;  /* 0x0000001d47477221 */ /* 0x000fe20000010000 */
[----:B------:R-:W-:Y:S01]  /*52b0*/  SHF.L.U32 R29, R7, 0x10, RZ ;  /* 0x00000010071d7819 */ /* 0x000fe200000006ff */
[----:B0-----:R-:W-:Y:S01]  /*52c0*/  FMUL.FTZ R76, R76, R27 ;  /* 0x0000001b4c4c7220 */ /* 0x001fe20000410000 */
[----:B------:R-:W-:-:S04]  /*52d0*/  FADD.FTZ R27, -R27, 1 ;  /* 0x3f8000001b1b7421 */ /* 0x000fc80000010100 */
[----:B------:R-:W-:-:S04]  /*52e0*/  FFMA.FTZ R27, R20, R27, 1 ;  /* 0x3f800000141b7423 */ /* 0x000fc8000001001b */
        /* <DEDUP_REMOVED lines=29> */
[----:B------:R-:W-:Y:S01]  /*54c0*/  FADD.FTZ R24, R23, R16 ;  /* 0x0000001017187221 */ /* 0x000fe20000010000 */
[-C--:B------:R-:W-:Y:S01]  /*54d0*/  FFMA.FTZ R29, R18, R16.reuse, R27 ;  /* 0x00000010121d7223 */ /* 0x080fe2000001001b */
[----:B------:R-:W-:Y:S01]  /*54e0*/  FMUL.FTZ R16, R11, R16 ;  /* 0x000000100b107220 */ /* 0x000fe20000410000 */
[----:B------:R-:W-:-:S03]  /*54f0*/  FMUL.FTZ R27, R28, R77 ;  /* 0x0000004d1c1b7220 */ /* 0x000fc60000410000 */
[----:B------:R-:W-:Y:S01]  /*5500*/  FFMA.FTZ R23, R18, R16, R17 ;  /* 0x0000001012177223 */ /* 0x000fe20000010011 */
[----:B------:R-:W-:Y:S01]  /*5510*/  FADD.FTZ R71, R71, R16 ;  /* 0x0000001047477221 */ /* 0x000fe20000010000 */
[-C--:B------:R-:W-:Y:S01]  /*5520*/  FMUL.FTZ R16, R10, R20.reuse ;  /* 0x000000140a107220 */ /* 0x080fe20000410000 */
[----:B------:R-:W-:Y:S01]  /*5530*/  FFMA.FTZ R17, R19, R20, R26 ;  /* 0x0000001413117223 */ /* 0x000fe2000001001a */
[----:B------:R-:W-:Y:S01]  /*5540*/  FADD.FTZ R26, R25, R20 ;  /* 0x00000014191a7221 */ /* 0x000fe20000010000 */
[----:B------:R-:W-:Y:S01]  /*5550*/  FADD.FTZ R18, R24, R21 ;  /* 0x0000001518127221 */ /* 0x000fe20000010000 */
[----:B------:R-:W-:Y:S01]  /*5560*/  FFMA.FTZ R23, R19, R16, R23 ;  /* 0x0000001013177223 */ /* 0x000fe20000010017 */
[----:B------:R-:W-:Y:S01]  /*5570*/  FADD.FTZ R71, R16, R71 ;  /* 0x0000004710477221 */ /* 0x000fe20000010000 */
[----:B------:R-:W-:Y:S01]  /*5580*/  FMUL.FTZ R16, R11, R21 ;  /* 0x000000150b107220 */ /* 0x000fe20000410000 */
[-C--:B------:R-:W-:Y:S01]  /*5590*/  FMUL.FTZ R19, R10, R27.reuse ;  /* 0x0000001b0a137220 */ /* 0x080fe20000410000 */
[----:B------:R-:W-:-:S02]  /*55a0*/  FFMA.FTZ R17, R0, R27, R17 ;  /* 0x0000001b00117223 */ /* 0x000fc40000010011 */
[----:B------:R-:W-:Y:S01]  /*55b0*/  FFMA.FTZ R23, R22, R16, R23 ;  /* 0x0000001016177223 */ /* 0x000fe20000010017 */
[----:B------:R-:W-:-:S03]  /*55c0*/  FADD.FTZ R16, R71, R16 ;  /* 0x0000001047107221 */ /* 0x000fc60000010000 */
[----:B------:R-:W-:Y:S01]  /*55d0*/  FFMA.FTZ R23, R0, R19, R23 ;  /* 0x0000001300177223 */ /* 0x000fe20000010017 */
[----:B------:R-:W-:Y:S01]  /*55e0*/  FADD.FTZ R20, R19, R16 ;  /* 0x0000001013147221 */ /* 0x000fe20000010000 */
[----:B------:R-:W-:Y:S01]  /*55f0*/  FFMA.FTZ R16, R22, R21, R29 ;  /* 0x0000001516107223 */ /* 0x000fe2000001001d */
[----:B------:R-:W-:-:S07]  /*5600*/  FADD.FTZ R19, R26, R27 ;  /* 0x0000001b1a137221 */ /* 0x000fce0000010000 */
.L_x_340:
        /* <DEDUP_REMOVED lines=8> */
[----:B------:R-:W-:-:S06]  /*5690*/  ISETP.GT.AND P1, PT, R2, 0x17, PT ;  /* 0x000000170200780c */ /* 0x000fcc0003f24270 */
[----:B0-----:R-:W-:Y:S01]  /*56a0*/  @!P0 FADD.FTZ R23, R0, R23 ;  /* 0x0000001700178221 */ /* 0x001fe20000010000 */
[----:B-1----:R-:W-:Y:S01]  /*56b0*/  ULEA UR6, UR9, UR6, 0x18 ;  /* 0x0000000609067291 */ /* 0x002fe2000f8ec0ff */
[----:B--2---:R-:W-:-:S03]  /*56c0*/  @!P0 FADD.FTZ R20, R21, R20 ;  /* 0x0000001415148221 */ /* 0x004fc60000010000 */
[----:B------:R-:W0:Y:S01]  /*56d0*/  SHFL.DOWN PT, R0, R23, 0x2, 0x1f ;  /* 0x08401f0017007f89 */ /* 0x000e2200000e0000 */
[----:B------:R-:W-:-:S03]  /*56e0*/  ISETP.GT.AND P0, PT, R2, 0x1d, PT ;  /* 0x0000001d0200780c */ /* 0x000fc60003f04270 */
[----:B------:R-:W1:Y:S10]  /*56f0*/  SHFL.DOWN PT, R21, R20, 0x2, 0x1f ;  /* 0x08401f0014157f89 */ /* 0x000e7400000e0000 */
[----:B0-----:R-:W-:-:S02]  /*5700*/  @!P0 FADD.FTZ R23, R23, R0 ;  /* 0x0000000017178221 */ /* 0x001fc40000010000 */
[----:B------:R-:W0:Y:S01]  /*5710*/  S2R R0, SR_TID.X ;  /* 0x0000000000007919 */ /* 0x000e220000002100 */
[----:B-1----:R-:W-:Y:S01]  /*5720*/  @!P0 FADD.FTZ R20, R20, R21 ;  /* 0x0000001514148221 */ /* 0x002fe20000010000 */
[----:B------:R-:W-:Y:S01]  /*5730*/  ISETP.GT.AND P0, PT, R2, 0x1b, PT ;  /* 0x0000001b0200780c */ /* 0x000fe20003f04270 */
[----:B------:R-:W1:Y:S04]  /*5740*/  SHFL.DOWN PT, R22, R23, 0x4, 0x1f ;  /* 0x08801f0017167f89 */ /* 0x000e6800000e0000 */
[----:B------:R-:W2:Y:S08]  /*5750*/  SHFL.DOWN PT, R21, R20, 0x4, 0x1f ;  /* 0x08801f0014157f89 */ /* 0x000eb000000e0000 */
[----:B-1----:R-:W-:Y:S01]  /*5760*/  @!P0 FADD.FTZ R23, R23, R22 ;  /* 0x0000001617178221 */ /* 0x002fe20000010000 */
[----:B--2---:R-:W-:-:S04]  /*5770*/  @!P0 FADD.FTZ R20, R20, R21 ;  /* 0x0000001514148221 */ /* 0x004fc80000010000 */
[----:B------:R-:W1:Y:S01]  /*5780*/  SHFL.DOWN PT, R22, R23, 0x8, 0x1f ;  /* 0x09001f0017167f89 */ /* 0x000e6200000e0000 */
[C---:B0-----:R-:W-:Y:S02]  /*5790*/  LEA R71, R0.reuse, UR6, 0x4 ;  /* 0x0000000600477c11 */ /* 0x041fe4000f8e20ff */
[C---:B------:R-:W-:Y:S01]  /*57a0*/  ISETP.NE.AND P0, PT, R0.reuse, RZ, PT ;  /* 0x000000ff0000720c */ /* 0x040fe20003f05270 */
[----:B------:R-:W0:Y:S01]  /*57b0*/  SHFL.DOWN PT, R21, R20, 0x8, 0x1f ;  /* 0x09001f0014157f89 */ /* 0x000e2200000e0000 */
[----:B------:R-:W-:-:S03]  /*57c0*/  ISETP.GT.U32.AND P3, PT, R0, 0x14, PT ;  /* 0x000000140000780c */ /* 0x000fc60003f64070 */
[----:B------:R2:W-:Y:S01]  /*57d0*/  STS.128 [R71], R16 ;  /* 0x0000001047007388 */ /* 0x0005e20000000c00 */
[----:B-1----:R-:W-:Y:S01]  /*57e0*/  FADD.FTZ R22, R23, R22 ;  /* 0x0000001617167221 */ /* 0x002fe20000010000 */
[----:B0-----:R-:W-:-:S04]  /*57f0*/  FADD.FTZ R21, R20, R21 ;  /* 0x0000001514157221 */ /* 0x001fc80000010000 */
[----:B------:R-:W-:Y:S02]  /*5800*/  FSEL R28, R23, R22, P1 ;  /* 0x00000016171c7208 */ /* 0x000fe40000800000 */
[----:B------:R-:W-:-:S03]  /*5810*/  FSEL R29, R20, R21, P1 ;  /* 0x00000015141d7208 */ /* 0x000fc60000800000 */
[----:B------:R2:W0:Y:S04]  /*5820*/  SHFL.DOWN PT, R23, R28, 0x10, 0x1f ;  /* 0x0a001f001c177f89 */ /* 0x00042800000e0000 */
[----:B------:R2:W1:Y:S01]  /*5830*/  SHFL.DOWN PT, R24, R29, 0x10, 0x1f ;  /* 0x0a001f001d187f89 */ /* 0x00046200000e0000 */
[----:B------:R-:W-:Y:S05]  /*5840*/  @P2 BRA `(.L_x_342) ;  /* 0x0000000000202947 */ /* 0x000fea0003800000 */
[----:B------:R-:W-:Y:S01]  /*5850*/  ISETP.NE.AND P1, PT, R2, RZ, PT ;  /* 0x000000ff0200720c */ /* 0x000fe20003f25270 */
[----:B0-2---:R-:W-:Y:S01]  /*5860*/  FADD.FTZ R28, R22, R23 ;  /* 0x00000017161c7221 */ /* 0x005fe20000010000 */
[----:B-1----:R-:W-:-:S11]  /*5870*/  FADD.FTZ R29, R21, R24 ;  /* 0x00000018151d7221 */ /* 0x002fd60000010000 */
[----:B------:R-:W-:Y:S01]  /*5880*/  VOTEU.ALL UP0, P1 ;  /* 0x0000000000ff7886 */ /* 0x000fe20000800000 */
[----:B------:R-:W-:-:S04]  /*5890*/  @!P1 SHF.R.U32.HI R20, RZ, 0x2, R0 ;  /* 0x00000002ff149819 */ /* 0x000fc80000011600 */
[----:B------:R-:W-:Y:S01]  /*58a0*/  @!UP0 ULEA UR6, UR9, UR7, 0x18 ;  /* 0x0000000709068291 */ /* 0x000fe2000f8ec0ff */
[----:B------:R-:W-:-:S08]  /*58b0*/  @!P1 LOP3.LUT R20, R20, 0xf8, RZ, 0xc0, !PT ;  /* 0x000000f814149812 */ /* 0x000fd000078ec0ff */
[----:B------:R3:W-:Y:S03]  /*58c0*/  @!P1 STS.64 [R20+UR6+0x18], R28 ;  /* 0x0000181c14009988 */ /* 0x0007e60008000a06 */
.L_x_342:
[----:B------:R-:W-:Y:S05]  /*58d0*/  BSYNC.RECONVERGENT B0 ;  /* 0x0000000000007941 */ /* 0x000fea0003800200 */
.L_x_341:
[----:B------:R-:W-:Y:S06]  /*58e0*/  BAR.SYNC.DEFER_BLOCKING 0x0 ;  /* 0x0000000000007b1d */ /* 0x000fec0000010000 */
[----:B------:R-:W-:Y:S04]  /*58f0*/  BSSY.RECONVERGENT B0, `(.L_x_343) ;  /* 0x0000035000007945 */ /* 0x000fe80003800200 */
[----:B------:R-:W-:Y:S05]  /*5900*/  @P0 BRA `(.L_x_344) ;  /* 0x0000000000cc0947 */ /* 0x000fea0003800000 */
[----:B------:R-:W-:-:S09]  /*5910*/  ULEA UR6, UR9, UR7, 0x18 ;  /* 0x0000000709067291 */ /* 0x000fd2000f8ec0ff */
[----:B0--3--:R-:W0:Y:S04]  /*5920*/  LDS.128 R20, [UR6+0x20] ;  /* 0x00002006ff147984 */ /* 0x009e280008000c00 */
[----:B-1----:R-:W1:Y:S01]  /*5930*/  LDS.128 R24, [UR6+0x30] ;  /* 0x00003006ff187984 */ /* 0x002e620008000c00 */
[----:B0-----:R-:W-:Y:S01]  /*5940*/  FADD.FTZ R77, R28, R20 ;  /* 0x000000141c4d7221 */ /* 0x001fe20000010000 */
[----:B------:R-:W-:-:S03]  /*5950*/  FADD.FTZ R20, R29, R21 ;  /* 0x000000151d147221 */ /* 0x000fc60000010000 */
[----:B------:R-:W-:Y:S01]  /*5960*/  FADD.FTZ R77, R77, R22 ;  /* 0x000000164d4d7221 */ /* 0x000fe20000010000 */
[----:B------:R-:W-:-:S03]  /*5970*/  FADD.FTZ R20, R20, R23 ;  /* 0x0000001714147221 */ /* 0x000fc60000010000 */
[----:B-1----:R-:W-:Y:S01]  /*5980*/  FADD.FTZ R77, R77, R24 ;  /* 0x000000184d4d7221 */ /* 0x002fe20000010000 */
[----:B------:R-:W-:Y:S02]  /*5990*/  FADD.FTZ R24, R20, R25 ;  /* 0x0000001914187221 */ /* 0x000fe40000010000 */
[----:B------:R-:W0:Y:S01]  /*59a0*/  LDS.128 R20, [UR6+0x40] ;  /* 0x00004006ff147984 */ /* 0x000e220008000c00 */
[----:B------:R-:W-:Y:S01]  /*59b0*/  FADD.FTZ R77, R77, R26 ;  /* 0x0000001a4d4d7221 */ /* 0x000fe20000010000 */
[----:B--2---:R-:W-:Y:S02]  /*59c0*/  FADD.FTZ R28, R24, R27 ;  /* 0x0000001b181c7221 */ /* 0x004fe40000010000 */
        /* <DEDUP_REMOVED lines=39> */
.L_x_344:
[----:B------:R-:W-:Y:S05]  /*5c40*/  BSYNC.RECONVERGENT B0 ;  /* 0x0000000000007941 */ /* 0x000fea0003800200 */
.L_x_343:
[----:B------:R-:W-:Y:S06]  /*5c50*/  BAR.SYNC.DEFER_BLOCKING 0x0 ;  /* 0x0000000000007b1d */ /* 0x000fec0000010000 */
[----:B------:R-:W-:Y:S04]  /*5c60*/  BSSY.RECONVERGENT B0, `(.L_x_345) ;  /* 0x000009d000007945 */ /* 0x000fe80003800200 */
[----:B------:R-:W-:Y:S05]  /*5c70*/  @P3 BRA `(.L_x_346) ;  /* 0x00000008006c3947 */ /* 0x000fea0003800000 */
[----:B0--3--:R-:W0:Y:S02]  /*5c80*/  LDS.128 R20, [R71+0x150] ;  /* 0x0001500047147984 */ /* 0x009e240000000c00 */
[----:B0-----:R-:W-:Y:S01]  /*5c90*/  FADD.FTZ R25, R16, R20 ;  /* 0x0000001410197221 */ /* 0x001fe20000010000 */
[----:B-1----:R-:W-:Y:S01]  /*5ca0*/  FADD.FTZ R24, R17, R21 ;  /* 0x0000001511187221 */ /* 0x002fe20000010000 */
[----:B------:R-:W-:Y:S01]  /*5cb0*/  FADD.FTZ R27, R18, R22 ;  /* 0x00000016121b7221 */ /* 0x000fe20000010000 */
[----:B------:R-:W-:Y:S02]  /*5cc0*/  FADD.FTZ R26, R19, R23 ;  /* 0x00000017131a7221 */ /* 0x000fe40000010000 */
[----:B--2---:R-:W0:Y:S04]  /*5cd0*/  LDS.128 R16, [R71+0x2a0] ;  /* 0x0002a00047107984 */ /* 0x004e280000000c00 */
[----:B------:R-:W1:Y:S01]  /*5ce0*/  LDS.128 R20, [R71+0x3f0] ;  /* 0x0003f00047147984 */ /* 0x000e620000000c00 */
[----:B0-----:R-:W-:Y:S01]  /*5cf0*/  FADD.FTZ R25, R25, R16 ;  /* 0x0000001019197221 */ /* 0x001fe20000010000 */
[----:B------:R-:W-:Y:S01]  /*5d00*/  FADD.FTZ R24, R24, R17 ;  /* 0x0000001118187221 */ /* 0x000fe20000010000 */
[----:B------:R-:W-:Y:S01]  /*5d10*/  FADD.FTZ R27, R27, R18 ;  /* 0x000000121b1b7221 */ /* 0x000fe20000010000 */
[----:B------:R-:W-:Y:S01]  /*5d20*/  FADD.FTZ R26, R26, R19 ;  /* 0x000000131a1a7221 */ /* 0x000fe20000010000 */
[----:B-1----:R-:W-:Y:S01]  /*5d30*/  FADD.FTZ R25, R25, R20 ;  /* 0x0000001419197221 */ /* 0x002fe20000010000 */
[----:B------:R-:W0:Y:S01]  /*5d40*/  LDS.128 R16, [R71+0x540] ;  /* 0x0005400047107984 */ /* 0x000e220000000c00 */
[----:B------:R-:W-:Y:S01]  /*5d50*/  FADD.FTZ R24, R24, R21 ;  /* 0x0000001518187221 */ /* 0x000fe20000010000 */
[----:B------:R-:W-:Y:S01]  /*5d60*/  FADD.FTZ R27, R27, R22 ;  /* 0x000000161b1b7221 */ /* 0x000fe20000010000 */
[----:B------:R-:W-:-:S02]  /*5d70*/  FADD.FTZ R26, R26, R23 ;  /* 0x000000171a1a7221 */ /* 0x000fc40000010000 */
[----:B------:R-:W1:Y:S01]  /*5d80*/  LDS.128 R20, [R71+0x690] ;  /* 0x0006900047147984 */ /* 0x000e620000000c00 */
[----:B0-----:R-:W-:Y:S01]  /*5d90*/  FADD.FTZ R25, R25, R16 ;  /* 0x0000001019197221 */ /* 0x001fe20000010000 */
[----:B------:R-:W-:Y:S01]  /*5da0*/  FADD.FTZ R24, R24, R17 ;  /* 0x0000001118187221 */ /* 0x000fe20000010000 */
[----:B------:R-:W-:Y:S01]  /*5db0*/  FADD.FTZ R27, R27, R18 ;  /* 0x000000121b1b7221 */ /* 0x000fe20000010000 */
[----:B------:R-:W-:Y:S02]  /*5dc0*/  FADD.FTZ R26, R26, R19 ;  /* 0x000000131a1a7221 */ /* 0x000fe40000010000 */
[----:B------:R-:W0:Y:S01]  /*5dd0*/  LDS.128 R16, [R71+0x7e0] ;  /* 0x0007e00047107984 */ /* 0x000e220000000c00 */
[----:B-1----:R-:W-:Y:S01]  /*5de0*/  FADD.FTZ R25, R25, R20 ;  /* 0x0000001419197221 */ /* 0x002fe20000010000 */
        /* <DEDUP_REMOVED lines=108> */
[----:B------:R-:W-:Y:S01]  /*64b0*/  LDS.128 R16, [R71+0x2610] ;  /* 0x0026100047107984 */ /* 0x000fe20000000c00 */
[----:B-1----:R-:W-:Y:S01]  /*64c0*/  FADD.FTZ R25, R25, R20 ;  /* 0x0000001419197221 */ /* 0x002fe20000010000 */
[----:B------:R-:W-:Y:S01]  /*64d0*/  FADD.FTZ R24, R24, R21 ;  /* 0x0000001518187221 */ /* 0x000fe20000010000 */
[----:B------:R-:W-:Y:S01]  /*64e0*/  FADD.FTZ R27, R27, R22 ;  /* 0x000000161b1b7221 */ /* 0x000fe20000010000 */
[----:B------:R-:W-:-:S02]  /*64f0*/  FADD.FTZ R76, R26, R23 ;  /* 0x000000171a4c7221 */ /* 0x000fc40000010000 */
[----:B------:R-:W0:Y:S02]  /*6500*/  LDS.128 R20, [R71+0x24c0] ;  /* 0x0024c00047147984 */ /* 0x000e240000000c00 */
[----:B0-----:R-:W-:Y:S01]  /*6510*/  FADD.FTZ R25, R25, R20 ;  /* 0x0000001419197221 */ /* 0x001fe20000010000 */
[----:B------:R-:W-:Y:S01]  /*6520*/  FADD.FTZ R24, R24, R21 ;  /* 0x0000001518187221 */ /* 0x000fe20000010000 */
[----:B------:R-:W-:Y:S01]  /*6530*/  FADD.FTZ R27, R27, R22 ;  /* 0x000000161b1b7221 */ /* 0x000fe20000010000 */
[----:B------:R-:W-:Y:S01]  /*6540*/  FADD.FTZ R76, R76, R23 ;  /* 0x000000174c4c7221 */ /* 0x000fe20000010000 */
[----:B------:R-:W-:Y:S01]  /*6550*/  FADD.FTZ R77, R25, R16 ;  /* 0x00000010194d7221 */ /* 0x000fe20000010000 */
[----:B------:R-:W0:Y:S01]  /*6560*/  LDS.128 R20, [R71+0x2760] ;  /* 0x0027600047147984 */ /* 0x000e220000000c00 */
[----:B------:R-:W-:Y:S01]  /*6570*/  FADD.FTZ R16, R24, R17 ;  /* 0x0000001118107221 */ /* 0x000fe20000010000 */
[----:B------:R-:W-:Y:S01]  /*6580*/  FADD.FTZ R17, R27, R18 ;  /* 0x000000121b117221 */ /* 0x000fe20000010000 */
[----:B------:R-:W-:Y:S01]  /*6590*/  FADD.FTZ R76, R76, R19 ;  /* 0x000000134c4c7221 */ /* 0x000fe20000010000 */
[----:B------:R-:W1:Y:S01]  /*65a0*/  LDS.128 R24, [R71+0x28b0] ;  /* 0x0028b00047187984 */ /* 0x000e620000000c00 */
[----:B0-----:R-:W-:Y:S01]  /*65b0*/  FADD.FTZ R18, R16, R21 ;  /* 0x0000001510127221 */ /* 0x001fe20000010000 */
[----:B------:R-:W-:Y:S01]  /*65c0*/  FADD.FTZ R19, R17, R22 ;  /* 0x0000001611137221 */ /* 0x000fe20000010000 */
[----:B------:R-:W-:Y:S01]  /*65d0*/  FADD.FTZ R77, R77, R20 ;  /* 0x000000144d4d7221 */ /* 0x000fe20000010000 */
[----:B------:R-:W-:Y:S01]  /*65e0*/  FADD.FTZ R76, R76, R23 ;  /* 0x000000174c4c7221 */ /* 0x000fe20000010000 */
[----:B-1----:R-:W-:Y:S01]  /*65f0*/  FADD.FTZ R17, R18, R25 ;  /* 0x0000001912117221 */ /* 0x002fe20000010000 */
[----:B------:R-:W-:Y:S01]  /*6600*/  FADD.FTZ R18, R19, R26 ;  /* 0x0000001a13127221 */ /* 0x000fe20000010000 */
[----:B------:R-:W-:Y:S01]  /*6610*/  FADD.FTZ R16, R77, R24 ;  /* 0x000000184d107221 */ /* 0x000fe20000010000 */
[----:B------:R-:W-:-:S07]  /*6620*/  FADD.FTZ R19, R76, R27 ;  /* 0x0000001b4c137221 */ /* 0x000fce0000010000 */
.L_x_346:
[----:B------:R-:W-:Y:S05]  /*6630*/  BSYNC.RECONVERGENT B0 ;  /* 0x0000000000007941 */ /* 0x000fea0003800200 */
.L_x_345:
[----:B------:R-:W-:Y:S04]  /*6640*/  BSSY.RECONVERGENT B0, `(.L_x_347) ;  /* 0x000001e000007945 */ /* 0x000fe80003800200 */
[----:B------:R-:W-:Y:S05]  /*6650*/  @P3 BRA `(.L_x_348) ;  /* 0x0000000000703947 */ /* 0x000fea0003800000 */
[----:B-1----:R-:W1:Y:S01]  /*6660*/  LDC.64 R24, c[0x0][0x3d8] ;  /* 0x0000f600ff187b82 */ /* 0x002e620000000a00 */
[----:B0-----:R-:W-:-:S05]  /*6670*/  MOV R23, UR8 ;  /* 0x0000000800177c02 */ /* 0x001fca0008000f00 */
[----:B------:R-:W-:Y:S02]  /*6680*/  IMAD R23, R23, 0x15, R0 ;  /* 0x0000001517177824 */ /* 0x000fe400078e0200 */
[----:B---3--:R-:W0:Y:S02]  /*6690*/  LDC.64 R20, c[0x0][0x3f8] ;  /* 0x0000fe00ff147b82 */ /* 0x008e240000000a00 */
[----:B-1----:R-:W-:-:S05]  /*66a0*/  IMAD.WIDE R24, R23, 0x4, R24 ;  /* 0x0000000417187825 */ /* 0x002fca00078e0218 */
[----:B------:R4:W-:Y:S01]  /*66b0*/  REDG.E.ADD.F32.FTZ.RN.STRONG.GPU desc[UR12][R24.64], R16 ;  /* 0x00000010180079a6 */ /* 0x0009e2000c12f30c */
[----:B0-----:R-:W-:Y:S01]  /*66c0*/  IMAD.WIDE.U32 R22, R20, 0x3, RZ ;  /* 0x0000000314167825 */ /* 0x001fe200078e00ff */
[C---:B--2---:R-:W-:Y:S02]  /*66d0*/  LEA R71, R21.reuse, R21, 0x1 ;  /* 0x0000001515477211 */ /* 0x044fe400078e08ff */
        /* <DEDUP_REMOVED lines=20> */
.L_x_348:
[----:B------:R-:W-:Y:S05]  /*6820*/  BSYNC.RECONVERGENT B0 ;  /* 0x0000000000007941 */ /* 0x000fea0003800200 */
.L_x_347:
[----:B----4-:R-:W4:Y:S02]  /*6830*/  LDC R22, c[0x0][0x370] ;  /* 0x0000dc00ff167b82 */ /* 0x010f240000000800 */
[----:B----4-:R-:W-:-:S13]  /*6840*/  ISETP.GE.U32.AND P1, PT, R22, 0x2, PT ;  /* 0x000000021600780c */ /* 0x010fda0003f26070 */
[----:B------:R-:W-:Y:S05]  /*6850*/  @!P1 BRA `(.L_x_349) ;  /* 0x0000001400489947 */ /* 0x000fea0003800000 */
[----:B------:R-:W-:Y:S05]  /*6860*/  @P0 BRA `(.L_x_350) ;  /* 0x0000000000900947 */ /* 0x000fea0003800000 */
[----:B------:R-:W4:Y:S01]  /*6870*/  S2R R25, SR_CTAID.Y ;  /* 0x0000000000197919 */ /* 0x000f220000002600 */
[----:B-1----:R-:W1:Y:S01]  /*6880*/  LDC R24, c[0x0][0x374] ;  /* 0x0000dd00ff187b82 */ /* 0x002e620000000800 */
[----:B------:R-:W-:-:S07]  /*6890*/  ULOP3.LUT UR6, UR4, 0x1, URZ, 0xc0, !UPT ;  /* 0x0000000104067892 */ /* 0x000fce000f8ec0ff */
[----:B---3--:R-:W0:Y:S08]  /*68a0*/  LDC R20, c[0x0][0x370] ;  /* 0x0000dc00ff147b82 */ /* 0x008e300000000800 */
[----:B--2---:R-:W2:Y:S08]  /*68b0*/  LDC.64 R16, c[0x0][0x3c8] ;  /* 0x0000f200ff107b82 */ /* 0x004eb00000000a00 */
[----:B------:R-:W3:Y:S01]  /*68c0*/  LDC.64 R18, c[0x0][0x3d0] ;  /* 0x0000f400ff127b82 */ /* 0x000ee20000000a00 */
[----:B-1----:R-:W-:Y:S01]  /*68d0*/  IMAD R21, R24, UR6, RZ ;  /* 0x0000000618157c24 */ /* 0x002fe2000f8e02ff */
[----:B------:R-:W-:-:S04]  /*68e0*/  ULOP3.LUT UP0, UR6, UR4, 0x2, URZ, 0xc0, !UPT ;  /* 0x0000000204067892 */ /* 0x000fc8000f80c0ff */
[----:B------:R-:W-:Y:S01]  /*68f0*/  UIADD3 UR6, UPT, UPT, -UR6, 0x1, URZ ;  /* 0x0000000106067890 */ /* 0x000fe2000fffe1ff */
[C---:B0-----:R-:W-:Y:S01]  /*6900*/  IMAD R23, R21.reuse, R20, RZ ;  /* 0x0000001415177224 */ /* 0x041fe200078e02ff */
[----:B----4-:R-:W-:Y:S02]  /*6910*/  IADD3 R21, PT, PT, R21, R25, RZ ;  /* 0x0000001915157210 */ /* 0x010fe40007ffe0ff */
[----:B------:R-:W-:Y:S02]  /*6920*/  PLOP3.LUT P0, PT, PT, PT, UP0, 0x80, 0x8 ;  /* 0x000000000008781c */ /* 0x000fe40003f0f008 */
[----:B------:R-:W-:Y:S01]  /*6930*/  SHF.L.U32 R23, R23, 0x1, RZ ;  /* 0x0000000117177819 */ /* 0x000fe200000006ff */
[----:B--2---:R-:W-:Y:S01]  /*6940*/  IMAD.WIDE.U32 R16, R21, 0x4, R16 ;  /* 0x0000000415107825 */ /* 0x004fe200078e0010 */
[----:B------:R-:W-:-:S04]  /*6950*/  SEL R21, R20, RZ, !P0 ;  /* 0x000000ff14157207 */ /* 0x000fc80004000000 */
[----:B------:R-:W-:Y:S01]  /*6960*/  ISETP.NE.AND P0, PT, R21, -0x1, PT ;  /* 0xffffffff1500780c */ /* 0x000fe20003f05270 */
[----:B---3--:R-:W-:-:S04]  /*6970*/  IMAD.WIDE R18, R23, 0x4, R18 ;  /* 0x0000000417127825 */ /* 0x008fc800078e0212 */
        /* <DEDUP_REMOVED lines=9> */
[----:B----4-:R-:W0:Y:S01]  /*6a10*/  LDC R23, c[0x0][0x2f8] ;  /* 0x0000be00ff177b82 */ /* 0x010e220000000800 */
[----:B------:R-:W-:-:S07]  /*6a20*/  MOV R18, 0xffffffff ;  /* 0xffffffff00127802 */ /* 0x000fce0000000f00 */
.L_x_351:
[----:B------:R-:W2:Y:S04]  /*6a30*/  LDG.E.STRONG.GPU R20, desc[UR12][R16.64] ;  /* 0x0000000c10147981 */ /* 0x000ea8000c1ef900 */
[----:B--2---:R-:W-:Y:S01]  /*6a40*/  CCTL.IVALL ;  /* 0x00000000ff00798f */ /* 0x004fe20002000000 */
[----:B0-----:R-:W-:Y:S01]  /*6a50*/  IADD3 R19, PT, PT, R23, -R23, RZ ;  /* 0x8000001717137210 */ /* 0x001fe20007ffe0ff */
[----:B------:R-:W-:Y:S05]  /*6a60*/  YIELD ;  /* 0x0000000000007946 */ /* 0x000fea0003800000 */
[----:B------:R-:W-:-:S13]  /*6a70*/  ISETP.EQ.AND P0, PT, R19, RZ, PT ;  /* 0x000000ff1300720c */ /* 0x000fda0003f02270 */
[----:B------:R-:W-:-:S04]  /*6a80*/  @P0 MOV R18, R20 ;  /* 0x0000001400120202 */ /* 0x000fc80000000f00 */
[----:B------:R-:W-:-:S13]  /*6a90*/  ISETP.NE.AND P0, PT, R18, R21, PT ;  /* 0x000000151200720c */ /* 0x000fda0003f05270 */
[----:B------:R-:W-:Y:S05]  /*6aa0*/  @P0 BRA `(.L_x_351) ;  /* 0xfffffffc00e00947 */ /* 0x000fea000383ffff */
.L_x_350:
[----:B------:R-:W-:Y:S05]  /*6ab0*/  WARPSYNC.ALL ;  /* 0x0000000000007948 */ /* 0x000fea0003800000 */
[----:B------:R-:W-:Y:S01]  /*6ac0*/  ISETP.GE.U32.AND P0, PT, R22, 0x8, PT ;  /* 0x000000081600780c */ /* 0x000fe20003f06070 */
[----:B------:R-:W-:Y:S01]  /*6ad0*/  BAR.SYNC.DEFER_BLOCKING 0x0 ;  /* 0x0000000000007b1d */ /* 0x000fe20000010000 */
[----:B------:R-:W-:-:S11]  /*6ae0*/  HFMA2 R25, -RZ, RZ, 0, 0 ;  /* 0x00000000ff197431 */ /* 0x000fd600000001ff */
[----:B------:R-:W-:Y:S05]  /*6af0*/  @!P0 BRA `(.L_x_352) ;  /* 0x0000000800988947 */ /* 0x000fea0003800000 */
[----:B------:R-:W5:Y:S01]  /*6b00*/  S2UR UR6, SR_CTAID.Y ;  /* 0x00000000000679c3 */ /* 0x000f620000002600 */
[----:B------:R-:W0:Y:S01]  /*6b10*/  S2R R26, SR_TID.X ;  /* 0x00000000001a7919 */ /* 0x000e220000002100 */
[----:B------:R-:W5:Y:S01]  /*6b20*/  LDCU UR7, c[0x0][0x374] ;  /* 0x00006e80ff0777ac */ /* 0x000f620008000800 */
[----:B------:R-:W-:Y:S01]  /*6b30*/  MOV R27, RZ ;  /* 0x000000ff001b7202 */ /* 0x000fe20000000f00 */
[----:B------:R-:W-:-:S04]  /*6b40*/  UIADD3 UR21, UPT, UPT, -UR10, URZ, URZ ;  /* 0x000000ff0a157290 */ /* 0x000fc8000fffe1ff */
[----:B------:R-:W0:Y:S01]  /*6b50*/  S2UR UR9, SR_CTAID.X ;  /* 0x00000000000979c3 */ /* 0x000e220000002500 */
[----:B-----5:R-:W-:Y:S02]  /*6b60*/  UIMAD UR15, UR7, 0x3, UR6 ;  /* 0x00000003070f78a4 */ /* 0x020fe4000f8e0206 */
[----:B------:R-:W-:Y:S02]  /*6b70*/  ULEA UR16, UR7, UR6, 0x1 ;  /* 0x0000000607107291 */ /* 0x000fe4000f8e08ff */
[----:B------:R-:W-:Y:S02]  /*6b80*/  UIMAD UR17, UR7, 0x6, UR6 ;  /* 0x00000006071178a4 */ /* 0x000fe4000f8e0206 */
[----:B------:R-:W-:Y:S02]  /*6b90*/  ULEA UR18, UR7, UR6, 0x2 ;  /* 0x0000000607127291 */ /* 0x000fe4000f8e10ff */
[----:B------:R-:W-:Y:S02]  /*6ba0*/  UIMAD UR19, UR7, 0x7, UR6 ;  /* 0x00000007071378a4 */ /* 0x000fe4000f8e0206 */
[----:B------:R-:W-:-:S02]  /*6bb0*/  UIMAD UR20, UR7, 0x5, UR6 ;  /* 0x00000005071478a4 */ /* 0x000fc4000f8e0206 */
[----:B0-----:R-:W-:-:S12]  /*6bc0*/  UIADD3 UR7, UPT, UPT, UR6, UR7, URZ ;  /* 0x0000000706077290 */ /* 0x001fd8000fffe0ff */
.L_x_353:
[----:B------:R-:W-:Y:S01]  /*6bd0*/  ISETP.NE.AND P5, PT, RZ, UR21, PT ;  /* 0x00000015ff007c0c */ /* 0x000fe2000bfa5270 */
[----:B------:R-:W-:Y:S01]  /*6be0*/  UMOV UR10, UR9 ;  /* 0x00000009000a7c82 */ /* 0x000fe20008000000 */
[C---:B----4-:R-:W-:Y:S02]  /*6bf0*/  IADD3 R23, PT, PT, R27.reuse, 0x2, RZ ;  /* 0x000000021b177810 */ /* 0x050fe40007ffe0ff */
[----:B------:R-:W-:Y:S02]  /*6c00*/  ISETP.NE.OR P5, PT, R0, RZ, !P5 ;  /* 0x000000ff0000720c */ /* 0x000fe40006fa5670 */
[----:B------:R-:W-:Y:S02]  /*6c10*/  IADD3 R0, PT, PT, R27, 0x1, RZ ;  /* 0x000000011b007810 */ /* 0x000fe40007ffe0ff */
[----:B------:R-:W-:Y:S02]  /*6c20*/  MOV R21, UR4 ;  /* 0x0000000400157c02 */ /* 0x000fe40008000f00 */
[----:B------:R-:W-:-:S02]  /*6c30*/  ISETP.NE.AND P6, PT, R0, UR10, PT ;  /* 0x0000000a00007c0c */ /* 0x000fc4000bfc5270 */
[----:B------:R-:W-:Y:S02]  /*6c40*/  MOV R0, R26 ;  /* 0x0000001a00007202 */ /* 0x000fe40000000f00 */
[----:B------:R-:W-:Y:S02]  /*6c50*/  ISETP.NE.AND P4, PT, R23, UR10, PT ;  /* 0x0000000a17007c0c */ /* 0x000fe4000bf85270 */
[C---:B------:R-:W-:Y:S01]  /*6c60*/  ISETP.NE.OR P6, PT, R0.reuse, RZ, !P6 ;  /* 0x000000ff0000720c */ /* 0x040fe200077c5670 */
[----:B--2---:R-:W0:Y:S01]  /*6c70*/  @!P5 LDC R18, c[0x0][0x374] ;  /* 0x0000dd00ff12db82 */ /* 0x004e220000000800 */
[----:B------:R-:W-:Y:S02]  /*6c80*/  @!P5 LOP3.LUT R21, R21, 0x1, RZ, 0xc0, !PT ;  /* 0x000000011515d812 */ /* 0x000fe400078ec0ff */
[----:B------:R-:W-:Y:S02]  /*6c90*/  ISETP.NE.OR P4, PT, R0, RZ, !P4 ;  /* 0x000000ff0000720c */ /* 0x000fe40006785670 */
[----:B------:R-:W-:-:S03]  /*6ca0*/  MOV R76, UR4 ;  /* 0x00000004004c7c02 */ /* 0x000fc60008000f00 */
[----:B------:R-:W2:Y:S08]  /*6cb0*/  @!P5 LDC R19, c[0x0][0x370] ;  /* 0x0000dc00ff13db82 */ /* 0x000eb00000000800 */
[----:B---3--:R-:W3:Y:S01]  /*6cc0*/  @!P6 LDC R20, c[0x0][0x374] ;  /* 0x0000dd00ff14eb82 */ /* 0x008ee20000000800 */
[----:B------:R-:W-:-:S07]  /*6cd0*/  @!P4 LOP3.LUT R76, R76, 0x1, RZ, 0xc0, !PT ;  /* 0x000000014c4cc812 */ /* 0x000fce00078ec0ff */
[----:B------:R-:W4:Y:S01]  /*6ce0*/  @!P5 LDC.64 R16, c[0x0][0x3d0] ;  /* 0x0000f400ff10db82 */ /* 0x000f220000000a00 */
[----:B0-----:R-:W-:Y:S01]  /*6cf0*/  @!P5 IMAD R18, R21, R18, RZ ;  /* 0x000000121512d224 */ /* 0x001fe200078e02ff */
[----:B------:R-:W-:-:S04]  /*6d00*/  MOV R21, UR4 ;  /* 0x0000000400157c02 */ /* 0x000fc80008000f00 */
[----:B------:R-:W-:Y:S02]  /*6d10*/  @!P6 LOP3.LUT R21, R21, 0x1, RZ, 0xc0, !PT ;  /* 0x000000011515e812 */ /* 0x000fe400078ec0ff */
[----:B------:R-:W0:Y:S01]  /*6d20*/  @!P6 LDC R22, c[0x0][0x370] ;  /* 0x0000dc00ff16eb82 */ /* 0x000e220000000800 */
[----:B--2---:R-:W-:Y:S02]  /*6d30*/  @!P5 IMAD R18, R18, R19, RZ ;  /* 0x000000131212d224 */ /* 0x004fe400078e02ff */
[----:B---3--:R-:W-:-:S05]  /*6d40*/  @!P6 IMAD R19, R21, R20, RZ ;  /* 0x000000141513e224 */ /* 0x008fca00078e02ff */
[----:B------:R-:W2:Y:S01]  /*6d50*/  @!P4 LDC R23, c[0x0][0x374] ;  /* 0x0000dd00ff17cb82 */ /* 0x000ea20000000800 */
[----:B------:R-:W-:-:S05]  /*6d60*/  @!P5 SHF.L.U32 R21, R18, 0x1, RZ ;  /* 0x000000011215d819 */ /* 0x000fca00000006ff */
[----:B----4-:R-:W-:Y:S02]  /*6d70*/  @!P5 IMAD.WIDE R16, R21, 0x4, R16 ;  /* 0x000000041510d825 */ /* 0x010fe400078e0210 */
[----:B-1----:R-:W1:Y:S01]  /*6d80*/  @!P4 LDC R24, c[0x0][0x370] ;  /* 0x0000dc00ff18cb82 */ /* 0x002e620000000800 */
[----:B------:R-:W-:-:S05]  /*6d90*/  MOV R21, UR6 ;  /* 0x0000000600157c02 */ /* 0x000fca0008000f00 */
[----:B------:R-:W-:Y:S02]  /*6da0*/  @!P5 IMAD.WIDE.U32 R16, R21, 0x8, R16 ;  /* 0x000000081510d825 */ /* 0x000fe400078e0010 */
[----:B------:R-:W3:Y:S02]  /*6db0*/  @!P4 LDC.64 R20, c[0x0][0x3d0] ;  /* 0x0000f400ff14cb82 */ /* 0x000ee40000000a00 */
[----:B0-----:R-:W-:Y:S02]  /*6dc0*/  @!P6 IMAD R22, R19, R22, RZ ;  /* 0x000000161316e224 */ /* 0x001fe400078e02ff */
[----:B------:R-:W4:Y:S04]  /*6dd0*/  @!P5 LDG.E.64 R16, desc[UR12][R16.64] ;  /* 0x0000000c1010d981 */ /* 0x000f28000c1e1b00 */
[----:B------:R-:W0:Y:S01]  /*6de0*/  @!P6 LDC.64 R18, c[0x0][0x3d0] ;  /* 0x0000f400ff12eb82 */ /* 0x000e220000000a00 */
[----:B--2---:R-:W-:Y:S01]  /*6df0*/  @!P4 IMAD R23, R76, R23, RZ ;  /* 0x000000174c17c224 */ /* 0x004fe200078e02ff */
[----:B------:R-:W-:-:S03]  /*6e00*/  @!P6 SHF.L.U32 R25, R22, 0x1, RZ ;  /* 0x000000011619e819 */ /* 0x000fc600000006ff */
[----:B-1----:R-:W-:-:S05]  /*6e10*/  @!P4 IMAD R23, R23, R24, RZ ;  /* 0x000000181717c224 */ /* 0x002fca00078e02ff */
        /* <DEDUP_REMOVED lines=116> */
.L_x_352:
[----:B-1----:R-:W2:Y:S02]  /*7560*/  LDC R24, c[0x0][0x370] ;  /* 0x0000dc00ff187b82 */ /* 0x002ea40000000800 */
[----:B--2-4-:R-:W-:-:S13]  /*7570*/  LOP3.LUT P0, R16, R24, 0x7, RZ, 0xc0, !PT ;  /* 0x0000000718107812 */ /* 0x014fda000780c0ff */
        /* <DEDUP_REMOVED lines=15> */
[----:B------:R-:W2:Y:S01]  /*7670*/  @!P1 LDC R77, c[0x0][0x374] ;  /* 0x0000dd00ff4d9b82 */ /* 0x000ea20000000800 */
[----:B------:R-:W3:Y:S01]  /*7680*/  @!P1 S2R R16, SR_CTAID.Y ;  /* 0x0000000000109919 */ /* 0x000ee20000002600 */
[----:B------:R-:W4:Y:S06]  /*7690*/  @!P2 S2R R17, SR_CTAID.Y ;  /* 0x000000000011a919 */ /* 0x000f2c0000002600 */
[----:B------:R-:W5:Y:S08]  /*76a0*/  @!P2 LDC R18, c[0x0][0x374] ;  /* 0x0000dd00ff12ab82 */ /* 0x000f700000000800 */
[----:B0-----:R-:W1:Y:S08]  /*76b0*/  @!P3 LDC R23, c[0x0][0x374] ;  /* 0x0000dd00ff17bb82 */ /* 0x001e700000000800 */
[----:B------:R-:W0:Y:S01]  /*76c0*/  @!P1 LDC.64 R26, c[0x0][0x3d0] ;  /* 0x0000f400ff1a9b82 */ /* 0x000e220000000a00 */
        /* <DEDUP_REMOVED lines=8> */
[-C--:B--2---:R-:W-:Y:S02]  /*7750*/  @!P1 IMAD R71, R22, R77.reuse, RZ ;  /* 0x0000004d16479224 */ /* 0x084fe400078e02ff */
[----:B---3--:R-:W-:Y:S01]  /*7760*/  @!P1 IMAD R77, R25, R77, R16 ;  /* 0x0000004d194d9224 */ /* 0x008fe200078e0210 */
[----:B------:R-:W1:Y:S01]  /*7770*/  @!P0 LDC R22, c[0x0][0x374] ;  /* 0x0000dd00ff168b82 */ /* 0x000e620000000800 */
[-C--:B-----5:R-:W-:Y:S02]  /*7780*/  @!P2 IMAD R16, R19, R18.reuse, RZ ;  /* 0x000000121310a224 */ /* 0x0a0fe400078e02ff */
[----:B------:R-:W-:Y:S02]  /*7790*/  @!P2 IMAD R18, R25, R18, R18 ;  /* 0x000000121912a224 */ /* 0x000fe400078e0212 */
[-C--:B------:R-:W-:Y:S02]  /*77a0*/  @!P1 IMAD R71, R71, R24.reuse, RZ ;  /* 0x0000001847479224 */ /* 0x080fe400078e02ff */
[----:B------:R-:W-:Y:S01]  /*77b0*/  @!P2 IMAD R16, R16, R24, RZ ;  /* 0x000000181010a224 */ /* 0x000fe200078e02ff */
[----:B----4-:R-:W-:-:S02]  /*77c0*/  @!P2 IADD3 R17, PT, PT, R18, R17, RZ ;  /* 0x000000111211a210 */ /* 0x010fc40007ffe0ff */
[----:B------:R-:W2:Y:S01]  /*77d0*/  @!P2 LDC.64 R18, c[0x0][0x3d0] ;  /* 0x0000f400ff12ab82 */ /* 0x000ea20000000a00 */
[----:B------:R-:W-:Y:S02]  /*77e0*/  @!P1 SHF.L.U32 R71, R71, 0x1, RZ ;  /* 0x0000000147479819 */ /* 0x000fe400000006ff */
[----:B------:R-:W-:-:S03]  /*77f0*/  @!P2 SHF.L.U32 R16, R16, 0x1, RZ ;  /* 0x000000011010a819 */ /* 0x000fc600000006ff */
[----:B0-----:R-:W-:Y:S02]  /*7800*/  @!P1 IMAD.WIDE R26, R71, 0x4, R26 ;  /* 0x00000004471a9825 */ /* 0x001fe400078e021a */
[----:B------:R-:W1:Y:S02]  /*7810*/  @!P0 S2R R71, SR_CTAID.Y ;  /* 0x0000000000478919 */ /* 0x000e640000002600 */
[----:B------:R-:W-:-:S04]  /*7820*/  @!P1 IMAD.WIDE.U32 R26, R77, 0x8, R26 ;  /* 0x000000084d1a9825 */ /* 0x000fc800078e001a */
[----:B--2---:R-:W-:-:S04]  /*7830*/  @!P2 IMAD.WIDE R18, R16, 0x4, R18 ;  /* 0x000000041012a825 */ /* 0x004fc800078e0212 */
        /* <DEDUP_REMOVED lines=26> */
.L_x_354:
        /* <DEDUP_REMOVED lines=8> */
[----:B0-----:R-:W-:Y:S02]  /*7a60*/  MOV R23, UR4 ;  /* 0x0000000400177c02 */ /* 0x001fe40008000f00 */
[----:B------:R-:W-:-:S07]  /*7a70*/  MOV R27, UR4 ;  /* 0x00000004001b7c02 */ /* 0x000fce0008000f00 */
[----:B------:R-:W0:Y:S01]  /*7a80*/  @!P1 LDC R22, c[0x0][0x374] ;  /* 0x0000dd00ff169b82 */ /* 0x000e220000000800 */
[----:B------:R-:W1:Y:S01]  /*7a90*/  @!P1 S2R R21, SR_CTAID.Y ;  /* 0x0000000000159919 */ /* 0x000e620000002600 */
[----:B------:R-:W-:Y:S02]  /*7aa0*/  @!P1 LOP3.LUT R23, R23, 0x1, RZ, 0xc0, !PT ;  /* 0x0000000117179812 */ /* 0x000fe400078ec0ff */
[----:B------:R-:W-:Y:S01]  /*7ab0*/  @!P0 LOP3.LUT R27, R27, 0x1, RZ, 0xc0, !PT ;  /* 0x000000011b1b8812 */ /* 0x000fe200078ec0ff */
[----:B---3--:R-:W2:Y:S03]  /*7ac0*/  @!P0 S2R R20, SR_CTAID.Y ;  /* 0x0000000000148919 */ /* 0x008ea60000002600 */
[----:B------:R-:W3:Y:S08]  /*7ad0*/  @!P0 LDC R26, c[0x0][0x374] ;  /* 0x0000dd00ff1a8b82 */ /* 0x000ef00000000800 */
[----:B------:R-:W4:Y:S08]  /*7ae0*/  @!P1 LDC.64 R16, c[0x0][0x3d0] ;  /* 0x0000f400ff109b82 */ /* 0x000f300000000a00 */
[----:B------:R-:W5:Y:S01]  /*7af0*/  @!P0 LDC.64 R18, c[0x0][0x3d0] ;  /* 0x0000f400ff128b82 */ /* 0x000f620000000a00 */
[----:B0-----:R-:W-:-:S04]  /*7b00*/  @!P1 IMAD R23, R23, R22, RZ ;  /* 0x0000001617179224 */ /* 0x001fc800078e02ff */
[----:B------:R-:W-:Y:S02]  /*7b10*/  @!P1 IMAD R23, R23, R24, RZ ;  /* 0x0000001817179224 */ /* 0x000fe400078e02ff */
[----:B---3--:R-:W-:-:S03]  /*7b20*/  @!P0 IMAD R27, R27, R26, RZ ;  /* 0x0000001a1b1b8224 */ /* 0x008fc600078e02ff */
[----:B------:R-:W-:Y:S01]  /*7b30*/  @!P1 SHF.L.U32 R23, R23, 0x1, RZ ;  /* 0x0000000117179819 */ /* 0x000fe200000006ff */
[----:B-1----:R-:W-:Y:S02]  /*7b40*/  @!P1 IMAD R21, R25, R22, R21 ;  /* 0x0000001619159224 */ /* 0x002fe400078e0215 */
[----:B------:R-:W-:Y:S02]  /*7b50*/  @!P0 IMAD R27, R27, R24, RZ ;  /* 0x000000181b1b8224 */ /* 0x000fe400078e02ff */
[----:B----4-:R-:W-:-:S03]  /*7b60*/  @!P1 IMAD.WIDE R16, R23, 0x4, R16 ;  /* 0x0000000417109825 */ /* 0x010fc600078e0210 */
[----:B------:R-:W-:Y:S01]  /*7b70*/  @!P0 SHF.L.U32 R27, R27, 0x1, RZ ;  /* 0x000000011b1b8819 */ /* 0x000fe200000006ff */
[----:B------:R-:W-:Y:S02]  /*7b80*/  @!P0 IMAD R23, R25, R26, R26 ;  /* 0x0000001a19178224 */ /* 0x000fe400078e021a */
[----:B------:R-:W-:-:S03]  /*7b90*/  @!P1 IMAD.WIDE.U32 R16, R21, 0x8, R16 ;  /* 0x0000000815109825 */ /* 0x000fc600078e0010 */
[----:B--2---:R-:W-:Y:S01]  /*7ba0*/  @!P0 IADD3 R23, PT, PT, R23, R20, RZ ;  /* 0x0000001417178210 */ /* 0x004fe20007ffe0ff */
[----:B-----5:R-:W-:Y:S02]  /*7bb0*/  @!P0 IMAD.WIDE R18, R27, 0x4, R18 ;  /* 0x000000041b128825 */ /* 0x020fe400078e0212 */
        /* <DEDUP_REMOVED lines=8> */
.L_x_355:
[----:B------:R-:W-:Y:S01]  /*7c40*/  ISETP.NE.AND P0, PT, R25, UR10, PT ;  /* 0x0000000a19007c0c */ /* 0x000fe2000bf05270 */
[----:B------:R-:W-:Y:S01]  /*7c50*/  BSSY.RECONVERGENT B0, `(.L_x_349) ;  /* 0x0000012000007945 */ /* 0x000fe20003800200 */
[----:B------:R-:W-:Y:S02]  /*7c60*/  LOP3.LUT R16, R24, 0x1, RZ, 0xc0, !PT ;  /* 0x0000000118107812 */ /* 0x000fe400078ec0ff */
[----:B------:R-:W-:-:S04]  /*7c70*/  ISETP.NE.OR P0, PT, R0, RZ, !P0 ;  /* 0x000000ff0000720c */ /* 0x000fc80004705670 */
[----:B------:R-:W-:-:S13]  /*7c80*/  ISETP.NE.U32.OR P0, PT, R16, 0x1, P0 ;  /* 0x000000011000780c */ /* 0x000fda0000705470 */
[----:B------:R-:W-:Y:S05]  /*7c90*/  @P0 BRA `(.L_x_356) ;  /* 0x0000000000340947 */ /* 0x000fea0003800000 */
[----:B------:R-:W1:Y:S01]  /*7ca0*/  LDCU UR7, c[0x0][0x374] ;  /* 0x00006e80ff0777ac */ /* 0x000e620008000800 */
[----:B------:R-:W2:Y:S01]  /*7cb0*/  S2R R18, SR_CTAID.Y ;  /* 0x0000000000127919 */ /* 0x000ea20000002600 */
[----:B------:R-:W4:Y:S01]  /*7cc0*/  LDC.64 R16, c[0x0][0x3d0] ;  /* 0x0000f400ff107b82 */ /* 0x000f220000000a00 */
[----:B------:R-:W-:-:S04]  /*7cd0*/  ULOP3.LUT UR6, UR4, 0x1, URZ, 0xc0, !UPT ;  /* 0x0000000104067892 */ /* 0x000fc8000f8ec0ff */
[----:B-1----:R-:W-:-:S06]  /*7ce0*/  UIMAD UR6, UR6, UR7, URZ ;  /* 0x00000007060672a4 */ /* 0x002fcc000f8e02ff */
[----:B------:R-:W-:-:S05]  /*7cf0*/  IMAD R24, R24, UR6, RZ ;  /* 0x0000000618187c24 */ /* 0x000fca000f8e02ff */
[----:B------:R-:W-:Y:S01]  /*7d00*/  SHF.L.U32 R19, R24, 0x1, RZ ;  /* 0x0000000118137819 */ /* 0x000fe200000006ff */
[----:B--2---:R-:W-:-:S04]  /*7d10*/  IMAD R25, R25, UR7, R18 ;  /* 0x0000000719197c24 */ /* 0x004fc8000f8e0212 */
[----:B----4-:R-:W-:-:S04]  /*7d20*/  IMAD.WIDE R16, R19, 0x4, R16 ;  /* 0x0000000413107825 */ /* 0x010fc800078e0210 */
[----:B------:R-:W-:-:S06]  /*7d30*/  IMAD.WIDE.U32 R16, R25, 0x8, R16 ;  /* 0x0000000819107825 */ /* 0x000fcc00078e0010 */
[----:B------:R-:W3:Y:S02]  /*7d40*/  LDG.E.64 R16, desc[UR12][R16.64] ;  /* 0x0000000c10107981 */ /* 0x000ee4000c1e1b00 */
[----:B---3--:R-:W-:Y:S01]  /*7d50*/  FADD.FTZ R28, R28, R16 ;  /* 0x000000101c1c7221 */ /* 0x008fe20000010000 */
[----:B------:R-:W-:-:S07]  /*7d60*/  FADD.FTZ R29, R29, R17 ;  /* 0x000000111d1d7221 */ /* 0x000fce0000010000 */
.L_x_356:
[----:B------:R-:W-:Y:S05]  /*7d70*/  BSYNC.RECONVERGENT B0 ;  /* 0x0000000000007941 */ /* 0x000fea0003800200 */
.L_x_349:
[----:B------:R-:W4:Y:S01]  /*7d80*/  S2UR UR7, SR_CgaCtaId ;  /* 0x00000000000779c3 */ /* 0x000f220000008800 */
[----:B------:R-:W-:Y:S01]  /*7d90*/  ISETP.NE.AND P0, PT, R0, RZ, PT ;  /* 0x000000ff0000720c */ /* 0x000fe20003f05270 */
[----:B------:R-:W-:Y:S01]  /*7da0*/  UMOV UR6, 0x400 ;  /* 0x0000040000067882 */ /* 0x000fe20000000000 */
[----:B------:R-:W5:Y:S01]  /*7db0*/  LDCU UR9, c[0x0][0x42c] ;  /* 0x00008580ff0977ac */ /* 0x000f620008000800 */
[----:B------:R-:W-:Y:S02]  /*7dc0*/  SHF.L.U32 R68, R68, 0x10, RZ ;  /* 0x0000001044447819 */ /* 0x000fe400000006ff */
[----:B------:R-:W-:Y:S02]  /*7dd0*/  SHF.L.U32 R65, R65, 0x10, RZ ;  /* 0x0000001041417819 */ /* 0x000fe400000006ff */
[----:B------:R-:W0:Y:S01]  /*7de0*/  LDC R21, c[0x0][0x41c] ;  /* 0x00010700ff157b82 */ /* 0x000e220000000800 */
[----:B------:R-:W-:Y:S01]  /*7df0*/  FADD.FTZ R68, R68, -UR11 ;  /* 0x8000000b44447e21 */ /* 0x000fe20008010000 */
[----:B------:R-:W-:Y:S01]  /*7e00*/  SHF.L.U32 R64, R64, 0x10, RZ ;  /* 0x0000001040407819 */ /* 0x000fe200000006ff */
[----:B--2---:R-:W-:-:S02]  /*7e10*/  FADD.FTZ R19, R65, -UR11 ;  /* 0x8000000b41137e21 */ /* 0x004fc40008010000 */
[----:B------:R-:W-:Y:S02]  /*7e20*/  FMUL.FTZ R27, R68, UR14 ;  /* 0x0000000e441b7c20 */ /* 0x000fe40008410000 */
[----:B------:R-:W-:Y:S01]  /*7e30*/  FMUL.FTZ R19, R19, UR14 ;  /* 0x0000000e13137c20 */ /* 0x000fe20008410000 */
[----:B----4-:R-:W-:Y:S01]  /*7e40*/  ULEA UR6, UR7, UR6, 0x18 ;  /* 0x0000000607067291 */ /* 0x010fe2000f8ec0ff */
[----:B0-----:R-:W-:-:S08]  /*7e50*/  IMAD R21, R21, UR10, R70 ;  /* 0x0000000a15157c24 */ /* 0x001fd0000f8e0246 */
[----:B------:R-:W-:Y:S01]  /*7e60*/  @!P0 STS.64 [UR6+0xc8], R28 ;  /* 0x0000c81cff008988 */ /* 0x000fe20008000a06 */
[----:B------:R-:W0:Y:S01]  /*7e70*/  LDCU.U8 UR10, c[0x0][0x414] ;  /* 0x00008280ff0a77ac */ /* 0x000e220008000000 */
[----:B------:R-:W-:Y:S01]  /*7e80*/  BAR.SYNC.DEFER_BLOCKING 0x0 ;  /* 0x0000000000007b1d */ /* 0x000fe20000010000 */
[C---:B---3--:R-:W-:Y:S02]  /*7e90*/  IADD3 R20, PT, PT, R21.reuse, 0x40, RZ ;  /* 0x0000004015147810 */ /* 0x048fe40007ffe0ff */
[----:B------:R-:W-:Y:S02]  /*7ea0*/  IADD3 R23, PT, PT, R21, 0x20, RZ ;  /* 0x0000002015177810 */ /* 0x000fe40007ffe0ff */
[----:B------:R-:W-:Y:S02]  /*7eb0*/  SHF.R.S32.HI R18, RZ, 0x1f, R20 ;  /* 0x0000001fff127819 */ /* 0x000fe40000011414 */
[----:B-1----:R-:W-:Y:S01]  /*7ec0*/  SHF.R.S32.HI R24, RZ, 0x1f, R23 ;  /* 0x0000001fff187819 */ /* 0x002fe20000011417 */
[----:B0-----:R-:W-:Y:S01]  /*7ed0*/  UISETP.NE.AND UP0, UPT, UR10, URZ, UPT ;  /* 0x000000ff0a00728c */ /* 0x001fe2000bf05270 */
[----:B------:R-:W5:Y:S01]  /*7ee0*/  LDS.64 R16, [UR6+0xc8] ;  /* 0x0000c806ff107984 */ /* 0x000f620008000a00 */
[----:B------:R-:W0:Y:S02]  /*7ef0*/  LDCU.64 UR6, c[0x0][0x400] ;  /* 0x00008000ff0677ac */ /* 0x000e240008000a00 */
[----:B0-----:R-:W-:-:S02]  /*7f00*/  ISETP.GE.U32.AND P0, PT, R20, UR6, PT ;  /* 0x0000000614007c0c */ /* 0x001fc4000bf06070 */
[----:B------:R-:W-:Y:S02]  /*7f10*/  ISETP.GE.U32.AND P1, PT, R21, UR6, PT ;  /* 0x0000000615007c0c */ /* 0x000fe4000bf26070 */
[----:B------:R-:W-:Y:S02]  /*7f20*/  ISETP.GE.U32.AND P2, PT, R23, UR6, PT ;  /* 0x0000000617007c0c */ /* 0x000fe4000bf46070 */
[----:B------:R-:W-:Y:S02]  /*7f30*/  ISETP.GE.AND.EX P0, PT, R18, UR7, PT, P0 ;  /* 0x0000000712007c0c */ /* 0x000fe4000bf06300 */
[----:B------:R-:W-:Y:S02]  /*7f40*/  SHF.L.U32 R18, R67, 0x10, RZ ;  /* 0x0000001043127819 */ /* 0x000fe400000006ff */
[----:B------:R-:W-:Y:S01]  /*7f50*/  ISETP.GE.AND.EX P2, PT, R24, UR7, PT, P2 ;  /* 0x0000000718007c0c */ /* 0x000fe2000bf46320 */
[----:B-----5:R-:W-:Y:S01]  /*7f60*/  FMUL.FTZ R16, R16, UR9 ;  /* 0x0000000910107c20 */ /* 0x020fe20008410000 */
[----:B------:R-:W-:Y:S01]  /*7f70*/  FMUL.FTZ R22, R17, UR9 ;  /* 0x0000000911167c20 */ /* 0x000fe20008410000 */
[----:B------:R-:W-:-:S03]  /*7f80*/  SHF.L.U32 R17, R66, 0x10, RZ ;  /* 0x0000001042117819 */ /* 0x000fc600000006ff */
[----:B------:R-:W-:Y:S02]  /*7f90*/  R2UR UR8, R16 ;  /* 0x00000000100872ca */ /* 0x000fe400000e0000 */
[----:B------:R-:W-:-:S04]  /*7fa0*/  SHF.R.S32.HI R16, RZ, 0x1f, R21 ;  /* 0x0000001fff107819 */ /* 0x000fc80000011415 */
[----:B------:R-:W-:-:S07]  /*7fb0*/  ISETP.GE.AND.EX P1, PT, R16, UR7, PT, P1 ;  /* 0x0000000710007c0c */ /* 0x000fce000bf26310 */
        /* <DEDUP_REMOVED lines=20> */
.L_x_357:
        /* <DEDUP_REMOVED lines=14> */
[----:B------:R-:W-:-:S03]  /*81e0*/  MOV R16, R72 ;  /* 0x0000004800107202 */ /* 0x000fc60000000f00 */
[C---:B------:R-:W-:Y:S02]  /*81f0*/  IMAD R27, R21.reuse, UR19, R18 ;  /* 0x00000013151b7c24 */ /* 0x040fe4000f8e0212 */
[----:B------:R-:W-:-:S03]  /*8200*/  IMAD.WIDE.U32 R16, R21, UR18, R16 ;  /* 0x0000001215107c25 */ /* 0x000fc6000f8e0010 */
[----:B-1----:R-:W-:Y:S02]  /*8210*/  LEA R18, P1, R16, UR16, 0x1 ;  /* 0x0000001010127c11 */ /* 0x002fe4000f8208ff */
[----:B------:R-:W-:-:S04]  /*8220*/  IADD3 R27, PT, PT, R17, R27, RZ ;  /* 0x0000001b111b7210 */ /* 0x000fc80007ffe0ff */
[----:B------:R-:W-:-:S05]  /*8230*/  LEA.HI.X R19, R16, UR17, R27, 0x1, P1 ;  /* 0x0000001110137c11 */ /* 0x000fca00088f0c1b */
[----:B------:R0:W-:Y:S02]  /*8240*/  STG.E desc[UR12][R18.64], R25 ;  /* 0x0000001912007986 */ /* 0x0001e4000c10190c */
.L_x_359:
[----:B------:R-:W-:Y:S05]  /*8250*/  BSYNC.RECONVERGENT B0 ;  /* 0x0000000000007941 */ /* 0x000fea0003800200 */
.L_x_358:
        /* <DEDUP_REMOVED lines=25> */
.L_x_360:
        /* <DEDUP_REMOVED lines=21> */
.L_x_362:
[----:B------:R-:W-:Y:S05]  /*8540*/  BSYNC.RECONVERGENT B0 ;  /* 0x0000000000007941 */ /* 0x000fea0003800200 */
.L_x_361:
[----:B------:R-:W-:Y:S01]  /*8550*/  SHF.L.U32 R17, R26, 0x10, RZ ;  /* 0x000000101a117819 */ /* 0x000fe200000006ff */
[----:B------:R-:W-:Y:S01]  /*8560*/  FADD.FTZ R60, R60, -UR11 ;  /* 0x8000000b3c3c7e21 */ /* 0x000fe20008010000 */
[C---:B------:R-:W-:Y:S02]  /*8570*/  PRMT R24, R59.reuse, 0x7632, R24 ;  /* 0x000076323b187816 */ /* 0x040fe40000000018 */
[----:B0-----:R-:W-:Y:S01]  /*8580*/  SHF.L.U32 R18, R59, 0x10, RZ ;  /* 0x000000103b127819 */ /* 0x001fe200000006ff */
[----:B------:R-:W-:Y:S01]  /*8590*/  FMUL.FTZ R59, R60, UR14 ;  /* 0x0000000e3c3b7c20 */ /* 0x000fe20008410000 */
[----:B------:R-:W-:Y:S01]  /*85a0*/  IADD3 R23, PT, PT, R21, 0x60, RZ ;  /* 0x0000006015177810 */ /* 0x000fe20007ffe0ff */
[----:B------:R-:W-:Y:S01]  /*85b0*/  FADD.FTZ R19, R17, -UR11 ;  /* 0x8000000b11137e21 */ /* 0x000fe20008010000 */
[----:B------:R-:W-:Y:S02]  /*85c0*/  PRMT R16, R58, 0x7632, R16 ;  /* 0x000076323a107816 */ /* 0x000fe40000000010 */
[----:B------:R-:W-:Y:S01]  /*85d0*/  SHF.L.U32 R17, R24, 0x10, RZ ;  /* 0x0000001018117819 */ /* 0x000fe200000006ff */
[----:B------:R-:W-:Y:S01]  /*85e0*/  FFMA.FTZ R24, R59, UR8, R22 ;  /* 0x000000083b187c23 */ /* 0x000fe20008010016 */
[----:B------:R-:W-:Y:S01]  /*85f0*/  ISETP.GE.U32.AND P1, PT, R23, UR6, PT ;  /* 0x0000000617007c0c */ /* 0x000fe2000bf26070 */
[----:B------:R-:W-:Y:S01]  /*8600*/  FMUL.FTZ R19, R19, UR14 ;  /* 0x0000000e13137c20 */ /* 0x000fe20008410000 */
[----:B------:R-:W-:Y:S01]  /*8610*/  SHF.L.U32 R58, R58, 0x10, RZ ;  /* 0x000000103a3a7819 */ /* 0x000fe200000006ff */
[----:B------:R-:W-:Y:S10]  /*8620*/  BRA.U !UP0, `(.L_x_363) ;  /* 0x00000001084c7547 */ /* 0x000ff4000b800000 */
        /* <DEDUP_REMOVED lines=19> */
.L_x_363:
        /* <DEDUP_REMOVED lines=23> */
.L_x_365:
[----:B------:R-:W-:Y:S05]  /*88d0*/  BSYNC.RECONVERGENT B0 ;  /* 0x0000000000007941 */ /* 0x000fea0003800200 */
.L_x_364:
[C---:B0-----:R-:W-:Y:S01]  /*88e0*/  PRMT R17, R57.reuse, 0x7632, R17 ;  /* 0x0000763239117816 */ /* 0x041fe20000000011 */
[----:B------:R-:W-:Y:S01]  /*88f0*/  FMUL.FTZ R19, R58, UR14 ;  /* 0x0000000e3a137c20 */ /* 0x000fe20008410000 */
[----:B------:R-:W-:Y:S01]  /*8900*/  FADD.FTZ R26, R26, -UR11 ;  /* 0x8000000b1a1a7e21 */ /* 0x000fe20008010000 */
[----:B------:R-:W-:Y:S02]  /*8910*/  SHF.L.U32 R16, R57, 0x10, RZ ;  /* 0x0000001039107819 */ /* 0x000fe400000006ff */
[----:B------:R-:W-:Y:S01]  /*8920*/  ISETP.GE.AND.EX P1, PT, R24, UR7, PT, P1 ;  /* 0x0000000718007c0c */ /* 0x000fe2000bf26310 */
[----:B------:R-:W-:Y:S01]  /*8930*/  FFMA.FTZ R60, R19, UR8, R22 ;  /* 0x00000008133c7c23 */ /* 0x000fe20008010016 */
[----:B------:R-:W-:Y:S01]  /*8940*/  SHF.L.U32 R17, R17, 0x10, RZ ;  /* 0x0000001011117819 */ /* 0x000fe200000006ff */
[----:B------:R-:W-:Y:S01]  /*8950*/  FMUL.FTZ R57, R26, UR14 ;  /* 0x0000000e1a397c20 */ /* 0x000fe20008410000 */
[----:B------:R-:W-:Y:S09]  /*8960*/  BRA.U !UP0, `(.L_x_366) ;  /* 0x0000000108487547 */ /* 0x000ff2000b800000 */
        /* <DEDUP_REMOVED lines=18> */
.L_x_366:
[----:B------:R-:W-:Y:S01]  /*8a90*/  FFMA.FTZ R19, R57, UR8, R22 ;  /* 0x0000000839137c23 */ /* 0x000fe20008010016 */
[----:B------:R-:W-:Y:S01]  /*8aa0*/  BSSY.RECONVERGENT B0, `(.L_x_367) ;  /* 0x0000014000007945 */ /* 0x000fe20003800200 */
[----:B------:R-:W-:Y:S01]  /*8ab0*/  FFMA.FTZ R60, R11, R16, -R60 ;  /* 0x000000100b3c7223 */ /* 0x000fe2000001083c */
[C---:B------:R-:W-:Y:S01]  /*8ac0*/  PRMT R25, R55.reuse, 0x7632, R25 ;  /* 0x0000763237197816 */ /* 0x040fe20000000019 */
[----:B------:R-:W-:Y:S01]  /*8ad0*/  FFMA.FTZ R19, R10, R17, -R19 ;  /* 0x000000110a137223 */ /* 0x000fe20000010813 */
[----:B------:R-:W-:Y:S01]  /*8ae0*/  SHF.L.U32 R20, R55, 0x10, RZ ;  /* 0x0000001037147819 */ /* 0x000fe200000006ff */
        /* <DEDUP_REMOVED lines=15> */
.L_x_368:
[----:B------:R-:W-:Y:S05]  /*8be0*/  BSYNC.RECONVERGENT B0 ;  /* 0x0000000000007941 */ /* 0x000fea0003800200 */
.L_x_367:
        /* <DEDUP_REMOVED lines=11> */
[----:B------:R-:W-:Y:S01]  /*8ca0*/  PRMT R17, R54, 0x7632, R17 ;  /* 0x0000763236117816 */ /* 0x000fe20000000011 */
[----:B------:R-:W-:Y:S01]  /*8cb0*/  FFMA.FTZ R58, R27, UR8, R22 ;  /* 0x000000081b3a7c23 */ /* 0x000fe20008010016 */
[----:B------:R-:W-:-:S02]  /*8cc0*/  ISETP.GE.U32.AND P1, PT, R23, UR6, PT ;  /* 0x0000000617007c0c */ /* 0x000fc4000bf26070 */
        /* <DEDUP_REMOVED lines=22> */
.L_x_369:
        /* <DEDUP_REMOVED lines=22> */
.L_x_371:
[----:B------:R-:W-:Y:S05]  /*8f90*/  BSYNC.RECONVERGENT B0 ;  /* 0x0000000000007941 */ /* 0x000fea0003800200 */
.L_x_370:
        /* <DEDUP_REMOVED lines=27> */
.L_x_372:
        /* <DEDUP_REMOVED lines=21> */
.L_x_374:
[----:B------:R-:W-:Y:S05]  /*92a0*/  BSYNC.RECONVERGENT B0 ;  /* 0x0000000000007941 */ /* 0x000fea0003800200 */
.L_x_373:
        /* <DEDUP_REMOVED lines=11> */
[----:B------:R-:W-:-:S02]  /*9360*/  SHF.L.U32 R18, R51, 0x10, RZ ;  /* 0x0000001033127819 */ /* 0x000fc400000006ff */
[----:B------:R-:W-:Y:S02]  /*9370*/  ISETP.GE.U32.AND P1, PT, R23, UR6, PT ;  /* 0x0000000617007c0c */ /* 0x000fe4000bf26070 */
[----:B------:R-:W-:Y:S02]  /*9380*/  ISETP.GE.AND.EX P0, PT, R16, UR7, PT, P0 ;  /* 0x0000000710007c0c */ /* 0x000fe4000bf06300 */
        /* <DEDUP_REMOVED lines=22> */
.L_x_375:
        /* <DEDUP_REMOVED lines=22> */
.L_x_377:
[----:B------:R-:W-:Y:S05]  /*9650*/  BSYNC.RECONVERGENT B0 ;  /* 0x0000000000007941 */ /* 0x000fea0003800200 */
.L_x_376:
        /* <DEDUP_REMOVED lines=27> */
.L_x_378:
        /* <DEDUP_REMOVED lines=21> */
.L_x_380:
[----:B------:R-:W-:Y:S05]  /*9960*/  BSYNC.RECONVERGENT B0 ;  /* 0x0000000000007941 */ /* 0x000fea0003800200 */
.L_x_379:
        /* <DEDUP_REMOVED lines=36> */
.L_x_381:
        /* <DEDUP_REMOVED lines=22> */
.L_x_383:
[----:B------:R-:W-:Y:S05]  /*9d10*/  BSYNC.RECONVERGENT B0 ;  /* 0x0000000000007941 */ /* 0x000fea0003800200 */
.L_x_382:
        /* <DEDUP_REMOVED lines=27> */
.L_x_384:
[----:B------:R-:W-:Y:S01]  /*9ed0*/  FFMA.FTZ R19, R45, UR8, R22 ;  /* 0x000000082d137c23 */ /* 0x000fe20008010016 */
[----:B------:R-:W-:Y:S01]  /*9ee0*/  BSSY.RECONVERGENT B0, `(.L_x_385) ;  /* 0x0000014000007945 */ /* 0x000fe20003800200 */
[----:B------:R-:W-:Y:S01]  /*9ef0*/  FFMA.FTZ R48, R11, R16, -R48 ;  /* 0x000000100b307223 */ /* 0x000fe20000010830 */
[C---:B------:R-:W-:Y:S01]  /*9f00*/  IADD3 R24, PT, PT, R21.reuse, 0x140, RZ ;  /* 0x0000014015187810 */ /* 0x040fe20007ffe0ff */
        /* <DEDUP_REMOVED lines=17> */
.L_x_386:
[----:B------:R-:W-:Y:S05]  /*a020*/  BSYNC.RECONVERGENT B0 ;  /* 0x0000000000007941 */ /* 0x000fea0003800200 */
.L_x_385:
        /* <DEDUP_REMOVED lines=8> */
[----:B------:R-:W-:-:S02]  /*a0b0*/  SHF.R.S32.HI R16, RZ, 0x1f, R20 ;  /* 0x0000001fff107819 */ /* 0x000fc40000011414 */
[----:B------:R-:W-:Y:S01]  /*a0c0*/  PRMT R17, R43, 0x7632, R17 ;  /* 0x000076322b117816 */ /* 0x000fe20000000011 */
[----:B------:R-:W-:Y:S01]  /*a0d0*/  FFMA.FTZ R48, R19, UR8, R22 ;  /* 0x0000000813307c23 */ /* 0x000fe20008010016 */
[----:B------:R-:W-:Y:S02]  /*a0e0*/  SHF.L.U32 R18, R43, 0x10, RZ ;  /* 0x000000102b127819 */ /* 0x000fe400000006ff */
[----:B------:R-:W-:Y:S01]  /*a0f0*/  SHF.L.U32 R43, R41, 0x10, RZ ;  /* 0x00000010292b7819 */ /* 0x000fe200000006ff */
[----:B------:R-:W-:Y:S01]  /*a100*/  FMUL.FTZ R41, R42, UR14 ;  /* 0x0000000e2a297c20 */ /* 0x000fe20008410000 */
[----:B------:R-:W-:Y:S02]  /*a110*/  ISETP.GE.AND.EX P0, PT, R45, UR7, PT, P0 ;  /* 0x000000072d007c0c */ /* 0x000fe4000bf06300 */
[----:B------:R-:W-:Y:S02]  /*a120*/  ISETP.GE.AND.EX P1, PT, R16, UR7, PT, P1 ;  /* 0x0000000710007c0c */ /* 0x000fe4000bf26310 */
[----:B------:R-:W-:Y:S01]  /*a130*/  SHF.L.U32 R17, R17, 0x10, RZ ;  /* 0x0000001011117819 */ /* 0x000fe200000006ff */
[----:B------:R-:W-:Y:S10]  /*a140*/  BRA.U !UP0, `(.L_x_387) ;  /* 0x0000000108487547 */ /* 0x000ff4000b800000 */
        /* <DEDUP_REMOVED lines=18> */
.L_x_387:
        /* <DEDUP_REMOVED lines=21> */
.L_x_389:
[----:B------:R-:W-:Y:S05]  /*a3c0*/  BSYNC.RECONVERGENT B0 ;  /* 0x0000000000007941 */ /* 0x000fea0003800200 */
.L_x_388:
[----:B------:R-:W-:Y:S01]  /*a3d0*/  FMUL.FTZ R43, R43, UR14 ;  /* 0x0000000e2b2b7c20 */ /* 0x000fe20008410000 */
[----:B0-----:R-:W-:Y:S01]  /*a3e0*/  FADD.FTZ R17, R38, -UR11 ;  /* 0x8000000b26117e21 */ /* 0x001fe20008010000 */
        /* <DEDUP_REMOVED lines=23> */
.L_x_390:
        /* <DEDUP_REMOVED lines=15> */
[----:B------:R-:W-:-:S03]  /*a650*/  IMAD.WIDE.U32 R16, R20, UR16, R16 ;  /* 0x0000001014107c25 */ /* 0x000fc6000f8e0010 */
[----:B-1----:R-:W-:Y:S02]  /*a660*/  LEA R24, P0, R16, UR18, 0x1 ;  /* 0x0000001210187c11 */ /* 0x002fe4000f8008ff */
[----:B------:R-:W-:Y:S02]  /*a670*/  IADD3 R25, PT, PT, R17, R25, RZ ;  /* 0x0000001911197210 */ /* 0x000fe40007ffe0ff */
[----:B------:R-:W-:Y:S02]  /*a680*/  F2FP.BF16.F32.PACK_AB R17, R18, R23 ;  /* 0x000000171211723e */ /* 0x000fe400000010ff */
[----:B------:R-:W-:-:S05]  /*a690*/  LEA.HI.X R25, R16, UR19, R25, 0x1, P0 ;  /* 0x0000001310197c11 */ /* 0x000fca00080f0c19 */
[----:B------:R0:W-:Y:S02]  /*a6a0*/  STG.E desc[UR12][R24.64], R17 ;  /* 0x0000001118007986 */ /* 0x0001e4000c10190c */
.L_x_392:
[----:B------:R-:W-:Y:S05]  /*a6b0*/  BSYNC.RECONVERGENT B0 ;  /* 0x0000000000007941 */ /* 0x000fea0003800200 */
.L_x_391:
[----:B------:R-:W-:Y:S01]  /*a6c0*/  SHF.L.U32 R34, R34, 0x10, RZ ;  /* 0x0000001022227819 */ /* 0x000fe200000006ff */
[----:B------:R-:W-:Y:S01]  /*a6d0*/  FADD.FTZ R37, R37, -UR11 ;  /* 0x8000000b25257e21 */ /* 0x000fe20008010000 */
[C---:B0-----:R-:W-:Y:S02]  /*a6e0*/  IADD3 R17, PT, PT, R21.reuse, 0x1a0, RZ ;  /* 0x000001a015117810 */ /* 0x041fe40007ffe0ff */
[----:B------:R-:W-:Y:S01]  /*a6f0*/  IADD3 R16, PT, PT, R21, 0x1c0, RZ ;  /* 0x000001c015107810 */ /* 0x000fe20007ffe0ff */
[----:B------:R-:W-:Y:S01]  /*a700*/  FADD.FTZ R34, R34, -UR11 ;  /* 0x8000000b22227e21 */ /* 0x000fe20008010000 */
[----:B------:R-:W-:Y:S01]  /*a710*/  ISETP.GE.U32.AND P0, PT, R19, UR6, PT ;  /* 0x0000000613007c0c */ /* 0x000fe2000bf06070 */
[----:B------:R-:W-:Y:S01]  /*a720*/  FMUL.FTZ R37, R37, UR14 ;  /* 0x0000000e25257c20 */ /* 0x000fe20008410000 */
[----:B------:R-:W-:Y:S02]  /*a730*/  ISETP.GE.U32.AND P1, PT, R17, UR6, PT ;  /* 0x0000000611007c0c */ /* 0x000fe4000bf26070 */
[----:B------:R-:W-:-:S02]  /*a740*/  SHF.R.S32.HI R38, RZ, 0x1f, R19 ;  /* 0x0000001fff267819 */ /* 0x000fc40000011413 */
[----:B------:R-:W-:Y:S02]  /*a750*/  SHF.R.S32.HI R18, RZ, 0x1f, R17 ;  /* 0x0000001fff127819 */ /* 0x000fe40000011411 */
[----:B------:R-:W-:Y:S01]  /*a760*/  SHF.L.U32 R39, R33, 0x10, RZ ;  /* 0x0000001021277819 */ /* 0x000fe200000006ff */
[----:B------:R-:W-:Y:S01]  /*a770*/  FMUL.FTZ R33, R34, UR14 ;  /* 0x0000000e22217c20 */ /* 0x000fe20008410000 */
[----:B------:R-:W-:Y:S02]  /*a780*/  SHF.L.U32 R36, R36, 0x10, RZ ;  /* 0x0000001024247819 */ /* 0x000fe400000006ff */
[----:B------:R-:W-:Y:S02]  /*a790*/  ISETP.GE.U32.AND P2, PT, R16, UR6, PT ;  /* 0x0000000610007c0c */ /* 0x000fe4000bf46070 */
[----:B------:R-:W-:Y:S02]  /*a7a0*/  ISETP.GE.AND.EX P0, PT, R38, UR7, PT, P0 ;  /* 0x0000000726007c0c */ /* 0x000fe4000bf06300 */
[----:B------:R-:W-:-:S02]  /*a7b0*/  ISETP.GE.AND.EX P1, PT, R18, UR7, PT, P1 ;  /* 0x0000000712007c0c */ /* 0x000fc4000bf26310 */
        /* <DEDUP_REMOVED lines=21> */
.L_x_393:
        /* <DEDUP_REMOVED lines=24> */
.L_x_395:
[----:B------:R-:W-:Y:S05]  /*aa90*/  BSYNC.RECONVERGENT B0 ;  /* 0x0000000000007941 */ /* 0x000fea0003800200 */
.L_x_394:
[----:B------:R-:W-:Y:S01]  /*aaa0*/  SHF.L.U32 R32, R32, 0x10, RZ ;  /* 0x0000001020207819 */ /* 0x000fe200000006ff */
[--C-:B------:R-:W-:Y:S01]  /*aab0*/  FFMA.FTZ R34, R39, UR8, R22.reuse ;  /* 0x0000000827227c23 */ /* 0x100fe20008010016 */
[----:B------:R-:W-:Y:S01]  /*aac0*/  FFMA.FTZ R33, R29, UR8, R22 ;  /* 0x000000081d217c23 */ /* 0x000fe20008010016 */
[----:B------:R-:W-:Y:S01]  /*aad0*/  SHF.L.U32 R31, R31, 0x10, RZ ;  /* 0x000000101f1f7819 */ /* 0x000fe200000006ff */
[----:B------:R-:W-:Y:S06]  /*aae0*/  BRA.U !UP0, `(.L_x_396) ;  /* 0x0000000108487547 */ /* 0x000fec000b800000 */
[----:B0-----:R-:W-:Y:S01]  /*aaf0*/  FFMA.FTZ R19, R11, R39, R8 ;  /* 0x000000270b137223 */ /* 0x001fe20000010008 */
        /* <DEDUP_REMOVED lines=17> */
.L_x_396:
[----:B------:R-:W-:Y:S01]  /*ac10*/  BSSY.RECONVERGENT B0, `(.L_x_397) ;  /* 0x0000013000007945 */ /* 0x000fe20003800200 */
[----:B------:R-:W-:Y:S01]  /*ac20*/  SHF.L.U32 R23, R4, 0x10, RZ ;  /* 0x0000001004177819 */ /* 0x000fe200000006ff */
[----:B------:R-:W-:Y:S01]  /*ac30*/  FFMA.FTZ R34, R11, R32, -R34 ;  /* 0x000000200b227223 */ /* 0x000fe20000010822 */
[----:B------:R-:W-:Y:S01]  /*ac40*/  FFMA.FTZ R4, R10, R31, -R33 ;  /* 0x0000001f0a047223 */ /* 0x000fe20000010821 */
[----:B------:R-:W-:Y:S06]  /*ac50*/  @P1 BRA `(.L_x_398) ;  /* 0x0000000000381947 */ /* 0x000fec0003800000 */
[----:B------:R-:W1:Y:S01]  /*ac60*/  LDCU.64 UR16, c[0x0][0x3f8] ;  /* 0x00007f00ff1077ac */ /* 0x000e620008000a00 */
[----:B0-----:R-:W-:Y:S01]  /*ac70*/  MOV R19, R75 ;  /* 0x0000004b00137202 */ /* 0x001fe20000000f00 */
[----:B------:R-:W-:Y:S01]  /*ac80*/  FMUL.FTZ R4, R4, UR14 ;  /* 0x0000000e04047c20 */ /* 0x000fe20008410000 */
[----:B------:R-:W0:Y:S01]  /*ac90*/  LDCU.64 UR18, c[0x0][0x380] ;  /* 0x00007000ff1277ac */ /* 0x000e220008000a00 */
[----:B-1----:R-:W-:Y:S01]  /*aca0*/  IMAD R20, R18, UR16, RZ ;  /* 0x0000001012147c24 */ /* 0x002fe2000f8e02ff */
[----:B------:R-:W-:-:S05]  /*acb0*/  MOV R18, R72 ;  /* 0x0000004800127202 */ /* 0x000fca0000000f00 */
[----:B------:R-:W-:-:S04]  /*acc0*/  IMAD.WIDE.U32 R24, R17, UR16, R18 ;  /* 0x0000001011187c25 */ /* 0x000fc8000f8e0012 */
[----:B------:R-:W-:Y:S02]  /*acd0*/  IMAD R19, R17, UR17, R20 ;  /* 0x0000001111137c24 */ /* 0x000fe4000f8e0214 */
[----:B------:R-:W-:Y:S01]  /*ace0*/  FMUL.FTZ R17, R34, UR14 ;  /* 0x0000000e22117c20 */ /* 0x000fe20008410000 */
[----:B0-----:R-:W-:Y:S02]  /*acf0*/  LEA R18, P0, R24, UR18, 0x1 ;  /* 0x0000001218127c11 */ /* 0x001fe4000f8008ff */
[----:B------:R-:W-:Y:S02]  /*ad00*/  IADD3 R19, PT, PT, R25, R19, RZ ;  /* 0x0000001319137210 */ /* 0x000fe40007ffe0ff */
[----:B------:R-:W-:Y:S02]  /*ad10*/  F2FP.BF16.F32.PACK_AB R17, R4, R17 ;  /* 0x000000110411723e */ /* 0x000fe400000010ff */
[----:B------:R-:W-:-:S05]  /*ad20*/  LEA.HI.X R19, R24, UR19, R19, 0x1, P0 ;  /* 0x0000001318137c11 */ /* 0x000fca00080f0c13 */
[----:B------:R1:W-:Y:S02]  /*ad30*/  STG.E desc[UR12][R18.64], R17 ;  /* 0x0000001112007986 */ /* 0x0003e4000c10190c */
.L_x_398:
[----:B------:R-:W-:Y:S05]  /*ad40*/  BSYNC.RECONVERGENT B0 ;  /* 0x0000000000007941 */ /* 0x000fea0003800200 */
.L_x_397:
[----:B------:R-:W-:Y:S01]  /*ad50*/  SHF.L.U32 R12, R12, 0x10, RZ ;  /* 0x000000100c0c7819 */ /* 0x000fe200000006ff */
[----:B------:R-:W-:Y:S01]  /*ad60*/  FADD.FTZ R23, R23, -UR11 ;  /* 0x8000000b17177e21 */ /* 0x000fe20008010000 */
[----:B------:R-:W-:Y:S02]  /*ad70*/  SHF.R.S32.HI R27, RZ, 0x1f, R16 ;  /* 0x0000001fff1b7819 */ /* 0x000fe40000011410 */
[----:B------:R-:W-:Y:S01]  /*ad80*/  SHF.L.U32 R4, R5, 0x10, RZ ;  /* 0x0000001005047819 */ /* 0x000fe200000006ff */
[----:B------:R-:W-:Y:S01]  /*ad90*/  FMUL.FTZ R23, R23, UR14 ;  /* 0x0000000e17177c20 */ /* 0x000fe20008410000 */
[----:B------:R-:W-:Y:S01]  /*ada0*/  FADD.FTZ R12, R12, -UR11 ;  /* 0x8000000b0c0c7e21 */ /* 0x000fe20008010000 */
[----:B------:R-:W-:Y:S02]  /*adb0*/  ISETP.GE.AND.EX P2, PT, R27, UR7, PT, P2 ;  /* 0x000000071b007c0c */ /* 0x000fe4000bf46320 */
[----:B------:R-:W-:Y:S01]  /*adc0*/  SHF.L.U32 R13, R13, 0x10, RZ ;  /* 0x000000100d0d7819 */ /* 0x000fe200000006ff */
[----:B------:R-:W-:Y:S01]  /*add0*/  FFMA.FTZ R26, R23, UR8, R22 ;  /* 0x00000008171a7c23 */ /* 0x000fe20008010016 */
[----:B------:R-:W-:Y:S01]  /*ade0*/  SHF.L.U32 R28, R6, 0x10, RZ ;  /* 0x00000010061c7819 */ /* 0x000fe200000006ff */
[----:B0-----:R-:W-:Y:S01]  /*adf0*/  FMUL.FTZ R25, R12, UR14 ;  /* 0x0000000e0c197c20 */ /* 0x001fe20008410000 */
[----:B------:R-:W-:Y:S01]  /*ae00*/  SHF.L.U32 R29, R14, 0x10, RZ ;  /* 0x000000100e1d7819 */ /* 0x000fe200000006ff */
[----:B------:R-:W-:Y:S06]  /*ae10*/  BRA.U !UP0, `(.L_x_399) ;  /* 0x0000000108487547 */ /* 0x000fec000b800000 */
[----:B------:R-:W-:Y:S01]  /*ae20*/  FFMA.FTZ R5, R11, R23, R8 ;  /* 0x000000170b057223 */ /* 0x000fe20000010008 */
[----:B------:R-:W-:-:S03]  /*ae30*/  FFMA.FTZ R6, R10, R25, R9 ;  /* 0x000000190a067223 */ /* 0x000fc60000010009 */
[----:B------:R-:W-:Y:S01]  /*ae40*/  FMUL.FTZ R12, R5, -1.4426950216293334961 ;  /* 0xbfb8aa3b050c7820 */ /* 0x000fe20000410000 */
[----:B-1----:R-:W-:-:S05]  /*ae50*/  FMUL.FTZ R18, R6, -1.4426950216293334961 ;  /* 0xbfb8aa3b06127820 */ /* 0x002fca0000410000 */
        /* <DEDUP_REMOVED lines=14> */
.L_x_399:
        /* <DEDUP_REMOVED lines=10> */
[----:B-1----:R-:W-:Y:S01]  /*afe0*/  FMUL.FTZ R17, R26, UR14 ;  /* 0x0000000e1a117c20 */ /* 0x002fe20008410000 */
        /* <DEDUP_REMOVED lines=11> */
.L_x_401:
[----:B------:R-:W-:Y:S05]  /*b0a0*/  BSYNC.RECONVERGENT B0 ;  /* 0x0000000000007941 */ /* 0x000fea0003800200 */
.L_x_400:
[----:B0-----:R-:W-:Y:S01]  /*b0b0*/  FMUL.FTZ R5, R28, UR14 ;  /* 0x0000000e1c057c20 */ /* 0x001fe20008410000 */
[----:B------:R-:W-:Y:S01]  /*b0c0*/  FMUL.FTZ R29, R29, UR14 ;  /* 0x0000000e1d1d7c20 */ /* 0x000fe20008410000 */
[----:B------:R-:W-:Y:S02]  /*b0d0*/  ISETP.GE.U32.AND P0, PT, R21, UR6, PT ;  /* 0x0000000615007c0c */ /* 0x000fe4000bf06070 */
[----:B------:R-:W-:Y:S01]  /*b0e0*/  SHF.L.U32 R4, R7, 0x10, RZ ;  /* 0x0000001007047819 */ /* 0x000fe200000006ff */
[--C-:B-1----:R-:W-:Y:S01]  /*b0f0*/  FFMA.FTZ R18, R5, UR8, R22.reuse ;  /* 0x0000000805127c23 */ /* 0x102fe20008010016 */
[----:B------:R-:W-:Y:S01]  /*b100*/  SHF.R.S32.HI R20, RZ, 0x1f, R21 ;  /* 0x0000001fff147819 */ /* 0x000fe20000011415 */
        /* <DEDUP_REMOVED lines=21> */
.L_x_402:
        /* <DEDUP_REMOVED lines=18> */
.L_x_404:
[----:B------:R-:W-:Y:S05]  /*b380*/  BSYNC.RECONVERGENT B0 ;  /* 0x0000000000007941 */ /* 0x000fea0003800200 */
.L_x_403:
        /* <DEDUP_REMOVED lines=8> */
.L_x_338:
[----:B------:R-:W1:Y:S01]  /*b410*/  LDC R6, c[0x0][0x370] ;  /* 0x0000dc00ff067b82 */ /* 0x000e620000000800 */
[----:B------:R-:W-:Y:S01]  /*b420*/  ISETP.NE.AND P1, PT, R0, RZ, PT ;  /* 0x000000ff0000720c */ /* 0x000fe20003f25270 */
[----:B------:R-:W-:Y:S06]  /*b430*/  BSSY.RECONVERGENT B0, `(.L_x_406) ;  /* 0x000000d000007945 */ /* 0x000fec0003800200 */
[----:B0-----:R-:W0:Y:S08]  /*b440*/  LDC R7, c[0x0][0x374] ;  /* 0x0000dd00ff077b82 */ /* 0x001e300000000800 */
[----:B------:R-:W2:Y:S01]  /*b450*/  LDC.64 R2, c[0x0][0x3c8] ;  /* 0x0000f200ff027b82 */ /* 0x000ea20000000a00 */
[----:B-1----:R-:W-:-:S02]  /*b460*/  ISETP.NE.AND P0, PT, R6, 0x1, PT ;  /* 0x000000010600780c */ /* 0x002fc40003f05270 */
[----:B0-----:R-:W-:-:S04]  /*b470*/  SHF.L.U32 R4, R7, 0x1, RZ ;  /* 0x0000000107047819 */ /* 0x001fc800000006ff */
        /* <DEDUP_REMOVED lines=8> */
.L_x_407:
[----:B------:R-:W-:Y:S05]  /*b500*/  BSYNC.RECONVERGENT B0 ;  /* 0x0000000000007941 */ /* 0x000fea0003800200 */
.L_x_406:
        /* <DEDUP_REMOVED lines=11> */
.L_x_409:
[----:B------:R-:W2:Y:S04]  /*b5c0*/  LDG.E.STRONG.GPU R5, desc[UR12][R2.64] ;  /* 0x0000000c02057981 */ /* 0x000ea8000c1ef900 */
[----:B--2---:R-:W-:Y:S01]  /*b5d0*/  CCTL.IVALL ;  /* 0x00000000ff00798f */ /* 0x004fe20002000000 */
[----:B------:R-:W-:Y:S05]  /*b5e0*/  YIELD ;  /* 0x0000000000007946 */ /* 0x000fea0003800000 */
[----:B------:R-:W-:-:S13]  /*b5f0*/  ISETP.NE.AND P0, PT, R5, R4, PT ;  /* 0x000000040500720c */ /* 0x000fda0003f05270 */
[----:B------:R-:W-:Y:S05]  /*b600*/  @P0 BRA `(.L_x_409) ;  /* 0xfffffffc00ec0947 */ /* 0x000fea000383ffff */
.L_x_408:
        /* <DEDUP_REMOVED lines=74> */
.L_x_412:
        /* <DEDUP_REMOVED lines=31> */
.L_x_411:
[----:B------:R-:W-:Y:S05]  /*bca0*/  BSYNC.RECONVERGENT B0 ;  /* 0x0000000000007941 */ /* 0x000fea0003800200 */
.L_x_410:
        /* <DEDUP_REMOVED lines=10> */
.L_x_413:
        /* <DEDUP_REMOVED lines=87> */
.L_x_414:
        /* <DEDUP_REMOVED lines=12> */
.L_x_3417:


//--------------------- .text._Z35group_norm_nhwc_bwd_one_pass_kernelI11Bf16IOFp16WLi64ELi42ELi672EEv26Group_norm_nhwc_bwd_params --------------------------
	.section	.text._Z35group_norm_nhwc_bwd_one_pass_kernelI11Bf16IOFp16WLi64ELi42ELi672EEv26Group_norm_nhwc_bwd_params,"ax",@progbits
	.align	128
        .global         _Z35group_norm_nhwc_bwd_one_pass_kernelI11Bf16IOFp16WLi64ELi42ELi672EEv26Group_norm_nhwc_bwd_params
        .type           _Z35group_norm_nhwc_bwd_one_pass_kernelI11Bf16IOFp16WLi64ELi42ELi672EEv26Group_norm_nhwc_bwd_params,@function
        .size           _Z35group_norm_nhwc_bwd_one_pass_kernelI11Bf16IOFp16WLi64ELi42ELi672EEv26Group_norm_nhwc_bwd_params,(.L_x_3418 - _Z35group_norm_nhwc_bwd_one_pass_kernelI11Bf16IOFp16WLi64ELi42ELi672EEv26Group_norm_nhwc_bwd_params)
        .other          _Z35group_norm_nhwc_bwd_one_pass_kernelI11Bf16IOFp16WLi64ELi42ELi672EEv26Group_norm_nhwc_bwd_params,@"STO_CUDA_ENTRY STV_DEFAULT"
_Z35group_norm_nhwc_bwd_one_pass_kernelI11Bf16IOFp16WLi64ELi42ELi672EEv26Group_norm_nhwc_bwd_params:
.text._Z35group_norm_nhwc_bwd_one_pass_kernelI11Bf16IOFp16WLi64ELi42ELi672EEv26Group_norm_nhwc_bwd_params:
        /* <DEDUP_REMOVED lines=24> */
.L_x_440:
        /* <DEDUP_REMOVED lines=123> */
[----:B----4-:R-:W-:Y:S01]  /*0930*/  PRMT R7, R26, 0x7632, R7 ;  /* 0x000076321a077816 */ /* 0x010fe20000000007 */
[----:B-----5:R-:W-:Y:S02]  /*0940*/  @P2 HADD2.F32 R23, -RZ, R18.H0_H0 ;  /* 0x20000012ff172230 */ /* 0x020fe40000004100 */
[----:B------:R-:W-:Y:S02]  /*0950*/  @P2 HADD2.F32 R22, -RZ, R19.H0_H0 ;  /* 0x20000013ff162230 */ /* 0x000fe40000004100 */
[----:B------:R-:W-:Y:S02]  /*0960*/  HADD2.F32 R3, -RZ, R3.H0_H0 ;  /* 0x20000003ff037230 */ /* 0x000fe40000004100 */
[----:B------:R-:W-:Y:S01]  /*0970*/  HADD2.F32 R4, -RZ, R4.H0_H0 ;  /* 0x20000004ff047230 */ /* 0x000fe20000004100 */
[----:B------:R-:W-:-:S02]  /*0980*/  PRMT R11, R25, 0x7632, R11 ;  /* 0x00007632190b7816 */ /* 0x000fc4000000000b */
        /* <DEDUP_REMOVED lines=39> */
.L_x_416:
        /* <DEDUP_REMOVED lines=75> */
.L_x_417:
        /* <DEDUP_REMOVED lines=44> */
.L_x_419:
[----:B------:R-:W-:Y:S05]  /*1370*/  BSYNC.RECONVERGENT B0 ;  /* 0x0000000000007941 */ /* 0x000fea0003800200 */
.L_x_418:
        /* <DEDUP_REMOVED lines=54> */
.L_x_421:
[----:B------:R-:W-:Y:S05]  /*16e0*/  BSYNC.RECONVERGENT B0 ;  /* 0x0000000000007941 */ /* 0x000fea0003800200 */
.L_x_420:
        /* <DEDUP_REMOVED lines=158> */
.L_x_423:
[----:B------:R-:W-:Y:S05]  /*20d0*/  BSYNC.RECONVERGENT B0 ;  /* 0x0000000000007941 */ /* 0x000fea0003800200 */
.L_x_422:
        /* <DEDUP_REMOVED lines=31> */
.L_x_425:
[----:B------:R-:W-:Y:S05]  /*22d0*/  BSYNC.RECONVERGENT B0 ;  /* 0x0000000000007941 */ /* 0x000fea0003800200 */
.L_x_424:
        /* <DEDUP_REMOVED lines=24> */
.L_x_428:
[----:B----4-:R-:W2:Y:S04]  /*2460*/  LDG.E.STRONG.GPU R10, desc[UR12][R8.64] ;  /* 0x0000000c080a7981 */ /* 0x010ea8000c1ef900 */
[----:B--2---:R-:W-:Y:S01]  /*2470*/  CCTL.IVALL ;  /* 0x00000000ff00798f */ /* 0x004fe20002000000 */
[----:B------:R-:W-:Y:S05]  /*2480*/  YIELD ;  /* 0x0000000000007946 */ /* 0x000fea0003800000 */
[----:B------:R-:W-:-:S13]  /*2490*/  ISETP.NE.AND P1, PT, R10, R15, PT ;  /* 0x0000000f0a00720c */ /* 0x000fda0003f25270 */
[----:B------:R-:W-:Y:S05]  /*24a0*/  @P1 BRA `(.L_x_428) ;  /* 0xfffffffc00ec1947 */ /* 0x000fea000383ffff */
.L_x_427:
        /* <DEDUP_REMOVED lines=14> */
.L_x_430:
        /* <DEDUP_REMOVED lines=62> */
.L_x_429:
        /* <DEDUP_REMOVED lines=39> */
.L_x_431:
        /* <DEDUP_REMOVED lines=20> */
.L_x_432:
        /* <DEDUP_REMOVED lines=11> */
.L_x_433:
[----:B------:R-:W-:Y:S05]  /*2dd0*/  BSYNC.RECONVERGENT B0 ;  /* 0x0000000000007941 */ /* 0x000fea0003800200 */
.L_x_426:
        /* <DEDUP_REMOVED lines=63> */
.L_x_434:
        /* <DEDUP_REMOVED lines=19> */
.L_x_436:
[----:B------:R-:W-:Y:S05]  /*3300*/  BSYNC.RECONVERGENT B0 ;  /* 0x0000000000007941 */ /* 0x000fea0003800200 */
.L_x_435:
        /* <DEDUP_REMOVED lines=22> */
.L_x_437:
        /* <DEDUP_REMOVED lines=18> */
.L_x_439:
[----:B------:R-:W-:Y:S05]  /*3590*/  BSYNC.RECONVERGENT B0 ;  /* 0x0000000000007941 */ /* 0x000fea0003800200 */
.L_x_438:
[----:B------:R-:W2:Y:S01]  /*35a0*/  LDCU UR4, c[0x0][0x410] ;  /* 0x00008200ff0477ac */ /* 0x000ea20008000800 */
[----:B------:R-:W-:Y:S02]  /*35b0*/  IADD3 R28, PT, PT, R5, R28, RZ ;  /* 0x0000001c051c7210 */ /* 0x000fe40007ffe0ff */
[----:B------:R-:W-:Y:S01]  /*35c0*/  IADD3 R29, PT, PT, R29, 0x1, RZ ;  /* 0x000000011d1d7810 */ /* 0x000fe20007ffe0ff */
[----:B------:R-:W2:Y:S02]  /*35d0*/  LDCU UR5, c[0x0][0x3e0] ;  /* 0x00007c00ff0577ac */ /* 0x000ea40008000800 */
[----:B--2---:R-:W-:-:S06]  /*35e0*/  UIMAD UR4, UR4, UR5, URZ ;  /* 0x00000005040472a4 */ /* 0x004fcc000f8e02ff */
[----:B------:R-:W-:-:S13]  /*35f0*/  ISETP.GE.AND P0, PT, R28, UR4, PT ;  /* 0x000000041c007c0c */ /* 0x000fda000bf06270 */
[----:B------:R-:W-:Y:S05]  /*3600*/  @!P0 BRA `(.L_x_440) ;  /* 0xffffffc800dc8947 */ /* 0x000fea000383ffff */
.L_x_415:
        /* <DEDUP_REMOVED lines=19> */
.L_x_442:
[----:B------:R-:W-:Y:S05]  /*3740*/  BSYNC.RECONVERGENT B0 ;  /* 0x0000000000007941 */ /* 0x000fea0003800200 */
.L_x_441:
[----:B------:R-:W-:Y:S05]  /*3750*/  @P0 EXIT ;  /* 0x000000000000094d */ /* 0x000fea0003800000 */
[----:B------:R-:W-:Y:S05]  /*3760*/  @P2 BRA `(.L_x_443) ;  /* 0x0000000000202947 */ /* 0x000fea0003800000 */
[----:B------:R-:W-:-:S05]  /*3770*/  IMAD R0, R4, R7, RZ ;  /* 0x0000000704007224 */ /* 0x000fca00078e02ff */
[----:B------:R-:W-:-:S13]  /*3780*/  ISETP.NE.AND P0, PT, R0, -0x1, PT ;  /* 0xffffffff0000780c */ /* 0x000fda0003f05270 */
[----:B------:R-:W-:Y:S05]  /*3790*/  @!P0 BRA `(.L_x_443) ;  /* 0x0000000000148947 */ /* 0x000fea0003800000 */
.L_x_444:
[----:B-1----:R-:W2:Y:S04]  /*37a0*/  LDG.E.STRONG.GPU R5, desc[UR12][R2.64] ;  /* 0x0000000c02057981 */ /* 0x002ea8000c1ef900 */
[----:B--2---:R-:W-:Y:S01]  /*37b0*/  CCTL.IVALL ;  /* 0x00000000ff00798f */ /* 0x004fe20002000000 */
[----:B------:R-:W-:Y:S05]  /*37c0*/  YIELD ;  /* 0x0000000000007946 */ /* 0x000fea0003800000 */
[----:B------:R-:W-:-:S13]  /*37d0*/  ISETP.NE.AND P0, PT, R5, R0, PT ;  /* 0x000000000500720c */ /* 0x000fda0003f05270 */
[----:B------:R-:W-:Y:S05]  /*37e0*/  @P0 BRA `(.L_x_444) ;  /* 0xfffffffc00ec0947 */ /* 0x000fea000383ffff */
.L_x_443:
        /* <DEDUP_REMOVED lines=82> */
.L_x_447:
        /* <DEDUP_REMOVED lines=22> */
[----:B--2---:R-:W-:Y:S02]  /*3e70*/  F2FP.F16.F32.PACK_AB R17, R5, R8 ;  /* 0x000000080511723e */ /* 0x004fe400000000ff */
[----:B------:R-:W-:Y:S02]  /*3e80*/  MOV R5, R23 ;  /* 0x0000001700057202 */ /* 0x000fe40000000f00 */
[----:B---3--:R-:W-:Y:S02]  /*3e90*/  F2FP.F16.F32.PACK_AB R15, R6, R15 ;  /* 0x0000000f060f723e */ /* 0x008fe400000000ff */
[----:B------:R-:W-:-:S03]  /*3ea0*/  MOV R6, R14 ;  /* 0x0000000e00067202 */ /* 0x000fc60000000f00 */
[----:B------:R0:W-:Y:S04]  /*3eb0*/  STG.E desc[UR12][R4.64], R15 ;  /* 0x0000000f04007986 */ /* 0x0001e8000c10190c */
[----:B------:R0:W-:Y:S01]  /*3ec0*/  STG.E desc[UR12][R6.64], R17 ;  /* 0x0000001106007986 */ /* 0x0001e2000c10190c */
[----:B------:R-:W-:Y:S02]  /*3ed0*/  IADD3 R14, P3, PT, R14, 0xa80, RZ ;  /* 0x00000a800e0e7810 */ /* 0x000fe40007f7e0ff */
[----:B------:R-:W-:Y:S02]  /*3ee0*/  IADD3.X R23, PT, PT, RZ, R23, RZ, P4, !PT ;  /* 0x00000017ff177210 */ /* 0x000fe400027fe4ff */
[----:B------:R-:W-:Y:S01]  /*3ef0*/  IADD3.X R25, PT, PT, RZ, R25, RZ, P3, !PT ;  /* 0x00000019ff197210 */ /* 0x000fe20001ffe4ff */
[----:B------:R-:W-:Y:S08]  /*3f00*/  @P1 BRA `(.L_x_447) ;  /* 0xfffffffc00801947 */ /* 0x000ff0000383ffff */
.L_x_446:
[----:B------:R-:W-:Y:S05]  /*3f10*/  BSYNC.RECONVERGENT B0 ;  /* 0x0000000000007941 */ /* 0x000fea0003800200 */
.L_x_445:
        /* <DEDUP_REMOVED lines=11> */
.L_x_449:
        /* <DEDUP_REMOVED lines=24> */
[----:B----4-:R-:W-:Y:S02]  /*4150*/  F2FP.F16.F32.PACK_AB R3, R6, R3 ;  /* 0x000000030603723e */ /* 0x010fe400000000ff */
[----:B------:R-:W-:Y:S02]  /*4160*/  IADD3 R6, P1, PT, R4, UR4, RZ ;  /* 0x0000000404067c10 */ /* 0x000fe4000ff3e0ff */
[----:B-----5:R-:W-:-:S02]  /*4170*/  F2FP.F16.F32.PACK_AB R19, R11, R8 ;  /* 0x000000080b13723e */ /* 0x020fc400000000ff */
        /* <DEDUP_REMOVED lines=18> */
[----:B--2---:R-:W-:Y:S02]  /*42a0*/  F2FP.F16.F32.PACK_AB R3, R3, R18 ;  /* 0x000000120303723e */ /* 0x004fe400000000ff */
[----:B---3--:R-:W-:-:S03]  /*42b0*/  F2FP.F16.F32.PACK_AB R23, R23, R20 ;  /* 0x000000141717723e */ /* 0x008fc600000000ff */
        /* <DEDUP_REMOVED lines=14> */
[----:B---3--:R-:W-:Y:S02]  /*43a0*/  F2FP.F16.F32.PACK_AB R19, R19, R18 ;  /* 0x000000121313723e */ /* 0x008fe400000000ff */
[----:B----4-:R-:W-:-:S03]  /*43b0*/  F2FP.F16.F32.PACK_AB R25, R25, R20 ;  /* 0x000000141919723e */ /* 0x010fc600000000ff */
        /* <DEDUP_REMOVED lines=19> */
[----:B---3--:R-:W-:Y:S02]  /*44f0*/  F2FP.F16.F32.PACK_AB R11, R11, R4 ;  /* 0x000000040b0b723e */ /* 0x008fe400000000ff */
[----:B-----5:R-:W-:-:S03]  /*4500*/  F2FP.F16.F32.PACK_AB R5, R9, R6 ;  /* 0x000000060905723e */ /* 0x020fc600000000ff */
[----:B------:R4:W-:Y:S04]  /*4510*/  STG.E desc[UR12][R2.64], R11 ;  /* 0x0000000b02007986 */ /* 0x0009e8000c10190c */
[----:B------:R4:W-:Y:S02]  /*4520*/  STG.E desc[UR12][R14.64], R5 ;  /* 0x000000050e007986 */ /* 0x0009e4000c10190c */
[----:B------:R-:W-:Y:S05]  /*4530*/  @P0 BRA `(.L_x_449) ;  /* 0xfffffff800a40947 */ /* 0x000fea000383ffff */
[----:B------:R-:W-:Y:S05]  /*4540*/  BSYNC.RECONVERGENT B0 ;  /* 0x0000000000007941 */ /* 0x000fea0003800200 */
.L_x_448:
[----:B------:R-:W-:Y:S05]  /*4550*/  EXIT ;  /* 0x000000000000794d */ /* 0x000fea0003800000 */
.L_x_450:
        /* <DEDUP_REMOVED lines=10> */
.L_x_3418:


//--------------------- .text._Z35group_norm_nhwc_bwd_one_pass_kernelI11Bf16IOFp16WLi128ELi42ELi672EEv26Group_norm_nhwc_bwd_params --------------------------
	.section	.text._Z35group_norm_nhwc_bwd_one_pass_kernelI11Bf16IOFp16WLi128ELi42ELi672EEv26Group_norm_nhwc_bwd_params,"ax",@progbits
	.align	128
        .global         _Z35group_norm_nhwc_bwd_one_pass_kernelI11Bf16IOFp16WLi128ELi42ELi672EEv26Group_norm_nhwc_bwd_params
        .type           _Z35group_norm_nhwc_bwd_one_pass_kernelI11Bf16IOFp16WLi128ELi42ELi672EEv26Group_norm_nhwc_bwd_params,@function
        .size           _Z35group_norm_nhwc_bwd_one_pass_kernelI11Bf16IOFp16WLi128ELi42ELi672EEv26Group_norm_nhwc_bwd_params,(.L_x_3419 - _Z35group_norm_nhwc_bwd_one_pass_kernelI11Bf16IOFp16WLi128ELi42ELi672EEv26Group_norm_nhwc_bwd_params)
        .other          _Z35group_norm_nhwc_bwd_one_pass_kernelI11Bf16IOFp16WLi128ELi42ELi672EEv26Group_norm_nhwc_bwd_params,@"STO_CUDA_ENTRY STV_DEFAULT"
_Z35group_norm_nhwc_bwd_one_pass_kernelI11Bf16IOFp16WLi128ELi42ELi672EEv26Group_norm_nhwc_bwd_params:
.text._Z35group_norm_nhwc_bwd_one_pass_kernelI11Bf16IOFp16WLi128ELi42ELi672EEv26Group_norm_nhwc_bwd_params:
        /* <DEDUP_REMOVED lines=52> */
.L_x_482:
        /* <DEDUP_REMOVED lines=148> */
[----:B---3--:R-:W-:Y:S01]  /*0c80*/  PRMT R58, R10, 0x7632, R58 ;  /* 0x000076320a3a7816 */ /* 0x008fe2000000003a */
[----:B-----5:R-:W-:Y:S01]  /*0c90*/  @P4 HADD2.F32 R54, -RZ, R27.H0_H0 ;  /* 0x2000001bff364230 */ /* 0x020fe20000004100 */
[----:B------:R-:W-:Y:S01]  /*0ca0*/  PRMT R61, R34, 0x7632, R61 ;  /* 0x00007632223d7816 */ /* 0x000fe2000000003d */
[----:B------:R-:W-:Y:S02]  /*0cb0*/  HADD2.F32 R52, -RZ, R25.H0_H0 ;  /* 0x20000019ff347230 */ /* 0x000fe40000004100 */
[----:B------:R-:W-:Y:S02]  /*0cc0*/  HADD2.F32 R17, -RZ, R26.H0_H0 ;  /* 0x2000001aff117230 */ /* 0x000fe40000004100 */
[----:B------:R-:W-:Y:S01]  /*0cd0*/  @P4 HADD2.F32 R53, -RZ, R28.H0_H0 ;  /* 0x2000001cff354230 */ /* 0x000fe20000004100 */
[----:B------:R-:W-:-:S02]  /*0ce0*/  PRMT R62, R33, 0x7632, R62 ;  /* 0x00007632213e7816 */ /* 0x000fc4000000003e */
        /* <DEDUP_REMOVED lines=76> */
.L_x_452:
        /* <DEDUP_REMOVED lines=144> */
.L_x_453:
        /* <DEDUP_REMOVED lines=35> */
.L_x_455:
[----:B------:R-:W-:Y:S05]  /*1ce0*/  BSYNC.RECONVERGENT B0 ;  /* 0x0000000000007941 */ /* 0x000fea0003800200 */
.L_x_454:
        /* <DEDUP_REMOVED lines=56> */
.L_x_457:
[----:B------:R-:W-:Y:S05]  /*2070*/  BSYNC.RECONVERGENT B0 ;  /* 0x0000000000007941 */ /* 0x000fea0003800200 */
.L_x_456:
        /* <DEDUP_REMOVED lines=158> */
.L_x_459:
[----:B------:R-:W-:Y:S05]  /*2a60*/  BSYNC.RECONVERGENT B0 ;  /* 0x0000000000007941 */ /* 0x000fea0003800200 */
.L_x_458:
        /* <DEDUP_REMOVED lines=29> */
.L_x_461:
[----:B------:R-:W-:Y:S05]  /*2c40*/  BSYNC.RECONVERGENT B0 ;  /* 0x0000000000007941 */ /* 0x000fea0003800200 */
.L_x_460:
        /* <DEDUP_REMOVED lines=23> */
.L_x_464:
[----:B----4-:R-:W4:Y:S04]  /*2dc0*/  LDG.E.STRONG.GPU R22, desc[UR8][R20.64] ;  /* 0x0000000814167981 */ /* 0x010f28000c1ef900 */
[----:B----4-:R-:W-:Y:S01]  /*2dd0*/  CCTL.IVALL ;  /* 0x00000000ff00798f */ /* 0x010fe20002000000 */
[----:B------:R-:W-:Y:S05]  /*2de0*/  YIELD ;  /* 0x0000000000007946 */ /* 0x000fea0003800000 */
[----:B------:R-:W-:-:S13]  /*2df0*/  ISETP.NE.AND P1, PT, R22, R27, PT ;  /* 0x0000001b1600720c */ /* 0x000fda0003f25270 */
[----:B------:R-:W-:Y:S05]  /*2e00*/  @P1 BRA `(.L_x_464) ;  /* 0xfffffffc00ec1947 */ /* 0x000fea000383ffff */
.L_x_463:
        /* <DEDUP_REMOVED lines=14> */
.L_x_466:
        /* <DEDUP_REMOVED lines=60> */
.L_x_465:
        /* <DEDUP_REMOVED lines=33> */
.L_x_467:
        /* <DEDUP_REMOVED lines=19> */
.L_x_468:
        /* <DEDUP_REMOVED lines=9> */
.L_x_469:
[----:B------:R-:W-:Y:S05]  /*3680*/  BSYNC.RECONVERGENT B0 ;  /* 0x0000000000007941 */ /* 0x000fea0003800200 */
.L_x_462:
        /* <DEDUP_REMOVED lines=49> */
.L_x_470:
        /* <DEDUP_REMOVED lines=20> */
.L_x_472:
[----:B------:R-:W-:Y:S05]  /*3ae0*/  BSYNC.RECONVERGENT B0 ;  /* 0x0000000000007941 */ /* 0x000fea0003800200 */
.L_x_471:
        /* <DEDUP_REMOVED lines=39> */
.L_x_473:
        /* <DEDUP_REMOVED lines=18> */
.L_x_475:
[----:B------:R-:W-:Y:S05]  /*3e80*/  BSYNC.RECONVERGENT B0 ;  /* 0x0000000000007941 */ /* 0x000fea0003800200 */
.L_x_474:
        /* <DEDUP_REMOVED lines=21> */
.L_x_476:
        /* <DEDUP_REMOVED lines=18> */
.L_x_478:
[----:B------:R-:W-:Y:S05]  /*4100*/  BSYNC.RECONVERGENT B0 ;  /* 0x0000000000007941 */ /* 0x000fea0003800200 */
.L_x_477:
        /* <DEDUP_REMOVED lines=21> */
.L_x_479:
        /* <DEDUP_REMOVED lines=18> */
.L_x_481:
[----:B------:R-:W-:Y:S05]  /*4380*/  BSYNC.RECONVERGENT B0 ;  /* 0x0000000000007941 */ /* 0x000fea0003800200 */
.L_x_480:
[----:B------:R-:W-:Y:S02]  /*4390*/  IADD3 R36, PT, PT, R3, R36, RZ ;  /* 0x0000002403247210 */ /* 0x000fe40007ffe0ff */
[----:B------:R-:W-:Y:S02]  /*43a0*/  IADD3 R35, PT, PT, R35, 0x1, RZ ;  /* 0x0000000123237810 */ /* 0x000fe40007ffe0ff */
[----:B------:R-:W-:-:S13]  /*43b0*/  ISETP.GE.AND P0, PT, R36, UR4, PT ;  /* 0x0000000424007c0c */ /* 0x000fda000bf06270 */
[----:B------:R-:W-:Y:S05]  /*43c0*/  @!P0 BRA `(.L_x_482) ;  /* 0xffffffbc00dc8947 */ /* 0x000fea000383ffff */
.L_x_451:
        /* <DEDUP_REMOVED lines=19> */
.L_x_484:
[----:B------:R-:W-:Y:S05]  /*4500*/  BSYNC.RECONVERGENT B0 ;  /* 0x0000000000007941 */ /* 0x000fea0003800200 */
.L_x_483:
[----:B------:R-:W-:Y:S05]  /*4510*/  @P0 EXIT ;  /* 0x000000000000094d */ /* 0x000fea0003800000 */
[----:B------:R-:W-:Y:S05]  /*4520*/  @P2 BRA `(.L_x_485) ;  /* 0x0000000000202947 */ /* 0x000fea0003800000 */
[----:B------:R-:W-:-:S05]  /*4530*/  IMAD R0, R6, R7, RZ ;  /* 0x0000000706007224 */ /* 0x000fca00078e02ff */
[----:B------:R-:W-:-:S13]  /*4540*/  ISETP.NE.AND P0, PT, R0, -0x1, PT ;  /* 0xffffffff0000780c */ /* 0x000fda0003f05270 */
[----:B------:R-:W-:Y:S05]  /*4550*/  @!P0 BRA `(.L_x_485) ;  /* 0x0000000000148947 */ /* 0x000fea0003800000 */
.L_x_486:
[----:B---3--:R-:W3:Y:S04]  /*4560*/  LDG.E.STRONG.GPU R3, desc[UR8][R4.64] ;  /* 0x0000000804037981 */ /* 0x008ee8000c1ef900 */
[----:B---3--:R-:W-:Y:S01]  /*4570*/  CCTL.IVALL ;  /* 0x00000000ff00798f */ /* 0x008fe20002000000 */
[----:B------:R-:W-:Y:S05]  /*4580*/  YIELD ;  /* 0x0000000000007946 */ /* 0x000fea0003800000 */
[----:B------:R-:W-:-:S13]  /*4590*/  ISETP.NE.AND P0, PT, R3, R0, PT ;  /* 0x000000000300720c */ /* 0x000fda0003f05270 */
[----:B------:R-:W-:Y:S05]  /*45a0*/  @P0 BRA `(.L_x_486) ;  /* 0xfffffffc00ec0947 */ /* 0x000fea000383ffff */
.L_x_485:
        /* <DEDUP_REMOVED lines=74> */
.L_x_489:
        /* <DEDUP_REMOVED lines=24> */
[----:B--2---:R-:W-:Y:S02]  /*4bd0*/  F2FP.F16.F32.PACK_AB R19, R13, R4 ;  /* 0x000000040d13723e */ /* 0x004fe400000000ff */
[-C--:B------:R-:W-:Y:S02]  /*4be0*/  MOV R13, R25.reuse ;  /* 0x00000019000d7202 */ /* 0x080fe40000000f00 */
[----:B---3--:R-:W-:Y:S01]  /*4bf0*/  F2FP.F16.F32.PACK_AB R21, R17, R14 ;  /* 0x0000000e1115723e */ /* 0x008fe200000000ff */
[----:B------:R0:W-:Y:S04]  /*4c00*/  STG.E desc[UR8][R8.64], R19 ;  /* 0x0000001308007986 */ /* 0x0001e8000c101908 */
[----:B------:R0:W-:Y:S01]  /*4c10*/  STG.E desc[UR8][R12.64], R21 ;  /* 0x000000150c007986 */ /* 0x0001e2000c101908 */
[----:B------:R-:W-:Y:S01]  /*4c20*/  IADD3.X R25, PT, PT, RZ, R25, RZ, P3, !PT ;  /* 0x00000019ff197210 */ /* 0x000fe20001ffe4ff */
[----:B------:R-:W-:Y:S06]  /*4c30*/  @P1 BRA `(.L_x_489) ;  /* 0xfffffffc00841947 */ /* 0x000fec000383ffff */
.L_x_488:
[----:B------:R-:W-:Y:S05]  /*4c40*/  BSYNC.RECONVERGENT B0 ;  /* 0x0000000000007941 */ /* 0x000fea0003800200 */
.L_x_487:
        /* <DEDUP_REMOVED lines=10> */
.L_x_490:
        /* <DEDUP_REMOVED lines=21> */
[----:B---3--:R-:W-:Y:S02]  /*4e40*/  F2FP.F16.F32.PACK_AB R31, R7, R4 ;  /* 0x00000004071f723e */ /* 0x008fe400000000ff */
[----:B------:R-:W-:-:S04]  /*4e50*/  LOP3.LUT R4, R22, 0x3, RZ, 0xc0, !PT ;  /* 0x0000000316047812 */ /* 0x000fc800078ec0ff */
[----:B------:R-:W-:Y:S02]  /*4e60*/  IADD3.X R9, PT, PT, R4, UR5, RZ, P1, !PT ;  /* 0x0000000504097c10 */ /* 0x000fe40008ffe4ff */
[----:B----4-:R-:W-:Y:S02]  /*4e70*/  F2FP.F16.F32.PACK_AB R33, R25, R12 ;  /* 0x0000000c1921723e */ /* 0x010fe400000000ff */
        /* <DEDUP_REMOVED lines=55> */
[----:B----4-:R-:W-:Y:S02]  /*51f0*/  F2FP.F16.F32.PACK_AB R13, R13, R8 ;  /* 0x000000080d0d723e */ /* 0x010fe400000000ff */
[----:B-----5:R-:W-:-:S03]  /*5200*/  F2FP.F16.F32.PACK_AB R7, R5, R6 ;  /* 0x000000060507723e */ /* 0x020fc600000000ff */
[----:B------:R3:W-:Y:S04]  /*5210*/  STG.E desc[UR8][R26.64], R13 ;  /* 0x0000000d1a007986 */ /* 0x0007e8000c101908 */
[----:B------:R3:W-:Y:S01]  /*5220*/  STG.E desc[UR8][R28.64], R7 ;  /* 0x000000071c007986 */ /* 0x0007e2000c101908 */
[----:B------:R-:W-:Y:S01]  /*5230*/  HFMA2 R5, -RZ, RZ, 0, 0 ;  /* 0x00000000ff057431 */ /* 0x000fe200000001ff */
[----:B------:R-:W-:Y:S06]  /*5240*/  @P0 BRA `(.L_x_490) ;  /* 0xfffffff800a80947 */ /* 0x000fec000383ffff */
[----:B------:R-:W-:Y:S05]  /*5250*/  EXIT ;  /* 0x000000000000794d */ /* 0x000fea0003800000 */
.L_x_491:
        /* <DEDUP_REMOVED lines=10> */
.L_x_3419:


//--------------------- .text._Z35group_norm_nhwc_bwd_one_pass_kernelI11Bf16IOFp16WLi256ELi42ELi672EEv26Group_norm_nhwc_bwd_params --------------------------
	.section	.text._Z35group_norm_nhwc_bwd_one_pass_kernelI11Bf16IOFp16WLi256ELi42ELi672EEv26Group_norm_nhwc_bwd_params,"ax",@progbits
	.align	128
        .global         _Z35group_norm_nhwc_bwd_one_pass_kernelI11Bf16IOFp16WLi256ELi42ELi672EEv26Group_norm_nhwc_bwd_params
        .type           _Z35group_norm_nhwc_bwd_one_pass_kernelI11Bf16IOFp16WLi256ELi42ELi672EEv26Group_norm_nhwc_bwd_params,@function
        .size           _Z35group_norm_nhwc_bwd_one_pass_kernelI11Bf16IOFp16WLi256ELi42ELi672EEv26Group_norm_nhwc_bwd_params,(.L_x_3420 - _Z35group_norm_nhwc_bwd_one_pass_kernelI11Bf16IOFp16WLi256ELi42ELi672EEv26Group_norm_nhwc_bwd_params)
        .other          _Z35group_norm_nhwc_bwd_one_pass_kernelI11Bf16IOFp16WLi256ELi42ELi672EEv26Group_norm_nhwc_bwd_params,@"STO_CUDA_ENTRY STV_DEFAULT"
_Z35group_norm_nhwc_bwd_one_pass_kernelI11Bf16IOFp16WLi256ELi42ELi672EEv26Group_norm_nhwc_bwd_params:
.text._Z35group_norm_nhwc_bwd_one_pass_kernelI11Bf16IOFp16WLi256ELi42ELi672EEv26Group_norm_nhwc_bwd_params:
        /* <DEDUP_REMOVED lines=22> */
.L_x_535:
        /* <DEDUP_REMOVED lines=248> */
[----:B------:R-:W-:Y:S01]  /*10e0*/  @P5 HADD2.F32 R41, -RZ, R44.H0_H0 ;  /* 0x2000002cff295230 */ /* 0x000fe20000004100 */
[----:B----4-:R-:W-:Y:S01]  /*10f0*/  PRMT R54, R4, 0x7632, R54 ;  /* 0x0000763204367816 */ /* 0x010fe20000000036 */
[----:B------:R-:W-:Y:S01]  /*1100*/  @P5 HADD2.F32 R42, -RZ, R40.H0_H0 ;  /* 0x20000028ff2a5230 */ /* 0x000fe20000004100 */
        /* <DEDUP_REMOVED lines=8> */
[----:B------:R-:W-:Y:S01]  /*1190*/  PRMT R43, R13, 0x7632, R43 ;  /* 0x000076320d2b7816 */ /* 0x000fe2000000002b */
[----:B------:R-:W-:-:S02]  /*11a0*/  HADD2.F32 R40, -RZ, R26.H0_H0 ;  /* 0x2000001aff287230 */ /* 0x000fc40000004100 */
[----:B------:R-:W-:Y:S01]  /*11b0*/  HADD2.F32 R17, -RZ, R19.H0_H0 ;  /* 0x20000013ff117230 */ /* 0x000fe20000004100 */
        /* <DEDUP_REMOVED lines=149> */
.L_x_493:
        /* <DEDUP_REMOVED lines=288> */
.L_x_494:
        /* <DEDUP_REMOVED lines=44> */
.L_x_496:
[----:B------:R-:W-:Y:S05]  /*2fd0*/  BSYNC.RECONVERGENT B0 ;  /* 0x0000000000007941 */ /* 0x000fea0003800200 */
.L_x_495:
        /* <DEDUP_REMOVED lines=54> */
.L_x_498:
[----:B------:R-:W-:Y:S05]  /*3340*/  BSYNC.RECONVERGENT B0 ;  /* 0x0000000000007941 */ /* 0x000fea0003800200 */
.L_x_497:
        /* <DEDUP_REMOVED lines=158> */
.L_x_500:
[----:B------:R-:W-:Y:S05]  /*3d30*/  BSYNC.RECONVERGENT B0 ;  /* 0x0000000000007941 */ /* 0x000fea0003800200 */
.L_x_499:
        /* <DEDUP_REMOVED lines=32> */
.L_x_502:
[----:B------:R-:W-:Y:S05]  /*3f40*/  BSYNC.RECONVERGENT B0 ;  /* 0x0000000000007941 */ /* 0x000fea0003800200 */
.L_x_501:
        /* <DEDUP_REMOVED lines=25> */
.L_x_505:
[----:B--2---:R-:W2:Y:S04]  /*40e0*/  LDG.E.STRONG.GPU R22, desc[UR6][R20.64] ;  /* 0x0000000614167981 */ /* 0x004ea8000c1ef900 */
[----:B--2---:R-:W-:Y:S01]  /*40f0*/  CCTL.IVALL ;  /* 0x00000000ff00798f */ /* 0x004fe20002000000 */
[----:B------:R-:W-:Y:S05]  /*4100*/  YIELD ;  /* 0x0000000000007946 */ /* 0x000fea0003800000 */
[----:B------:R-:W-:-:S13]  /*4110*/  ISETP.NE.AND P0, PT, R22, R27, PT ;  /* 0x0000001b1600720c */ /* 0x000fda0003f05270 */
[----:B------:R-:W-:Y:S05]  /*4120*/  @P0 BRA `(.L_x_505) ;  /* 0xfffffffc00ec0947 */ /* 0x000fea000383ffff */
.L_x_504:
        /* <DEDUP_REMOVED lines=15> */
.L_x_507:
        /* <DEDUP_REMOVED lines=60> */
.L_x_506:
        /* <DEDUP_REMOVED lines=33> */
.L_x_508:
        /* <DEDUP_REMOVED lines=19> */
.L_x_509:
        /* <DEDUP_REMOVED lines=9> */
.L_x_510:
[----:B------:R-:W-:Y:S05]  /*49b0*/  BSYNC.RECONVERGENT B0 ;  /* 0x0000000000007941 */ /* 0x000fea0003800200 */
.L_x_503:
        /* <DEDUP_REMOVED lines=42> */
.L_x_511:
        /* <DEDUP_REMOVED lines=56> */
.L_x_513:
[----:B------:R-:W-:Y:S05]  /*4fe0*/  BSYNC.RECONVERGENT B0 ;  /* 0x0000000000007941 */ /* 0x000fea0003800200 */
.L_x_512:
        /* <DEDUP_REMOVED lines=23> */
.L_x_514:
        /* <DEDUP_REMOVED lines=18> */
.L_x_516:
[----:B------:R-:W-:Y:S05]  /*5280*/  BSYNC.RECONVERGENT B0 ;  /* 0x0000000000007941 */ /* 0x000fea0003800200 */
.L_x_515:
        /* <DEDUP_REMOVED lines=33> */
.L_x_517:
        /* <DEDUP_REMOVED lines=52> */
.L_x_519:
[----:B------:R-:W-:Y:S05]  /*57e0*/  BSYNC.RECONVERGENT B0 ;  /* 0x0000000000007941 */ /* 0x000fea0003800200 */
.L_x_518:
        /* <DEDUP_REMOVED lines=21> */
.L_x_520:
        /* <DEDUP_REMOVED lines=18> */
.L_x_522:
[----:B------:R-:W-:Y:S05]  /*5a60*/  BSYNC.RECONVERGENT B0 ;  /* 0x0000000000007941 */ /* 0x000fea0003800200 */
.L_x_521:
        /* <DEDUP_REMOVED lines=21> */
.L_x_523:
        /* <DEDUP_REMOVED lines=18> */
.L_x_525:
[----:B------:R-:W-:Y:S05]  /*5ce0*/  BSYNC.RECONVERGENT B0 ;  /* 0x0000000000007941 */ /* 0x000fea0003800200 */
.L_x_524:
        /* <DEDUP_REMOVED lines=21> */
.L_x_526:
        /* <DEDUP_REMOVED lines=18> */
.L_x_528:
[----:B------:R-:W-:Y:S05]  /*5f60*/  BSYNC.RECONVERGENT B0 ;  /* 0x0000000000007941 */ /* 0x000fea0003800200 */
.L_x_527:
        /* <DEDUP_REMOVED lines=21> */
.L_x_529:
        /* <DEDUP_REMOVED lines=18> */
.L_x_531:
[----:B------:R-:W-:Y:S05]  /*61e0*/  BSYNC.RECONVERGENT B0 ;  /* 0x0000000000007941 */ /* 0x000fea0003800200 */
.L_x_530:
        /* <DEDUP_REMOVED lines=22> */
.L_x_532:
        /* <DEDUP_REMOVED lines=18> */
.L_x_534:
[----:B------:R-:W-:Y:S05]  /*6470*/  BSYNC.RECONVERGENT B0 ;  /* 0x0000000000007941 */ /* 0x000fea0003800200 */
.L_x_533:
[----:B------:R-:W5:Y:S01]  /*6480*/  LDCU UR4, c[0x0][0x410] ;  /* 0x00008200ff0477ac */ /* 0x000f620008000800 */
[----:B------:R-:W-:Y:S02]  /*6490*/  IADD3 R39, PT, PT, R28, R39, RZ ;  /* 0x000000271c277210 */ /* 0x000fe40007ffe0ff */
[----:B------:R-:W-:Y:S01]  /*64a0*/  IADD3 R36, PT, PT, R36, 0x1, RZ ;  /* 0x0000000124247810 */ /* 0x000fe20007ffe0ff */
[----:B------:R-:W5:Y:S02]  /*64b0*/  LDCU UR5, c[0x0][0x3e0] ;  /* 0x00007c00ff0577ac */ /* 0x000f640008000800 */
[----:B-----5:R-:W-:-:S06]  /*64c0*/  UIMAD UR4, UR4, UR5, URZ ;  /* 0x00000005040472a4 */ /* 0x020fcc000f8e02ff */
[----:B------:R-:W-:-:S13]  /*64d0*/  ISETP.GE.AND P0, PT, R39, UR4, PT ;  /* 0x0000000427007c0c */ /* 0x000fda000bf06270 */
[----:B------:R-:W-:Y:S05]  /*64e0*/  @!P0 BRA `(.L_x_535) ;  /* 0xffffff9c001c8947 */ /* 0x000fea000383ffff */
.L_x_492:
        /* <DEDUP_REMOVED lines=16> */
.L_x_537:
[----:B------:R-:W-:Y:S05]  /*65f0*/  BSYNC.RECONVERGENT B0 ;  /* 0x0000000000007941 */ /* 0x000fea0003800200 */
.L_x_536:
        /* <DEDUP_REMOVED lines=11> */
.L_x_539:
[----:B------:R-:W2:Y:S04]  /*66b0*/  LDG.E.STRONG.GPU R5, desc[UR6][R2.64] ;  /* 0x0000000602057981 */ /* 0x000ea8000c1ef900 */
[----:B--2---:R-:W-:Y:S01]  /*66c0*/  CCTL.IVALL ;  /* 0x00000000ff00798f */ /* 0x004fe20002000000 */
[----:B------:R-:W-:Y:S05]  /*66d0*/  YIELD ;  /* 0x0000000000007946 */ /* 0x000fea0003800000 */
[----:B------:R-:W-:-:S13]  /*66e0*/  ISETP.NE.AND P0, PT, R5, R0, PT ;  /* 0x000000000500720c */ /* 0x000fda0003f05270 */
[----:B------:R-:W-:Y:S05]  /*66f0*/  @P0 BRA `(.L_x_539) ;  /* 0xfffffffc00ec0947 */ /* 0x000fea000383ffff */
.L_x_538:
        /* <DEDUP_REMOVED lines=75> */
.L_x_542:
        /* <DEDUP_REMOVED lines=31> */
.L_x_541:
[----:B------:R-:W-:Y:S05]  /*6da0*/  BSYNC.RECONVERGENT B0 ;  /* 0x0000000000007941 */ /* 0x000fea0003800200 */
.L_x_540:
        /* <DEDUP_REMOVED lines=10> */
.L_x_543:
        /* <DEDUP_REMOVED lines=87> */
.L_x_544:
        /* <DEDUP_REMOVED lines=12> */
.L_x_3420:


//--------------------- .text._Z35group_norm_nhwc_bwd_one_pass_kernelI11Bf16IOFp16WLi512ELi42ELi672EEv26Group_norm_nhwc_bwd_params --------------------------
	.section	.text._Z35group_norm_nhwc_bwd_one_pass_kernelI11Bf16IOFp16WLi512ELi42ELi672EEv26Group_norm_nhwc_bwd_params,"ax",@progbits
	.align	128
        .global         _Z35group_norm_nhwc_bwd_one_pass_kernelI11Bf16IOFp16WLi512ELi42ELi672EEv26Group_norm_nhwc_bwd_params
        .type           _Z35group_norm_nhwc_bwd_one_pass_kernelI11Bf16IOFp16WLi512ELi42ELi672EEv26Group_norm_nhwc_bwd_params,@function
        .size           _Z35group_norm_nhwc_bwd_one_pass_kernelI11Bf16IOFp16WLi512ELi42ELi672EEv26Group_norm_nhwc_bwd_params,(.L_x_3421 - _Z35group_norm_nhwc_bwd_one_pass_kernelI11Bf16IOFp16WLi512ELi42ELi672EEv26Group_norm_nhwc_bwd_params)
        .other          _Z35group_norm_nhwc_bwd_one_pass_kernelI11Bf16IOFp16WLi512ELi42ELi672EEv26Group_norm_nhwc_bwd_params,@"STO_CUDA_ENTRY STV_DEFAULT"
_Z35group_norm_nhwc_bwd_one_pass_kernelI11Bf16IOFp16WLi512ELi42ELi672EEv26Group_norm_nhwc_bwd_params:
.text._Z35group_norm_nhwc_bwd_one_pass_kernelI11Bf16IOFp16WLi512ELi42ELi672EEv26Group_norm_nhwc_bwd_params:
        /* <DEDUP_REMOVED lines=21> */
.L_x_612:
        /* <DEDUP_REMOVED lines=438> */
[----:B------:R-:W-:Y:S01]  /*1cb0*/  CS2R R8, SRZ ;  /* 0x0000000000087805 */ /* 0x000fe2000001ff00 */
[----:B---3--:R-:W-:Y:S01]  /*1cc0*/  @P5 HADD2.F32 R8, -RZ, R26.H0_H0 ;  /* 0x2000001aff085230 */ /* 0x008fe20000004100 */
[----:B------:R-:W-:Y:S01]  /*1cd0*/  PRMT R42, R44, 0x7632, R42 ;  /* 0x000076322c2a7816 */ /* 0x000fe2000000002a */
[----:B------:R-:W-:Y:S01]  /*1ce0*/  @P5 HADD2.F32 R9, -RZ, R0.H0_H0 ;  /* 0x20000000ff095230 */ /* 0x000fe20000004100 */
[----:B------:R-:W-:Y:S02]  /*1cf0*/  PRMT R38, R41, 0x7632, R38 ;  /* 0x0000763229267816 */ /* 0x000fe40000000026 */
[----:B------:R-:W-:Y:S02]  /*1d00*/  PRMT R39, R40, 0x7632, R39 ;  /* 0x0000763228277816 */ /* 0x000fe40000000027 */
[----:B0-----:R-:W-:Y:S02]  /*1d10*/  @P0 R2UR UR6, R12 ;  /* 0x000000000c0602ca */ /* 0x001fe400000e0000 */
[----:B------:R-:W-:-:S02]  /*1d20*/  PRMT R34, R37, 0x7632, R34 ;  /* 0x0000763225227816 */ /* 0x000fc40000000022 */
[----:B------:R-:W-:-:S09]  /*1d30*/  PRMT R35, R36, 0x7632, R35 ;  /* 0x0000763224237816 */ /* 0x000fd20000000023 */
[----:B------:R-:W-:Y:S01]  /*1d40*/  @UP0 UMOV UR14, UR6 ;  /* 0x00000006000e0c82 */ /* 0x000fe20008000000 */
[----:B------:R-:W-:Y:S02]  /*1d50*/  PRMT R31, R32, 0x7632, R31 ;  /* 0x00007632201f7816 */ /* 0x000fe4000000001f */
[----:B------:R-:W-:Y:S02]  /*1d60*/  PRMT R30, R33, 0x7632, R30 ;  /* 0x00007632211e7816 */ /* 0x000fe4000000001e */
[----:B----4-:R-:W-:Y:S01]  /*1d70*/  PRMT R12, R4, 0x7632, R12 ;  /* 0x00007632040c7816 */ /* 0x010fe2000000000c */
[----:B-1----:R-:W-:Y:S02]  /*1d80*/  HADD2.F32 R11, -RZ, R27.H0_H0 ;  /* 0x2000001bff0b7230 */ /* 0x002fe40000004100 */
[----:B------:R-:W-:Y:S01]  /*1d90*/  HADD2.F32 R10, -RZ, R28.H0_H0 ;  /* 0x2000001cff0a7230 */ /* 0x000fe20000004100 */
[----:B------:R-:W-:Y:S02]  /*1da0*/  PRMT R13, R5, 0x7632, R13 ;  /* 0x00007632050d7816 */ /* 0x000fe4000000000d */
        /* <DEDUP_REMOVED lines=309> */
.L_x_546:
        /* <DEDUP_REMOVED lines=593> */
.L_x_547:
        /* <DEDUP_REMOVED lines=44> */
.L_x_549:
[----:B------:R-:W-:Y:S05]  /*58d0*/  BSYNC.RECONVERGENT B0 ;  /* 0x0000000000007941 */ /* 0x000fea0003800200 */
.L_x_548:
        /* <DEDUP_REMOVED lines=54> */
.L_x_551:
[----:B------:R-:W-:Y:S05]  /*5c40*/  BSYNC.RECONVERGENT B0 ;  /* 0x0000000000007941 */ /* 0x000fea0003800200 */
.L_x_550:
        /* <DEDUP_REMOVED lines=158> */
.L_x_553:
[----:B------:R-:W-:Y:S05]  /*6630*/  BSYNC.RECONVERGENT B0 ;  /* 0x0000000000007941 */ /* 0x000fea0003800200 */
.L_x_552:
        /* <DEDUP_REMOVED lines=30> */
.L_x_555:
[----:B------:R-:W-:Y:S05]  /*6820*/  BSYNC.RECONVERGENT B0 ;  /* 0x0000000000007941 */ /* 0x000fea0003800200 */
.L_x_554:
        /* <DEDUP_REMOVED lines=32> */
.L_x_558:
        /* <DEDUP_REMOVED lines=8> */
.L_x_557:
        /* <DEDUP_REMOVED lines=18> */
.L_x_560:
        /* <DEDUP_REMOVED lines=153> */
.L_x_559:
        /* <DEDUP_REMOVED lines=72> */
.L_x_561:
        /* <DEDUP_REMOVED lines=38> */
.L_x_562:
        /* <DEDUP_REMOVED lines=19> */
.L_x_563:
[----:B------:R-:W-:Y:S05]  /*7d70*/  BSYNC.RECONVERGENT B0 ;  /* 0x0000000000007941 */ /* 0x000fea0003800200 */
.L_x_556:
        /* <DEDUP_REMOVED lines=56> */
.L_x_564:
        /* <DEDUP_REMOVED lines=21> */
.L_x_566:
[----:B------:R-:W-:Y:S05]  /*8250*/  BSYNC.RECONVERGENT B0 ;  /* 0x0000000000007941 */ /* 0x000fea0003800200 */
.L_x_565:
        /* <DEDUP_REMOVED lines=25> */
.L_x_567:
        /* <DEDUP_REMOVED lines=21> */
.L_x_569:
[----:B------:R-:W-:Y:S05]  /*8540*/  BSYNC.RECONVERGENT B0 ;  /* 0x0000000000007941 */ /* 0x000fea0003800200 */
.L_x_568:
        /* <DEDUP_REMOVED lines=33> */
.L_x_570:
        /* <DEDUP_REMOVED lines=23> */
.L_x_572:
[----:B------:R-:W-:Y:S05]  /*88d0*/  BSYNC.RECONVERGENT B0 ;  /* 0x0000000000007941 */ /* 0x000fea0003800200 */
.L_x_571:
        /* <DEDUP_REMOVED lines=27> */
.L_x_573:
        /* <DEDUP_REMOVED lines=21> */
.L_x_575:
[----:B------:R-:W-:Y:S05]  /*8be0*/  BSYNC.RECONVERGENT B0 ;  /* 0x0000000000007941 */ /* 0x000fea0003800200 */
.L_x_574:
        /* <DEDUP_REMOVED lines=36> */
.L_x_576:
        /* <DEDUP_REMOVED lines=22> */
.L_x_578:
[----:B------:R-:W-:Y:S05]  /*8f90*/  BSYNC.RECONVERGENT B0 ;  /* 0x0000000000007941 */ /* 0x000fea0003800200 */
.L_x_577:
        /* <DEDUP_REMOVED lines=27> */
.L_x_579:
        /* <DEDUP_REMOVED lines=21> */
.L_x_581:
[----:B------:R-:W-:Y:S05]  /*92a0*/  BSYNC.RECONVERGENT B0 ;  /* 0x0000000000007941 */ /* 0x000fea0003800200 */
.L_x_580:
        /* <DEDUP_REMOVED lines=36> */
.L_x_582:
        /* <DEDUP_REMOVED lines=22> */
.L_x_584:
[----:B------:R-:W-:Y:S05]  /*9650*/  BSYNC.RECONVERGENT B0 ;  /* 0x0000000000007941 */ /* 0x000fea0003800200 */
.L_x_583:
        /* <DEDUP_REMOVED lines=27> */
.L_x_585:
        /* <DEDUP_REMOVED lines=21> */
.L_x_587:
[----:B------:R-:W-:Y:S05]  /*9960*/  BSYNC.RECONVERGENT B0 ;  /* 0x0000000000007941 */ /* 0x000fea0003800200 */
.L_x_586:
        /* <DEDUP_REMOVED lines=36> */
.L_x_588:
        /* <DEDUP_REMOVED lines=22> */
.L_x_590:
[----:B------:R-:W-:Y:S05]  /*9d10*/  BSYNC.RECONVERGENT B0 ;  /* 0x0000000000007941 */ /* 0x000fea0003800200 */
.L_x_589:
        /* <DEDUP_REMOVED lines=27> */
.L_x_591:
        /* <DEDUP_REMOVED lines=21> */
.L_x_593:
[----:B------:R-:W-:Y:S05]  /*a020*/  BSYNC.RECONVERGENT B0 ;  /* 0x0000000000007941 */ /* 0x000fea0003800200 */
.L_x_592:
        /* <DEDUP_REMOVED lines=36> */
.L_x_594:
        /* <DEDUP_REMOVED lines=21> */
.L_x_596:
[----:B------:R-:W-:Y:S05]  /*a3c0*/  BSYNC.RECONVERGENT B0 ;  /* 0x0000000000007941 */ /* 0x000fea0003800200 */
.L_x_595:
        /* <DEDUP_REMOVED lines=25> */
.L_x_597:
        /* <DEDUP_REMOVED lines=21> */
.L_x_599:
[----:B------:R-:W-:Y:S05]  /*a6b0*/  BSYNC.RECONVERGENT B0 ;  /* 0x0000000000007941 */ /* 0x000fea0003800200 */
.L_x_598:
        /* <DEDUP_REMOVED lines=37> */
.L_x_600:
        /* <DEDUP_REMOVED lines=24> */
.L_x_602:
[----:B------:R-:W-:Y:S05]  /*aa90*/  BSYNC.RECONVERGENT B0 ;  /* 0x0000000000007941 */ /* 0x000fea0003800200 */
.L_x_601:
        /* <DEDUP_REMOVED lines=23> */
.L_x_603:
        /* <DEDUP_REMOVED lines=19> */
.L_x_605:
[----:B------:R-:W-:Y:S05]  /*ad40*/  BSYNC.RECONVERGENT B0 ;  /* 0x0000000000007941 */ /* 0x000fea0003800200 */
.L_x_604:
        /* <DEDUP_REMOVED lines=31> */
.L_x_606:
        /* <DEDUP_REMOVED lines=22> */
.L_x_608:
[----:B------:R-:W-:Y:S05]  /*b0a0*/  BSYNC.RECONVERGENT B0 ;  /* 0x0000000000007941 */ /* 0x000fea0003800200 */
.L_x_607:
        /* <DEDUP_REMOVED lines=27> */
.L_x_609:
        /* <DEDUP_REMOVED lines=18> */
.L_x_611:
[----:B------:R-:W-:Y:S05]  /*b380*/  BSYNC.RECONVERGENT B0 ;  /* 0x0000000000007941 */ /* 0x000fea0003800200 */
.L_x_610:
        /* <DEDUP_REMOVED lines=8> */
.L_x_545:
        /* <DEDUP_REMOVED lines=15> */
.L_x_614:
[----:B------:R-:W-:Y:S05]  /*b500*/  BSYNC.RECONVERGENT B0 ;  /* 0x0000000000007941 */ /* 0x000fea0003800200 */
.L_x_613:
        /* <DEDUP_REMOVED lines=11> */
.L_x_616:
[----:B------:R-:W2:Y:S04]  /*b5c0*/  LDG.E.STRONG.GPU R5, desc[UR12][R2.64] ;  /* 0x0000000c02057981 */ /* 0x000ea8000c1ef900 */
[----:B--2---:R-:W-:Y:S01]  /*b5d0*/  CCTL.IVALL ;  /* 0x00000000ff00798f */ /* 0x004fe20002000000 */
[----:B------:R-:W-:Y:S05]  /*b5e0*/  YIELD ;  /* 0x0000000000007946 */ /* 0x000fea0003800000 */
[----:B------:R-:W-:-:S13]  /*b5f0*/  ISETP.NE.AND P0, PT, R5, R4, PT ;  /* 0x000000040500720c */ /* 0x000fda0003f05270 */
[----:B------:R-:W-:Y:S05]  /*b600*/  @P0 BRA `(.L_x_616) ;  /* 0xfffffffc00ec0947 */ /* 0x000fea000383ffff */
.L_x_615:
        /* <DEDUP_REMOVED lines=74> */
.L_x_619:
        /* <DEDUP_REMOVED lines=31> */
.L_x_618:
[----:B------:R-:W-:Y:S05]  /*bca0*/  BSYNC.RECONVERGENT B0 ;  /* 0x0000000000007941 */ /* 0x000fea0003800200 */
.L_x_617:
        /* <DEDUP_REMOVED lines=10> */
.L_x_620:
        /* <DEDUP_REMOVED lines=87> */
.L_x_621:
        /* <DEDUP_REMOVED lines=12> */
.L_x_3421:


//--------------------- .text._Z35group_norm_nhwc_bwd_one_pass_kernelI11Fp16IOFp32WLi64ELi42ELi672EEv26Group_norm_nhwc_bwd_params --------------------------
	.section	.text._Z35group_norm_nhwc_bwd_one_pass_kernelI11Fp16IOFp32WLi64ELi42ELi672EEv26Group_norm_nhwc_bwd_params,"ax",@progbits
	.align	128
        .global         _Z35group_norm_nhwc_bwd_one_pass_kernelI11Fp16IOFp32WLi64ELi42ELi672EEv26Group_norm_nhwc_bwd_params
        .type           _Z35group_norm_nhwc_bwd_one_pass_kernelI11Fp16IOFp32WLi64ELi42ELi672EEv26Group_norm_nhwc_bwd_params,@function
        .size           _Z35group_norm_nhwc_bwd_one_pass_kernelI11Fp16IOFp32WLi64ELi42ELi672EEv26Group_norm_nhwc_bwd_params,(.L_x_3422 - _Z35group_norm_nhwc_bwd_one_pass_kernelI11Fp16IOFp32WLi64ELi42ELi672EEv26Group_norm_nhwc_bwd_params)
        .other          _Z35group_norm_nhwc_bwd_one_pass_kernelI11Fp16IOFp32WLi64ELi42ELi672EEv26Group_norm_nhwc_bwd_params,@"STO_CUDA_ENTRY STV_DEFAULT"
_Z35group_norm_nhwc_bwd_one_pass_kernelI11Fp16IOFp32WLi64ELi42ELi672EEv26Group_norm_nhwc_bwd_params:
.text._Z35group_norm_nhwc_bwd_one_pass_kernelI11Fp16IOFp32WLi64ELi42ELi672EEv26Group_norm_nhwc_bwd_params:
        /* <DEDUP_REMOVED lines=24> */
.L_x_647:
[----:B0-----:R-:W0:Y:S01]  /*0180*/  LDC R2, c[0x0][0x410] ;  /* 0x00010400ff027b82 */ /* 0x001e220000000800 */
[----:B------:R-:W-:Y:S01]  /*0190*/  IABS R11, R31 ;  /* 0x0000001f000b7213 */ /* 0x000fe20000000000 */
[----:B------:R-:W2:Y:S01]  /*01a0*/  LDCU.128 UR4, c[0x0][0x400] ;  /* 0x00008000ff0477ac */ /* 0x000ea20008000c00 */
[C---:B------:R-:W-:Y:S02]  /*01b0*/  ISETP.GE.AND P3, PT, R31.reuse, RZ, PT ;  /* 0x000000ff1f00720c */ /* 0x040fe40003f66270 */
[-C--:B0-----:R-:W-:Y:S02]  /*01c0*/  IABS R12, R2.reuse ;  /* 0x00000002000c7213 */ /* 0x081fe40000000000 */
[----:B------:R-:W-:Y:S02]  /*01d0*/  LOP3.LUT R8, R31, R2, RZ, 0x3c, !PT ;  /* 0x000000021f087212 */ /* 0x000fe400078e3cff */
[----:B------:R-:W0:Y:S02]  /*01e0*/  I2F.RP R6, R12 ;  /* 0x0000000c00067306 */ /* 0x000e240000209400 */
[----:B------:R-:W-:-:S06]  /*01f0*/  ISETP.GE.AND P5, PT, R8, RZ, PT ;  /* 0x000000ff0800720c */ /* 0x000fcc0003fa6270 */
[----:B0-----:R-:W0:Y:S02]  /*0200*/  MUFU.RCP R6, R6 ;  /* 0x0000000600067308 */ /* 0x001e240000001000 */
[----:B0-----:R-:W-:-:S06]  /*0210*/  IADD3 R4, PT, PT, R6, 0xffffffe, RZ ;  /* 0x0ffffffe06047810 */ /* 0x001fcc0007ffe0ff */
[----:B------:R0:W3:Y:S02]  /*0220*/  F2I.FTZ.U32.TRUNC.NTZ R5, R4 ;  /* 0x0000000400057305 */ /* 0x0000e4000021f000 */
[----:B0-----:R-:W-:Y:S02]  /*0230*/  MOV R4, RZ ;  /* 0x000000ff00047202 */ /* 0x001fe40000000f00 */
[----:B---3--:R-:W-:-:S05]  /*0240*/  IADD3 R7, PT, PT, RZ, -R5, RZ ;  /* 0x80000005ff077210 */ /* 0x008fca0007ffe0ff */
[----:B------:R-:W-:-:S04]  /*0250*/  IMAD R7, R7, R12, RZ ;  /* 0x0000000c07077224 */ /* 0x000fc800078e02ff */
[----:B------:R-:W-:Y:S02]  /*0260*/  IMAD.HI.U32 R5, R5, R7, R4 ;  /* 0x0000000705057227 */ /* 0x000fe400078e0004 */
[----:B------:R-:W0:Y:S04]  /*0270*/  LDC R7, c[0x0][0x41c] ;  /* 0x00010700ff077b82 */ /* 0x000e280000000800 */
[----:B------:R-:W-:-:S04]  /*0280*/  IMAD.HI.U32 R10, R5, R11, RZ ;  /* 0x0000000b050a7227 */ /* 0x000fc800078e00ff */
[----:B------:R-:W3:Y:S01]  /*0290*/  LDC.64 R4, c[0x0][0x3b8] ;  /* 0x0000ee00ff047b82 */ /* 0x000ee20000000a00 */
[----:B------:R-:W-:-:S05]  /*02a0*/  IADD3 R6, PT, PT, -R10, RZ, RZ ;  /* 0x000000ff0a067210 */ /* 0x000fca0007ffe1ff */
[----:B------:R-:W-:Y:S01]  /*02b0*/  IMAD R11, R12, R6, R11 ;  /* 0x000000060c0b7224 */ /* 0x000fe200078e020b */
[----:B------:R-:W-:-:S04]  /*02c0*/  LOP3.LUT R6, R26, 0xffff, RZ, 0xc0, !PT ;  /* 0x0000ffff1a067812 */ /* 0x000fc800078ec0ff */
[----:B------:R-:W-:Y:S01]  /*02d0*/  ISETP.GT.U32.AND P1, PT, R12, R11, PT ;  /* 0x0000000b0c00720c */ /* 0x000fe20003f24070 */
[----:B------:R-:W-:-:S05]  /*02e0*/  IMAD R6, R6, 0xc31, RZ ;  /* 0x00000c3106067824 */ /* 0x000fca00078e02ff */
[----:B------:R-:W-:-:S05]  /*02f0*/  SHF.R.U32.HI R6, RZ, 0x10, R6 ;  /* 0x00000010ff067819 */ /* 0x000fca0000011606 */
[----:B0-----:R-:W-:Y:S02]  /*0300*/  IMAD R7, R7, UR8, R6 ;  /* 0x0000000807077c24 */ /* 0x001fe4000f8e0206 */
[----:B---3--:R-:W-:Y:S01]  /*0310*/  IMAD.WIDE R4, R31, 0x8, R4 ;  /* 0x000000081f047825 */ /* 0x008fe200078e0204 */
[-C--:B------:R-:W-:Y:S02]  /*0320*/  @!P1 IADD3 R11, PT, PT, R11, -R12.reuse, RZ ;  /* 0x8000000c0b0b9210 */ /* 0x080fe40007ffe0ff */
[----:B--2---:R-:W-:Y:S02]  /*0330*/  ISETP.GE.U32.AND P0, PT, R7, UR4, PT ;  /* 0x0000000407007c0c */ /* 0x004fe4000bf06070 */
[----:B------:R-:W-:Y:S01]  /*0340*/  SHF.R.S32.HI R15, RZ, 0x1f, R7 ;  /* 0x0000001fff0f7819 */ /* 0x000fe20000011407 */
[----:B------:R0:W2:Y:S01]  /*0350*/  LDG.E.64 R8, desc[UR12][R4.64] ;  /* 0x0000000c04087981 */ /* 0x0000a2000c1e1b00 */
[----:B------:R-:W-:Y:S02]  /*0360*/  ISETP.GE.U32.AND P2, PT, R11, R12, PT ;  /* 0x0000000c0b00720c */ /* 0x000fe40003f46070 */
[----:B------:R-:W-:-:S02]  /*0370*/  ISETP.GT.U32.AND P4, PT, R12, R11, PT ;  /* 0x0000000b0c00720c */ /* 0x000fc40003f84070 */
[----:B------:R-:W-:Y:S02]  /*0380*/  IADD3 R12, PT, PT, R11, -R12, RZ ;  /* 0x8000000c0b0c7210 */ /* 0x000fe40007ffe0ff */
[----:B------:R-:W-:Y:S02]  /*0390*/  ISETP.GE.AND.EX P0, PT, R15, UR5, PT, P0 ;  /* 0x000000050f007c0c */ /* 0x000fe4000bf06300 */
[----:B------:R-:W-:Y:S02]  /*03a0*/  SEL R11, R12, R11, !P4 ;  /* 0x0000000b0c0b7207 */ /* 0x000fe40006000000 */
[----:B------:R-:W-:Y:S02]  /*03b0*/  ISETP.NE.AND P4, PT, R2, RZ, PT ;  /* 0x000000ff0200720c */ /* 0x000fe40003f85270 */
[----:B------:R-:W-:Y:S02]  /*03c0*/  LOP3.LUT R12, RZ, R2, RZ, 0x33, !PT ;  /* 0x00000002ff0c7212 */ /* 0x000fe400078e33ff */
[----:B------:R-:W-:-:S02]  /*03d0*/  @!P3 IADD3 R11, PT, PT, -R11, RZ, RZ ;  /* 0x000000ff0b0bb210 */ /* 0x000fc40007ffe1ff */
[----:B------:R-:W-:Y:S02]  /*03e0*/  @!P1 IADD3 R10, PT, PT, R10, 0x1, RZ ;  /* 0x000000010a0a9810 */ /* 0x000fe40007ffe0ff */
[----:B------:R-:W-:Y:S01]  /*03f0*/  IADD3 R13, PT, PT, R7, 0x20, RZ ;  /* 0x00000020070d7810 */ /* 0x000fe20007ffe0ff */
[----:B0-----:R-:W0:Y:S01]  /*0400*/  @!P0 LDC.64 R4, c[0x0][0x3f8] ;  /* 0x0000fe00ff048b82 */ /* 0x001e220000000a00 */
[----:B------:R-:W-:Y:S02]  /*0410*/  SEL R2, R12, R11, !P4 ;  /* 0x0000000b0c027207 */ /* 0x000fe40006000000 */
[----:B------:R-:W-:Y:S02]  /*0420*/  @P2 IADD3 R10, PT, PT, R10, 0x1, RZ ;  /* 0x000000010a0a2810 */ /* 0x000fe40007ffe0ff */
[----:B------:R-:W-:Y:S02]  /*0430*/  ISETP.GE.U32.AND P1, PT, R13, UR4, PT ;  /* 0x000000040d007c0c */ /* 0x000fe4000bf26070 */
[----:B------:R-:W-:-:S02]  /*0440*/  SHF.R.S32.HI R11, RZ, 0x1f, R13 ;  /* 0x0000001fff0b7819 */ /* 0x000fc4000001140d */
[----:B------:R-:W-:Y:S02]  /*0450*/  @!P5 IADD3 R10, PT, PT, -R10, RZ, RZ ;  /* 0x000000ff0a0ad210 */ /* 0x000fe40007ffe1ff */
[----:B------:R-:W-:Y:S01]  /*0460*/  ISETP.GE.AND.EX P1, PT, R11, UR5, PT, P1 ;  /* 0x000000050b007c0c */ /* 0x000fe2000bf26310 */
[----:B------:R-:W-:Y:S01]  /*0470*/  IMAD R17, R2, 0x2a, RZ ;  /* 0x0000002a02117824 */ /* 0x000fe200078e02ff */
[----:B------:R-:W-:Y:S01]  /*0480*/  SEL R19, R12, R10, !P4 ;  /* 0x0000000a0c137207 */ /* 0x000fe20006000000 */
[----:B------:R-:W3:Y:S03]  /*0490*/  LDCU.U8 UR5, c[0x0][0x414] ;  /* 0x00008280ff0577ac */ /* 0x000ee60008000000 */
[----:B------:R-:W-:Y:S02]  /*04a0*/  IADD3 R34, P2, PT, R17, R0, RZ ;  /* 0x0000000011227210 */ /* 0x000fe40007f5e0ff */
[----:B------:R-:W-:-:S02]  /*04b0*/  SHF.R.S32.HI R0, RZ, 0x1f, R19 ;  /* 0x0000001fff007819 */ /* 0x000fc40000011413 */
[----:B------:R-:W-:-:S03]  /*04c0*/  LEA.HI.X.SX32 R35, R17, RZ, 0x1, P2 ;  /* 0x000000ff11237211 */ /* 0x000fc600010f0eff */
[----:B------:R-:W-:Y:S01]  /*04d0*/  IMAD R0, R0, UR6, RZ ;  /* 0x0000000600007c24 */ /* 0x000fe2000f8e02ff */
[----:B------:R-:W4:Y:S01]  /*04e0*/  @!P1 LDC.64 R16, c[0x0][0x3f8] ;  /* 0x0000fe00ff109b82 */ /* 0x000f220000000a00 */
[----:B------:R-:W-:-:S04]  /*04f0*/  IMAD.WIDE.U32 R34, R19, UR6, R34 ;  /* 0x0000000613227c25 */ /* 0x000fc8000f8e0022 */
[----:B------:R-:W-:Y:S01]  /*0500*/  IMAD R37, R19, UR7, R0 ;  /* 0x0000000713257c24 */ /* 0x000fe2000f8e0200 */
[----:B------:R-:W-:Y:S01]  /*0510*/  @!P0 MOV R36, R34 ;  /* 0x0000002200248202 */ /* 0x000fe20000000f00 */
[-C--:B0-----:R-:W-:Y:S01]  /*0520*/  @!P0 IMAD R0, R15, R4.reuse, RZ ;  /* 0x000000040f008224 */ /* 0x081fe200078e02ff */
[----:B-1----:R-:W0:Y:S02]  /*0530*/  @!P0 LDC.64 R18, c[0x0][0x3a0] ;  /* 0x0000e800ff128b82 */ /* 0x002e240000000a00 */
[----:B------:R-:W-:Y:S01]  /*0540*/  IADD3 R37, PT, PT, R35, R37, RZ ;  /* 0x0000002523257210 */ /* 0x000fe20007ffe0ff */
[C---:B------:R-:W-:Y:S02]  /*0550*/  @!P0 IMAD R21, R7.reuse, R5, R0 ;  /* 0x0000000507158224 */ /* 0x040fe400078e0200 */
[----:B------:R-:W-:-:S03]  /*0560*/  @!P0 IMAD.WIDE.U32 R4, R7, R4, R36 ;  /* 0x0000000407048225 */ /* 0x000fc600078e0024 */
[----:B------:R-:W1:Y:S01]  /*0570*/  @!P0 LDC.64 R14, c[0x0][0x398] ;  /* 0x0000e600ff0e8b82 */ /* 0x000e620000000a00 */
[----:B---3--:R-:W-:Y:S02]  /*0580*/  ISETP.NE.AND P2, PT, RZ, UR5, PT ;  /* 0x00000005ff007c0c */ /* 0x008fe4000bf45270 */
[----:B------:R-:W-:Y:S02]  /*0590*/  @!P0 IADD3 R5, PT, PT, R5, R21, RZ ;  /* 0x0000001505058210 */ /* 0x000fe40007ffe0ff */
[C---:B------:R-:W-:Y:S02]  /*05a0*/  @!P0 SHF.L.U32 R23, R4.reuse, 0x1, RZ ;  /* 0x0000000104178819 */ /* 0x040fe400000006ff */
[----:B------:R-:W-:Y:S01]  /*05b0*/  @!P0 SHF.L.U64.HI R0, R4, 0x1, R5 ;  /* 0x0000000104008819 */ /* 0x000fe20000010205 */
[----:B----4-:R-:W-:Y:S01]  /*05c0*/  @!P1 IMAD R4, R11, R16, RZ ;  /* 0x000000100b049224 */ /* 0x010fe200078e02ff */
[----:B------:R-:W-:Y:S01]  /*05d0*/  PRMT R6, R6, 0x9910, RZ ;  /* 0x0000991006067816 */ /* 0x000fe200000000ff */
[----:B------:R-:W3:Y:S01]  /*05e0*/  @!P1 LDC.64 R10, c[0x0][0x398] ;  /* 0x0000e600ff0a9b82 */ /* 0x000ee20000000a00 */
[----:B------:R-:W-:Y:S01]  /*05f0*/  @!P1 MOV R5, R37 ;  /* 0x0000002500059202 */ /* 0x000fe20000000f00 */
[----:B------:R-:W-:Y:S01]  /*0600*/  @!P1 IMAD R21, R13, R17, R4 ;  /* 0x000000110d159224 */ /* 0x000fe200078e0204 */
[----:B------:R-:W-:Y:S01]  /*0610*/  @!P1 MOV R4, R34 ;  /* 0x0000002200049202 */ /* 0x000fe20000000f00 */
[----:B------:R-:W-:-:S04]  /*0620*/  IMAD R12, R6, 0x15, RZ ;  /* 0x00000015060c7824 */ /* 0x000fc800078e02ff */
[----:B------:R-:W4:Y:S01]  /*0630*/  @!P1 LDC.64 R6, c[0x0][0x3a0] ;  /* 0x0000e800ff069b82 */ /* 0x000f220000000a00 */
[----:B------:R-:W-:Y:S01]  /*0640*/  @!P1 IMAD.WIDE.U32 R16, R13, R16, R4 ;  /* 0x000000100d109225 */ /* 0x000fe200078e0004 */
[----:B------:R-:W-:-:S06]  /*0650*/  IADD3 R27, PT, PT, RZ, -R12, RZ ;  /* 0x8000000cff1b7210 */ /* 0x000fcc0007ffe0ff */
[----:B------:R-:W3:Y:S01]  /*0660*/  @P2 LDC.64 R4, c[0x0][0x3b0] ;  /* 0x0000ec00ff042b82 */ /* 0x000ee20000000a00 */
[----:B------:R-:W-:Y:S02]  /*0670*/  PRMT R27, R27, 0x7710, RZ ;  /* 0x000077101b1b7816 */ /* 0x000fe400000000ff */
[----:B0-----:R-:W-:-:S05]  /*0680*/  @!P0 IADD3 R18, P3, PT, R23, R18, RZ ;  /* 0x0000001217128210 */ /* 0x001fca0007f7e0ff */
[----:B------:R-:W0:Y:S01]  /*0690*/  LDC.64 R12, c[0x0][0x3a8] ;  /* 0x0000ea00ff0c7b82 */ /* 0x000e220000000a00 */
[----:B------:R-:W-:Y:S02]  /*06a0*/  IADD3 R27, PT, PT, R27, R26, RZ ;  /* 0x0000001a1b1b7210 */ /* 0x000fe40007ffe0ff */
[C---:B------:R-:W-:Y:S02]  /*06b0*/  @!P0 IADD3.X R19, PT, PT, R0.reuse, R19, RZ, P3, !PT ;  /* 0x0000001300138210 */ /* 0x040fe40001ffe4ff */
[----:B-1----:R-:W-:Y:S02]  /*06c0*/  @!P0 IADD3 R14, P3, PT, R23, R14, RZ ;  /* 0x0000000e170e8210 */ /* 0x002fe40007f7e0ff */
[----:B------:R-:W-:Y:S02]  /*06d0*/  SHF.L.U32 R27, R27, 0x1, RZ ;  /* 0x000000011b1b7819 */ /* 0x000fe400000006ff */
[----:B------:R-:W-:Y:S02]  /*06e0*/  @!P1 IADD3 R21, PT, PT, R17, R21, RZ ;  /* 0x0000001511159210 */ /* 0x000fe40007ffe0ff */
[----:B------:R-:W-:-:S02]  /*06f0*/  @!P0 IADD3.X R15, PT, PT, R0, R15, RZ, P3, !PT ;  /* 0x0000000f000f8210 */ /* 0x000fc40001ffe4ff */
[----:B------:R-:W-:Y:S02]  /*0700*/  @!P1 SHF.L.U32 R17, R16, 0x1, RZ ;  /* 0x0000000110119819 */ /* 0x000fe400000006ff */
[----:B------:R-:W-:Y:S02]  /*0710*/  LOP3.LUT R0, R27, 0xffff, RZ, 0xc0, !PT ;  /* 0x0000ffff1b007812 */ /* 0x000fe400078ec0ff */
[----:B------:R-:W-:Y:S02]  /*0720*/  CS2R R28, SRZ ;  /* 0x00000000001c7805 */ /* 0x000fe4000001ff00 */
[C---:B----4-:R-:W-:Y:S02]  /*0730*/  @!P1 IADD3 R6, P3, PT, R17.reuse, R6, RZ ;  /* 0x0000000611069210 */ /* 0x050fe40007f7e0ff */
[----:B---3--:R-:W-:Y:S01]  /*0740*/  @!P1 IADD3 R10, P4, PT, R17, R10, RZ ;  /* 0x0000000a110a9210 */ /* 0x008fe20007f9e0ff */
[----:B------:R-:W-:Y:S01]  /*0750*/  IMAD R17, R2, 0x2a, R0 ;  /* 0x0000002a02117824 */ /* 0x000fe200078e0200 */
[----:B------:R-:W-:Y:S01]  /*0760*/  @!P1 SHF.L.U64.HI R16, R16, 0x1, R21 ;  /* 0x0000000110109819 */ /* 0x000fe20000010215 */
[----:B------:R1:W5:Y:S01]  /*0770*/  @!P0 LDG.E R29, desc[UR12][R14.64] ;  /* 0x0000000c0e1d8981 */ /* 0x000362000c1e1900 */
[----:B------:R-:W-:Y:S01]  /*0780*/  MOV R27, RZ ;  /* 0x000000ff001b7202 */ /* 0x000fe20000000f00 */
[----:B0-----:R-:W-:Y:S01]  /*0790*/  IMAD.WIDE R12, R17, 0x4, R12 ;  /* 0x00000004110c7825 */ /* 0x001fe200078e020c */
[----:B------:R-:W-:-:S02]  /*07a0*/  @!P1 IADD3.X R7, PT, PT, R16, R7, RZ, P3, !PT ;  /* 0x0000000710079210 */ /* 0x000fc40001ffe4ff */
[----:B------:R-:W-:-:S03]  /*07b0*/  @!P1 IADD3.X R11, PT, PT, R16, R11, RZ, P4, !PT ;  /* 0x0000000b100b9210 */ /* 0x000fc600027fe4ff */
[----:B------:R0:W5:Y:S01]  /*07c0*/  @!P1 LDG.E R28, desc[UR12][R6.64] ;  /* 0x0000000c061c9981 */ /* 0x000162000c1e1900 */
[----:B-1----:R-:W-:Y:S01]  /*07d0*/  @P2 IMAD.WIDE R14, R17, 0x4, R4 ;  /* 0x00000004110e2825 */ /* 0x002fe200078e0204 */
[----:B------:R-:W-:Y:S02]  /*07e0*/  CS2R R4, SRZ ;  /* 0x0000000000047805 */ /* 0x000fe4000001ff00 */
[----:B------:R0:W5:Y:S04]  /*07f0*/  @!P1 LDG.E R27, desc[UR12][R10.64] ;  /* 0x0000000c0a1b9981 */ /* 0x000168000c1e1900 */
[----:B------:R0:W5:Y:S04]  /*0800*/  @P2 LDG.E.64 R4, desc[UR12][R14.64] ;  /* 0x0000000c0e042981 */ /* 0x000168000c1e1b00 */
[----:B------:R0:W5:Y:S01]  /*0810*/  LDG.E.64 R6, desc[UR12][R12.64] ;  /* 0x0000000c0c067981 */ /* 0x000162000c1e1b00 */
[----:B------:R-:W-:-:S06]  /*0820*/  MOV R30, RZ ;  /* 0x000000ff001e7202 */ /* 0x000fcc0000000f00 */
[----:B------:R0:W5:Y:S01]  /*0830*/  @!P0 LDG.E R30, desc[UR12][R18.64] ;  /* 0x0000000c121e8981 */ /* 0x000162000c1e1900 */
        /* <DEDUP_REMOVED lines=11> */
[----:B-1----:R-:W-:-:S13]  /*08f0*/  @P0 R2UR UR4, R8 ;  /* 0x00000000080402ca */ /* 0x002fda00000e0000 */
[----:B------:R-:W-:Y:S01]  /*0900*/  @UP0 UMOV UR6, UR4 ;  /* 0x0000000400060c82 */ /* 0x000fe20008000000 */
[----:B0-----:R-:W-:Y:S05]  /*0910*/  BRA.U UP1, `(.L_x_623) ;  /* 0x0000000101947547 */ /* 0x001fea000b800000 */
[--C-:B-----5:R-:W-:Y:S02]  /*0920*/  HADD2.F32 R10, -RZ, R30.reuse.H0_H0 ;  /* 0x2000001eff0a7230 */ /* 0x120fe40000004100 */
[----:B------:R-:W-:Y:S02]  /*0930*/  HADD2.F32 R11, -RZ, R30.H1_H1 ;  /* 0x3000001eff0b7230 */ /* 0x000fe40000004100 */
[--C-:B------:R-:W-:Y:S02]  /*0940*/  HADD2.F32 R9, -RZ, R29.reuse.H0_H0 ;  /* 0x2000001dff097230 */ /* 0x100fe40000004100 */
[----:B------:R-:W-:Y:S01]  /*0950*/  FADD.FTZ R10, R10, -UR9 ;  /* 0x800000090a0a7e21 */ /* 0x000fe20008010000 */
[----:B------:R-:W-:Y:S02]  /*0960*/  HADD2.F32 R8, -RZ, R29.H1_H1 ;  /* 0x3000001dff087230 */ /* 0x000fe40000004100 */
[----:B------:R-:W-:Y:S01]  /*0970*/  FADD.FTZ R11, R11, -UR9 ;  /* 0x800000090b0b7e21 */ /* 0x000fe20008010000 */
[----:B------:R-:W-:-:S02]  /*0980*/  HADD2.F32 R16, -RZ, R28.H0_H0 ;  /* 0x2000001cff107230 */ /* 0x000fc40000004100 */
[----:B------:R-:W-:Y:S01]  /*0990*/  FMUL.FTZ R15, R6, R9 ;  /* 0x00000009060f7220 */ /* 0x000fe20000410000 */
[----:B------:R-:W-:Y:S01]  /*09a0*/  FMUL.FTZ R10, R10, UR6 ;  /* 0x000000060a0a7c20 */ /* 0x000fe20008410000 */
[----:B------:R-:W-:Y:S01]  /*09b0*/  FMUL.FTZ R13, R11, UR6 ;  /* 0x000000060b0d7c20 */ /* 0x000fe20008410000 */
[----:B------:R-:W-:Y:S01]  /*09c0*/  FMUL.FTZ R12, R7, R8 ;  /* 0x00000008070c7220 */ /* 0x000fe20000410000 */
[----:B------:R-:W-:Y:S01]  /*09d0*/  FADD.FTZ R17, RZ, R15 ;  /* 0x0000000fff117221 */ /* 0x000fe20000010000 */
[----:B------:R-:W-:Y:S01]  /*09e0*/  FFMA.FTZ R14, R10, R15, RZ ;  /* 0x0000000f0a0e7223 */ /* 0x000fe200000100ff */
[----:B------:R-:W-:Y:S02]  /*09f0*/  HADD2.F32 R11, -RZ, R27.H0_H0 ;  /* 0x2000001bff0b7230 */ /* 0x000fe40000004100 */
[----:B------:R-:W-:Y:S01]  /*0a00*/  FADD.FTZ R16, R16, -UR9 ;  /* 0x8000000910107e21 */ /* 0x000fe20008010000 */
[----:B------:R-:W-:Y:S01]  /*0a10*/  FADD.FTZ R17, R12, R17 ;  /* 0x000000110c117221 */ /* 0x000fe20000010000 */
[----:B------:R-:W-:Y:S01]  /*0a20*/  FFMA.FTZ R15, R13, R12, R14 ;  /* 0x0000000c0d0f7223 */ /* 0x000fe2000001000e */
[----:B------:R-:W-:-:S02]  /*0a30*/  HADD2.F32 R18, -RZ, R28.H1_H1 ;  /* 0x3000001cff127230 */ /* 0x000fc40000004100 */
[----:B------:R-:W-:Y:S01]  /*0a40*/  FMUL.FTZ R20, R6, R11 ;  /* 0x0000000b06147220 */ /* 0x000fe20000410000 */
[----:B------:R-:W-:Y:S01]  /*0a50*/  FMUL.FTZ R12, R16, UR6 ;  /* 0x00000006100c7c20 */ /* 0x000fe20008410000 */
[----:B------:R-:W-:Y:S02]  /*0a60*/  HADD2.F32 R16, -RZ, R27.H1_H1 ;  /* 0x3000001bff107230 */ /* 0x000fe40000004100 */
        /* <DEDUP_REMOVED lines=16> */
.L_x_623:
[----:B-----5:R-:W-:Y:S02]  /*0b70*/  HADD2.F32 R8, -RZ, R30.H0_H0 ;  /* 0x2000001eff087230 */ /* 0x020fe40000004100 */
[--C-:B------:R-:W-:Y:S02]  /*0b80*/  HADD2.F32 R10, -RZ, R28.reuse.H0_H0 ;  /* 0x2000001cff0a7230 */ /* 0x100fe40000004100 */
[----:B------:R-:W-:Y:S02]  /*0b90*/  HADD2.F32 R11, -RZ, R28.H1_H1 ;  /* 0x3000001cff0b7230 */ /* 0x000fe40000004100 */
[----:B------:R-:W-:Y:S01]  /*0ba0*/  FADD.FTZ R9, R8, -UR9 ;  /* 0x8000000908097e21 */ /* 0x000fe20008010000 */
[----:B------:R-:W-:Y:S02]  /*0bb0*/  HADD2.F32 R8, -RZ, R30.H1_H1 ;  /* 0x3000001eff087230 */ /* 0x000fe40000004100 */
[----:B------:R-:W-:Y:S01]  /*0bc0*/  FADD.FTZ R10, R10, -UR9 ;  /* 0x800000090a0a7e21 */ /* 0x000fe20008010000 */
[----:B------:R-:W-:-:S02]  /*0bd0*/  HADD2.F32 R23, -RZ, R29.H0_H0 ;  /* 0x2000001dff177230 */ /* 0x000fc40000004100 */
[----:B------:R-:W-:Y:S01]  /*0be0*/  FMUL.FTZ R9, R9, UR6 ;  /* 0x0000000609097c20 */ /* 0x000fe20008410000 */
[----:B------:R-:W-:Y:S01]  /*0bf0*/  FADD.FTZ R16, R11, -UR9 ;  /* 0x800000090b107e21 */ /* 0x000fe20008010000 */
[----:B------:R-:W-:Y:S01]  /*0c00*/  FADD.FTZ R8, R8, -UR9 ;  /* 0x8000000908087e21 */ /* 0x000fe20008010000 */
[----:B------:R-:W-:Y:S01]  /*0c10*/  FMUL.FTZ R11, R10, UR6 ;  /* 0x000000060a0b7c20 */ /* 0x000fe20008410000 */
[--C-:B------:R-:W-:Y:S01]  /*0c20*/  FFMA.FTZ R14, R6, R9, R4.reuse ;  /* 0x00000009060e7223 */ /* 0x100fe20000010004 */
[----:B------:R-:W-:Y:S01]  /*0c30*/  FMUL.FTZ R16, R16, UR6 ;  /* 0x0000000610107c20 */ /* 0x000fe20008410000 */
[----:B------:R-:W-:Y:S01]  /*0c40*/  FMUL.FTZ R8, R8, UR6 ;  /* 0x0000000608087c20 */ /* 0x000fe20008410000 */
[----:B------:R-:W-:Y:S01]  /*0c50*/  FFMA.FTZ R9, R6, R11, R4 ;  /* 0x0000000b06097223 */ /* 0x000fe20000010004 */
[----:B------:R-:W-:Y:S01]  /*0c60*/  FMUL.FTZ R13, R14, -1.4426950216293334961 ;  /* 0xbfb8aa3b0e0d7820 */ /* 0x000fe20000410000 */
[C-C-:B------:R-:W-:Y:S01]  /*0c70*/  FFMA.FTZ R10, R7.reuse, R16, R5.reuse ;  /* 0x00000010070a7223 */ /* 0x140fe20000010005 */
[----:B------:R-:W-:Y:S01]  /*0c80*/  FFMA.FTZ R12, R7, R8, R5 ;  /* 0x00000008070c7223 */ /* 0x000fe20000010005 */
[----:B------:R-:W-:-:S02]  /*0c90*/  FMUL.FTZ R20, R9, -1.4426950216293334961 ;  /* 0xbfb8aa3b09147820 */ /* 0x000fc40000410000 */
[----:B------:R-:W-:Y:S01]  /*0ca0*/  FMUL.FTZ R21, R10, -1.4426950216293334961 ;  /* 0xbfb8aa3b0a157820 */ /* 0x000fe20000410000 */
[----:B------:R-:W-:Y:S01]  /*0cb0*/  FMUL.FTZ R19, R12, -1.4426950216293334961 ;  /* 0xbfb8aa3b0c137820 */ /* 0x000fe20000410000 */
[----:B------:R-:W0:Y:S04]  /*0cc0*/  MUFU.EX2 R13, R13 ;  /* 0x0000000d000d7308 */ /* 0x000e280000000800 */
[----:B------:R-:W1:Y:S04]  /*0cd0*/  MUFU.EX2 R20, R20 ;  /* 0x0000001400147308 */ /* 0x000e680000000800 */
[----:B------:R-:W2:Y:S04]  /*0ce0*/  MUFU.EX2 R19, R19 ;  /* 0x0000001300137308 */ /* 0x000ea80000000800 */
[----:B------:R-:W3:Y:S01]  /*0cf0*/  MUFU.EX2 R18, R21 ;  /* 0x0000001500127308 */ /* 0x000ee20000000800 */
[----:B0-----:R-:W-:Y:S01]  /*0d00*/  FADD.FTZ R15, R13, 1 ;  /* 0x3f8000000d0f7421 */ /* 0x001fe20000010000 */
[----:B-1----:R-:W-:Y:S01]  /*0d10*/  FADD.FTZ R13, R20, 1 ;  /* 0x3f800000140d7421 */ /* 0x002fe20000010000 */
[----:B------:R-:W-:-:S04]  /*0d20*/  HADD2.F32 R20, -RZ, R29.H1_H1 ;  /* 0x3000001dff147230 */ /* 0x000fc80000004100 */
[----:B------:R-:W0:Y:S01]  /*0d30*/  MUFU.RCP R15, R15 ;  /* 0x0000000f000f7308 */ /* 0x000e220000001000 */
[----:B--2---:R-:W-:Y:S01]  /*0d40*/  FADD.FTZ R17, R19, 1 ;  /* 0x3f80000013117421 */ /* 0x004fe20000010000 */
[----:B---3--:R-:W-:-:S06]  /*0d50*/  FADD.FTZ R22, R18, 1 ;  /* 0x3f80000012167421 */ /* 0x008fcc0000010000 */
[----:B------:R-:W1:Y:S08]  /*0d60*/  MUFU.RCP R17, R17 ;  /* 0x0000001100117308 */ /* 0x000e700000001000 */
[----:B------:R-:W2:Y:S01]  /*0d70*/  MUFU.RCP R13, R13 ;  /* 0x0000000d000d7308 */ /* 0x000ea20000001000 */
[----:B0-----:R-:W-:Y:S01]  /*0d80*/  FADD.FTZ R19, -R15, 1 ;  /* 0x3f8000000f137421 */ /* 0x001fe20000010100 */
[----:B------:R-:W-:-:S03]  /*0d90*/  FMUL.FTZ R15, R23, R15 ;  /* 0x0000000f170f7220 */ /* 0x000fc60000410000 */
[----:B------:R-:W-:-:S03]  /*0da0*/  FFMA.FTZ R18, R14, R19, 1 ;  /* 0x3f8000000e127423 */ /* 0x000fc60000010013 */
[----:B------:R-:W0:Y:S01]  /*0db0*/  MUFU.RCP R14, R22 ;  /* 0x00000016000e7308 */ /* 0x000e220000001000 */
[----:B-1----:R-:W-:Y:S01]  /*0dc0*/  FADD.FTZ R19, -R17, 1 ;  /* 0x3f80000011137421 */ /* 0x002fe20000010100 */
[----:B------:R-:W-:-:S03]  /*0dd0*/  FMUL.FTZ R20, R20, R17 ;  /* 0x0000001114147220 */ /* 0x000fc60000410000 */
[----:B------:R-:W-:Y:S01]  /*0de0*/  FFMA.FTZ R19, R12, R19, 1 ;  /* 0x3f8000000c137423 */ /* 0x000fe20000010013 */
[----:B--2---:R-:W-:-:S04]  /*0df0*/  FADD.FTZ R12, -R13, 1 ;  /* 0x3f8000000d0c7421 */ /* 0x004fc80000010100 */
[----:B------:R-:W-:Y:S01]  /*0e00*/  FFMA.FTZ R17, R9, R12, 1 ;  /* 0x3f80000009117423 */ /* 0x000fe2000001000c */
[----:B------:R-:W-:Y:S02]  /*0e10*/  HADD2.F32 R9, -RZ, R30.H0_H0 ;  /* 0x2000001eff097230 */ /* 0x000fe40000004100 */
[----:B------:R-:W-:Y:S01]  /*0e20*/  FMUL.FTZ R12, R15, R18 ;  /* 0x000000120f0c7220 */ /* 0x000fe20000410000 */
[--C-:B------:R-:W-:Y:S02]  /*0e30*/  HADD2.F32 R18, -RZ, R27.reuse.H0_H0 ;  /* 0x2000001bff127230 */ /* 0x100fe40000004100 */
[----:B0-----:R-:W-:Y:S01]  /*0e40*/  FADD.FTZ R21, -R14, 1 ;  /* 0x3f8000000e157421 */ /* 0x001fe20000010100 */
[----:B------:R-:W-:Y:S02]  /*0e50*/  HADD2.F32 R15, -RZ, R27.H1_H1 ;  /* 0x3000001bff0f7230 */ /* 0x000fe40000004100 */
[----:B------:R-:W-:Y:S01]  /*0e60*/  FADD.FTZ R9, R9, -UR9 ;  /* 0x8000000909097e21 */ /* 0x000fe20008010000 */
[----:B------:R-:W-:Y:S01]  /*0e70*/  FMUL.FTZ R18, R18, R13 ;  /* 0x0000000d12127220 */ /* 0x000fe20000410000 */
[----:B------:R-:W-:-:S02]  /*0e80*/  FMUL.FTZ R13, R20, R19 ;  /* 0x00000013140d7220 */ /* 0x000fc40000410000 */
[----:B------:R-:W-:Y:S01]  /*0e90*/  FMUL.FTZ R9, R9, UR6 ;  /* 0x0000000609097c20 */ /* 0x000fe20008410000 */
[----:B------:R-:W-:Y:S01]  /*0ea0*/  FMUL.FTZ R20, R6, R12 ;  /* 0x0000000c06147220 */ /* 0x000fe20000410000 */
[----:B------:R-:W-:Y:S01]  /*0eb0*/  FMUL.FTZ R15, R15, R14 ;  /* 0x0000000e0f0f7220 */ /* 0x000fe20000410000 */
[----:B------:R-:W-:Y:S01]  /*0ec0*/  FFMA.FTZ R10, R10, R21, 1 ;  /* 0x3f8000000a0a7423 */ /* 0x000fe20000010015 */
[----:B------:R-:W-:Y:S01]  /*0ed0*/  FMUL.FTZ R14, R18, R17 ;  /* 0x00000011120e7220 */ /* 0x000fe20000410000 */
[----:B------:R-:W-:Y:S01]  /*0ee0*/  FMUL.FTZ R17, R7, R13 ;  /* 0x0000000d07117220 */ /* 0x000fe20000410000 */
[----:B------:R-:W-:Y:S01]  /*0ef0*/  FFMA.FTZ R19, R9, R20, RZ ;  /* 0x0000001409137223 */ /* 0x000fe200000100ff */
[----:B------:R-:W-:Y:S01]  /*0f00*/  FADD.FTZ R20, RZ, R20 ;  /* 0x00000014ff147221 */ /* 0x000fe20000010000 */
[----:B------:R-:W-:Y:S01]  /*0f10*/  FMUL.FTZ R15, R15, R10 ;  /* 0x0000000a0f0f7220 */ /* 0x000fe20000410000 */
[----:B------:R-:W-:Y:S01]  /*0f20*/  FMUL.FTZ R21, R6, R14 ;  /* 0x0000000e06157220 */ /* 0x000fe20000410000 */
[----:B------:R-:W-:Y:S01]  /*0f30*/  FFMA.FTZ R10, R8, R17, R19 ;  /* 0x00000011080a7223 */ /* 0x000fe20000010013 */
[----:B------:R-:W-:Y:S01]  /*0f40*/  FADD.FTZ R20, R17, R20 ;  /* 0x0000001411147221 */ /* 0x000fe20000010000 */
[----:B------:R-:W-:Y:S01]  /*0f50*/  FMUL.FTZ R17, R7, R15 ;  /* 0x0000000f07117220 */ /* 0x000fe20000410000 */
[----:B------:R-:W-:Y:S01]  /*0f60*/  FFMA.FTZ R18, R9, R12, RZ ;  /* 0x0000000c09127223 */ /* 0x000fe200000100ff */
[----:B------:R-:W-:Y:S01]  /*0f70*/  FFMA.FTZ R19, R11, R21, R10 ;  /* 0x000000150b137223 */ /* 0x000fe2000001000a */
[----:B------:R-:W-:-:S03]  /*0f80*/  FADD.FTZ R20, R20, R21 ;  /* 0x0000001514147221 */ /* 0x000fc60000010000 */
[----:B------:R-:W-:Y:S01]  /*0f90*/  FFMA.FTZ R10, R16, R17, R19 ;  /* 0x00000011100a7223 */ /* 0x000fe20000010013 */
[----:B------:R-:W-:Y:S01]  /*0fa0*/  FADD.FTZ R9, R17, R20 ;  /* 0x0000001411097221 */ /* 0x000fe20000010000 */
[----:B------:R-:W-:Y:S01]  /*0fb0*/  FFMA.FTZ R19, R8, R13, RZ ;  /* 0x0000000d08137223 */ /* 0x000fe200000100ff */
[----:B------:R-:W-:Y:S01]  /*0fc0*/  FADD.FTZ R17, RZ, R12 ;  /* 0x0000000cff117221 */ /* 0x000fe20000010000 */
[----:B------:R-:W-:Y:S01]  /*0fd0*/  FADD.FTZ R8, RZ, R13 ;  /* 0x0000000dff087221 */ /* 0x000fe20000010000 */
[----:B------:R-:W-:Y:S01]  /*0fe0*/  FFMA.FTZ R12, R11, R14, R18 ;  /* 0x0000000e0b0c7223 */ /* 0x000fe20000010012 */
[----:B------:R-:W-:Y:S01]  /*0ff0*/  FFMA.FTZ R13, R16, R15, R19 ;  /* 0x0000000f100d7223 */ /* 0x000fe20000010013 */
[----:B------:R-:W-:Y:S01]  /*1000*/  FADD.FTZ R14, R17, R14 ;  /* 0x0000000e110e7221 */ /* 0x000fe20000010000 */
[----:B------:R-:W-:-:S07]  /*1010*/  FADD.FTZ R15, R8, R15 ;  /* 0x0000000f080f7221 */ /* 0x000fce0000010000 */
.L_x_624:
        /* <DEDUP_REMOVED lines=43> */
.L_x_626:
[----:B------:R-:W-:Y:S05]  /*12d0*/  BSYNC.RECONVERGENT B0 ;  /* 0x0000000000007941 */ /* 0x000fea0003800200 */
.L_x_625:
        /* <DEDUP_REMOVED lines=54> */
.L_x_628:
[----:B------:R-:W-:Y:S05]  /*1640*/  BSYNC.RECONVERGENT B0 ;  /* 0x0000000000007941 */ /* 0x000fea0003800200 */
.L_x_627:
        /* <DEDUP_REMOVED lines=158> */
.L_x_630:
[----:B------:R-:W-:Y:S05]  /*2030*/  BSYNC.RECONVERGENT B0 ;  /* 0x0000000000007941 */ /* 0x000fea0003800200 */
.L_x_629:
        /* <DEDUP_REMOVED lines=31> */
.L_x_632:
[----:B------:R-:W-:Y:S05]  /*2230*/  BSYNC.RECONVERGENT B0 ;  /* 0x0000000000007941 */ /* 0x000fea0003800200 */
.L_x_631:
        /* <DEDUP_REMOVED lines=24> */
.L_x_635:
[----:B------:R-:W2:Y:S04]  /*23c0*/  LDG.E.STRONG.GPU R2, desc[UR12][R10.64] ;  /* 0x0000000c0a027981 */ /* 0x000ea8000c1ef900 */
[----:B--2---:R-:W-:Y:S01]  /*23d0*/  CCTL.IVALL ;  /* 0x00000000ff00798f */ /* 0x004fe20002000000 */
[----:B------:R-:W-:Y:S05]  /*23e0*/  YIELD ;  /* 0x0000000000007946 */ /* 0x000fea0003800000 */
[----:B------:R-:W-:-:S13]  /*23f0*/  ISETP.NE.AND P1, PT, R2, R17, PT ;  /* 0x000000110200720c */ /* 0x000fda0003f25270 */
[----:B------:R-:W-:Y:S05]  /*2400*/  @P1 BRA `(.L_x_635) ;  /* 0xfffffffc00ec1947 */ /* 0x000fea000383ffff */
.L_x_634:
[----:B------:R-:W-:Y:S05]  /*2410*/  WARPSYNC.ALL ;  /* 0x0000000000007948 */ /* 0x000fea0003800000 */
[----:B------:R-:W-:Y:S01]  /*2420*/  BAR.SYNC.DEFER_BLOCKING 0x0 ;  /* 0x0000000000007b1d */ /* 0x000fe20000010000 */
[----:B------:R-:W-:-:S05]  /*2430*/  HFMA2 R2, -RZ, RZ, 0, 0 ;  /* 0x00000000ff027431 */ /* 0x000fca00000001ff */
[----:B------:R-:W-:Y:S05]  /*2440*/  @!P2 BRA `(.L_x_636) ;  /* 0x000000040020a947 */ /* 0x000fea0003800000 */
[CC--:B------:R-:W-:Y:S01]  /*2450*/  LEA R21, R24.reuse, R25.reuse, 0x1 ;  /* 0x0000001918157211 */ /* 0x0c0fe200078e08ff */
[C-C-:B------:R-:W-:Y:S01]  /*2460*/  IMAD R19, R24.reuse, 0x5, R25.reuse ;  /* 0x0000000518137824 */ /* 0x140fe200078e0219 */
[CC--:B------:R-:W-:Y:S01]  /*2470*/  LEA R20, R24.reuse, R25.reuse, 0x2 ;  /* 0x0000001918147211 */ /* 0x0c0fe200078e10ff */
[C-C-:B-1----:R-:W-:Y:S01]  /*2480*/  IMAD R18, R24.reuse, 0x6, R25.reuse ;  /* 0x0000000618127824 */ /* 0x142fe200078e0219 */
[----:B----4-:R-:W-:Y:S01]  /*2490*/  IADD3 R15, PT, PT, R25, R24, RZ ;  /* 0x00000018190f7210 */ /* 0x010fe20007ffe0ff */
[C-C-:B--2---:R-:W-:Y:S01]  /*24a0*/  IMAD R17, R24.reuse, 0x3, R25.reuse ;  /* 0x0000000318117824 */ /* 0x144fe200078e0219 */
[----:B------:R-:W-:Y:S01]  /*24b0*/  MOV R14, RZ ;  /* 0x000000ff000e7202 */ /* 0x000fe20000000f00 */
[----:B------:R-:W-:Y:S01]  /*24c0*/  IMAD R16, R24, 0x7, R25 ;  /* 0x0000000718107824 */ /* 0x000fe200078e0219 */
[----:B------:R-:W-:Y:S01]  /*24d0*/  MOV R2, R25 ;  /* 0x0000001900027202 */ /* 0x000fe20000000f00 */
[----:B------:R-:W-:-:S12]  /*24e0*/  UIADD3 UR4, UPT, UPT, -UR8, URZ, URZ ;  /* 0x000000ff08047290 */ /* 0x000fd8000fffe1ff */
.L_x_637:
        /* <DEDUP_REMOVED lines=62> */
.L_x_636:
        /* <DEDUP_REMOVED lines=39> */
.L_x_638:
        /* <DEDUP_REMOVED lines=20> */
.L_x_639:
        /* <DEDUP_REMOVED lines=11> */
.L_x_640:
[----:B------:R-:W-:Y:S05]  /*2d30*/  BSYNC.RECONVERGENT B0 ;  /* 0x0000000000007941 */ /* 0x000fea0003800200 */
.L_x_633:
[----:B------:R-:W5:Y:S01]  /*2d40*/  S2UR UR5, SR_CgaCtaId ;  /* 0x00000000000579c3 */ /* 0x000f620000008800 */
[C---:B------:R-:W-:Y:S01]  /*2d50*/  ISETP.NE.AND P0, PT, R26.reuse, RZ, PT ;  /* 0x000000ff1a00720c */ /* 0x040fe20003f05270 */
[----:B------:R-:W-:Y:S01]  /*2d60*/  UMOV UR4, 0x400 ;  /* 0x0000040000047882 */ /* 0x000fe20000000000 */
[----:B------:R-:W-:Y:S01]  /*2d70*/  LOP3.LUT R2, R26, 0xffff, RZ, 0xc0, !PT ;  /* 0x0000ffff1a027812 */ /* 0x000fe200078ec0ff */
[----:B------:R-:W0:Y:S01]  /*2d80*/  LDCU.64 UR10, c[0x0][0x400] ;  /* 0x00008000ff0a77ac */ /* 0x000e220008000a00 */
[--C-:B----4-:R-:W-:Y:S02]  /*2d90*/  HADD2.F32 R16, -RZ, R29.reuse.H0_H0 ;  /* 0x2000001dff107230 */ /* 0x110fe40000004100 */
[----:B------:R-:W-:Y:S01]  /*2da0*/  HADD2.F32 R29, -RZ, R29.H1_H1 ;  /* 0x3000001dff1d7230 */ /* 0x000fe20000004100 */
[----:B------:R-:W4:Y:S01]  /*2db0*/  LDC R11, c[0x0][0x41c] ;  /* 0x00010700ff0b7b82 */ /* 0x000f220000000800 */
[----:B------:R-:W-:-:S05]  /*2dc0*/  IMAD R2, R2, 0xc31, RZ ;  /* 0x00000c3102027824 */ /* 0x000fca00078e02ff */
[----:B------:R-:W-:Y:S01]  /*2dd0*/  SHF.R.U32.HI R2, RZ, 0x10, R2 ;  /* 0x00000010ff027819 */ /* 0x000fe20000011602 */
[----:B-----5:R-:W-:Y:S01]  /*2de0*/  ULEA UR4, UR5, UR4, 0x18 ;  /* 0x0000000405047291 */ /* 0x020fe2000f8ec0ff */
[----:B------:R-:W5:Y:S03]  /*2df0*/  LDCU.U8 UR5, c[0x0][0x414] ;  /* 0x00008280ff0577ac */ /* 0x000f660008000000 */
[----:B----4-:R-:W-:-:S05]  /*2e00*/  IMAD R11, R11, UR8, R2 ;  /* 0x000000080b0b7c24 */ /* 0x010fca000f8e0202 */
[----:B------:R3:W-:Y:S01]  /*2e10*/  @!P0 STS.64 [UR4+0xc8], R8 ;  /* 0x0000c808ff008988 */ /* 0x0007e20008000a04 */
[----:B------:R-:W-:Y:S01]  /*2e20*/  BAR.SYNC.DEFER_BLOCKING 0x0 ;  /* 0x0000000000007b1d */ /* 0x000fe20000010000 */
[C---:B0-----:R-:W-:Y:S02]  /*2e30*/  ISETP.GE.U32.AND P0, PT, R11.reuse, UR10, PT ;  /* 0x0000000a0b007c0c */ /* 0x041fe4000bf06070 */
[----:B------:R-:W-:Y:S01]  /*2e40*/  IADD3 R14, PT, PT, R11, 0x20, RZ ;  /* 0x000000200b0e7810 */ /* 0x000fe20007ffe0ff */
[--C-:B---3--:R-:W-:Y:S01]  /*2e50*/  HADD2.F32 R8, -RZ, R30.reuse.H0_H0 ;  /* 0x2000001eff087230 */ /* 0x108fe20000004100 */
[----:B-----5:R-:W-:Y:S01]  /*2e60*/  UISETP.NE.AND UP0, UPT, UR5, URZ, UPT ;  /* 0x000000ff0500728c */ /* 0x020fe2000bf05270 */
[----:B------:R-:W-:Y:S01]  /*2e70*/  HADD2.F32 R30, -RZ, R30.H1_H1 ;  /* 0x3000001eff1e7230 */ /* 0x000fe20000004100 */
[----:B------:R-:W-:Y:S01]  /*2e80*/  ISETP.GE.U32.AND P1, PT, R14, UR10, PT ;  /* 0x0000000a0e007c0c */ /* 0x000fe2000bf26070 */
[--C-:B------:R-:W-:Y:S02]  /*2e90*/  HADD2.F32 R9, -RZ, R28.reuse.H0_H0 ;  /* 0x2000001cff097230 */ /* 0x100fe40000004100 */
[----:B------:R-:W-:Y:S01]  /*2ea0*/  FADD.FTZ R8, R8, -UR9 ;  /* 0x8000000908087e21 */ /* 0x000fe20008010000 */
[----:B------:R-:W-:-:S02]  /*2eb0*/  HADD2.F32 R28, -RZ, R28.H1_H1 ;  /* 0x3000001cff1c7230 */ /* 0x000fc40000004100 */
[----:B------:R-:W-:Y:S01]  /*2ec0*/  FADD.FTZ R30, R30, -UR9 ;  /* 0x800000091e1e7e21 */ /* 0x000fe20008010000 */
[----:B------:R-:W-:Y:S01]  /*2ed0*/  FADD.FTZ R9, R9, -UR9 ;  /* 0x8000000909097e21 */ /* 0x000fe20008010000 */
[----:B------:R-:W-:Y:S02]  /*2ee0*/  FMUL.FTZ R19, R8, UR6 ;  /* 0x0000000608137c20 */ /* 0x000fe40008410000 */
[----:B------:R-:W-:Y:S01]  /*2ef0*/  FMUL.FTZ R30, R30, UR6 ;  /* 0x000000061e1e7c20 */ /* 0x000fe20008410000 */
[----:B------:R-:W-:Y:S01]  /*2f00*/  SHF.R.S32.HI R8, RZ, 0x1f, R11 ;  /* 0x0000001fff087819 */ /* 0x000fe2000001140b */
[----:B------:R-:W-:-:S03]  /*2f10*/  FMUL.FTZ R15, R9, UR6 ;  /* 0x00000006090f7c20 */ /* 0x000fc60008410000 */
[----:B------:R-:W-:Y:S01]  /*2f20*/  ISETP.GE.AND.EX P0, PT, R8, UR11, PT, P0 ;  /* 0x0000000b08007c0c */ /* 0x000fe2000bf06300 */
[----:B------:R-:W0:Y:S01]  /*2f30*/  LDS.64 R12, [UR4+0xc8] ;  /* 0x0000c804ff0c7984 */ /* 0x000e220008000a00 */
[----:B------:R-:W0:Y:S02]  /*2f40*/  LDCU UR4, c[0x0][0x42c] ;  /* 0x00008580ff0477ac */ /* 0x000e240008000800 */
[----:B0-----:R-:W-:Y:S01]  /*2f50*/  FMUL.FTZ R2, R12, UR4 ;  /* 0x000000040c027c20 */ /* 0x001fe20008410000 */
[----:B------:R-:W-:Y:S01]  /*2f60*/  FADD.FTZ R12, R28, -UR9 ;  /* 0x800000091c0c7e21 */ /* 0x000fe20008010000 */
[----:B--2---:R-:W-:-:S03]  /*2f70*/  FMUL.FTZ R17, R13, UR4 ;  /* 0x000000040d117c20 */ /* 0x004fc60008410000 */
[----:B------:R-:W-:Y:S01]  /*2f80*/  FMUL.FTZ R12, R12, UR6 ;  /* 0x000000060c0c7c20 */ /* 0x000fe20008410000 */
[C-C-:B------:R-:W-:Y:S01]  /*2f90*/  FFMA.FTZ R9, R2.reuse, R19, R17.reuse ;  /* 0x0000001302097223 */ /* 0x140fe20000010011 */
[C-C-:B------:R-:W-:Y:S01]  /*2fa0*/  FFMA.FTZ R10, R2.reuse, R30, R17.reuse ;  /* 0x0000001e020a7223 */ /* 0x140fe20000010011 */
[C-C-:B------:R-:W-:Y:S01]  /*2fb0*/  FFMA.FTZ R13, R2.reuse, R15, R17.reuse ;  /* 0x0000000f020d7223 */ /* 0x140fe20000010011 */
[----:B------:R-:W-:Y:S01]  /*2fc0*/  FFMA.FTZ R2, R2, R12, R17 ;  /* 0x0000000c02027223 */ /* 0x000fe20000010011 */
[----:B------:R-:W-:Y:S06]  /*2fd0*/  BRA.U !UP0, `(.L_x_641) ;  /* 0x0000000108487547 */ /* 0x000fec000b800000 */
[----:B-1----:R-:W-:Y:S01]  /*2fe0*/  FFMA.FTZ R18, R6, R19, R4 ;  /* 0x0000001306127223 */ /* 0x002fe20000010004 */
        /* <DEDUP_REMOVED lines=17> */
.L_x_641:
[----:B------:R-:W-:Y:S01]  /*3100*/  BSSY.RECONVERGENT B0, `(.L_x_642) ;  /* 0x0000012000007945 */ /* 0x000fe20003800200 */
[----:B------:R-:W-:Y:S01]  /*3110*/  FFMA.FTZ R16, R6, R16, -R9 ;  /* 0x0000001006107223 */ /* 0x000fe20000010809 */
[----:B------:R-:W-:Y:S02]  /*3120*/  FFMA.FTZ R10, R7, R29, -R10 ;  /* 0x0000001d070a7223 */ /* 0x000fe4000001080a */
[----:B------:R-:W-:Y:S05]  /*3130*/  @P0 BRA `(.L_x_643) ;  /* 0x0000000000380947 */ /* 0x000fea0003800000 */
[----:B------:R-:W1:Y:S01]  /*3140*/  LDCU.64 UR14, c[0x0][0x3f8] ;  /* 0x00007f00ff0e77ac */ /* 0x000e620008000a00 */
[----:B------:R-:W-:Y:S01]  /*3150*/  MOV R9, R37 ;  /* 0x0000002500097202 */ /* 0x000fe20000000f00 */
[----:B------:R-:W-:Y:S01]  /*3160*/  FMUL.FTZ R17, R16, UR6 ;  /* 0x0000000610117c20 */ /* 0x000fe20008410000 */
[----:B------:R-:W-:Y:S01]  /*3170*/  FMUL.FTZ R16, R10, UR6 ;  /* 0x000000060a107c20 */ /* 0x000fe20008410000 */
[----:B------:R-:W0:Y:S01]  /*3180*/  LDCU.64 UR4, c[0x0][0x380] ;  /* 0x00007000ff0477ac */ /* 0x000e220008000a00 */
[----:B-1----:R-:W-:Y:S01]  /*3190*/  IMAD R18, R8, UR14, RZ ;  /* 0x0000000e08127c24 */ /* 0x002fe2000f8e02ff */
[----:B------:R-:W-:-:S05]  /*31a0*/  MOV R8, R34 ;  /* 0x0000002200087202 */ /* 0x000fca0000000f00 */
[----:B------:R-:W-:-:S04]  /*31b0*/  IMAD.WIDE.U32 R8, R11, UR14, R8 ;  /* 0x0000000e0b087c25 */ /* 0x000fc8000f8e0008 */
[----:B------:R-:W-:Y:S01]  /*31c0*/  IMAD R11, R11, UR15, R18 ;  /* 0x0000000f0b0b7c24 */ /* 0x000fe2000f8e0212 */
[----:B0-----:R-:W-:-:S04]  /*31d0*/  LEA R10, P0, R8, UR4, 0x1 ;  /* 0x00000004080a7c11 */ /* 0x001fc8000f8008ff */
[----:B------:R-:W-:Y:S02]  /*31e0*/  IADD3 R11, PT, PT, R9, R11, RZ ;  /* 0x0000000b090b7210 */ /* 0x000fe40007ffe0ff */
[----:B------:R-:W-:Y:S02]  /*31f0*/  F2FP.F16.F32.PACK_AB R9, R16, R17 ;  /* 0x000000111009723e */ /* 0x000fe400000000ff */
[----:B------:R-:W-:-:S05]  /*3200*/  LEA.HI.X R11, R8, UR5, R11, 0x1, P0 ;  /* 0x00000005080b7c11 */ /* 0x000fca00080f0c0b */
[----:B------:R0:W-:Y:S02]  /*3210*/  STG.E desc[UR12][R10.64], R9 ;  /* 0x000000090a007986 */ /* 0x0001e4000c10190c */
.L_x_643:
[----:B------:R-:W-:Y:S05]  /*3220*/  BSYNC.RECONVERGENT B0 ;  /* 0x0000000000007941 */ /* 0x000fea0003800200 */
.L_x_642:
[--C-:B0-----:R-:W-:Y:S01]  /*3230*/  HADD2.F32 R9, -RZ, R27.reuse.H0_H0 ;  /* 0x2000001bff097230 */ /* 0x101fe20000004100 */
[----:B------:R-:W-:Y:S01]  /*3240*/  SHF.R.S32.HI R8, RZ, 0x1f, R14 ;  /* 0x0000001fff087819 */ /* 0x000fe2000001140e */
[----:B------:R-:W-:Y:S01]  /*3250*/  HADD2.F32 R27, -RZ, R27.H1_H1 ;  /* 0x3000001bff1b7230 */ /* 0x000fe20000004100 */
[----:B------:R-:W-:Y:S06]  /*3260*/  BRA.U !UP0, `(.L_x_644) ;  /* 0x0000000108487547 */ /* 0x000fec000b800000 */
[----:B------:R-:W-:Y:S01]  /*3270*/  FFMA.FTZ R5, R7, R12, R5 ;  /* 0x0000000c07057223 */ /* 0x000fe20000010005 */
[----:B------:R-:W-:-:S03]  /*3280*/  FFMA.FTZ R4, R6, R15, R4 ;  /* 0x0000000f06047223 */ /* 0x000fc60000010004 */
[----:B------:R-:W-:Y:S01]  /*3290*/  FMUL.FTZ R15, R5, -1.4426950216293334961 ;  /* 0xbfb8aa3b050f7820 */ /* 0x000fe20000410000 */
[----:B------:R-:W-:-:S05]  /*32a0*/  FMUL.FTZ R10, R4, -1.4426950216293334961 ;  /* 0xbfb8aa3b040a7820 */ /* 0x000fca0000410000 */
[----:B------:R-:W0:Y:S04]  /*32b0*/  MUFU.EX2 R15, R15 ;  /* 0x0000000f000f7308 */ /* 0x000e280000000800 */
[----:B------:R-:W2:Y:S01]  /*32c0*/  MUFU.EX2 R10, R10 ;  /* 0x0000000a000a7308 */ /* 0x000ea20000000800 */
[----:B0-----:R-:W-:Y:S01]  /*32d0*/  FADD.FTZ R16, R15, 1 ;  /* 0x3f8000000f107421 */ /* 0x001fe20000010000 */
[----:B--2---:R-:W-:-:S05]  /*32e0*/  FADD.FTZ R11, R10, 1 ;  /* 0x3f8000000a0b7421 */ /* 0x004fca0000010000 */
[----:B------:R-:W1:Y:S08]  /*32f0*/  MUFU.RCP R16, R16 ;  /* 0x0000001000107308 */ /* 0x000e700000001000 */
[----:B------:R-:W0:Y:S01]  /*3300*/  MUFU.RCP R12, R11 ;  /* 0x0000000b000c7308 */ /* 0x000e220000001000 */
[----:B-1----:R-:W-:Y:S01]  /*3310*/  FADD.FTZ R18, -R16, 1 ;  /* 0x3f80000010127421 */ /* 0x002fe20000010100 */
[----:B------:R-:W-:-:S03]  /*3320*/  FMUL.FTZ R27, R27, R16 ;  /* 0x000000101b1b7220 */ /* 0x000fc60000410000 */
[----:B------:R-:W-:Y:S01]  /*3330*/  FFMA.FTZ R18, R5, R18, 1 ;  /* 0x3f80000005127423 */ /* 0x000fe20000010012 */
[----:B0-----:R-:W-:Y:S01]  /*3340*/  FADD.FTZ R17, -R12, 1 ;  /* 0x3f8000000c117421 */ /* 0x001fe20000010100 */
[----:B------:R-:W-:Y:S02]  /*3350*/  FMUL.FTZ R9, R9, R12 ;  /* 0x0000000c09097220 */ /* 0x000fe40000410000 */
[----:B------:R-:W-:Y:S01]  /*3360*/  FMUL.FTZ R27, R27, R18 ;  /* 0x000000121b1b7220 */ /* 0x000fe20000410000 */
[----:B------:R-:W-:-:S04]  /*3370*/  FFMA.FTZ R4, R4, R17, 1 ;  /* 0x3f80000004047423 */ /* 0x000fc80000010011 */
[----:B------:R-:W-:-:S07]  /*3380*/  FMUL.FTZ R9, R9, R4 ;  /* 0x0000000409097220 */ /* 0x000fce0000410000 */
.L_x_644:
        /* <DEDUP_REMOVED lines=9> */
[----:B------:R-:W-:Y:S01]  /*3420*/  F2FP.F16.F32.PACK_AB R7, R2, R7 ;  /* 0x000000070207723e */ /* 0x000fe200000000ff */
[----:B------:R-:W2:Y:S01]  /*3430*/  LDCU.64 UR6, c[0x0][0x380] ;  /* 0x00007000ff0677ac */ /* 0x000ea20008000a00 */
[----:B0-----:R-:W-:Y:S02]  /*3440*/  IMAD R5, R8, UR4, RZ ;  /* 0x0000000408057c24 */ /* 0x001fe4000f8e02ff */
[----:B------:R-:W-:-:S04]  /*3450*/  IMAD.WIDE.U32 R34, R14, UR4, R34 ;  /* 0x000000040e227c25 */ /* 0x000fc8000f8e0022 */
[----:B------:R-:W-:Y:S01]  /*3460*/  IMAD R5, R14, UR5, R5 ;  /* 0x000000050e057c24 */ /* 0x000fe2000f8e0205 */
[----:B--2---:R-:W-:-:S04]  /*3470*/  LEA R4, P0, R34, UR6, 0x1 ;  /* 0x0000000622047c11 */ /* 0x004fc8000f8008ff */
[----:B------:R-:W-:-:S04]  /*3480*/  IADD3 R5, PT, PT, R35, R5, RZ ;  /* 0x0000000523057210 */ /* 0x000fc80007ffe0ff */
[----:B------:R-:W-:-:S05]  /*3490*/  LEA.HI.X R5, R34, UR7, R5, 0x1, P0 ;  /* 0x0000000722057c11 */ /* 0x000fca00080f0c05 */
[----:B------:R0:W-:Y:S02]  /*34a0*/  STG.E desc[UR12][R4.64], R7 ;  /* 0x0000000704007986 */ /* 0x0001e4000c10190c */
.L_x_646:
[----:B------:R-:W-:Y:S05]  /*34b0*/  BSYNC.RECONVERGENT B0 ;  /* 0x0000000000007941 */ /* 0x000fea0003800200 */
.L_x_645:
[----:B------:R-:W2:Y:S01]  /*34c0*/  LDCU UR4, c[0x0][0x410] ;  /* 0x00008200ff0477ac */ /* 0x000ea20008000800 */
[----:B------:R-:W-:Y:S02]  /*34d0*/  IADD3 R31, PT, PT, R24, R31, RZ ;  /* 0x0000001f181f7210 */ /* 0x000fe40007ffe0ff */
[----:B------:R-:W-:Y:S01]  /*34e0*/  IADD3 R32, PT, PT, R32, 0x1, RZ ;  /* 0x0000000120207810 */ /* 0x000fe20007ffe0ff */
[----:B------:R-:W2:Y:S02]  /*34f0*/  LDCU UR5, c[0x0][0x3e0] ;  /* 0x00007c00ff0577ac */ /* 0x000ea40008000800 */
[----:B--2---:R-:W-:-:S06]  /*3500*/  UIMAD UR4, UR4, UR5, URZ ;  /* 0x00000005040472a4 */ /* 0x004fcc000f8e02ff */
[----:B------:R-:W-:-:S13]  /*3510*/  ISETP.GE.AND P0, PT, R31, UR4, PT ;  /* 0x000000041f007c0c */ /* 0x000fda000bf06270 */
[----:B------:R-:W-:Y:S05]  /*3520*/  @!P0 BRA `(.L_x_647) ;  /* 0xffffffcc00148947 */ /* 0x000fea000383ffff */
.L_x_622:
[----:B0-----:R-:W0:Y:S01]  /*3530*/  LDC R4, c[0x0][0x370] ;  /* 0x0000dc00ff047b82 */ /* 0x001e220000000800 */
[----:B------:R-:W-:Y:S01]  /*3540*/  ISETP.NE.AND P2, PT, R26, RZ, PT ;  /* 0x000000ff1a00720c */ /* 0x000fe20003f45270 */
[----:B------:R-:W-:Y:S06]  /*3550*/  BSSY.RECONVERGENT B0, `(.L_x_648) ;  /* 0x0000011000007945 */ /* 0x000fec0003800200 */
[----:B------:R-:W2:Y:S08]  /*3560*/  LDC R7, c[0x0][0x374] ;  /* 0x0000dd00ff077b82 */ /* 0x000eb00000000800 */
[----:B------:R-:W3:Y:S01]  /*3570*/  LDC.64 R2, c[0x0][0x3c8] ;  /* 0x0000f200ff027b82 */ /* 0x000ee20000000a00 */
[----:B0-----:R-:W-:-:S02]  /*3580*/  IADD3 R5, PT, PT, R4, -0x1, RZ ;  /* 0xffffffff04057810 */ /* 0x001fc40007ffe0ff */
        /* <DEDUP_REMOVED lines=13> */
.L_x_649:
[----:B------:R-:W-:Y:S05]  /*3660*/  BSYNC.RECONVERGENT B0 ;  /* 0x0000000000007941 */ /* 0x000fea0003800200 */
.L_x_648:
[----:B------:R-:W-:Y:S05]  /*3670*/  @P0 EXIT ;  /* 0x000000000000094d */ /* 0x000fea0003800000 */
[----:B------:R-:W-:Y:S05]  /*3680*/  @P2 BRA `(.L_x_650) ;  /* 0x0000000000202947 */ /* 0x000fea0003800000 */
[----:B------:R-:W-:-:S05]  /*3690*/  IMAD R0, R4, R7, RZ ;  /* 0x0000000704007224 */ /* 0x000fca00078e02ff */
[----:B------:R-:W-:-:S13]  /*36a0*/  ISETP.NE.AND P0, PT, R0, -0x1, PT ;  /* 0xffffffff0000780c */ /* 0x000fda0003f05270 */
[----:B------:R-:W-:Y:S05]  /*36b0*/  @!P0 BRA `(.L_x_650) ;  /* 0x0000000000148947 */ /* 0x000fea0003800000 */
.L_x_651:
[----:B0-----:R-:W2:Y:S04]  /*36c0*/  LDG.E.STRONG.GPU R5, desc[UR12][R2.64] ;  /* 0x0000000c02057981 */ /* 0x001ea8000c1ef900 */
[----:B--2---:R-:W-:Y:S01]  /*36d0*/  CCTL.IVALL ;  /* 0x00000000ff00798f */ /* 0x004fe20002000000 */
[----:B------:R-:W-:Y:S05]  /*36e0*/  YIELD ;  /* 0x0000000000007946 */ /* 0x000fea0003800000 */
[----:B------:R-:W-:-:S13]  /*36f0*/  ISETP.NE.AND P0, PT, R5, R0, PT ;  /* 0x000000000500720c */ /* 0x000fda0003f05270 */
[----:B------:R-:W-:Y:S05]  /*3700*/  @P0 BRA `(.L_x_651) ;  /* 0xfffffffc00ec0947 */ /* 0x000fea000383ffff */
.L_x_650:
        /* <DEDUP_REMOVED lines=15> */
[----:B0-----:R-:W-:Y:S01]  /*3800*/  MOV R3, UR9 ;  /* 0x0000000900037c02 */ /* 0x001fe20008000f00 */
        /* <DEDUP_REMOVED lines=38> */
[----:B------:R-:W2:Y:S01]  /*3a70*/  LDCU.64 UR14, c[0x0][0x390] ;  /* 0x00007200ff0e77ac */ /* 0x000ea20008000a00 */
[----:B------:R-:W-:Y:S02]  /*3a80*/  IADD3 R19, PT, PT, R11, 0x1, RZ ;  /* 0x000000010b137810 */ /* 0x000fe40007ffe0ff */
[----:B------:R-:W-:Y:S01]  /*3a90*/  SHF.L.U64.HI R15, R15, 0x2, R2 ;  /* 0x000000020f0f7819 */ /* 0x000fe20000010202 */
[----:B------:R-:W3:Y:S01]  /*3aa0*/  LDCU.64 UR16, c[0x0][0x388] ;  /* 0x00007100ff1077ac */ /* 0x000ee20008000a00 */
[----:B------:R-:W-:Y:S02]  /*3ab0*/  MOV R14, UR8 ;  /* 0x00000008000e7c02 */ /* 0x000fe40008000f00 */
[----:B------:R-:W-:-:S02]  /*3ac0*/  MOV R3, UR9 ;  /* 0x0000000900037c02 */ /* 0x000fc40008000f00 */
[----:B------:R-:W-:Y:S02]  /*3ad0*/  LOP3.LUT R19, R19, 0x3, RZ, 0xc0, !PT ;  /* 0x0000000313137812 */ /* 0x000fe400078ec0ff */
[----:B------:R-:W-:Y:S02]  /*3ae0*/  MOV R2, UR10 ;  /* 0x0000000a00027c02 */ /* 0x000fe40008000f00 */
[C---:B-1----:R-:W-:Y:S02]  /*3af0*/  SHF.L.U32 R18, R26.reuse, 0x3, RZ ;  /* 0x000000031a127819 */ /* 0x042fe400000006ff */
        /* <DEDUP_REMOVED lines=8> */
[----:B--2---:R-:W-:-:S02]  /*3b80*/  IADD3 R16, P1, PT, R18, UR14, RZ ;  /* 0x0000000e12107c10 */ /* 0x004fc4000ff3e0ff */
[----:B---3--:R-:W-:Y:S02]  /*3b90*/  IADD3 R18, P2, PT, R18, UR16, RZ ;  /* 0x0000001012127c10 */ /* 0x008fe4000ff5e0ff */
[----:B------:R-:W-:Y:S02]  /*3ba0*/  IADD3 R19, P3, PT, RZ, -R19, RZ ;  /* 0x80000013ff137210 */ /* 0x000fe40007f7e0ff */
[----:B------:R-:W-:Y:S02]  /*3bb0*/  IADD3.X R25, PT, PT, R23, UR15, RZ, P1, !PT ;  /* 0x0000000f17197c10 */ /* 0x000fe40008ffe4ff */
[----:B------:R-:W-:Y:S02]  /*3bc0*/  IADD3 R27, PT, PT, R27, UR4, RZ ;  /* 0x000000041b1b7c10 */ /* 0x000fe4000fffe0ff */
[----:B------:R-:W-:Y:S02]  /*3bd0*/  IADD3.X R23, PT, PT, R23, UR17, RZ, P2, !PT ;  /* 0x0000001117177c10 */ /* 0x000fe400097fe4ff */
[----:B------:R-:W-:-:S02]  /*3be0*/  IADD3 R24, PT, PT, R3, UR5, RZ ;  /* 0x0000000503187c10 */ /* 0x000fc4000fffe0ff */
[----:B------:R-:W-:-:S07]  /*3bf0*/  IADD3.X R22, PT, PT, RZ, -0x1, RZ, P3, !PT ;  /* 0xffffffffff167810 */ /* 0x000fce0001ffe4ff */
.L_x_654:
        /* <DEDUP_REMOVED lines=31> */
.L_x_653:
[----:B------:R-:W-:Y:S05]  /*3df0*/  BSYNC.RECONVERGENT B0 ;  /* 0x0000000000007941 */ /* 0x000fea0003800200 */
.L_x_652:
[----:B------:R-:W-:Y:S05]  /*3e00*/  @!P0 EXIT ;  /* 0x000000000000894d */ /* 0x000fea0003800000 */
[----:B------:R-:W-:Y:S01]  /*3e10*/  BSSY.RECONVERGENT B0, `(.L_x_655) ;  /* 0x000005c000007945 */ /* 0x000fe20003800200 */
[----:B------:R-:W-:Y:S02]  /*3e20*/  USHF.L.U64.HI UR5, UR10, 0x2, UR11 ;  /* 0x000000020a057899 */ /* 0x000fe4000801020b */
[----:B------:R-:W-:Y:S02]  /*3e30*/  USHF.L.U32 UR4, UR10, 0x2, URZ ;  /* 0x000000020a047899 */ /* 0x000fe400080006ff */
[----:B------:R-:W-:Y:S01]  /*3e40*/  USHF.L.U64.HI UR7, UR6, 0x2, UR7 ;  /* 0x0000000206077899 */ /* 0x000fe20008010207 */
[----:B------:R-:W2:Y:S01]  /*3e50*/  LDCU.64 UR14, c[0x0][0x3d8] ;  /* 0x00007b00ff0e77ac */ /* 0x000ea20008000a00 */
[----:B------:R-:W3:Y:S01]  /*3e60*/  LDCU.64 UR16, c[0x0][0x388] ;  /* 0x00007100ff1077ac */ /* 0x000ee20008000a00 */
[----:B------:R-:W4:Y:S01]  /*3e70*/  LDCU.64 UR18, c[0x0][0x390] ;  /* 0x00007200ff1277ac */ /* 0x000f220008000a00 */
[----:B------:R-:W-:Y:S02]  /*3e80*/  USHF.L.U64.HI UR10, UR8, 0x2, UR9 ;  /* 0x00000002080a7899 */ /* 0x000fe40008010209 */
[----:B------:R-:W-:-:S02]  /*3e90*/  USHF.L.U32 UR11, UR8, 0x2, URZ ;  /* 0x00000002080b7899 */ /* 0x000fc400080006ff */
[----:B------:R-:W-:-:S12]  /*3ea0*/  USHF.L.U32 UR6, UR6, 0x2, URZ ;  /* 0x0000000206067899 */ /* 0x000fd800080006ff */
.L_x_656:
[C---:B-1----:R-:W-:Y:S02]  /*3eb0*/  SHF.L.U32 R15, R26.reuse, 0x2, RZ ;  /* 0x000000021a0f7819 */ /* 0x042fe400000006ff */
[----:B-1----:R-:W-:Y:S02]  /*3ec0*/  SHF.L.U64.HI R18, R26, 0x2, R27 ;  /* 0x000000021a127819 */ /* 0x002fe4000001021b */
[----:B--2---:R-:W-:-:S04]  /*3ed0*/  IADD3 R2, P0, PT, R15, UR14, RZ ;  /* 0x0000000e0f027c10 */ /* 0x004fc8000ff1e0ff */
[----:B------:R-:W-:Y:S02]  /*3ee0*/  IADD3.X R3, PT, PT, R18, UR15, RZ, P0, !PT ;  /* 0x0000000f12037c10 */ /* 0x000fe400087fe4ff */
[C---:B0-----:R-:W-:Y:S02]  /*3ef0*/  IADD3 R4, P0, PT, R2.reuse, UR11, RZ ;  /* 0x0000000b02047c10 */ /* 0x041fe4000ff1e0ff */
[C---:B------:R-:W-:Y:S01]  /*3f00*/  IADD3 R8, P1, PT, R2.reuse, UR6, RZ ;  /* 0x0000000602087c10 */ /* 0x040fe2000ff3e0ff */
[----:B------:R0:W2:Y:S01]  /*3f10*/  LDG.E R10, desc[UR12][R2.64] ;  /* 0x0000000c020a7981 */ /* 0x0000a2000c1e1900 */
[C---:B------:R-:W-:Y:S02]  /*3f20*/  IADD3.X R5, PT, PT, R3.reuse, UR10, RZ, P0, !PT ;  /* 0x0000000a03057c10 */ /* 0x040fe400087fe4ff */
[----:B------:R-:W-:Y:S02]  /*3f30*/  IADD3 R6, P0, PT, R2, UR4, RZ ;  /* 0x0000000402067c10 */ /* 0x000fe4000ff1e0ff */
[C---:B------:R-:W-:Y:S01]  /*3f40*/  IADD3.X R9, PT, PT, R3.reuse, UR7, RZ, P1, !PT ;  /* 0x0000000703097c10 */ /* 0x040fe20008ffe4ff */
[----:B------:R-:W2:Y:S01]  /*3f50*/  LDG.E R11, desc[UR12][R4.64] ;  /* 0x0000000c040b7981 */ /* 0x000ea2000c1e1900 */
        /* <DEDUP_REMOVED lines=8> */
[----:B---3--:R-:W-:Y:S02]  /*3fe0*/  IADD3 R14, P0, PT, R16, UR16, RZ ;  /* 0x00000010100e7c10 */ /* 0x008fe4000ff1e0ff */
[----:B0-----:R-:W-:Y:S02]  /*3ff0*/  LOP3.LUT R3, R18, 0x3, RZ, 0xc0, !PT ;  /* 0x0000000312037812 */ /* 0x001fe400078ec0ff */
[----:B----4-:R-:W-:Y:S02]  /*4000*/  IADD3 R16, P1, PT, R16, UR18, RZ ;  /* 0x0000001210107c10 */ /* 0x010fe4000ff3e0ff */
        /* <DEDUP_REMOVED lines=10> */
[----:B--2---:R0:W-:Y:S04]  /*40b0*/  STG.E.64 desc[UR12][R14.64], R10 ;  /* 0x0000000a0e007986 */ /* 0x0041e8000c101b0c */
        /* <DEDUP_REMOVED lines=50> */
.L_x_655:
[----:B------:R-:W-:Y:S05]  /*43e0*/  EXIT ;  /* 0x000000000000794d */ /* 0x000fea0003800000 */
.L_x_657:
        /* <DEDUP_REMOVED lines=9> */
.L_x_3422:


//--------------------- .text._Z35group_norm_nhwc_bwd_one_pass_kernelI11Fp16IOFp32WLi128ELi42ELi672EEv26Group_norm_nhwc_bwd_params --------------------------
	.section	.text._Z35group_norm_nhwc_bwd_one_pass_kernelI11Fp16IOFp32WLi128ELi42ELi672EEv26Group_norm_nhwc_bwd_params,"ax",@progbits
	.align	128
        .global         _Z35group_norm_nhwc_bwd_one_pass_kernelI11Fp16IOFp32WLi128ELi42ELi672EEv26Group_norm_nhwc_bwd_params
        .type           _Z35group_norm_nhwc_bwd_one_pass_kernelI11Fp16IOFp32WLi128ELi42ELi672EEv26Group_norm_nhwc_bwd_params,@function
        .size           _Z35group_norm_nhwc_bwd_one_pass_kernelI11Fp16IOFp32WLi128ELi42ELi672EEv26Group_norm_nhwc_bwd_params,(.L_x_3423 - _Z35group_norm_nhwc_bwd_one_pass_kernelI11Fp16IOFp32WLi128ELi42ELi672EEv26Group_norm_nhwc_bwd_params)
        .other          _Z35group_norm_nhwc_bwd_one_pass_kernelI11Fp16IOFp32WLi128ELi42ELi672EEv26Group_norm_nhwc_bwd_params,@"STO_CUDA_ENTRY STV_DEFAULT"
_Z35group_norm_nhwc_bwd_one_pass_kernelI11Fp16IOFp32WLi128ELi42ELi672EEv26Group_norm_nhwc_bwd_params:
.text._Z35group_norm_nhwc_bwd_one_pass_kernelI11Fp16IOFp32WLi128ELi42ELi672EEv26Group_norm_nhwc_bwd_params:
        /* <DEDUP_REMOVED lines=52> */
.L_x_689:
[----:B0-----:R-:W0:Y:S01]  /*0340*/  LDC R21, c[0x0][0x410] ;  /* 0x00010400ff157b82 */ /* 0x001e220000000800 */
[----:B-1----:R-:W1:Y:S01]  /*0350*/  LDCU.128 UR12, c[0x0][0x400] ;  /* 0x00008000ff0c77ac */ /* 0x002e620008000c00 */
[----:B------:R-:W-:Y:S02]  /*0360*/  ISETP.GE.AND P0, PT, R40, RZ, PT ;  /* 0x000000ff2800720c */ /* 0x000fe40003f06270 */
[----:B------:R-:W-:Y:S02]  /*0370*/  MOV R36, RZ ;  /* 0x000000ff00247202 */ /* 0x000fe40000000f00 */
[----:B-1----:R-:W-:-:S04]  /*0380*/  ISETP.GE.U32.AND P1, PT, R50, UR12, PT ;  /* 0x0000000c32007c0c */ /* 0x002fc8000bf26070 */
[----:B------:R-:W-:Y:S02]  /*0390*/  ISETP.GE.AND.EX P1, PT, R9, UR13, PT, P1 ;  /* 0x0000000d09007c0c */ /* 0x000fe4000bf26310 */
[----:B0-----:R-:W-:-:S04]  /*03a0*/  IABS R17, R21 ;  /* 0x0000001500117213 */ /* 0x001fc80000000000 */
        /* <DEDUP_REMOVED lines=9> */
[----:B------:R-:W-:-:S06]  /*0440*/  IMAD.HI.U32 R15, R15, R19, R14 ;  /* 0x000000130f0f7227 */ /* 0x000fcc00078e000e */
        /* <DEDUP_REMOVED lines=12> */
[----:B------:R-:W-:Y:S02]  /*0510*/  LOP3.LUT R17, RZ, R21, RZ, 0x33, !PT ;  /* 0x00000015ff117212 */ /* 0x000fe400078e33ff */
[----:B------:R-:W-:Y:S02]  /*0520*/  @!P0 IADD3 R8, PT, PT, -R8, RZ, RZ ;  /* 0x000000ff08088210 */ /* 0x000fe40007ffe1ff */
[----:B------:R-:W-:Y:S02]  /*0530*/  @P3 IADD3 R15, PT, PT, R15, 0x1, RZ ;  /* 0x000000010f0f3810 */ /* 0x000fe40007ffe0ff */
[----:B------:R-:W-:Y:S02]  /*0540*/  ISETP.NE.AND P3, PT, R21, RZ, PT ;  /* 0x000000ff1500720c */ /* 0x000fe40003f65270 */
[----:B------:R-:W-:Y:S01]  /*0550*/  MOV R10, R15 ;  /* 0x0000000f000a7202 */ /* 0x000fe20000000f00 */
[----:B------:R-:W0:Y:S01]  /*0560*/  LDC.64 R20, c[0x0][0x3b8] ;  /* 0x0000ee00ff147b82 */ /* 0x000e220000000a00 */
[----:B------:R-:W-:-:S02]  /*0570*/  SEL R57, R17, R8, !P3 ;  /* 0x0000000811397207 */ /* 0x000fc40005800000 */
[----:B------:R-:W-:Y:S02]  /*0580*/  @!P2 IADD3 R10, PT, PT, -R10, RZ, RZ ;  /* 0x000000ff0a0aa210 */ /* 0x000fe40007ffe1ff */
[----:B------:R-:W-:Y:S01]  /*0590*/  ISETP.GE.U32.AND P2, PT, R49, UR12, PT ;  /* 0x0000000c31007c0c */ /* 0x000fe2000bf46070 */
[----:B------:R-:W-:Y:S01]  /*05a0*/  IMAD R33, R57, 0x2a, RZ ;  /* 0x0000002a39217824 */ /* 0x000fe200078e02ff */
[----:B------:R-:W-:Y:S01]  /*05b0*/  SEL R17, R17, R10, !P3 ;  /* 0x0000000a11117207 */ /* 0x000fe20005800000 */
[----:B------:R-:W2:Y:S01]  /*05c0*/  @!P1 LDC.64 R14, c[0x0][0x3f8] ;  /* 0x0000fe00ff0e9b82 */ /* 0x000ea20000000a00 */
[----:B------:R-:W-:Y:S02]  /*05d0*/  ISETP.GE.AND.EX P2, PT, R11, UR13, PT, P2 ;  /* 0x0000000d0b007c0c */ /* 0x000fe4000bf46320 */
[----:B------:R-:W-:Y:S02]  /*05e0*/  SHF.R.S32.HI R8, RZ, 0x1f, R17 ;  /* 0x0000001fff087819 */ /* 0x000fe40000011411 */
[----:B------:R-:W-:-:S02]  /*05f0*/  IADD3 R60, P0, PT, R33, R6, RZ ;  /* 0x00000006213c7210 */ /* 0x000fc40007f1e0ff */
[----:B------:R-:W-:Y:S01]  /*0600*/  ISETP.GE.U32.AND P3, PT, R48, UR12, PT ;  /* 0x0000000c30007c0c */ /* 0x000fe2000bf66070 */
[----:B------:R-:W-:Y:S01]  /*0610*/  IMAD R8, R8, UR14, RZ ;  /* 0x0000000e08087c24 */ /* 0x000fe2000f8e02ff */
[----:B------:R-:W-:Y:S02]  /*0620*/  LEA.HI.X.SX32 R61, R33, RZ, 0x1, P0 ;  /* 0x000000ff213d7211 */ /* 0x000fe400000f0eff */
[----:B------:R-:W-:Y:S01]  /*0630*/  ISETP.GE.U32.AND P0, PT, R55, UR12, PT ;  /* 0x0000000c37007c0c */ /* 0x000fe2000bf06070 */
[----:B------:R-:W-:Y:S01]  /*0640*/  IMAD R59, R17, UR15, R8 ;  /* 0x0000000f113b7c24 */ /* 0x000fe2000f8e0208 */
[----:B------:R-:W-:Y:S01]  /*0650*/  ISETP.GE.AND.EX P3, PT, R13, UR13, PT, P3 ;  /* 0x0000000d0d007c0c */ /* 0x000fe2000bf66330 */
[----:B------:R-:W-:Y:S01]  /*0660*/  IMAD.WIDE.U32 R60, R17, UR14, R60 ;  /* 0x0000000e113c7c25 */ /* 0x000fe2000f8e003c */
[----:B------:R-:W3:Y:S01]  /*0670*/  @!P2 LDC.64 R22, c[0x0][0x3f8] ;  /* 0x0000fe00ff16ab82 */ /* 0x000ee20000000a00 */
[----:B------:R-:W-:-:S03]  /*0680*/  ISETP.GE.AND.EX P0, PT, R7, UR13, PT, P0 ;  /* 0x0000000d07007c0c */ /* 0x000fc6000bf06300 */
[----:B------:R-:W-:Y:S02]  /*0690*/  IADD3 R59, PT, PT, R61, R59, RZ ;  /* 0x0000003b3d3b7210 */ /* 0x000fe40007ffe0ff */
[-C--:B------:R-:W-:Y:S02]  /*06a0*/  @!P1 MOV R58, R60.reuse ;  /* 0x0000003c003a9202 */ /* 0x080fe40000000f00 */
[----:B------:R-:W-:Y:S01]  /*06b0*/  @!P2 MOV R26, R60 ;  /* 0x0000003c001aa202 */ /* 0x000fe20000000f00 */
[-C--:B--2---:R-:W-:Y:S01]  /*06c0*/  @!P1 IMAD R8, R9, R14.reuse, RZ ;  /* 0x0000000e09089224 */ /* 0x084fe200078e02ff */
[----:B------:R-:W-:Y:S01]  /*06d0*/  @!P2 MOV R27, R59 ;  /* 0x0000003b001ba202 */ /* 0x000fe20000000f00 */
[C---:B------:R-:W-:Y:S01]  /*06e0*/  @!P1 IMAD.WIDE.U32 R16, R50.reuse, R14, R58 ;  /* 0x0000000e32109225 */ /* 0x040fe200078e003a */
[----:B------:R-:W2:Y:S03]  /*06f0*/  @!P2 LDC.64 R28, c[0x0][0x3a0] ;  /* 0x0000e800ff1cab82 */ /* 0x000ea60000000a00 */
[----:B------:R-:W-:Y:S01]  /*0700*/  @!P1 IMAD R19, R50, R15, R8 ;  /* 0x0000000f32139224 */ /* 0x000fe200078e0208 */
[----:B------:R-:W-:-:S04]  /*0710*/  @!P1 SHF.L.U32 R31, R16, 0x1, RZ ;  /* 0x00000001101f9819 */ /* 0x000fc800000006ff */
[----:B------:R-:W4:Y:S01]  /*0720*/  @!P1 LDC.64 R14, c[0x0][0x398] ;  /* 0x0000e600ff0e9b82 */ /* 0x000f220000000a00 */
[----:B------:R-:W-:Y:S02]  /*0730*/  @!P1 IADD3 R17, PT, PT, R17, R19, RZ ;  /* 0x0000001311119210 */ /* 0x000fe40007ffe0ff */
[----:B-1----:R-:W-:Y:S01]  /*0740*/  @!P1 IADD3 R24, P4, PT, R31, R24, RZ ;  /* 0x000000181f189210 */ /* 0x002fe20007f9e0ff */
[----:B---3--:R-:W-:Y:S01]  /*0750*/  @!P2 IMAD R8, R11, R22, RZ ;  /* 0x000000160b08a224 */ /* 0x008fe200078e02ff */
[----:B------:R-:W-:Y:S01]  /*0760*/  @!P1 SHF.L.U64.HI R10, R16, 0x1, R17 ;  /* 0x00000001100a9819 */ /* 0x000fe20000010211 */
[----:B0-----:R-:W-:Y:S02]  /*0770*/  IMAD.WIDE R20, R40, 0x8, R20 ;  /* 0x0000000828147825 */ /* 0x001fe400078e0214 */
[----:B------:R-:W0:Y:S01]  /*0780*/  @!P2 LDC.64 R18, c[0x0][0x398] ;  /* 0x0000e600ff12ab82 */ /* 0x000e220000000a00 */
[----:B------:R-:W-:Y:S01]  /*0790*/  @!P1 IADD3.X R25, PT, PT, R10, R25, RZ, P4, !PT ;  /* 0x000000190a199210 */ /* 0x000fe200027fe4ff */
[----:B------:R-:W-:-:S02]  /*07a0*/  @!P2 IMAD R35, R49, R23, R8 ;  /* 0x000000173123a224 */ /* 0x000fc400078e0208 */
[----:B------:R-:W-:Y:S01]  /*07b0*/  @!P2 IMAD.WIDE.U32 R22, R49, R22, R26 ;  /* 0x000000163116a225 */ /* 0x000fe200078e001a */
[----:B------:R-:W-:Y:S01]  /*07c0*/  @!P0 MOV R62, R60 ;  /* 0x0000003c003e8202 */ /* 0x000fe20000000f00 */
[----:B------:R1:W5:Y:S02]  /*07d0*/  @!P1 LDG.E R36, desc[UR8][R24.64] ;  /* 0x0000000818249981 */ /* 0x000364000c1e1900 */
[----:B------:R-:W3:Y:S01]  /*07e0*/  @!P0 LDC.64 R16, c[0x0][0x3f8] ;  /* 0x0000fe00ff108b82 */ /* 0x000ee20000000a00 */
[----:B------:R-:W-:Y:S02]  /*07f0*/  @!P2 IADD3 R23, PT, PT, R23, R35, RZ ;  /* 0x000000231717a210 */ /* 0x000fe40007ffe0ff */
[----:B----4-:R-:W-:-:S05]  /*0800*/  @!P1 IADD3 R30, P4, PT, R31, R14, RZ ;  /* 0x0000000e1f1e9210 */ /* 0x010fca0007f9e0ff */
[----:B-1----:R-:W1:Y:S01]  /*0810*/  @!P0 LDC.64 R24, c[0x0][0x3a0] ;  /* 0x0000e800ff188b82 */ /* 0x002e620000000a00 */
[----:B------:R-:W-:Y:S02]  /*0820*/  @!P1 IADD3.X R31, PT, PT, R10, R15, RZ, P4, !PT ;  /* 0x0000000f0a1f9210 */ /* 0x000fe400027fe4ff */
[----:B------:R4:W2:Y:S01]  /*0830*/  LDG.E.64 R14, desc[UR8][R20.64] ;  /* 0x00000008140e7981 */ /* 0x0008a2000c1e1b00 */
[C---:B------:R-:W-:Y:S02]  /*0840*/  @!P2 SHF.L.U32 R27, R22.reuse, 0x1, RZ ;  /* 0x00000001161ba819 */ /* 0x040fe400000006ff */
[----:B------:R-:W-:Y:S02]  /*0850*/  @!P2 SHF.L.U64.HI R8, R22, 0x1, R23 ;  /* 0x000000011608a819 */ /* 0x000fe40000010217 */
[----:B------:R-:W1:Y:S01]  /*0860*/  @!P3 LDC.64 R22, c[0x0][0x3f8] ;  /* 0x0000fe00ff16bb82 */ /* 0x000e620000000a00 */
[----:B------:R-:W-:Y:S02]  /*0870*/  CS2R R34, SRZ ;  /* 0x0000000000227805 */ /* 0x000fe4000001ff00 */
[----:B------:R-:W-:Y:S01]  /*0880*/  @!P0 MOV R63, R59 ;  /* 0x0000003b003f8202 */ /* 0x000fe20000000f00 */
[----:B---3--:R-:W-:-:S03]  /*0890*/  @!P0 IMAD R10, R7, R16, RZ ;  /* 0x00000010070a8224 */ /* 0x008fc600078e02ff */
[----:B------:R3:W5:Y:S01]  /*08a0*/  @!P1 LDG.E R35, desc[UR8][R30.64] ;  /* 0x000000081e239981 */ /* 0x000762000c1e1900 */
[C---:B0-----:R-:W-:Y:S01]  /*08b0*/  @!P2 IADD3 R26, P1, PT, R27.reuse, R18, RZ ;  /* 0x000000121b1aa210 */ /* 0x041fe20007f3e0ff */
[----:B----4-:R-:W0:Y:S01]  /*08c0*/  @!P0 LDC.64 R20, c[0x0][0x398] ;  /* 0x0000e600ff148b82 */ /* 0x010e220000000a00 */
[----:B--2---:R-:W-:Y:S01]  /*08d0*/  @!P2 IADD3 R28, P5, PT, R27, R28, RZ ;  /* 0x0000001c1b1ca210 */ /* 0x004fe20007fbe0ff */
[C---:B------:R-:W-:Y:S01]  /*08e0*/  @!P0 IMAD.WIDE.U32 R62, R55.reuse, R16, R62 ;  /* 0x00000010373e8225 */ /* 0x040fe200078e003e */
[C---:B------:R-:W-:Y:S02]  /*08f0*/  @!P2 IADD3.X R27, PT, PT, R8.reuse, R19, RZ, P1, !PT ;  /* 0x00000013081ba210 */ /* 0x040fe40000ffe4ff */
[----:B------:R-:W-:Y:S01]  /*0900*/  MOV R12, RZ ;  /* 0x000000ff000c7202 */ /* 0x000fe20000000f00 */
[----:B------:R-:W-:Y:S01]  /*0910*/  @!P0 IMAD R19, R55, R17, R10 ;  /* 0x0000001137138224 */ /* 0x000fe200078e020a */
[----:B------:R-:W-:Y:S01]  /*0920*/  ISETP.NE.AND P4, PT, RZ, UR11, PT ;  /* 0x0000000bff007c0c */ /* 0x000fe2000bf85270 */
[----:B------:R-:W2:Y:S01]  /*0930*/  @!P3 LDC.64 R16, c[0x0][0x3a0] ;  /* 0x0000e800ff10bb82 */ /* 0x000ea20000000a00 */
[----:B------:R-:W-:-:S02]  /*0940*/  @!P2 IADD3.X R29, PT, PT, R8, R29, RZ, P5, !PT ;  /* 0x0000001d081da210 */ /* 0x000fc40002ffe4ff */
[----:B------:R4:W5:Y:S01]  /*0950*/  @!P2 LDG.E R12, desc[UR8][R26.64] ;  /* 0x000000081a0ca981 */ /* 0x000962000c1e1900 */
[----:B---3--:R-:W-:Y:S01]  /*0960*/  @!P0 IADD3 R31, PT, PT, R63, R19, RZ ;  /* 0x000000133f1f8210 */ /* 0x008fe20007ffe0ff */
[----:B-1----:R-:W-:-:S03]  /*0970*/  @!P3 IMAD R8, R13, R22, RZ ;  /* 0x000000160d08b224 */ /* 0x002fc600078e02ff */
[----:B------:R-:W1:Y:S01]  /*0980*/  @!P3 LDC.64 R18, c[0x0][0x398] ;  /* 0x0000e600ff12bb82 */ /* 0x000e620000000a00 */
[----:B------:R3:W5:Y:S01]  /*0990*/  @!P2 LDG.E R34, desc[UR8][R28.64] ;  /* 0x000000081c22a981 */ /* 0x000762000c1e1900 */
[----:B----4-:R-:W-:Y:S02]  /*09a0*/  @!P3 MOV R26, R60 ;  /* 0x0000003c001ab202 */ /* 0x010fe40000000f00 */
[----:B------:R-:W-:Y:S01]  /*09b0*/  @!P3 MOV R27, R59 ;  /* 0x0000003b001bb202 */ /* 0x000fe20000000f00 */
[----:B------:R-:W-:-:S03]  /*09c0*/  @!P3 IMAD R63, R48, R23, R8 ;  /* 0x00000017303fb224 */ /* 0x000fc600078e0208 */
[----:B---3--:R-:W3:Y:S01]  /*09d0*/  LDC.64 R28, c[0x0][0x3a8] ;  /* 0x0000ea00ff1c7b82 */ /* 0x008ee20000000a00 */
[----:B------:R-:W-:Y:S01]  /*09e0*/  @!P3 IMAD.WIDE.U32 R22, R48, R22, R26 ;  /* 0x000000163016b225 */ /* 0x000fe200078e001a */
[----:B------:R-:W-:-:S06]  /*09f0*/  @!P0 SHF.L.U32 R37, R62, 0x1, RZ ;  /* 0x000000013e258819 */ /* 0x000fcc00000006ff */
[----:B------:R-:W4:Y:S01]  /*0a00*/  @P4 LDC.64 R26, c[0x0][0x3b0] ;  /* 0x0000ec00ff1a4b82 */ /* 0x000f220000000a00 */
[----:B------:R-:W-:Y:S02]  /*0a10*/  @!P0 SHF.L.U64.HI R62, R62, 0x1, R31 ;  /* 0x000000013e3e8819 */ /* 0x000fe4000001021f */
[----:B------:R-:W-:-:S04]  /*0a20*/  @!P0 IADD3 R30, P1, PT, R37, R24, RZ ;  /* 0x00000018251e8210 */ /* 0x000fc80007f3e0ff */
[----:B------:R-:W-:Y:S02]  /*0a30*/  @!P0 IADD3.X R31, PT, PT, R62, R25, RZ, P1, !PT ;  /* 0x000000193e1f8210 */ /* 0x000fe40000ffe4ff */
[----:B0-----:R-:W-:Y:S02]  /*0a40*/  @!P0 IADD3 R24, P1, PT, R37, R20, RZ ;  /* 0x0000001425188210 */ /* 0x001fe40007f3e0ff */
[----:B------:R-:W-:Y:S02]  /*0a50*/  @!P3 IADD3 R37, PT, PT, R23, R63, RZ ;  /* 0x0000003f1725b210 */ /* 0x000fe40007ffe0ff */
[----:B------:R-:W-:Y:S02]  /*0a60*/  @!P3 SHF.L.U32 R23, R22, 0x1, RZ ;  /* 0x000000011617b819 */ /* 0x000fe400000006ff */
[----:B------:R-:W-:Y:S02]  /*0a70*/  @!P0 IADD3.X R25, PT, PT, R62, R21, RZ, P1, !PT ;  /* 0x000000153e198210 */ /* 0x000fe40000ffe4ff */
[----:B------:R-:W-:-:S02]  /*0a80*/  @!P3 SHF.L.U64.HI R8, R22, 0x1, R37 ;  /* 0x000000011608b819 */ /* 0x000fc40000010225 */
[C---:B--2---:R-:W-:Y:S02]  /*0a90*/  @!P3 IADD3 R22, P1, PT, R23.reuse, R16, RZ ;  /* 0x000000101716b210 */ /* 0x044fe40007f3e0ff */
[----:B-1----:R-:W-:Y:S02]  /*0aa0*/  @!P3 IADD3 R20, P2, PT, R23, R18, RZ ;  /* 0x000000121714b210 */ /* 0x002fe40007f5e0ff */
[----:B------:R-:W-:Y:S02]  /*0ab0*/  IADD3 R33, PT, PT, R33, R6, RZ ;  /* 0x0000000621217210 */ /* 0x000fe40007ffe0ff */
[C---:B------:R-:W-:Y:S02]  /*0ac0*/  @!P3 IADD3.X R23, PT, PT, R8.reuse, R17, RZ, P1, !PT ;  /* 0x000000110817b210 */ /* 0x040fe40000ffe4ff */
[----:B------:R-:W-:Y:S02]  /*0ad0*/  CS2R R16, SRZ ;  /* 0x0000000000107805 */ /* 0x000fe4000001ff00 */
[----:B------:R-:W-:Y:S01]  /*0ae0*/  @!P3 IADD3.X R21, PT, PT, R8, R19, RZ, P2, !PT ;  /* 0x000000130815b210 */ /* 0x000fe200017fe4ff */
[----:B---3--:R-:W-:Y:S01]  /*0af0*/  IMAD.WIDE R18, R33, 0x4, R28 ;  /* 0x0000000421127825 */ /* 0x008fe200078e021c */
[----:B------:R-:W-:-:S02]  /*0b00*/  MOV R38, RZ ;  /* 0x000000ff00267202 */ /* 0x000fc40000000f00 */
[----:B------:R-:W-:Y:S01]  /*0b10*/  MOV R8, RZ ;  /* 0x000000ff00087202 */ /* 0x000fe20000000f00 */
[----:B----4-:R-:W-:Y:S01]  /*0b20*/  @P4 IMAD.WIDE R26, R33, 0x4, R26 ;  /* 0x00000004211a4825 */ /* 0x010fe200078e021a */
[----:B------:R-:W-:Y:S01]  /*0b30*/  MOV R10, RZ ;  /* 0x000000ff000a7202 */ /* 0x000fe20000000f00 */
[----:B------:R-:W5:Y:S04]  /*0b40*/  LDG.E.64 R18, desc[UR8][R18.64] ;  /* 0x0000000812127981 */ /* 0x000f68000c1e1b00 */
[----:B------:R-:W5:Y:S04]  /*0b50*/  @!P0 LDG.E R38, desc[UR8][R30.64] ;  /* 0x000000081e268981 */ /* 0x000f68000c1e1900 */
[----:B------:R-:W5:Y:S04]  /*0b60*/  @!P3 LDG.E R8, desc[UR8][R22.64] ;  /* 0x000000081608b981 */ /* 0x000f68000c1e1900 */
[----:B------:R-:W5:Y:S04]  /*0b70*/  @!P3 LDG.E R10, desc[UR8][R20.64] ;  /* 0x00000008140ab981 */ /* 0x000f68000c1e1900 */
[----:B------:R-:W5:Y:S01]  /*0b80*/  @P4 LDG.E.64 R16, desc[UR8][R26.64] ;  /* 0x000000081a104981 */ /* 0x000f62000c1e1b00 */
[----:B------:R-:W-:-:S06]  /*0b90*/  MOV R37, RZ ;  /* 0x000000ff00257202 */ /* 0x000fcc0000000f00 */
[----:B------:R0:W5:Y:S01]  /*0ba0*/  @!P0 LDG.E R37, desc[UR8][R24.64] ;  /* 0x0000000818258981 */ /* 0x000162000c1e1900 */
[----:B------:R-:W-:Y:S01]  /*0bb0*/  UISETP.NE.AND UP0, UPT, UR11, URZ, UPT ;  /* 0x000000ff0b00728c */ /* 0x000fe2000bf05270 */
[----:B------:R-:W-:-:S05]  /*0bc0*/  FFMA.FTZ R15, -R14, R14, R15 ;  /* 0x0000000e0e0f7223 */ /* 0x000fca000001010f */
[----:B------:R-:W-:-:S13]  /*0bd0*/  FSETP.GTU.FTZ.AND P1, PT, R15, RZ, PT ;  /* 0x000000ff0f00720b */ /* 0x000fda0003f3c000 */
[----:B0-----:R-:W0:Y:S02]  /*0be0*/  @P1 LDC R24, c[0x0][0x3c0] ;  /* 0x0000f000ff181b82 */ /* 0x001e240000000800 */
[----:B0-----:R-:W-:Y:S01]  /*0bf0*/  @P1 FADD.FTZ R24, R15, R24 ;  /* 0x000000180f181221 */ /* 0x001fe20000010000 */
[----:B------:R-:W-:-:S06]  /*0c00*/  MOV R15, 0x3f800000 ;  /* 0x3f800000000f7802 */ /* 0x000fcc0000000f00 */
[----:B------:R0:W1:Y:S01]  /*0c10*/  @P1 MUFU.RSQ R15, R24 ;  /* 0x00000018000f1308 */ /* 0x0000620000001400 */
[----:B------:R-:W-:Y:S05]  /*0c20*/  BRA.U UP0, `(.L_x_659) ;  /* 0x0000000500247547 */ /* 0x000fea000b800000 */
[--C-:B-----5:R-:W-:Y:S02]  /*0c30*/  HADD2.F32 R23, -RZ, R38.reuse.H0_H0 ;  /* 0x20000026ff177230 */ /* 0x120fe40000004100 */
[----:B------:R-:W-:Y:S02]  /*0c40*/  HADD2.F32 R25, -RZ, R38.H1_H1 ;  /* 0x30000026ff197230 */ /* 0x000fe40000004100 */
[--C-:B------:R-:W-:Y:S02]  /*0c50*/  HADD2.F32 R21, -RZ, R37.reuse.H0_H0 ;  /* 0x20000025ff157230 */ /* 0x100fe40000004100 */
[C---:B------:R-:W-:Y:S01]  /*0c60*/  FADD.FTZ R22, -R14.reuse, R23 ;  /* 0x000000170e167221 */ /* 0x040fe20000010100 */
[----:B------:R-:W-:Y:S02]  /*0c70*/  HADD2.F32 R20, -RZ, R37.H1_H1 ;  /* 0x30000025ff147230 */ /* 0x000fe40000004100 */
[----:B0-----:R-:W-:Y:S01]  /*0c80*/  FADD.FTZ R24, -R14, R25 ;  /* 0x000000190e187221 */ /* 0x001fe20000010100 */
[----:B------:R-:W-:-:S02]  /*0c90*/  HADD2.F32 R29, -RZ, R36.H0_H0 ;  /* 0x20000024ff1d7230 */ /* 0x000fc40000004100 */
[----:B------:R-:W-:Y:S01]  /*0ca0*/  FMUL.FTZ R25, R18, R21 ;  /* 0x0000001512197220 */ /* 0x000fe20000410000 */
[-C--:B-1----:R-:W-:Y:S01]  /*0cb0*/  FMUL.FTZ R22, R22, R15.reuse ;  /* 0x0000000f16167220 */ /* 0x082fe20000410000 */
[----:B------:R-:W-:Y:S01]  /*0cc0*/  FMUL.FTZ R23, R24, R15 ;  /* 0x0000000f18177220 */ /* 0x000fe20000410000 */
[----:B------:R-:W-:Y:S01]  /*0cd0*/  FMUL.FTZ R26, R19, R20 ;  /* 0x00000014131a7220 */ /* 0x000fe20000410000 */
[----:B------:R-:W-:Y:S01]  /*0ce0*/  FADD.FTZ R27, RZ, R25 ;  /* 0x00000019ff1b7221 */ /* 0x000fe20000010000 */
[----:B------:R-:W-:Y:S01]  /*0cf0*/  FFMA.FTZ R24, R22, R25, RZ ;  /* 0x0000001916187223 */ /* 0x000fe200000100ff */
[----:B------:R-:W-:Y:S02]  /*0d00*/  HADD2.F32 R25, -RZ, R35.H0_H0 ;  /* 0x20000023ff197230 */ /* 0x000fe40000004100 */
[----:B------:R-:W-:Y:S01]  /*0d10*/  FADD.FTZ R28, -R14, R29 ;  /* 0x0000001d0e1c7221 */ /* 0x000fe20000010100 */
[----:B------:R-:W-:Y:S01]  /*0d20*/  FADD.FTZ R27, R26, R27 ;  /* 0x0000001b1a1b7221 */ /* 0x000fe20000010000 */
[----:B------:R-:W-:Y:S01]  /*0d30*/  FFMA.FTZ R24, R23, R26, R24 ;  /* 0x0000001a17187223 */ /* 0x000fe20000010018 */
[----:B------:R-:W-:Y:S01]  /*0d40*/  FFMA.FTZ R22, R21, R22, RZ ;  /* 0x0000001615167223 */ /* 0x000fe200000100ff */
[----:B------:R-:W-:Y:S01]  /*0d50*/  FADD.FTZ R26, RZ, R21 ;  /* 0x00000015ff1a7221 */ /* 0x000fe20000010000 */
[----:B------:R-:W-:Y:S01]  /*0d60*/  FMUL.FTZ R29, R28, R15 ;  /* 0x0000000f1c1d7220 */ /* 0x000fe20000410000 */
[----:B------:R-:W-:Y:S01]  /*0d70*/  FMUL.FTZ R30, R18, R25 ;  /* 0x00000019121e7220 */ /* 0x000fe20000410000 */
[----:B------:R-:W-:-:S02]  /*0d80*/  HADD2.F32 R21, -RZ, R36.H1_H1 ;  /* 0x30000024ff157230 */ /* 0x000fc40000004100 */
[C---:B------:R-:W-:Y:S01]  /*0d90*/  FADD.FTZ R26, R25.reuse, R26 ;  /* 0x0000001a191a7221 */ /* 0x040fe20000010000 */
[----:B------:R-:W-:Y:S01]  /*0da0*/  FFMA.FTZ R28, R25, R29, R22 ;  /* 0x0000001d191c7223 */ /* 0x000fe20000010016 */
[----:B------:R-:W-:Y:S01]  /*0db0*/  FFMA.FTZ R32, R29, R30, R24 ;  /* 0x0000001e1d207223 */ /* 0x000fe20000010018 */
[----:B------:R-:W-:Y:S02]  /*0dc0*/  HADD2.F32 R22, -RZ, R35.H1_H1 ;  /* 0x30000023ff167230 */ /* 0x000fe40000004100 */
[----:B------:R-:W-:Y:S01]  /*0dd0*/  FADD.FTZ R24, -R14, R21 ;  /* 0x000000150e187221 */ /* 0x000fe20000010100 */
[----:B------:R-:W-:Y:S01]  /*0de0*/  FFMA.FTZ R23, R20, R23, RZ ;  /* 0x0000001714177223 */ /* 0x000fe200000100ff */
[----:B------:R-:W-:Y:S01]  /*0df0*/  FADD.FTZ R25, RZ, R20 ;  /* 0x00000014ff197221 */ /* 0x000fe20000010000 */
[----:B------:R-:W-:Y:S01]  /*0e00*/  FADD.FTZ R27, R27, R30 ;  /* 0x0000001e1b1b7221 */ /* 0x000fe20000010000 */
[----:B------:R-:W-:Y:S01]  /*0e10*/  FMUL.FTZ R21, R24, R15 ;  /* 0x0000000f18157220 */ /* 0x000fe20000410000 */
[----:B------:R-:W-:Y:S01]  /*0e20*/  FMUL.FTZ R20, R19, R22 ;  /* 0x0000001613147220 */ /* 0x000fe20000410000 */
[----:B------:R-:W-:-:S02]  /*0e30*/  HADD2.F32 R29, -RZ, R34.H0_H0 ;  /* 0x20000022ff1d7230 */ /* 0x000fc40000004100 */
[C---:B------:R-:W-:Y:S01]  /*0e40*/  FADD.FTZ R25, R22.reuse, R25 ;  /* 0x0000001916197221 */ /* 0x040fe20000010000 */
[----:B------:R-:W-:Y:S01]  /*0e50*/  FFMA.FTZ R23, R22, R21, R23 ;  /* 0x0000001516177223 */ /* 0x000fe20000010017 */
[----:B------:R-:W-:Y:S01]  /*0e60*/  FADD.FTZ R27, R20, R27 ;  /* 0x0000001b141b7221 */ /* 0x000fe20000010000 */
[----:B------:R-:W-:Y:S01]  /*0e70*/  FFMA.FTZ R32, R21, R20, R32 ;  /* 0x0000001415207223 */ /* 0x000fe20000010020 */
[----:B------:R-:W-:Y:S01]  /*0e80*/  FADD.FTZ R20, -R14, R29 ;  /* 0x0000001d0e147221 */ /* 0x000fe20000010100 */
[----:B------:R-:W-:Y:S02]  /*0e90*/  HADD2.F32 R21, -RZ, R34.H1_H1 ;  /* 0x30000022ff157230 */ /* 0x000fe40000004100 */
[--C-:B------:R-:W-:Y:S02]  /*0ea0*/  HADD2.F32 R29, -RZ, R12.reuse.H0_H0 ;  /* 0x2000000cff1d7230 */ /* 0x100fe40000004100 */
[----:B------:R-:W-:Y:S01]  /*0eb0*/  FMUL.FTZ R31, R20, R15 ;  /* 0x0000000f141f7220 */ /* 0x000fe20000410000 */
[----:B------:R-:W-:-:S02]  /*0ec0*/  HADD2.F32 R24, -RZ, R12.H1_H1 ;  /* 0x3000000cff187230 */ /* 0x000fc40000004100 */
[----:B------:R-:W-:Y:S01]  /*0ed0*/  FADD.FTZ R30, -R14, R21 ;  /* 0x000000150e1e7221 */ /* 0x000fe20000010100 */
[----:B------:R-:W-:Y:S01]  /*0ee0*/  FADD.FTZ R22, R26, R29 ;  /* 0x0000001d1a167221 */ /* 0x000fe20000010000 */
[----:B------:R-:W-:Y:S02]  /*0ef0*/  FMUL.FTZ R26, R18, R29 ;  /* 0x0000001d121a7220 */ /* 0x000fe40000410000 */
[----:B------:R-:W-:Y:S01]  /*0f00*/  FMUL.FTZ R30, R30, R15 ;  /* 0x0000000f1e1e7220 */ /* 0x000fe20000410000 */
[----:B------:R-:W-:Y:S01]  /*0f10*/  FFMA.FTZ R20, R29, R31, R28 ;  /* 0x0000001f1d147223 */ /* 0x000fe2000001001c */
[----:B------:R-:W-:Y:S02]  /*0f20*/  HADD2.F32 R29, -RZ, R10.H0_H0 ;  /* 0x2000000aff1d7230 */ /* 0x000fe40000004100 */
[----:B------:R-:W-:Y:S01]  /*0f30*/  FFMA.FTZ R31, R31, R26, R32 ;  /* 0x0000001a1f1f7223 */ /* 0x000fe20000010020 */
[----:B------:R-:W-:Y:S01]  /*0f40*/  FADD.FTZ R26, R27, R26 ;  /* 0x0000001a1b1a7221 */ /* 0x000fe20000010000 */
[----:B------:R-:W-:Y:S01]  /*0f50*/  FFMA.FTZ R21, R24, R30, R23 ;  /* 0x0000001e18157223 */ /* 0x000fe20000010017 */
[----:B------:R-:W-:-:S02]  /*0f60*/  HADD2.F32 R27, -RZ, R8.H0_H0 ;  /* 0x20000008ff1b7230 */ /* 0x000fc40000004100 */
[----:B------:R-:W-:Y:S01]  /*0f70*/  FMUL.FTZ R23, R19, R24 ;  /* 0x0000001813177220 */ /* 0x000fe20000410000 */
[----:B------:R-:W-:Y:S01]  /*0f80*/  FADD.FTZ R25, R25, R24 ;  /* 0x0000001819197221 */ /* 0x000fe20000010000 */
[----:B------:R-:W-:Y:S02]  /*0f90*/  FADD.FTZ R22, R22, R29 ;  /* 0x0000001d16167221 */ /* 0x000fe40000010000 */
[----:B------:R-:W-:Y:S01]  /*0fa0*/  FFMA.FTZ R31, R30, R23, R31 ;  /* 0x000000171e1f7223 */ /* 0x000fe2000001001f */
[----:B------:R-:W-:Y:S01]  /*0fb0*/  FADD.FTZ R24, -R14, R27 ;  /* 0x0000001b0e187221 */ /* 0x000fe20000010100 */
[----:B------:R-:W-:Y:S01]  /*0fc0*/  FADD.FTZ R26, R23, R26 ;  /* 0x0000001a171a7221 */ /* 0x000fe20000010000 */
[----:B------:R-:W-:Y:S01]  /*0fd0*/  FMUL.FTZ R27, R18, R29 ;  /* 0x0000001d121b7220 */ /* 0x000fe20000410000 */
[----:B------:R-:W-:Y:S02]  /*0fe0*/  HADD2.F32 R23, -RZ, R8.H1_H1 ;  /* 0x30000008ff177230 */ /* 0x000fe40000004100 */
[----:B------:R-:W-:Y:S01]  /*0ff0*/  FMUL.FTZ R28, R24, R15 ;  /* 0x0000000f181c7220 */ /* 0x000fe20000410000 */
[----:B------:R-:W-:-:S02]  /*1000*/  HADD2.F32 R24, -RZ, R10.H1_H1 ;  /* 0x3000000aff187230 */ /* 0x000fc40000004100 */
[----:B------:R-:W-:Y:S01]  /*1010*/  FADD.FTZ R30, R26, R27 ;  /* 0x0000001b1a1e7221 */ /* 0x000fe20000010000 */
[----:B------:R-:W-:Y:S01]  /*1020*/  FADD.FTZ R26, -R14, R23 ;  /* 0x000000170e1a7221 */ /* 0x000fe20000010100 */
[----:B------:R-:W-:Y:S01]  /*1030*/  FFMA.FTZ R31, R28, R27, R31 ;  /* 0x0000001b1c1f7223 */ /* 0x000fe2000001001f */
[----:B------:R-:W-:Y:S01]  /*1040*/  FMUL.FTZ R23, R19, R24 ;  /* 0x0000001813177220 */ /* 0x000fe20000410000 */
[----:B------:R-:W-:Y:S01]  /*1050*/  FFMA.FTZ R20, R29, R28, R20 ;  /* 0x0000001c1d147223 */ /* 0x000fe20000010014 */
[----:B------:R-:W-:Y:S02]  /*1060*/  FMUL.FTZ R26, R26, R15 ;  /* 0x0000000f1a1a7220 */ /* 0x000fe40000410000 */
[----:B------:R-:W-:Y:S02]  /*1070*/  FADD.FTZ R30, R23, R30 ;  /* 0x0000001e171e7221 */ /* 0x000fe40000010000 */
[----:B------:R-:W-:Y:S01]  /*1080*/  FFMA.FTZ R31, R26, R23, R31 ;  /* 0x000000171a1f7223 */ /* 0x000fe2000001001f */
[----:B------:R-:W-:Y:S01]  /*1090*/  FADD.FTZ R23, R25, R24 ;  /* 0x0000001819177221 */ /* 0x000fe20000010000 */
[----:B------:R-:W-:Y:S01]  /*10a0*/  FFMA.FTZ R21, R24, R26, R21 ;  /* 0x0000001a18157223 */ /* 0x000fe20000010015 */
[----:B------:R-:W-:Y:S06]  /*10b0*/  BRA `(.L_x_660) ;  /* 0x0000000800407947 */ /* 0x000fec0003800000 */
.L_x_659:
[--C-:B-----5:R-:W-:Y:S02]  /*10c0*/  HADD2.F32 R21, -RZ, R38.reuse.H0_H0 ;  /* 0x20000026ff157230 */ /* 0x120fe40000004100 */
[----:B------:R-:W-:Y:S02]  /*10d0*/  HADD2.F32 R23, -RZ, R38.H1_H1 ;  /* 0x30000026ff177230 */ /* 0x000fe40000004100 */
[----:B------:R-:W-:Y:S02]  /*10e0*/  HADD2.F32 R29, -RZ, R36.H1_H1 ;  /* 0x30000024ff1d7230 */ /* 0x000fe40000004100 */
[----:B------:R-:W-:Y:S01]  /*10f0*/  FADD.FTZ R20, -R14, R21 ;  /* 0x000000150e147221 */ /* 0x000fe20000010100 */
[----:B------:R-:W-:-:S03]  /*1100*/  HADD2.F32 R63, -RZ, R37.H0_H0 ;  /* 0x20000025ff3f7230 */ /* 0x000fc60000004100 */
[----:B-1----:R-:W-:Y:S01]  /*1110*/  FMUL.FTZ R21, R20, R15 ;  /* 0x0000000f14157220 */ /* 0x002fe20000410000 */
[----:B------:R-:W-:Y:S01]  /*1120*/  FADD.FTZ R20, -R14, R23 ;  /* 0x000000170e147221 */ /* 0x000fe20000010100 */
[----:B------:R-:W-:Y:S02]  /*1130*/  HADD2.F32 R23, -RZ, R36.H0_H0 ;  /* 0x20000024ff177230 */ /* 0x000fe40000004100 */
[----:B------:R-:W-:Y:S01]  /*1140*/  FFMA.FTZ R26, R18, R21, R16 ;  /* 0x00000015121a7223 */ /* 0x000fe20000010010 */
[-C--:B------:R-:W-:Y:S02]  /*1150*/  FMUL.FTZ R20, R20, R15.reuse ;  /* 0x0000000f14147220 */ /* 0x080fe40000410000 */
[----:B------:R-:W-:Y:S01]  /*1160*/  FADD.FTZ R28, -R14, R23 ;  /* 0x000000170e1c7221 */ /* 0x000fe20000010100 */
[----:B------:R-:W-:Y:S01]  /*1170*/  FMUL.FTZ R22, R26, -1.4426950216293334961 ;  /* 0xbfb8aa3b1a167820 */ /* 0x000fe20000410000 */
[----:B------:R-:W-:Y:S02]  /*1180*/  FFMA.FTZ R27, R19, R20, R17 ;  /* 0x00000014131b7223 */ /* 0x000fe40000010011 */
[----:B------:R-:W-:-:S02]  /*1190*/  FMUL.FTZ R23, R28, R15 ;  /* 0x0000000f1c177220 */ /* 0x000fc40000410000 */
[----:B0-----:R-:W-:Y:S01]  /*11a0*/  FMUL.FTZ R24, R27, -1.4426950216293334961 ;  /* 0xbfb8aa3b1b187820 */ /* 0x001fe20000410000 */
[----:B------:R-:W0:Y:S01]  /*11b0*/  MUFU.EX2 R22, R22 ;  /* 0x0000001600167308 */ /* 0x000e220000000800 */
[----:B------:R-:W-:-:S04]  /*11c0*/  FFMA.FTZ R25, R18, R23, R16 ;  /* 0x0000001712197223 */ /* 0x000fc80000010010 */
[----:B------:R-:W1:Y:S01]  /*11d0*/  MUFU.EX2 R24, R24 ;  /* 0x0000001800187308 */ /* 0x000e620000000800 */
[----:B------:R-:W-:-:S06]  /*11e0*/  FMUL.FTZ R30, R25, -1.4426950216293334961 ;  /* 0xbfb8aa3b191e7820 */ /* 0x000fcc0000410000 */
[----:B------:R-:W2:Y:S01]  /*11f0*/  MUFU.EX2 R30, R30 ;  /* 0x0000001e001e7308 */ /* 0x000ea20000000800 */
[----:B0-----:R-:W-:Y:S01]  /*1200*/  FADD.FTZ R28, R22, 1 ;  /* 0x3f800000161c7421 */ /* 0x001fe20000010000 */
[----:B------:R-:W-:Y:S01]  /*1210*/  FADD.FTZ R22, -R14, R29 ;  /* 0x0000001d0e167221 */ /* 0x000fe20000010100 */
[----:B-1----:R-:W-:-:S04]  /*1220*/  FADD.FTZ R29, R24, 1 ;  /* 0x3f800000181d7421 */ /* 0x002fc80000010000 */
[----:B------:R-:W0:Y:S01]  /*1230*/  MUFU.RCP R28, R28 ;  /* 0x0000001c001c7308 */ /* 0x000e220000001000 */
[----:B------:R-:W-:-:S04]  /*1240*/  FMUL.FTZ R22, R22, R15 ;  /* 0x0000000f16167220 */ /* 0x000fc80000410000 */
[----:B------:R-:W-:Y:S01]  /*1250*/  FFMA.FTZ R24, R19, R22, R17 ;  /* 0x0000001613187223 */ /* 0x000fe20000010011 */
[----:B--2---:R-:W-:Y:S01]  /*1260*/  FADD.FTZ R32, R30, 1 ;  /* 0x3f8000001e207421 */ /* 0x004fe20000010000 */
[----:B------:R-:W-:Y:S01]  /*1270*/  HADD2.F32 R30, -RZ, R37.H1_H1 ;  /* 0x30000025ff1e7230 */ /* 0x000fe20000004100 */
[----:B------:R-:W1:Y:S01]  /*1280*/  MUFU.RCP R29, R29 ;  /* 0x0000001d001d7308 */ /* 0x000e620000001000 */
[----:B------:R-:W-:-:S07]  /*1290*/  FMUL.FTZ R33, R24, -1.4426950216293334961 ;  /* 0xbfb8aa3b18217820 */ /* 0x000fce0000410000 */
[----:B------:R-:W2:Y:S01]  /*12a0*/  MUFU.EX2 R33, R33 ;  /* 0x0000002100217308 */ /* 0x000ea20000000800 */
[----:B0-----:R-:W-:Y:S01]  /*12b0*/  FADD.FTZ R31, -R28, 1 ;  /* 0x3f8000001c1f7421 */ /* 0x001fe20000010100 */
[----:B------:R-:W-:Y:S02]  /*12c0*/  FMUL.FTZ R28, R63, R28 ;  /* 0x0000001c3f1c7220 */ /* 0x000fe40000410000 */
[----:B------:R-:W0:Y:S01]  /*12d0*/  MUFU.RCP R32, R32 ;  /* 0x0000002000207308 */ /* 0x000e220000001000 */
[----:B------:R-:W-:Y:S01]  /*12e0*/  FFMA.FTZ R31, R26, R31, 1 ;  /* 0x3f8000001a1f7423 */ /* 0x000fe2000001001f */
[----:B-1----:R-:W-:Y:S01]  /*12f0*/  FADD.FTZ R26, -R29, 1 ;  /* 0x3f8000001d1a7421 */ /* 0x002fe20000010100 */
[----:B------:R-:W-:Y:S02]  /*1300*/  FMUL.FTZ R29, R30, R29 ;  /* 0x0000001d1e1d7220 */ /* 0x000fe40000410000 */
[----:B------:R-:W-:Y:S01]  /*1310*/  FMUL.FTZ R28, R28, R31 ;  /* 0x0000001f1c1c7220 */ /* 0x000fe20000410000 */
[----:B------:R-:W-:Y:S01]  /*1320*/  FFMA.FTZ R26, R27, R26, 1 ;  /* 0x3f8000001b1a7423 */ /* 0x000fe2000001001a */
[----:B--2---:R-:W-:Y:S01]  /*1330*/  FADD.FTZ R27, R33, 1 ;  /* 0x3f800000211b7421 */ /* 0x004fe20000010000 */
[----:B------:R-:W-:-:S05]  /*1340*/  HADD2.F32 R33, -RZ, R35.H0_H0 ;  /* 0x20000023ff217230 */ /* 0x000fca0000004100 */
[----:B------:R-:W1:Y:S01]  /*1350*/  MUFU.RCP R27, R27 ;  /* 0x0000001b001b7308 */ /* 0x000e620000001000 */
[----:B0-----:R-:W-:Y:S01]  /*1360*/  FADD.FTZ R30, -R32, 1 ;  /* 0x3f800000201e7421 */ /* 0x001fe20000010100 */
[----:B------:R-:W-:-:S03]  /*1370*/  FMUL.FTZ R32, R33, R32 ;  /* 0x0000002021207220 */ /* 0x000fc60000410000 */
[----:B------:R-:W-:Y:S01]  /*1380*/  FFMA.FTZ R25, R25, R30, 1 ;  /* 0x3f80000019197423 */ /* 0x000fe2000001001e */
[----:B------:R-:W-:-:S03]  /*1390*/  HADD2.F32 R30, -RZ, R35.H1_H1 ;  /* 0x30000023ff1e7230 */ /* 0x000fc60000004100 */
[----:B------:R-:W-:Y:S01]  /*13a0*/  FMUL.FTZ R31, R32, R25 ;  /* 0x00000019201f7220 */ /* 0x000fe20000410000 */
[----:B------:R-:W-:-:S05]  /*13b0*/  HADD2.F32 R25, -RZ, R34.H0_H0 ;  /* 0x20000022ff197230 */ /* 0x000fca0000004100 */
[----:B------:R-:W-:Y:S01]  /*13c0*/  FADD.FTZ R32, -R14, R25 ;  /* 0x000000190e207221 */ /* 0x000fe20000010100 */
[----:B-1----:R-:W-:Y:S01]  /*13d0*/  FADD.FTZ R33, -R27, 1 ;  /* 0x3f8000001b217421 */ /* 0x002fe20000010100 */
[----:B------:R-:W-:Y:S02]  /*13e0*/  FMUL.FTZ R30, R30, R27 ;  /* 0x0000001b1e1e7220 */ /* 0x000fe40000410000 */
[----:B------:R-:W-:Y:S01]  /*13f0*/  FMUL.FTZ R25, R32, R15 ;  /* 0x0000000f20197220 */ /* 0x000fe20000410000 */
[----:B------:R-:W-:Y:S01]  /*1400*/  FFMA.FTZ R33, R24, R33, 1 ;  /* 0x3f80000018217423 */ /* 0x000fe20000010021 */
[----:B------:R-:W-:-:S03]  /*1410*/  FMUL.FTZ R24, R29, R26 ;  /* 0x0000001a1d187220 */ /* 0x000fc60000410000 */
[----:B------:R-:W-:Y:S01]  /*1420*/  FMUL.FTZ R26, R30, R33 ;  /* 0x000000211e1a7220 */ /* 0x000fe20000410000 */
[----:B------:R-:W-:Y:S01]  /*1430*/  FMUL.FTZ R30, R18, R28 ;  /* 0x0000001c121e7220 */ /* 0x000fe20000410000 */
[----:B------:R-:W-:-:S03]  /*1440*/  FMUL.FTZ R27, R19, R24 ;  /* 0x00000018131b7220 */ /* 0x000fc60000410000 */
[----:B------:R-:W-:Y:S01]  /*1450*/  FFMA.FTZ R29, R21, R30, RZ ;  /* 0x0000001e151d7223 */ /* 0x000fe200000100ff */
[----:B------:R-:W-:-:S03]  /*1460*/  FADD.FTZ R30, RZ, R30 ;  /* 0x0000001eff1e7221 */ /* 0x000fc60000010000 */
[----:B------:R-:W-:Y:S01]  /*1470*/  FFMA.FTZ R32, R20, R27, R29 ;  /* 0x0000001b14207223 */ /* 0x000fe2000001001d */
[C---:B------:R-:W-:Y:S01]  /*1480*/  FFMA.FTZ R29, R18.reuse, R25, R16 ;  /* 0x00000019121d7223 */ /* 0x040fe20000010010 */
[----:B------:R-:W-:Y:S01]  /*1490*/  FADD.FTZ R27, R27, R30 ;  /* 0x0000001e1b1b7221 */ /* 0x000fe20000010000 */
[----:B------:R-:W-:Y:S01]  /*14a0*/  FFMA.FTZ R30, R21, R28, RZ ;  /* 0x0000001c151e7223 */ /* 0x000fe200000100ff */
[----:B------:R-:W-:Y:S01]  /*14b0*/  FADD.FTZ R21, RZ, R28 ;  /* 0x0000001cff157221 */ /* 0x000fe20000010000 */
[----:B------:R-:W-:Y:S02]  /*14c0*/  FMUL.FTZ R33, R29, -1.4426950216293334961 ;  /* 0xbfb8aa3b1d217820 */ /* 0x000fe40000410000 */
[-C--:B------:R-:W-:Y:S01]  /*14d0*/  FFMA.FTZ R28, R23, R31.reuse, R30 ;  /* 0x0000001f171c7223 */ /* 0x080fe2000001001e */
[----:B------:R-:W-:Y:S01]  /*14e0*/  FADD.FTZ R21, R21, R31 ;  /* 0x0000001f15157221 */ /* 0x000fe20000010000 */
[----:B------:R-:W-:Y:S02]  /*14f0*/  FMUL.FTZ R31, R18, R31 ;  /* 0x0000001f121f7220 */ /* 0x000fe40000410000 */
[----:B------:R-:W0:Y:S02]  /*1500*/  MUFU.EX2 R33, R33 ;  /* 0x0000002100217308 */ /* 0x000e240000000800 */
[----:B------:R-:W-:Y:S01]  /*1510*/  FFMA.FTZ R32, R23, R31, R32 ;  /* 0x0000001f17207223 */ /* 0x000fe20000010020 */
[----:B------:R-:W-:-:S02]  /*1520*/  HADD2.F32 R23, -RZ, R12.H0_H0 ;  /* 0x2000000cff177230 */ /* 0x000fc40000004100 */
[----:B0-----:R-:W-:-:S06]  /*1530*/  FADD.FTZ R56, R33, 1 ;  /* 0x3f80000021387421 */ /* 0x001fcc0000010000 */
[----:B------:R-:W0:Y:S02]  /*1540*/  MUFU.RCP R56, R56 ;  /* 0x0000003800387308 */ /* 0x000e240000001000 */
[----:B0-----:R-:W-:Y:S01]  /*1550*/  FADD.FTZ R30, -R56, 1 ;  /* 0x3f800000381e7421 */ /* 0x001fe20000010100 */
[----:B------:R-:W-:-:S03]  /*1560*/  FMUL.FTZ R23, R23, R56 ;  /* 0x0000003817177220 */ /* 0x000fc60000410000 */
[----:B------:R-:W-:Y:S01]  /*1570*/  FFMA.FTZ R30, R29, R30, 1 ;  /* 0x3f8000001d1e7423 */ /* 0x000fe2000001001e */
[----:B------:R-:W-:-:S03]  /*1580*/  HADD2.F32 R29, -RZ, R34.H1_H1 ;  /* 0x30000022ff1d7230 */ /* 0x000fc60000004100 */
[----:B------:R-:W-:Y:S02]  /*1590*/  FMUL.FTZ R23, R23, R30 ;  /* 0x0000001e17177220 */ /* 0x000fe40000410000 */
[----:B------:R-:W-:Y:S01]  /*15a0*/  FADD.FTZ R56, -R14, R29 ;  /* 0x0000001d0e387221 */ /* 0x000fe20000010100 */
[----:B------:R-:W-:Y:S01]  /*15b0*/  FFMA.FTZ R29, R20, R24, RZ ;  /* 0x00000018141d7223 */ /* 0x000fe200000100ff */
[----:B------:R-:W-:Y:S01]  /*15c0*/  FFMA.FTZ R28, R25, R23, R28 ;  /* 0x00000017191c7223 */ /* 0x000fe2000001001c */
[----:B------:R-:W-:Y:S01]  /*15d0*/  FADD.FTZ R21, R21, R23 ;  /* 0x0000001715157221 */ /* 0x000fe20000010000 */
[----:B------:R-:W-:Y:S01]  /*15e0*/  FMUL.FTZ R30, R56, R15 ;  /* 0x0000000f381e7220 */ /* 0x000fe20000410000 */
[----:B------:R-:W-:Y:S01]  /*15f0*/  FADD.FTZ R56, R27, R31 ;  /* 0x0000001f1b387221 */ /* 0x000fe20000010000 */
[----:B------:R-:W-:Y:S01]  /*1600*/  FADD.FTZ R27, RZ, R24 ;  /* 0x00000018ff1b7221 */ /* 0x000fe20000010000 */
[C---:B------:R-:W-:Y:S01]  /*1610*/  FMUL.FTZ R31, R19.reuse, R26 ;  /* 0x0000001a131f7220 */ /* 0x040fe20000410000 */
[----:B------:R-:W-:-:S02]  /*1620*/  FFMA.FTZ R33, R19, R30, R17 ;  /* 0x0000001e13217223 */ /* 0x000fc40000010011 */
[----:B------:R-:W-:Y:S01]  /*1630*/  FADD.FTZ R20, R27, R26 ;  /* 0x0000001a1b147221 */ /* 0x000fe20000010000 */
[C---:B------:R-:W-:Y:S01]  /*1640*/  FFMA.FTZ R27, R22.reuse, R26, R29 ;  /* 0x0000001a161b7223 */ /* 0x040fe2000001001d */
[----:B------:R-:W-:Y:S01]  /*1650*/  FMUL.FTZ R62, R33, -1.4426950216293334961 ;  /* 0xbfb8aa3b213e7820 */ /* 0x000fe20000410000 */
[----:B------:R-:W-:Y:S02]  /*1660*/  HADD2.F32 R29, -RZ, R8.H0_H0 ;  /* 0x20000008ff1d7230 */ /* 0x000fe40000004100 */
[----:B------:R-:W-:Y:S01]  /*1670*/  FFMA.FTZ R32, R22, R31, R32 ;  /* 0x0000001f16207223 */ /* 0x000fe20000010020 */
[----:B------:R-:W-:Y:S02]  /*1680*/  HADD2.F32 R22, -RZ, R12.H1_H1 ;  /* 0x3000000cff167230 */ /* 0x000fe40000004100 */
[----:B------:R-:W-:Y:S01]  /*1690*/  FADD.FTZ R56, R31, R56 ;  /* 0x000000381f387221 */ /* 0x000fe20000010000 */
[----:B------:R-:W-:Y:S01]  /*16a0*/  FMUL.FTZ R31, R18, R23 ;  /* 0x00000017121f7220 */ /* 0x000fe20000410000 */
[----:B------:R-:W0:Y:S03]  /*16b0*/  MUFU.EX2 R62, R62 ;  /* 0x0000003e003e7308 */ /* 0x000e260000000800 */
[----:B------:R-:W-:Y:S01]  /*16c0*/  FFMA.FTZ R32, R25, R31, R32 ;  /* 0x0000001f19207223 */ /* 0x000fe20000010020 */
[----:B------:R-:W-:Y:S01]  /*16d0*/  FADD.FTZ R56, R56, R31 ;  /* 0x0000001f38387221 */ /* 0x000fe20000010000 */
[----:B0-----:R-:W-:Y:S01]  /*16e0*/  FADD.FTZ R63, R62, 1 ;  /* 0x3f8000003e3f7421 */ /* 0x001fe20000010000 */
[----:B------:R-:W-:-:S05]  /*16f0*/  HADD2.F32 R62, -RZ, R10.H0_H0 ;  /* 0x2000000aff3e7230 */ /* 0x000fca0000004100 */
[----:B------:R-:W0:Y:S02]  /*1700*/  MUFU.RCP R63, R63 ;  /* 0x0000003f003f7308 */ /* 0x000e240000001000 */
[----:B0-----:R-:W-:Y:S01]  /*1710*/  FADD.FTZ R24, -R63, 1 ;  /* 0x3f8000003f187421 */ /* 0x001fe20000010100 */
[----:B------:R-:W-:Y:S01]  /*1720*/  FMUL.FTZ R22, R22, R63 ;  /* 0x0000003f16167220 */ /* 0x000fe20000410000 */
[----:B------:R-:W-:Y:S02]  /*1730*/  HADD2.F32 R63, -RZ, R10.H1_H1 ;  /* 0x3000000aff3f7230 */ /* 0x000fe40000004100 */
[----:B------:R-:W-:Y:S01]  /*1740*/  FFMA.FTZ R33, R33, R24, 1 ;  /* 0x3f80000021217423 */ /* 0x000fe20000010018 */
[----:B------:R-:W-:-:S03]  /*1750*/  FADD.FTZ R24, -R14, R29 ;  /* 0x0000001d0e187221 */ /* 0x000fc60000010100 */
[----:B------:R-:W-:Y:S01]  /*1760*/  FMUL.FTZ R22, R22, R33 ;  /* 0x0000002116167220 */ /* 0x000fe20000410000 */
[----:B------:R-:W-:-:S03]  /*1770*/  FMUL.FTZ R29, R24, R15 ;  /* 0x0000000f181d7220 */ /* 0x000fc60000410000 */
[-C--:B------:R-:W-:Y:S01]  /*1780*/  FMUL.FTZ R31, R19, R22.reuse ;  /* 0x00000016131f7220 */ /* 0x080fe20000410000 */
[----:B------:R-:W-:Y:S01]  /*1790*/  FFMA.FTZ R24, R18, R29, R16 ;  /* 0x0000001d12187223 */ /* 0x000fe20000010010 */
[C---:B------:R-:W-:Y:S02]  /*17a0*/  FFMA.FTZ R27, R30.reuse, R22, R27 ;  /* 0x000000161e1b7223 */ /* 0x040fe4000001001b */
[----:B------:R-:W-:Y:S01]  /*17b0*/  FFMA.FTZ R32, R30, R31, R32 ;  /* 0x0000001f1e207223 */ /* 0x000fe20000010020 */
[----:B------:R-:W-:Y:S01]  /*17c0*/  FMUL.FTZ R26, R24, -1.4426950216293334961 ;  /* 0xbfb8aa3b181a7820 */ /* 0x000fe20000410000 */
[----:B------:R-:W-:-:S05]  /*17d0*/  FADD.FTZ R56, R31, R56 ;  /* 0x000000381f387221 */ /* 0x000fca0000010000 */
[----:B------:R-:W0:Y:S02]  /*17e0*/  MUFU.EX2 R26, R26 ;  /* 0x0000001a001a7308 */ /* 0x000e240000000800 */
        /* <DEDUP_REMOVED lines=8> */
[----:B------:R-:W-:Y:S01]  /*1870*/  FADD.FTZ R25, R20, R22 ;  /* 0x0000001614197221 */ /* 0x000fe20000010000 */
[----:B------:R-:W-:Y:S01]  /*1880*/  FMUL.FTZ R31, R18, R23 ;  /* 0x00000017121f7220 */ /* 0x000fe20000410000 */
[----:B------:R-:W-:Y:S01]  /*1890*/  FADD.FTZ R22, R21, R23 ;  /* 0x0000001715167221 */ /* 0x000fe20000010000 */
[----:B------:R-:W-:Y:S02]  /*18a0*/  FMUL.FTZ R24, R26, R15 ;  /* 0x0000000f1a187220 */ /* 0x000fe40000410000 */
[----:B------:R-:W-:Y:S02]  /*18b0*/  FADD.FTZ R56, R56, R31 ;  /* 0x0000001f38387221 */ /* 0x000fe40000010000 */
        /* <DEDUP_REMOVED lines=9> */
[C---:B------:R-:W-:Y:S01]  /*1950*/  FFMA.FTZ R63, R29.reuse, R31, R32 ;  /* 0x0000001f1d3f7223 */ /* 0x040fe20000010020 */
[----:B------:R-:W-:Y:S02]  /*1960*/  FFMA.FTZ R20, R29, R23, R28 ;  /* 0x000000171d147223 */ /* 0x000fe4000001001c */
[-C--:B------:R-:W-:Y:S01]  /*1970*/  FMUL.FTZ R33, R19, R26.reuse ;  /* 0x0000001a13217220 */ /* 0x080fe20000410000 */
[C---:B------:R-:W-:Y:S01]  /*1980*/  FFMA.FTZ R21, R24.reuse, R26, R27 ;  /* 0x0000001a18157223 */ /* 0x040fe2000001001b */
[----:B------:R-:W-:Y:S02]  /*1990*/  FADD.FTZ R23, R25, R26 ;  /* 0x0000001a19177221 */ /* 0x000fe40000010000 */
[----:B------:R-:W-:Y:S01]  /*19a0*/  FFMA.FTZ R31, R24, R33, R63 ;  /* 0x00000021181f7223 */ /* 0x000fe2000001003f */
[----:B------:R-:W-:-:S07]  /*19b0*/  FADD.FTZ R30, R33, R56 ;  /* 0x00000038211e7221 */ /* 0x000fce0000010000 */
.L_x_660:
        /* <DEDUP_REMOVED lines=35> */
.L_x_662:
[----:B------:R-:W-:Y:S05]  /*1bf0*/  BSYNC.RECONVERGENT B0 ;  /* 0x0000000000007941 */ /* 0x000fea0003800200 */
.L_x_661:
[----:B------:R-:W-:Y:S06]  /*1c00*/  BAR.SYNC.DEFER_BLOCKING 0x0 ;  /* 0x0000000000007b1d */ /* 0x000fec0000010000 */
[----:B------:R-:W-:Y:S04]  /*1c10*/  BSSY.RECONVERGENT B0, `(.L_x_663) ;  /* 0x0000037000007945 */ /* 0x000fe80003800200 */
[----:B------:R-:W-:Y:S05]  /*1c20*/  @P2 BRA `(.L_x_664) ;  /* 0x0000000000d42947 */ /* 0x000fea0003800000 */
[----:B------:R-:W4:Y:S01]  /*1c30*/  S2UR UR7, SR_CgaCtaId ;  /* 0x00000000000779c3 */ /* 0x000f220000008800 */
[----:B------:R-:W-:Y:S02]  /*1c40*/  UMOV UR6, 0x400 ;  /* 0x0000040000067882 */ /* 0x000fe40000000000 */
[----:B----4-:R-:W-:-:S09]  /*1c50*/  ULEA UR6, UR7, UR6, 0x18 ;  /* 0x0000000607067291 */ /* 0x010fd2000f8ec0ff */
[----:B------:R-:W4:Y:S04]  /*1c60*/  LDS.128 R28, [UR6+0x20] ;  /* 0x00002006ff1c7984 */ /* 0x000f280008000c00 */
[----:B-12---:R-:W1:Y:S01]  /*1c70*/  LDS.128 R24, [UR6+0x30] ;  /* 0x00003006ff187984 */ /* 0x006e620008000c00 */
[----:B----4-:R-:W-:Y:S01]  /*1c80*/  FADD.FTZ R63, R32, R28 ;  /* 0x0000001c203f7221 */ /* 0x010fe20000010000 */
[----:B------:R-:W-:-:S03]  /*1c90*/  FADD.FTZ R28, R33, R29 ;  /* 0x0000001d211c7221 */ /* 0x000fc60000010000 */
[----:B------:R-:W-:Y:S01]  /*1ca0*/  FADD.FTZ R63, R63, R30 ;  /* 0x0000001e3f3f7221 */ /* 0x000fe20000010000 */
[----:B0--3--:R-:W-:Y:S02]  /*1cb0*/  FADD.FTZ R32, R28, R31 ;  /* 0x0000001f1c207221 */ /* 0x009fe40000010000 */
        /* <DEDUP_REMOVED lines=44> */
.L_x_664:
[----:B------:R-:W-:Y:S05]  /*1f80*/  BSYNC.RECONVERGENT B0 ;  /* 0x0000000000007941 */ /* 0x000fea0003800200 */
.L_x_663:
        /* <DEDUP_REMOVED lines=158> */
.L_x_666:
[----:B------:R-:W-:Y:S05]  /*2970*/  BSYNC.RECONVERGENT B0 ;  /* 0x0000000000007941 */ /* 0x000fea0003800200 */
.L_x_665:
[----:B------:R-:W-:Y:S04]  /*2980*/  BSSY.RECONVERGENT B0, `(.L_x_667) ;  /* 0x000001d000007945 */ /* 0x000fe80003800200 */
[----:B------:R-:W-:Y:S05]  /*2990*/  @P1 BRA `(.L_x_668) ;  /* 0x00000000006c1947 */ /* 0x000fea0003800000 */
[----:B-12---:R-:W1:Y:S01]  /*29a0*/  LDC.64 R26, c[0x0][0x3d8] ;  /* 0x0000f600ff1a7b82 */ /* 0x006e620000000a00 */
[----:B------:R-:W-:-:S07]  /*29b0*/  IMAD R29, R57, 0x15, R2 ;  /* 0x00000015391d7824 */ /* 0x000fce00078e0202 */
[----:B------:R-:W2:Y:S01]  /*29c0*/  LDC.64 R24, c[0x0][0x3f8] ;  /* 0x0000fe00ff187b82 */ /* 0x000ea20000000a00 */
[----:B-1----:R-:W-:-:S05]  /*29d0*/  IMAD.WIDE R28, R29, 0x4, R26 ;  /* 0x000000041d1c7825 */ /* 0x002fca00078e021a */
[----:B------:R1:W-:Y:S01]  /*29e0*/  REDG.E.ADD.F32.FTZ.RN.STRONG.GPU desc[UR8][R28.64], R20 ;  /* 0x000000141c0079a6 */ /* 0x0003e2000c12f308 */
[----:B--2---:R-:W-:Y:S01]  /*29f0*/  IMAD.WIDE.U32 R26, R24, 0x3, RZ ;  /* 0x00000003181a7825 */ /* 0x004fe200078e00ff */
[----:B------:R-:W-:-:S04]  /*2a00*/  LEA R57, R25, R25, 0x1 ;  /* 0x0000001919397211 */ /* 0x000fc800078e08ff */
[----:B------:R-:W-:Y:S02]  /*2a10*/  IADD3 R57, PT, PT, R27, R57, RZ ;  /* 0x000000391b397210 */ /* 0x000fe40007ffe0ff */
[----:B------:R-:W-:Y:S02]  /*2a20*/  LEA.HI R30, P1, R25, R24, RZ, 0x1 ;  /* 0x00000018191e7211 */ /* 0x000fe400078308ff */
[----:B------:R-:W-:Y:S02]  /*2a30*/  LEA.HI R31, P6, R57, R26, RZ, 0x1 ;  /* 0x0000001a391f7211 */ /* 0x000fe400078d08ff */
[C---:B------:R-:W-:Y:S02]  /*2a40*/  LEA R26, P5, R24.reuse, R28, 0x2 ;  /* 0x0000001c181a7211 */ /* 0x040fe400078a10ff */
[----:B------:R-:W-:Y:S02]  /*2a50*/  IADD3.X R63, PT, PT, RZ, R25, RZ, P1, !PT ;  /* 0x00000019ff3f7210 */ /* 0x000fe40000ffe4ff */
[----:B------:R-:W-:-:S02]  /*2a60*/  LEA.HI.X R27, R24, R29, R25, 0x2, P5 ;  /* 0x0000001d181b7211 */ /* 0x000fc400028f1419 */
[C---:B------:R-:W-:Y:S02]  /*2a70*/  SHF.L.U32 R25, R30.reuse, 0x1, RZ ;  /* 0x000000011e197819 */ /* 0x040fe400000006ff */
[----:B------:R-:W-:Y:S02]  /*2a80*/  IADD3.X R24, PT, PT, RZ, R57, RZ, P6, !PT ;  /* 0x00000039ff187210 */ /* 0x000fe400037fe4ff */
[----:B------:R-:W-:Y:S02]  /*2a90*/  LOP3.LUT R25, R25, 0xfffffffc, RZ, 0xc0, !PT ;  /* 0xfffffffc19197812 */ /* 0x000fe400078ec0ff */
[C---:B------:R-:W-:Y:S02]  /*2aa0*/  SHF.L.U64.HI R57, R31.reuse, 0x1, R24 ;  /* 0x000000011f397819 */ /* 0x040fe40000010218 */
[----:B------:R-:W-:Y:S02]  /*2ab0*/  SHF.L.U32 R31, R31, 0x1, RZ ;  /* 0x000000011f1f7819 */ /* 0x000fe400000006ff */
[----:B------:R-:W-:-:S02]  /*2ac0*/  SHF.L.U64.HI R63, R30, 0x1, R63 ;  /* 0x000000011e3f7819 */ /* 0x000fc4000001023f */
[C---:B------:R-:W-:Y:S02]  /*2ad0*/  IADD3 R24, P1, PT, R28.reuse, R25, RZ ;  /* 0x000000191c187210 */ /* 0x040fe40007f3e0ff */
[----:B------:R-:W-:Y:S02]  /*2ae0*/  LOP3.LUT R31, R31, 0xfffffffc, RZ, 0xc0, !PT ;  /* 0xfffffffc1f1f7812 */ /* 0x000fe400078ec0ff */
[----:B------:R-:W-:Y:S02]  /*2af0*/  IADD3.X R25, PT, PT, R29, R63, RZ, P1, !PT ;  /* 0x0000003f1d197210 */ /* 0x000fe40000ffe4ff */
[----:B-1----:R-:W-:-:S03]  /*2b00*/  IADD3 R28, P1, PT, R28, R31, RZ ;  /* 0x0000001f1c1c7210 */ /* 0x002fc60007f3e0ff */
[----:B------:R4:W-:Y:S01]  /*2b10*/  REDG.E.ADD.F32.FTZ.RN.STRONG.GPU desc[UR8][R24.64], R21 ;  /* 0x00000015180079a6 */ /* 0x0009e2000c12f308 */
[----:B------:R-:W-:-:S03]  /*2b20*/  IADD3.X R29, PT, PT, R29, R57, RZ, P1, !PT ;  /* 0x000000391d1d7210 */ /* 0x000fc60000ffe4ff */
[----:B------:R4:W-:Y:S04]  /*2b30*/  REDG.E.ADD.F32.FTZ.RN.STRONG.GPU desc[UR8][R26.64], R22 ;  /* 0x000000161a0079a6 */ /* 0x0009e8000c12f308 */
[----:B------:R4:W-:Y:S02]  /*2b40*/  REDG.E.ADD.F32.FTZ.RN.STRONG.GPU desc[UR8][R28.64], R23 ;  /* 0x000000171c0079a6 */ /* 0x0009e4000c12f308 */
.L_x_668:
[----:B------:R-:W-:Y:S05]  /*2b50*/  BSYNC.RECONVERGENT B0 ;  /* 0x0000000000007941 */ /* 0x000fea0003800200 */
.L_x_667:
        /* <DEDUP_REMOVED lines=9> */
[----:B------:R-:W4:Y:S01]  /*2bf0*/  LDC.64 R20, c[0x0][0x3c8] ;  /* 0x0000f200ff147b82 */ /* 0x000f220000000a00 */
[----:B------:R-:W-:Y:S01]  /*2c00*/  LOP3.LUT P1, R24, R39, 0x2, RZ, 0xc0, !PT ;  /* 0x0000000227187812 */ /* 0x000fe2000782c0ff */
[----:B------:R-:W-:Y:S01]  /*2c10*/  IMAD.WIDE.U32 R22, R52, 0x8, R28 ;  /* 0x0000000834167825 */ /* 0x000fe200078e001c */
[----:B------:R-:W-:Y:S02]  /*2c20*/  IADD3 R25, PT, PT, R25, R0, RZ ;  /* 0x0000000019197210 */ /* 0x000fe40007ffe0ff */
[----:B-1----:R-:W-:Y:S02]  /*2c30*/  SEL R27, R4, RZ, !P1 ;  /* 0x000000ff041b7207 */ /* 0x002fe40004800000 */
[----:B------:R1:W-:Y:S02]  /*2c40*/  STG.E.64 desc[UR8][R22.64], R32 ;  /* 0x0000002016007986 */ /* 0x0003e4000c101b08 */
[----:B------:R-:W-:Y:S01]  /*2c50*/  ISETP.NE.AND P1, PT, R27, -0x1, PT ;  /* 0xffffffff1b00780c */ /* 0x000fe20003f25270 */
[----:B----4-:R-:W-:Y:S01]  /*2c60*/  IMAD.WIDE.U32 R20, R25, 0x4, R20 ;  /* 0x0000000419147825 */ /* 0x010fe200078e0014 */
[----:B------:R-:W-:Y:S01]  /*2c70*/  IADD3 R25, PT, PT, -R24, 0x1, RZ ;  /* 0x0000000118197810 */ /* 0x000fe20007ffe1ff */
[----:B------:R-:W-:Y:S06]  /*2c80*/  MEMBAR.ALL.GPU ;  /* 0x0000000000007992 */ /* 0x000fec000000a000 */
[----:B------:R-:W-:-:S00]  /*2c90*/  ERRBAR ;  /* 0x00000000000079ab */ /* 0x000fc00000000000 */
[----:B------:R-:W-:Y:S06]  /*2ca0*/  CGAERRBAR ;  /* 0x00000000000075ab */ /* 0x000fec0000000000 */
[----:B------:R1:W-:Y:S01]  /*2cb0*/  REDG.E.ADD.S32.STRONG.GPU desc[UR8][R20.64], R25 ;  /* 0x000000191400798e */ /* 0x0003e2000c12e308 */
[----:B------:R-:W-:Y:S05]  /*2cc0*/  @!P1 BRA `(.L_x_670) ;  /* 0x0000000000149947 */ /* 0x000fea0003800000 */
.L_x_671:
[----:B-1----:R-:W4:Y:S04]  /*2cd0*/  LDG.E.STRONG.GPU R22, desc[UR8][R20.64] ;  /* 0x0000000814167981 */ /* 0x002f28000c1ef900 */
[----:B----4-:R-:W-:Y:S01]  /*2ce0*/  CCTL.IVALL ;  /* 0x00000000ff00798f */ /* 0x010fe20002000000 */
[----:B------:R-:W-:Y:S05]  /*2cf0*/  YIELD ;  /* 0x0000000000007946 */ /* 0x000fea0003800000 */
[----:B------:R-:W-:-:S13]  /*2d00*/  ISETP.NE.AND P1, PT, R22, R27, PT ;  /* 0x0000001b1600720c */ /* 0x000fda0003f25270 */
[----:B------:R-:W-:Y:S05]  /*2d10*/  @P1 BRA `(.L_x_671) ;  /* 0xfffffffc00ec1947 */ /* 0x000fea000383ffff */
.L_x_670:
[----:B------:R-:W-:Y:S05]  /*2d20*/  WARPSYNC.ALL ;  /* 0x0000000000007948 */ /* 0x000fea0003800000 */
[----:B------:R-:W-:Y:S01]  /*2d30*/  BAR.SYNC.DEFER_BLOCKING 0x0 ;  /* 0x0000000000007b1d */ /* 0x000fe20000010000 */
[----:B------:R-:W-:-:S05]  /*2d40*/  HFMA2 R30, -RZ, RZ, 0, 0 ;  /* 0x00000000ff1e7431 */ /* 0x000fca00000001ff */
[----:B------:R-:W-:Y:S05]  /*2d50*/  @!P3 BRA `(.L_x_672) ;  /* 0x000000040018b947 */ /* 0x000fea0003800000 */
[----:B------:R-:W-:Y:S01]  /*2d60*/  IADD3 R24, PT, PT, R0, R3, RZ ;  /* 0x0000000300187210 */ /* 0x000fe20007ffe0ff */
[----:B------:R-:W-:Y:S01]  /*2d70*/  UIADD3 UR6, UPT, UPT, -UR10, URZ, URZ ;  /* 0x000000ff0a067290 */ /* 0x000fe2000fffe1ff */
[----:B------:R-:W-:Y:S02]  /*2d80*/  MOV R56, RZ ;  /* 0x000000ff00387202 */ /* 0x000fe40000000f00 */
[----:B-1----:R-:W-:Y:S02]  /*2d90*/  MOV R23, R0 ;  /* 0x0000000000177202 */ /* 0x002fe40000000f00 */
[----:B------:R-:W-:Y:S02]  /*2da0*/  MOV R22, R41 ;  /* 0x0000002900167202 */ /* 0x000fe40000000f00 */
[----:B------:R-:W-:Y:S02]  /*2db0*/  MOV R25, R42 ;  /* 0x0000002a00197202 */ /* 0x000fe40000000f00 */
[----:B--2---:R-:W-:-:S02]  /*2dc0*/  MOV R26, R43 ;  /* 0x0000002b001a7202 */ /* 0x004fc40000000f00 */
[----:B------:R-:W-:Y:S02]  /*2dd0*/  MOV R27, R44 ;  /* 0x0000002c001b7202 */ /* 0x000fe40000000f00 */
[----:B------:R-:W-:Y:S02]  /*2de0*/  MOV R30, R45 ;  /* 0x0000002d001e7202 */ /* 0x000fe40000000f00 */
[----:B------:R-:W-:-:S07]  /*2df0*/  MOV R31, R46 ;  /* 0x0000002e001f7202 */ /* 0x000fce0000000f00 */
.L_x_673:
[----:B------:R-:W-:-:S13]  /*2e00*/  ISETP.EQ.OR P1, PT, RZ, UR6, P2 ;  /* 0x00000006ff007c0c */ /* 0x000fda0009722670 */
[----:B------:R-:W-:-:S05]  /*2e10*/  @!P1 IMAD.WIDE.U32 R62, R23, 0x8, R28 ;  /* 0x00000008173e9825 */ /* 0x000fca00078e001c */
[----:B------:R-:W0:Y:S02]  /*2e20*/  @!P1 LDG.E.64 R20, desc[UR8][R62.64] ;  /* 0x000000083e149981 */ /* 0x000e24000c1e1b00 */
[----:B0--3--:R-:W-:Y:S01]  /*2e30*/  @!P1 FADD.FTZ R32, R32, R20 ;  /* 0x0000001420209221 */ /* 0x009fe20000010000 */
[----:B------:R-:W-:Y:S01]  /*2e40*/  IADD3 R20, PT, PT, R56, 0x1, RZ ;  /* 0x0000000138147810 */ /* 0x000fe20007ffe0ff */
[----:B------:R-:W-:-:S03]  /*2e50*/  @!P1 FADD.FTZ R33, R33, R21 ;  /* 0x0000001521219221 */ /* 0x000fc60000010000 */
[----:B------:R-:W-:-:S13]  /*2e60*/  ISETP.EQ.OR P1, PT, R20, UR10, P2 ;  /* 0x0000000a14007c0c */ /* 0x000fda0009722670 */
[----:B------:R-:W-:-:S05]  /*2e70*/  @!P1 IMAD.WIDE.U32 R64, R24, 0x8, R28 ;  /* 0x0000000818409825 */ /* 0x000fca00078e001c */
[----:B------:R-:W2:Y:S02]  /*2e80*/  @!P1 LDG.E.64 R20, desc[UR8][R64.64] ;  /* 0x0000000840149981 */ /* 0x000ea4000c1e1b00 */
[----:B--2---:R-:W-:Y:S01]  /*2e90*/  @!P1 FADD.FTZ R32, R32, R20 ;  /* 0x0000001420209221 */ /* 0x004fe20000010000 */
        /* <DEDUP_REMOVED lines=50> */
.L_x_672:
[----:B------:R-:W-:-:S13]  /*31c0*/  ISETP.NE.AND P1, PT, R51, RZ, PT ;  /* 0x000000ff3300720c */ /* 0x000fda0003f25270 */
[----:B------:R-:W-:Y:S05]  /*31d0*/  @!P1 BRA `(.L_x_669) ;  /* 0x0000000000f09947 */ /* 0x000fea0003800000 */
[----:B-1----:R-:W-:-:S04]  /*31e0*/  IADD3 R20, PT, PT, R51, -0x1, RZ ;  /* 0xffffffff33147810 */ /* 0x002fc80007ffe0ff */
[----:B------:R-:W-:-:S13]  /*31f0*/  ISETP.GE.U32.AND P1, PT, R20, 0x3, PT ;  /* 0x000000031400780c */ /* 0x000fda0003f26070 */
[----:B------:R-:W-:Y:S05]  /*3200*/  @!P1 BRA `(.L_x_674) ;  /* 0x0000000000709947 */ /* 0x000fea0003800000 */
[C---:B------:R-:W-:Y:S02]  /*3210*/  IADD3 R23, PT, PT, R30.reuse, 0x1, RZ ;  /* 0x000000011e177810 */ /* 0x040fe40007ffe0ff */
[C---:B------:R-:W-:Y:S02]  /*3220*/  ISETP.EQ.OR P1, PT, R30.reuse, UR10, P2 ;  /* 0x0000000a1e007c0c */ /* 0x040fe40009722670 */
[C---:B------:R-:W-:Y:S02]  /*3230*/  IADD3 R25, PT, PT, R30.reuse, 0x2, RZ ;  /* 0x000000021e197810 */ /* 0x040fe40007ffe0ff */
[----:B------:R-:W-:Y:S02]  /*3240*/  ISETP.EQ.OR P3, PT, R23, UR10, P2 ;  /* 0x0000000a17007c0c */ /* 0x000fe40009762670 */
[----:B------:R-:W-:Y:S02]  /*3250*/  ISETP.EQ.OR P5, PT, R25, UR10, P2 ;  /* 0x0000000a19007c0c */ /* 0x000fe400097a2670 */
[----:B------:R-:W-:-:S04]  /*3260*/  IADD3 R27, PT, PT, R30, 0x3, RZ ;  /* 0x000000031e1b7810 */ /* 0x000fc80007ffe0ff */
[----:B------:R-:W-:Y:S01]  /*3270*/  ISETP.EQ.OR P6, PT, R27, UR10, P2 ;  /* 0x0000000a1b007c0c */ /* 0x000fe200097c2670 */
[----:B------:R-:W-:-:S04]  /*3280*/  @!P1 IMAD R21, R30, R3, R0 ;  /* 0x000000031e159224 */ /* 0x000fc800078e0200 */
[----:B------:R-:W-:Y:S02]  /*3290*/  @!P3 IMAD R23, R23, R3, R0 ;  /* 0x000000031717b224 */ /* 0x000fe400078e0200 */
[----:B------:R-:W-:-:S04]  /*32a0*/  @!P1 IMAD.WIDE.U32 R20, R21, 0x8, R28 ;  /* 0x0000000815149825 */ /* 0x000fc800078e001c */
[-C--:B------:R-:W-:Y:S02]  /*32b0*/  @!P5 IMAD R25, R25, R3.reuse, R0 ;  /* 0x000000031919d224 */ /* 0x080fe400078e0200 */
[--C-:B------:R-:W-:Y:S01]  /*32c0*/  @!P3 IMAD.WIDE.U32 R22, R23, 0x8, R28.reuse ;  /* 0x000000081716b825 */ /* 0x100fe200078e001c */
[----:B------:R-:W0:Y:S03]  /*32d0*/  @!P1 LDG.E.64 R20, desc[UR8][R20.64] ;  /* 0x0000000814149981 */ /* 0x000e26000c1e1b00 */
[----:B------:R-:W-:Y:S02]  /*32e0*/  @!P5 IMAD.WIDE.U32 R24, R25, 0x8, R28 ;  /* 0x000000081918d825 */ /* 0x000fe400078e001c */
[----:B------:R-:W4:Y:S02]  /*32f0*/  @!P3 LDG.E.64 R22, desc[UR8][R22.64] ;  /* 0x000000081616b981 */ /* 0x000f24000c1e1b00 */
[----:B------:R-:W-:-:S02]  /*3300*/  @!P6 IMAD R27, R27, R3, R0 ;  /* 0x000000031b1be224 */ /* 0x000fc400078e0200 */
        /* <DEDUP_REMOVED lines=12> */
.L_x_674:
[----:B------:R-:W-:-:S13]  /*33d0*/  LOP3.LUT P1, R20, R4, 0x3, RZ, 0xc0, !PT ;  /* 0x0000000304147812 */ /* 0x000fda000782c0ff */
[----:B------:R-:W-:Y:S05]  /*33e0*/  @!P1 BRA `(.L_x_669) ;  /* 0x00000000006c9947 */ /* 0x000fea0003800000 */
[----:B------:R-:W-:Y:S02]  /*33f0*/  ISETP.NE.AND P1, PT, R20, 0x1, PT ;  /* 0x000000011400780c */ /* 0x000fe40003f25270 */
[----:B------:R-:W-:-:S11]  /*3400*/  LOP3.LUT R24, R4, 0x1, RZ, 0xc0, !PT ;  /* 0x0000000104187812 */ /* 0x000fd600078ec0ff */
[----:B------:R-:W-:Y:S05]  /*3410*/  @!P1 BRA `(.L_x_675) ;  /* 0x0000000000389947 */ /* 0x000fea0003800000 */
[C---:B------:R-:W-:Y:S02]  /*3420*/  IADD3 R23, PT, PT, R30.reuse, 0x1, RZ ;  /* 0x000000011e177810 */ /* 0x040fe40007ffe0ff */
[----:B------:R-:W-:Y:S02]  /*3430*/  ISETP.EQ.OR P3, PT, R30, UR10, P2 ;  /* 0x0000000a1e007c0c */ /* 0x000fe40009762670 */
[----:B------:R-:W-:-:S11]  /*3440*/  ISETP.EQ.OR P1, PT, R23, UR10, P2 ;  /* 0x0000000a17007c0c */ /* 0x000fd60009722670 */
        /* <DEDUP_REMOVED lines=11> */
.L_x_675:
        /* <DEDUP_REMOVED lines=9> */
.L_x_676:
[----:B------:R-:W-:Y:S05]  /*3590*/  BSYNC.RECONVERGENT B0 ;  /* 0x0000000000007941 */ /* 0x000fea0003800200 */
.L_x_669:
[----:B------:R-:W5:Y:S01]  /*35a0*/  S2UR UR7, SR_CgaCtaId ;  /* 0x00000000000779c3 */ /* 0x000f620000008800 */
[----:B------:R-:W-:Y:S01]  /*35b0*/  UMOV UR6, 0x400 ;  /* 0x0000040000067882 */ /* 0x000fe20000000000 */
[--C-:B-1--4-:R-:W-:Y:S01]  /*35c0*/  HADD2.F32 R23, -RZ, R38.reuse.H0_H0 ;  /* 0x20000026ff177230 */ /* 0x112fe20000004100 */
[----:B------:R-:W1:Y:S01]  /*35d0*/  LDCU.64 UR14, c[0x0][0x400] ;  /* 0x00008000ff0e77ac */ /* 0x000e620008000a00 */
[----:B------:R-:W-:Y:S02]  /*35e0*/  HADD2.F32 R25, -RZ, R38.H1_H1 ;  /* 0x30000026ff197230 */ /* 0x000fe40000004100 */
[--C-:B------:R-:W-:Y:S02]  /*35f0*/  HADD2.F32 R27, -RZ, R36.reuse.H0_H0 ;  /* 0x20000024ff1b7230 */ /* 0x100fe40000004100 */
[----:B------:R-:W-:Y:S01]  /*3600*/  FADD.FTZ R22, -R14, R23 ;  /* 0x000000170e167221 */ /* 0x000fe20000010100 */
[----:B------:R-:W-:Y:S02]  /*3610*/  HADD2.F32 R29, -RZ, R36.H1_H1 ;  /* 0x30000024ff1d7230 */ /* 0x000fe40000004100 */
[----:B------:R-:W-:-:S02]  /*3620*/  HADD2.F32 R31, -RZ, R34.H0_H0 ;  /* 0x20000022ff1f7230 */ /* 0x000fc40000004100 */
[C---:B------:R-:W-:Y:S01]  /*3630*/  FADD.FTZ R28, -R14.reuse, R27 ;  /* 0x0000001b0e1c7221 */ /* 0x040fe20000010100 */
[----:B------:R-:W-:Y:S02]  /*3640*/  HADD2.F32 R57, -RZ, R34.H1_H1 ;  /* 0x30000022ff397230 */ /* 0x000fe40000004100 */
[C---:B------:R-:W-:Y:S01]  /*3650*/  FADD.FTZ R34, -R14.reuse, R25 ;  /* 0x000000190e227221 */ /* 0x040fe20000010100 */
[----:B------:R-:W-:Y:S02]  /*3660*/  HADD2.F32 R63, -RZ, R8.H0_H0 ;  /* 0x20000008ff3f7230 */ /* 0x000fe40000004100 */
[C---:B------:R-:W-:Y:S01]  /*3670*/  FADD.FTZ R30, -R14.reuse, R29 ;  /* 0x0000001d0e1e7221 */ /* 0x040fe20000010100 */
[----:B--2---:R-:W-:Y:S01]  /*3680*/  FADD.FTZ R26, -R14, R57 ;  /* 0x000000390e1a7221 */ /* 0x004fe20000010100 */
[-C--:B------:R-:W-:Y:S01]  /*3690*/  FMUL.FTZ R57, R22, R15.reuse ;  /* 0x0000000f16397220 */ /* 0x080fe20000410000 */
[----:B------:R-:W-:Y:S01]  /*36a0*/  FADD.FTZ R24, -R14, R63 ;  /* 0x0000003f0e187221 */ /* 0x000fe20000010100 */
[----:B------:R-:W-:Y:S01]  /*36b0*/  FMUL.FTZ R36, R34, R15 ;  /* 0x0000000f22247220 */ /* 0x000fe20000410000 */
[----:B-----5:R-:W-:-:S09]  /*36c0*/  ULEA UR6, UR7, UR6, 0x18 ;  /* 0x0000000607067291 */ /* 0x020fd2000f8ec0ff */
[----:B------:R0:W-:Y:S01]  /*36d0*/  @!P2 STS.64 [UR6+0xc8], R32 ;  /* 0x0000c820ff00a988 */ /* 0x0001e20008000a06 */
[----:B------:R-:W-:Y:S01]  /*36e0*/  BAR.SYNC.DEFER_BLOCKING 0x0 ;  /* 0x0000000000007b1d */ /* 0x000fe20000010000 */
[----:B0--3--:R-:W-:Y:S02]  /*36f0*/  HADD2.F32 R33, -RZ, R8.H1_H1 ;  /* 0x30000008ff217230 */ /* 0x009fe40000004100 */
[----:B------:R-:W-:-:S03]  /*3700*/  FADD.FTZ R32, -R14, R31 ;  /* 0x0000001f0e207221 */ /* 0x000fc60000010100 */
[----:B------:R-:W-:Y:S01]  /*3710*/  FADD.FTZ R14, -R14, R33 ;  /* 0x000000210e0e7221 */ /* 0x000fe20000010100 */
[----:B------:R-:W0:Y:S01]  /*3720*/  LDS.64 R20, [UR6+0xc8] ;  /* 0x0000c806ff147984 */ /* 0x000e220008000a00 */
[----:B------:R-:W0:Y:S02]  /*3730*/  LDCU UR6, c[0x0][0x42c] ;  /* 0x00008580ff0677ac */ /* 0x000e240008000800 */
[----:B0-----:R-:W-:Y:S01]  /*3740*/  FMUL.FTZ R8, R20, UR6 ;  /* 0x0000000614087c20 */ /* 0x001fe20008410000 */
[----:B------:R-:W-:Y:S01]  /*3750*/  FMUL.FTZ R25, R21, UR6 ;  /* 0x0000000615197c20 */ /* 0x000fe20008410000 */
[--C-:B------:R-:W-:Y:S02]  /*3760*/  HADD2.F32 R21, -RZ, R37.reuse.H0_H0 ;  /* 0x20000025ff157230 */ /* 0x100fe40000004100 */
[----:B------:R-:W-:Y:S01]  /*3770*/  HADD2.F32 R20, -RZ, R37.H1_H1 ;  /* 0x30000025ff147230 */ /* 0x000fe20000004100 */
[----:B-1----:R-:W-:Y:S06]  /*3780*/  @!P4 BRA `(.L_x_677) ;  /* 0x000000000048c947 */ /* 0x002fec0003800000 */
        /* <DEDUP_REMOVED lines=10> */
[----:B0-----:R-:W-:Y:S01]  /*3830*/  FMUL.FTZ R20, R20, R33 ;  /* 0x0000002114147220 */ /* 0x001fe20000410000 */
[----:B-1----:R-:W-:Y:S01]  /*3840*/  FMUL.FTZ R21, R21, R34 ;  /* 0x0000002215157220 */ /* 0x002fe20000410000 */
[----:B------:R-:W-:Y:S01]  /*3850*/  FADD.FTZ R37, -R34, 1 ;  /* 0x3f80000022257421 */ /* 0x000fe20000010100 */
[----:B------:R-:W-:-:S03]  /*3860*/  FADD.FTZ R34, -R33, 1 ;  /* 0x3f80000021227421 */ /* 0x000fc60000010100 */
[----:B------:R-:W-:Y:S01]  /*3870*/  FFMA.FTZ R22, R22, R37, 1 ;  /* 0x3f80000016167423 */ /* 0x000fe20000010025 */
[----:B------:R-:W-:-:S03]  /*3880*/  FFMA.FTZ R23, R23, R34, 1 ;  /* 0x3f80000017177423 */ /* 0x000fc60000010022 */
[----:B------:R-:W-:Y:S01]  /*3890*/  FMUL.FTZ R21, R21, R22 ;  /* 0x0000001615157220 */ /* 0x000fe20000410000 */
[----:B------:R-:W-:-:S07]  /*38a0*/  FMUL.FTZ R20, R20, R23 ;  /* 0x0000001714147220 */ /* 0x000fce0000410000 */
.L_x_677:
        /* <DEDUP_REMOVED lines=10> */
[-C--:B------:R-:W-:Y:S01]  /*3950*/  FMUL.FTZ R34, R22, R15.reuse ;  /* 0x0000000f16227220 */ /* 0x080fe20000410000 */
[----:B------:R-:W-:-:S05]  /*3960*/  FMUL.FTZ R27, R36, R15 ;  /* 0x0000000f241b7220 */ /* 0x000fca0000410000 */
[----:B------:R-:W-:Y:S01]  /*3970*/  F2FP.F16.F32.PACK_AB R27, R27, R34 ;  /* 0x000000221b1b723e */ /* 0x000fe200000000ff */
[----:B0-----:R-:W-:Y:S02]  /*3980*/  IMAD R38, R7, UR12, RZ ;  /* 0x0000000c07267c24 */ /* 0x001fe4000f8e02ff */
[----:B------:R-:W-:-:S04]  /*3990*/  IMAD.WIDE.U32 R20, R55, UR12, R20 ;  /* 0x0000000c37147c25 */ /* 0x000fc8000f8e0014 */
[----:B------:R-:W-:Y:S01]  /*39a0*/  IMAD R23, R55, UR13, R38 ;  /* 0x0000000d37177c24 */ /* 0x000fe2000f8e0226 */
[----:B-1----:R-:W-:-:S04]  /*39b0*/  LEA R22, P0, R20, UR6, 0x1 ;  /* 0x0000000614167c11 */ /* 0x002fc8000f8008ff */
[----:B------:R-:W-:-:S04]  /*39c0*/  IADD3 R23, PT, PT, R21, R23, RZ ;  /* 0x0000001715177210 */ /* 0x000fc80007ffe0ff */
[----:B------:R-:W-:-:S05]  /*39d0*/  LEA.HI.X R23, R20, UR7, R23, 0x1, P0 ;  /* 0x0000000714177c11 */ /* 0x000fca00080f0c17 */
[----:B------:R0:W-:Y:S02]  /*39e0*/  STG.E desc[UR8][R22.64], R27 ;  /* 0x0000001b16007986 */ /* 0x0001e4000c101908 */
.L_x_679:
[----:B------:R-:W-:Y:S05]  /*39f0*/  BSYNC.RECONVERGENT B0 ;  /* 0x0000000000007941 */ /* 0x000fea0003800200 */
.L_x_678:
[----:B------:R-:W-:Y:S01]  /*3a00*/  UISETP.NE.AND UP0, UPT, UR11, URZ, UPT ;  /* 0x000000ff0b00728c */ /* 0x000fe2000bf05270 */
[-C--:B0-----:R-:W-:Y:S01]  /*3a10*/  FMUL.FTZ R23, R28, R15.reuse ;  /* 0x0000000f1c177220 */ /* 0x081fe20000410000 */
        /* <DEDUP_REMOVED lines=11> */
[--C-:B------:R-:W-:Y:S01]  /*3ad0*/  FFMA.FTZ R27, R8, R24, R25.reuse ;  /* 0x00000018081b7223 */ /* 0x100fe20000010019 */
[----:B------:R-:W-:Y:S01]  /*3ae0*/  ISETP.GE.U32.AND P2, PT, R48, UR14, PT ;  /* 0x0000000e30007c0c */ /* 0x000fe2000bf46070 */
[----:B------:R-:W-:Y:S01]  /*3af0*/  FFMA.FTZ R8, R8, R14, R25 ;  /* 0x0000000e08087223 */ /* 0x000fe20000010019 */
[----:B------:R-:W-:Y:S01]  /*3b00*/  ISETP.GE.AND.EX P0, PT, R9, UR15, PT, P0 ;  /* 0x0000000f09007c0c */ /* 0x000fe2000bf06300 */
[--C-:B------:R-:W-:Y:S01]  /*3b10*/  HADD2.F32 R21, -RZ, R35.reuse.H0_H0 ;  /* 0x20000023ff157230 */ /* 0x100fe20000004100 */
[----:B------:R-:W-:Y:S01]  /*3b20*/  ISETP.GE.AND.EX P1, PT, R11, UR15, PT, P1 ;  /* 0x0000000f0b007c0c */ /* 0x000fe2000bf26310 */
[----:B------:R-:W-:Y:S01]  /*3b30*/  HADD2.F32 R20, -RZ, R35.H1_H1 ;  /* 0x30000023ff147230 */ /* 0x000fe20000004100 */
[----:B------:R-:W-:Y:S11]  /*3b40*/  BRA.U !UP0, `(.L_x_680) ;  /* 0x0000000108487547 */ /* 0x000ff6000b800000 */
        /* <DEDUP_REMOVED lines=18> */
.L_x_680:
        /* <DEDUP_REMOVED lines=18> */
.L_x_682:
[----:B------:R-:W-:Y:S05]  /*3d90*/  BSYNC.RECONVERGENT B0 ;  /* 0x0000000000007941 */ /* 0x000fea0003800200 */
.L_x_681:
[--C-:B------:R-:W-:Y:S02]  /*3da0*/  HADD2.F32 R20, -RZ, R12.reuse.H0_H0 ;  /* 0x2000000cff147230 */ /* 0x100fe40000004100 */
[----:B------:R-:W-:Y:S01]  /*3db0*/  HADD2.F32 R12, -RZ, R12.H1_H1 ;  /* 0x3000000cff0c7230 */ /* 0x000fe20000004100 */
        /* <DEDUP_REMOVED lines=19> */
.L_x_683:
[----:B------:R-:W-:Y:S01]  /*3ef0*/  BSSY.RECONVERGENT B0, `(.L_x_684) ;  /* 0x0000012000007945 */ /* 0x000fe20003800200 */
[----:B0-----:R-:W-:Y:S01]  /*3f00*/  FFMA.FTZ R22, R18, R20, -R29 ;  /* 0x0000001412167223 */ /* 0x001fe2000001081d */
[----:B------:R-:W-:Y:S02]  /*3f10*/  FFMA.FTZ R12, R19, R12, -R28 ;  /* 0x0000000c130c7223 */ /* 0x000fe4000001081c */
        /* <DEDUP_REMOVED lines=12> */
[----:B------:R-:W-:Y:S02]  /*3fe0*/  F2FP.F16.F32.PACK_AB R21, R12, R25 ;  /* 0x000000190c15723e */ /* 0x000fe400000000ff */
[----:B------:R-:W-:-:S05]  /*3ff0*/  LEA.HI.X R23, R20, UR13, R23, 0x1, P0 ;  /* 0x0000000d14177c11 */ /* 0x000fca00080f0c17 */
[----:B------:R0:W-:Y:S02]  /*4000*/  STG.E desc[UR8][R22.64], R21 ;  /* 0x0000001516007986 */ /* 0x0001e4000c101908 */
.L_x_685:
[----:B------:R-:W-:Y:S05]  /*4010*/  BSYNC.RECONVERGENT B0 ;  /* 0x0000000000007941 */ /* 0x000fea0003800200 */
.L_x_684:
        /* <DEDUP_REMOVED lines=21> */
.L_x_686:
        /* <DEDUP_REMOVED lines=9> */
[----:B------:R-:W-:Y:S01]  /*4200*/  F2FP.F16.F32.PACK_AB R17, R17, R12 ;  /* 0x0000000c1111723e */ /* 0x000fe200000000ff */
        /* <DEDUP_REMOVED lines=8> */
.L_x_688:
[----:B------:R-:W-:Y:S05]  /*4290*/  BSYNC.RECONVERGENT B0 ;  /* 0x0000000000007941 */ /* 0x000fea0003800200 */
.L_x_687:
[----:B------:R-:W-:Y:S02]  /*42a0*/  IADD3 R40, PT, PT, R3, R40, RZ ;  /* 0x0000002803287210 */ /* 0x000fe40007ffe0ff */
[----:B------:R-:W-:Y:S02]  /*42b0*/  IADD3 R39, PT, PT, R39, 0x1, RZ ;  /* 0x0000000127277810 */ /* 0x000fe40007ffe0ff */
[----:B------:R-:W-:-:S13]  /*42c0*/  ISETP.GE.AND P0, PT, R40, UR4, PT ;  /* 0x0000000428007c0c */ /* 0x000fda000bf06270 */
[----:B------:R-:W-:Y:S05]  /*42d0*/  @!P0 BRA `(.L_x_689) ;  /* 0xffffffc000188947 */ /* 0x000fea000383ffff */
.L_x_658:
[----:B------:R-:W2:Y:S01]  /*42e0*/  LDC R6, c[0x0][0x370] ;  /* 0x0000dc00ff067b82 */ /* 0x000ea20000000800 */
[----:B------:R-:W-:Y:S01]  /*42f0*/  ISETP.NE.AND P2, PT, R2, RZ, PT ;  /* 0x000000ff0200720c */ /* 0x000fe20003f45270 */
[----:B------:R-:W-:Y:S06]  /*4300*/  BSSY.RECONVERGENT B0, `(.L_x_690) ;  /* 0x0000011000007945 */ /* 0x000fec0003800200 */
[----:B------:R-:W3:Y:S08]  /*4310*/  LDC R7, c[0x0][0x374] ;  /* 0x0000dd00ff077b82 */ /* 0x000ef00000000800 */
[----:B------:R-:W4:Y:S01]  /*4320*/  LDC.64 R4, c[0x0][0x3c8] ;  /* 0x0000f200ff047b82 */ /* 0x000f220000000a00 */
[----:B--2---:R-:W-:-:S02]  /*4330*/  ISETP.NE.AND P1, PT, R6, 0x1, PT ;  /* 0x000000010600780c */ /* 0x004fc40003f25270 */
[----:B------:R-:W-:Y:S02]  /*4340*/  IADD3 R8, PT, PT, R6, -0x1, RZ ;  /* 0xffffffff06087810 */ /* 0x000fe40007ffe0ff */
[----:B---3--:R-:W-:-:S04]  /*4350*/  IADD3 R3, PT, PT, R7, -0x1, RZ ;  /* 0xffffffff07037810 */ /* 0x008fc80007ffe0ff */
[----:B------:R-:W-:Y:S02]  /*4360*/  ISETP.NE.AND P0, PT, R0, R3, PT ;  /* 0x000000030000720c */ /* 0x000fe40003f05270 */
[----:B------:R-:W-:Y:S02]  /*4370*/  SHF.L.U32 R0, R7, 0x1, RZ ;  /* 0x0000000107007819 */ /* 0x000fe400000006ff */
[----:B------:R-:W-:Y:S02]  /*4380*/  ISETP.NE.OR P0, PT, R8, UR10, P0 ;  /* 0x0000000a08007c0c */ /* 0x000fe40008705670 */
[----:B------:R-:W-:-:S05]  /*4390*/  SEL R3, R0, RZ, P1 ;  /* 0x000000ff00037207 */ /* 0x000fca0000800000 */
[----:B----4-:R-:W-:Y:S01]  /*43a0*/  IMAD.WIDE.U32 R4, R3, 0x4, R4 ;  /* 0x0000000403047825 */ /* 0x010fe200078e0004 */
[----:B------:R-:W-:Y:S06]  /*43b0*/  @P2 BRA `(.L_x_691) ;  /* 0x0000000000142947 */ /* 0x000fec0003800000 */
[----:B------:R-:W-:Y:S01]  /*43c0*/  HFMA2 R3, -RZ, RZ, 0, 5.9604644775390625e-08 ;  /* 0x00000001ff037431 */ /* 0x000fe200000001ff */
[----:B------:R-:W-:Y:S06]  /*43d0*/  MEMBAR.ALL.GPU ;  /* 0x0000000000007992 */ /* 0x000fec000000a000 */
[----:B------:R-:W-:-:S00]  /*43e0*/  ERRBAR ;  /* 0x00000000000079ab */ /* 0x000fc00000000000 */
[----:B------:R-:W-:Y:S06]  /*43f0*/  CGAERRBAR ;  /* 0x00000000000075ab */ /* 0x000fec0000000000 */
[----:B------:R2:W-:Y:S02]  /*4400*/  REDG.E.ADD.S32.STRONG.GPU desc[UR8][R4.64], R3 ;  /* 0x000000030400798e */ /* 0x0005e4000c12e308 */
.L_x_691:
[----:B------:R-:W-:Y:S05]  /*4410*/  BSYNC.RECONVERGENT B0 ;  /* 0x0000000000007941 */ /* 0x000fea0003800200 */
.L_x_690:
[----:B------:R-:W-:Y:S05]  /*4420*/  @P0 EXIT ;  /* 0x000000000000094d */ /* 0x000fea0003800000 */
[----:B------:R-:W-:Y:S05]  /*4430*/  @P2 BRA `(.L_x_692) ;  /* 0x0000000000202947 */ /* 0x000fea0003800000 */
[----:B------:R-:W-:-:S05]  /*4440*/  IMAD R0, R6, R7, RZ ;  /* 0x0000000706007224 */ /* 0x000fca00078e02ff */
[----:B------:R-:W-:-:S13]  /*4450*/  ISETP.NE.AND P0, PT, R0, -0x1, PT ;  /* 0xffffffff0000780c */ /* 0x000fda0003f05270 */
[----:B------:R-:W-:Y:S05]  /*4460*/  @!P0 BRA `(.L_x_692) ;  /* 0x0000000000148947 */ /* 0x000fea0003800000 */
.L_x_693:
[----:B--2---:R-:W2:Y:S04]  /*4470*/  LDG.E.STRONG.GPU R3, desc[UR8][R4.64] ;  /* 0x0000000804037981 */ /* 0x004ea8000c1ef900 */
[----:B--2---:R-:W-:Y:S01]  /*4480*/  CCTL.IVALL ;  /* 0x00000000ff00798f */ /* 0x004fe20002000000 */
[----:B------:R-:W-:Y:S05]  /*4490*/  YIELD ;  /* 0x0000000000007946 */ /* 0x000fea0003800000 */
[----:B------:R-:W-:-:S13]  /*44a0*/  ISETP.NE.AND P0, PT, R3, R0, PT ;  /* 0x000000000300720c */ /* 0x000fda0003f05270 */
[----:B------:R-:W-:Y:S05]  /*44b0*/  @P0 BRA `(.L_x_693) ;  /* 0xfffffffc00ec0947 */ /* 0x000fea000383ffff */
.L_x_692:
[----:B------:R-:W-:Y:S05]  /*44c0*/  WARPSYNC.ALL ;  /* 0x0000000000007948 */ /* 0x000fea0003800000 */
[----:B------:R-:W2:Y:S08]  /*44d0*/  LDC.64 R6, c[0x0][0x3f8] ;  /* 0x0000fe00ff067b82 */ /* 0x000eb00000000a00 */
[----:B------:R-:W-:Y:S01]  /*44e0*/  BAR.SYNC.DEFER_BLOCKING 0x0 ;  /* 0x0000000000007b1d */ /* 0x000fe20000010000 */
[----:B--2---:R-:W-:-:S04]  /*44f0*/  LEA.HI R3, P0, R7, R6, RZ, 0x1 ;  /* 0x0000000607037211 */ /* 0x004fc800078108ff */
        /* <DEDUP_REMOVED lines=18> */
[----:B-1----:R-:W-:-:S04]  /*4620*/  SEL R17, RZ, 0x1, !P0 ;  /* 0x00000001ff117807 */ /* 0x002fc80004000000 */
        /* <DEDUP_REMOVED lines=51> */
.L_x_696:
        /* <DEDUP_REMOVED lines=29> */
.L_x_695:
[----:B------:R-:W-:Y:S05]  /*4b30*/  BSYNC.RECONVERGENT B0 ;  /* 0x0000000000007941 */ /* 0x000fea0003800200 */
.L_x_694:
        /* <DEDUP_REMOVED lines=10> */
.L_x_697:
        /* <DEDUP_REMOVED lines=16> */
[----:B0-----:R-:W-:Y:S02]  /*4ce0*/  LOP3.LUT R22, R34, 0xfffffff8, RZ, 0xc0, !PT ;  /* 0xfffffff822167812 */ /* 0x001fe400078ec0ff */
[----:B------:R-:W-:-:S02]  /*4cf0*/  LOP3.LUT R24, R24, 0xfffffffc, RZ, 0xc0, !PT ;  /* 0xfffffffc18187812 */ /* 0x000fc400078ec0ff */
[----:B------:R-:W-:Y:S02]  /*4d00*/  LOP3.LUT R11, R35, 0x3, RZ, 0xc0, !PT ;  /* 0x00000003230b7812 */ /* 0x000fe400078ec0ff */
[----:B-1----:R-:W-:Y:S02]  /*4d10*/  IADD3 R20, P0, PT, R22, UR6, RZ ;  /* 0x0000000616147c10 */ /* 0x002fe4000ff1e0ff */
        /* <DEDUP_REMOVED lines=62> */
.L_x_698:
        /* <DEDUP_REMOVED lines=16> */
.L_x_3423:


//--------------------- .text._Z35group_norm_nhwc_bwd_one_pass_kernelI11Fp16IOFp32WLi256ELi42ELi672EEv26Group_norm_nhwc_bwd_params --------------------------
	.section	.text._Z35group_norm_nhwc_bwd_one_pass_kernelI11Fp16IOFp32WLi256ELi42ELi672EEv26Group_norm_nhwc_bwd_params,"ax",@progbits
	.align	128
        .global         _Z35group_norm_nhwc_bwd_one_pass_kernelI11Fp16IOFp32WLi256ELi42ELi672EEv26Group_norm_nhwc_bwd_params
        .type           _Z35group_norm_nhwc_bwd_one_pass_kernelI11Fp16IOFp32WLi256ELi42ELi672EEv26Group_norm_nhwc_bwd_params,@function
        .size           _Z35group_norm_nhwc_bwd_one_pass_kernelI11Fp16IOFp32WLi256ELi42ELi672EEv26Group_norm_nhwc_bwd_params,(.L_x_3424 - _Z35group_norm_nhwc_bwd_one_pass_kernelI11Fp16IOFp32WLi256ELi42ELi672EEv26Group_norm_nhwc_bwd_params)
        .other          _Z35group_norm_nhwc_bwd_one_pass_kernelI11Fp16IOFp32WLi256ELi42ELi672EEv26Group_norm_nhwc_bwd_params,@"STO_CUDA_ENTRY STV_DEFAULT"
_Z35group_norm_nhwc_bwd_one_pass_kernelI11Fp16IOFp32WLi256ELi42ELi672EEv26Group_norm_nhwc_bwd_params:
.text._Z35group_norm_nhwc_bwd_one_pass_kernelI11Fp16IOFp32WLi256ELi42ELi672EEv26Group_norm_nhwc_bwd_params:
        /* <DEDUP_REMOVED lines=22> */
.L_x_742:
[----:B------:R-:W1:Y:S01]  /*0160*/  LDC R10, c[0x0][0x410] ;  /* 0x00010400ff0a7b82 */ /* 0x000e620000000800 */
[----:B0-----:R-:W2:Y:S01]  /*0170*/  S2R R3, SR_CTAID.X ;  /* 0x0000000000037919 */ /* 0x001ea20000002500 */
[----:B------:R-:W2:Y:S01]  /*0180*/  LDCU UR4, c[0x0][0x41c] ;  /* 0x00008380ff0477ac */ /* 0x000ea20008000800 */
[----:B------:R-:W-:Y:S02]  /*0190*/  ISETP.GE.AND P2, PT, R47, RZ, PT ;  /* 0x000000ff2f00720c */ /* 0x000fe40003f46270 */
[----:B------:R-:W-:Y:S01]  /*01a0*/  MOV R44, RZ ;  /* 0x000000ff002c7202 */ /* 0x000fe20000000f00 */
[----:B------:R-:W3:Y:S01]  /*01b0*/  LDCU.128 UR8, c[0x0][0x400] ;  /* 0x00008000ff0877ac */ /* 0x000ee20008000c00 */
[----:B-1----:R-:W-:-:S04]  /*01c0*/  IABS R7, R10 ;  /* 0x0000000a00077213 */ /* 0x002fc80000000000 */
        /* <DEDUP_REMOVED lines=8> */
[----:B------:R-:W-:-:S04]  /*0250*/  IMAD.HI.U32 R5, R5, R9, R4 ;  /* 0x0000000905057227 */ /* 0x000fc800078e0004 */
[----:B--2---:R-:W-:Y:S01]  /*0260*/  IMAD R9, R3, UR4, R48 ;  /* 0x0000000403097c24 */ /* 0x004fe2000f8e0230 */
[----:B------:R-:W-:Y:S01]  /*0270*/  CS2R R42, SRZ ;  /* 0x00000000002a7805 */ /* 0x000fe2000001ff00 */
[----:B------:R-:W-:Y:S01]  /*0280*/  IMAD.HI.U32 R5, R5, R8, RZ ;  /* 0x0000000805057227 */ /* 0x000fe200078e00ff */
[----:B------:R-:W-:Y:S02]  /*0290*/  CS2R R40, SRZ ;  /* 0x0000000000287805 */ /* 0x000fe4000001ff00 */
[----:B------:R-:W-:Y:S02]  /*02a0*/  CS2R R38, SRZ ;  /* 0x0000000000267805 */ /* 0x000fe4000001ff00 */
[----:B---3--:R-:W-:Y:S02]  /*02b0*/  ISETP.GE.U32.AND P0, PT, R9, UR8, PT ;  /* 0x0000000809007c0c */ /* 0x008fe4000bf06070 */
[----:B------:R-:W-:Y:S02]  /*02c0*/  CS2R R36, SRZ ;  /* 0x0000000000247805 */ /* 0x000fe4000001ff00 */
[----:B------:R-:W-:Y:S01]  /*02d0*/  IADD3 R6, PT, PT, -R5, RZ, RZ ;  /* 0x000000ff05067210 */ /* 0x000fe20007ffe1ff */
[----:B------:R-:W1:Y:S01]  /*02e0*/  LDCU.U8 UR4, c[0x0][0x414] ;  /* 0x00008280ff0477ac */ /* 0x000e620008000000 */
[----:B------:R-:W-:-:S02]  /*02f0*/  SHF.R.S32.HI R15, RZ, 0x1f, R9 ;  /* 0x0000001fff0f7819 */ /* 0x000fc40000011409 */
[----:B------:R-:W-:Y:S01]  /*0300*/  IADD3 R17, PT, PT, R9, 0x20, RZ ;  /* 0x0000002009117810 */ /* 0x000fe20007ffe0ff */
[----:B------:R-:W-:Y:S01]  /*0310*/  IMAD R4, R7, R6, R8 ;  /* 0x0000000607047224 */ /* 0x000fe200078e0208 */
[----:B------:R-:W-:Y:S02]  /*0320*/  LOP3.LUT R6, R47, R10, RZ, 0x3c, !PT ;  /* 0x0000000a2f067212 */ /* 0x000fe400078e3cff */
[----:B------:R-:W-:Y:S02]  /*0330*/  ISETP.GE.AND.EX P0, PT, R15, UR9, PT, P0 ;  /* 0x000000090f007c0c */ /* 0x000fe4000bf06300 */
[----:B------:R-:W-:Y:S02]  /*0340*/  ISETP.GT.U32.AND P3, PT, R7, R4, PT ;  /* 0x000000040700720c */ /* 0x000fe40003f64070 */
[----:B------:R-:W-:Y:S02]  /*0350*/  ISETP.GE.AND P1, PT, R6, RZ, PT ;  /* 0x000000ff0600720c */ /* 0x000fe40003f26270 */
[----:B------:R-:W-:-:S02]  /*0360*/  SHF.R.S32.HI R19, RZ, 0x1f, R17 ;  /* 0x0000001fff137819 */ /* 0x000fc40000011411 */
[----:B------:R-:W-:-:S04]  /*0370*/  IADD3 R25, PT, PT, R9, 0x40, RZ ;  /* 0x0000004009197810 */ /* 0x000fc80007ffe0ff */
[----:B------:R-:W-:Y:S01]  /*0380*/  SHF.R.S32.HI R27, RZ, 0x1f, R25 ;  /* 0x0000001fff1b7819 */ /* 0x000fe20000011419 */
[----:B------:R-:W2:Y:S02]  /*0390*/  @!P0 LDC.64 R20, c[0x0][0x3f8] ;  /* 0x0000fe00ff148b82 */ /* 0x000ea40000000a00 */
[-C--:B------:R-:W-:Y:S02]  /*03a0*/  @!P3 IADD3 R4, PT, PT, R4, -R7.reuse, RZ ;  /* 0x800000070404b210 */ /* 0x080fe40007ffe0ff */
[----:B------:R-:W-:Y:S02]  /*03b0*/  @!P3 IADD3 R5, PT, PT, R5, 0x1, RZ ;  /* 0x000000010505b810 */ /* 0x000fe40007ffe0ff */
[CC--:B------:R-:W-:Y:S02]  /*03c0*/  ISETP.GE.U32.AND P4, PT, R4.reuse, R7.reuse, PT ;  /* 0x000000070400720c */ /* 0x0c0fe40003f86070 */
[----:B------:R-:W-:Y:S01]  /*03d0*/  ISETP.GT.U32.AND P5, PT, R7, R4, PT ;  /* 0x000000040700720c */ /* 0x000fe20003fa4070 */
[----:B------:R-:W3:Y:S01]  /*03e0*/  @!P0 LDC.64 R32, c[0x0][0x3a0] ;  /* 0x0000e800ff208b82 */ /* 0x000ee20000000a00 */
[----:B------:R-:W-:-:S02]  /*03f0*/  IADD3 R7, PT, PT, R4, -R7, RZ ;  /* 0x8000000704077210 */ /* 0x000fc40007ffe0ff */
[----:B------:R-:W-:Y:S02]  /*0400*/  ISETP.GE.U32.AND P3, PT, R17, UR8, PT ;  /* 0x0000000811007c0c */ /* 0x000fe4000bf66070 */
[----:B------:R-:W-:Y:S02]  /*0410*/  SEL R4, R7, R4, !P5 ;  /* 0x0000000407047207 */ /* 0x000fe40006800000 */
[----:B------:R-:W-:Y:S01]  /*0420*/  ISETP.NE.AND P5, PT, R10, RZ, PT ;  /* 0x000000ff0a00720c */ /* 0x000fe20003fa5270 */
[----:B------:R-:W4:Y:S01]  /*0430*/  @!P0 LDC.64 R34, c[0x0][0x398] ;  /* 0x0000e600ff228b82 */ /* 0x000f220000000a00 */
[----:B------:R-:W-:Y:S02]  /*0440*/  LOP3.LUT R7, RZ, R10, RZ, 0x33, !PT ;  /* 0x0000000aff077212 */ /* 0x000fe400078e33ff */
[----:B------:R-:W-:Y:S02]  /*0450*/  @P4 IADD3 R5, PT, PT, R5, 0x1, RZ ;  /* 0x0000000105054810 */ /* 0x000fe40007ffe0ff */
[----:B------:R-:W-:-:S02]  /*0460*/  @!P2 IADD3 R4, PT, PT, -R4, RZ, RZ ;  /* 0x000000ff0404a210 */ /* 0x000fc40007ffe1ff */
[----:B------:R-:W-:Y:S02]  /*0470*/  ISETP.GE.AND.EX P3, PT, R19, UR9, PT, P3 ;  /* 0x0000000913007c0c */ /* 0x000fe4000bf66330 */
[----:B------:R-:W-:Y:S02]  /*0480*/  MOV R6, R5 ;  /* 0x0000000500067202 */ /* 0x000fe40000000f00 */
[----:B------:R-:W-:Y:S02]  /*0490*/  SEL R5, R7, R4, !P5 ;  /* 0x0000000407057207 */ /* 0x000fe40006800000 */
[----:B------:R-:W-:Y:S02]  /*04a0*/  @!P1 IADD3 R6, PT, PT, -R6, RZ, RZ ;  /* 0x000000ff06069210 */ /* 0x000fe40007ffe1ff */
[----:B------:R-:W-:Y:S01]  /*04b0*/  ISETP.GE.U32.AND P2, PT, R25, UR8, PT ;  /* 0x0000000819007c0c */ /* 0x000fe2000bf46070 */
[----:B------:R-:W-:Y:S01]  /*04c0*/  IMAD R13, R5, 0x2a, RZ ;  /* 0x0000002a050d7824 */ /* 0x000fe200078e02ff */
[----:B------:R-:W-:-:S02]  /*04d0*/  SEL R11, R7, R6, !P5 ;  /* 0x00000006070b7207 */ /* 0x000fc40006800000 */
[----:B------:R-:W-:Y:S01]  /*04e0*/  ISETP.GE.AND.EX P2, PT, R27, UR9, PT, P2 ;  /* 0x000000091b007c0c */ /* 0x000fe2000bf46320 */
[----:B------:R-:W0:Y:S01]  /*04f0*/  @!P3 LDC.64 R6, c[0x0][0x3f8] ;  /* 0x0000fe00ff06bb82 */ /* 0x000e220000000a00 */
[C---:B------:R-:W-:Y:S02]  /*0500*/  IADD3 R52, P1, PT, R13.reuse, R2, RZ ;  /* 0x000000020d347210 */ /* 0x040fe40007f3e0ff */
[----:B------:R-:W-:Y:S02]  /*0510*/  SHF.R.S32.HI R2, RZ, 0x1f, R11 ;  /* 0x0000001fff027819 */ /* 0x000fe4000001140b */
[----:B------:R-:W-:-:S03]  /*0520*/  LEA.HI.X.SX32 R53, R13, RZ, 0x1, P1 ;  /* 0x000000ff0d357211 */ /* 0x000fc600008f0eff */
[----:B------:R-:W-:Y:S01]  /*0530*/  IMAD R2, R2, UR10, RZ ;  /* 0x0000000a02027c24 */ /* 0x000fe2000f8e02ff */
[----:B------:R-:W1:Y:S01]  /*0540*/  @!P3 LDC.64 R12, c[0x0][0x3a0] ;  /* 0x0000e800ff0cbb82 */ /* 0x000e620000000a00 */
[----:B------:R-:W-:-:S04]  /*0550*/  IMAD.WIDE.U32 R52, R11, UR10, R52 ;  /* 0x0000000a0b347c25 */ /* 0x000fc8000f8e0034 */
[----:B------:R-:W-:Y:S01]  /*0560*/  IMAD R55, R11, UR11, R2 ;  /* 0x0000000b0b377c24 */ /* 0x000fe2000f8e0202 */
[----:B------:R-:W-:Y:S01]  /*0570*/  @!P0 MOV R54, R52 ;  /* 0x0000003400368202 */ /* 0x000fe20000000f00 */
[-C--:B--2---:R-:W-:Y:S02]  /*0580*/  @!P0 IMAD R2, R15, R20.reuse, RZ ;  /* 0x000000140f028224 */ /* 0x084fe400078e02ff */
[----:B------:R-:W2:Y:S01]  /*0590*/  @!P3 LDC.64 R14, c[0x0][0x398] ;  /* 0x0000e600ff0ebb82 */ /* 0x000ea20000000a00 */
[----:B------:R-:W-:Y:S01]  /*05a0*/  IADD3 R55, PT, PT, R53, R55, RZ ;  /* 0x0000003735377210 */ /* 0x000fe20007ffe0ff */
[C---:B------:R-:W-:Y:S01]  /*05b0*/  @!P0 IMAD R21, R9.reuse, R21, R2 ;  /* 0x0000001509158224 */ /* 0x040fe200078e0202 */
[C---:B------:R-:W-:Y:S01]  /*05c0*/  IADD3 R2, PT, PT, R9.reuse, 0x60, RZ ;  /* 0x0000006009027810 */ /* 0x040fe20007ffe0ff */
[----:B------:R-:W-:-:S03]  /*05d0*/  @!P0 IMAD.WIDE.U32 R10, R9, R20, R54 ;  /* 0x00000014090a8225 */ /* 0x000fc600078e0036 */
[----:B------:R-:W-:Y:S02]  /*05e0*/  ISETP.GE.U32.AND P1, PT, R2, UR8, PT ;  /* 0x0000000802007c0c */ /* 0x000fe4000bf26070 */
[----:B------:R-:W-:Y:S01]  /*05f0*/  SHF.R.S32.HI R29, RZ, 0x1f, R2 ;  /* 0x0000001fff1d7819 */ /* 0x000fe20000011402 */
[----:B0-----:R-:W-:Y:S01]  /*0600*/  @!P3 IMAD R8, R19, R6, RZ ;  /* 0x000000061308b224 */ /* 0x001fe200078e02ff */
[----:B------:R-:W-:Y:S01]  /*0610*/  @!P0 IADD3 R11, PT, PT, R11, R21, RZ ;  /* 0x000000150b0b8210 */ /* 0x000fe20007ffe0ff */
[----:B------:R-:W0:Y:S01]  /*0620*/  @!P2 LDC.64 R18, c[0x0][0x3f8] ;  /* 0x0000fe00ff12ab82 */ /* 0x000e220000000a00 */
[C---:B------:R-:W-:Y:S01]  /*0630*/  @!P0 SHF.L.U32 R23, R10.reuse, 0x1, RZ ;  /* 0x000000010a178819 */ /* 0x040fe200000006ff */
[----:B------:R-:W-:Y:S01]  /*0640*/  @!P3 IMAD R31, R17, R7, R8 ;  /* 0x00000007111fb224 */ /* 0x000fe200078e0208 */
[----:B------:R-:W-:Y:S02]  /*0650*/  @!P0 SHF.L.U64.HI R4, R10, 0x1, R11 ;  /* 0x000000010a048819 */ /* 0x000fe4000001020b */
[----:B------:R-:W-:-:S02]  /*0660*/  @!P3 MOV R10, R52 ;  /* 0x00000034000ab202 */ /* 0x000fc40000000f00 */
[----:B------:R-:W-:Y:S02]  /*0670*/  @!P3 MOV R11, R55 ;  /* 0x00000037000bb202 */ /* 0x000fe40000000f00 */
[----:B------:R-:W-:Y:S02]  /*0680*/  ISETP.GE.AND.EX P1, PT, R29, UR9, PT, P1 ;  /* 0x000000091d007c0c */ /* 0x000fe4000bf26310 */
[----:B---3--:R-:W-:Y:S01]  /*0690*/  @!P0 IADD3 R20, P4, PT, R23, R32, RZ ;  /* 0x0000002017148210 */ /* 0x008fe20007f9e0ff */
[----:B------:R-:W-:Y:S02]  /*06a0*/  @!P3 IMAD.WIDE.U32 R6, R17, R6, R10 ;  /* 0x000000061106b225 */ /* 0x000fe400078e000a */
[----:B------:R-:W3:Y:S01]  /*06b0*/  @!P2 LDC.64 R16, c[0x0][0x3a0] ;  /* 0x0000e800ff10ab82 */ /* 0x000ee20000000a00 */
[----:B------:R-:W-:Y:S02]  /*06c0*/  @!P0 IADD3.X R21, PT, PT, R4, R33, RZ, P4, !PT ;  /* 0x0000002104158210 */ /* 0x000fe400027fe4ff */
[----:B------:R-:W-:-:S02]  /*06d0*/  @!P3 IADD3 R11, PT, PT, R7, R31, RZ ;  /* 0x0000001f070bb210 */ /* 0x000fc40007ffe0ff */
[----:B----4-:R-:W-:Y:S01]  /*06e0*/  @!P0 IADD3 R22, P4, PT, R23, R34, RZ ;  /* 0x0000002217168210 */ /* 0x010fe20007f9e0ff */
[----:B------:R4:W5:Y:S01]  /*06f0*/  @!P0 LDG.E R44, desc[UR6][R20.64] ;  /* 0x00000006142c8981 */ /* 0x000962000c1e1900 */
[----:B------:R-:W-:Y:S02]  /*0700*/  @!P3 SHF.L.U32 R7, R6, 0x1, RZ ;  /* 0x000000010607b819 */ /* 0x000fe400000006ff */
[----:B------:R-:W-:Y:S02]  /*0710*/  @!P0 IADD3.X R23, PT, PT, R4, R35, RZ, P4, !PT ;  /* 0x0000002304178210 */ /* 0x000fe400027fe4ff */
[----:B------:R-:W-:Y:S02]  /*0720*/  @!P3 SHF.L.U64.HI R4, R6, 0x1, R11 ;  /* 0x000000010604b819 */ /* 0x000fe4000001020b */
[----:B-1----:R-:W-:Y:S01]  /*0730*/  @!P3 IADD3 R12, P4, PT, R7, R12, RZ ;  /* 0x0000000c070cb210 */ /* 0x002fe20007f9e0ff */
[----:B0-----:R-:W-:Y:S01]  /*0740*/  @!P2 IMAD R8, R27, R18, RZ ;  /* 0x000000121b08a224 */ /* 0x001fe200078e02ff */
[----:B--2---:R-:W-:Y:S01]  /*0750*/  @!P3 IADD3 R14, P5, PT, R7, R14, RZ ;  /* 0x0000000e070eb210 */ /* 0x004fe20007fbe0ff */
[----:B------:R-:W0:Y:S01]  /*0760*/  @!P2 LDC.64 R10, c[0x0][0x398] ;  /* 0x0000e600ff0aab82 */ /* 0x000e220000000a00 */
[----:B----4-:R-:W-:-:S02]  /*0770*/  @!P2 MOV R20, R52 ;  /* 0x000000340014a202 */ /* 0x010fc40000000f00 */
[----:B------:R-:W-:Y:S01]  /*0780*/  @!P2 MOV R21, R55 ;  /* 0x000000370015a202 */ /* 0x000fe20000000f00 */
[----:B------:R-:W5:Y:S04]  /*0790*/  @!P0 LDG.E R43, desc[UR6][R22.64] ;  /* 0x00000006162b8981 */ /* 0x000f68000c1e1900 */
[----:B------:R-:W1:Y:S01]  /*07a0*/  @!P1 LDC.64 R6, c[0x0][0x3f8] ;  /* 0x0000fe00ff069b82 */ /* 0x000e620000000a00 */
[C---:B------:R-:W-:Y:S02]  /*07b0*/  @!P2 IMAD R31, R25.reuse, R19, R8 ;  /* 0x00000013191fa224 */ /* 0x040fe400078e0208 */
[----:B------:R-:W-:Y:S01]  /*07c0*/  @!P2 IMAD.WIDE.U32 R18, R25, R18, R20 ;  /* 0x000000121912a225 */ /* 0x000fe200078e0014 */
[----:B------:R-:W-:Y:S02]  /*07d0*/  @!P3 IADD3.X R13, PT, PT, R4, R13, RZ, P4, !PT ;  /* 0x0000000d040db210 */ /* 0x000fe400027fe4ff */
[----:B------:R-:W-:-:S02]  /*07e0*/  IADD3 R27, PT, PT, R9, 0x80, RZ ;  /* 0x00000080091b7810 */ /* 0x000fc40007ffe0ff */
[----:B------:R-:W-:Y:S01]  /*07f0*/  @!P2 IADD3 R19, PT, PT, R19, R31, RZ ;  /* 0x0000001f1313a210 */ /* 0x000fe20007ffe0ff */
[----:B------:R2:W5:Y:S01]  /*0800*/  @!P3 LDG.E R42, desc[UR6][R12.64] ;  /* 0x000000060c2ab981 */ /* 0x000562000c1e1900 */
[----:B------:R-:W-:Y:S02]  /*0810*/  ISETP.GE.U32.AND P0, PT, R27, UR8, PT ;  /* 0x000000081b007c0c */ /* 0x000fe4000bf06070 */
[----:B------:R-:W-:-:S04]  /*0820*/  SHF.R.S32.HI R31, RZ, 0x1f, R27 ;  /* 0x0000001fff1f7819 */ /* 0x000fc8000001141b */
[----:B------:R-:W-:Y:S01]  /*0830*/  ISETP.GE.AND.EX P0, PT, R31, UR9, PT, P0 ;  /* 0x000000091f007c0c */ /* 0x000fe2000bf06300 */
[----:B--2---:R-:W2:Y:S01]  /*0840*/  @!P1 LDC.64 R12, c[0x0][0x3a0] ;  /* 0x0000e800ff0c9b82 */ /* 0x004ea20000000a00 */
[----:B------:R-:W-:Y:S02]  /*0850*/  @!P3 IADD3.X R15, PT, PT, R4, R15, RZ, P5, !PT ;  /* 0x0000000f040fb210 */ /* 0x000fe40002ffe4ff */
[C---:B------:R-:W-:Y:S02]  /*0860*/  IADD3 R4, PT, PT, R9.reuse, 0xa0, RZ ;  /* 0x000000a009047810 */ /* 0x040fe40007ffe0ff */
[C---:B------:R-:W-:Y:S02]  /*0870*/  @!P2 SHF.L.U32 R21, R18.reuse, 0x1, RZ ;  /* 0x000000011215a819 */ /* 0x040fe400000006ff */
[C---:B------:R-:W-:Y:S02]  /*0880*/  IADD3 R24, PT, PT, R9.reuse, 0xc0, RZ ;  /* 0x000000c009187810 */ /* 0x040fe40007ffe0ff */
[----:B------:R-:W-:Y:S01]  /*0890*/  IADD3 R26, PT, PT, R9, 0xe0, RZ ;  /* 0x000000e0091a7810 */ /* 0x000fe20007ffe0ff */
[----:B-1----:R-:W-:Y:S01]  /*08a0*/  @!P1 IMAD R29, R29, R6, RZ ;  /* 0x000000061d1d9224 */ /* 0x002fe200078e02ff */
[----:B------:R-:W-:Y:S01]  /*08b0*/  @!P2 SHF.L.U64.HI R22, R18, 0x1, R19 ;  /* 0x000000011216a819 */ /* 0x000fe20000010213 */
[----:B------:R-:W1:Y:S01]  /*08c0*/  @!P1 LDC.64 R8, c[0x0][0x398] ;  /* 0x0000e600ff089b82 */ /* 0x000e620000000a00 */
[----:B------:R-:W-:Y:S01]  /*08d0*/  @!P1 MOV R18, R52 ;  /* 0x0000003400129202 */ /* 0x000fe20000000f00 */
[----:B------:R4:W5:Y:S01]  /*08e0*/  @!P3 LDG.E R41, desc[UR6][R14.64] ;  /* 0x000000060e29b981 */ /* 0x000962000c1e1900 */
[----:B------:R-:W-:-:S02]  /*08f0*/  @!P1 MOV R19, R55 ;  /* 0x0000003700139202 */ /* 0x000fc40000000f00 */
[----:B------:R-:W-:Y:S02]  /*0900*/  ISETP.GE.U32.AND P4, PT, R4, UR8, PT ;  /* 0x0000000804007c0c */ /* 0x000fe4000bf86070 */
[----:B------:R-:W-:Y:S01]  /*0910*/  SHF.R.S32.HI R33, RZ, 0x1f, R4 ;  /* 0x0000001fff217819 */ /* 0x000fe20000011404 */
[C---:B------:R-:W-:Y:S02]  /*0920*/  @!P1 IMAD R23, R2.reuse, R7, R29 ;  /* 0x0000000702179224 */ /* 0x040fe400078e021d */
[----:B------:R-:W-:Y:S01]  /*0930*/  @!P1 IMAD.WIDE.U32 R18, R2, R6, R18 ;  /* 0x0000000602129225 */ /* 0x000fe200078e0012 */
[----:B------:R-:W-:Y:S01]  /*0940*/  ISETP.GE.AND.EX P4, PT, R33, UR9, PT, P4 ;  /* 0x0000000921007c0c */ /* 0x000fe2000bf86340 */
[----:B----4-:R-:W4:Y:S01]  /*0950*/  @!P0 LDC.64 R14, c[0x0][0x3f8] ;  /* 0x0000fe00ff0e8b82 */ /* 0x010f220000000a00 */
[C---:B---3--:R-:W-:Y:S02]  /*0960*/  @!P2 IADD3 R16, P3, PT, R21.reuse, R16, RZ ;  /* 0x000000101510a210 */ /* 0x048fe40007f7e0ff */
[----:B0-----:R-:W-:-:S02]  /*0970*/  @!P2 IADD3 R20, P6, PT, R21, R10, RZ ;  /* 0x0000000a1514a210 */ /* 0x001fc40007fde0ff */
[----:B------:R-:W-:Y:S02]  /*0980*/  @!P1 IADD3 R23, PT, PT, R19, R23, RZ ;  /* 0x0000001713179210 */ /* 0x000fe40007ffe0ff */
[----:B------:R-:W-:Y:S02]  /*0990*/  @!P1 SHF.L.U32 R19, R18, 0x1, RZ ;  /* 0x0000000112139819 */ /* 0x000fe400000006ff */
[C---:B------:R-:W-:Y:S02]  /*09a0*/  @!P2 IADD3.X R17, PT, PT, R22.reuse, R17, RZ, P3, !PT ;  /* 0x000000111611a210 */ /* 0x040fe40001ffe4ff */
[----:B------:R-:W-:Y:S02]  /*09b0*/  @!P2 IADD3.X R21, PT, PT, R22, R11, RZ, P6, !PT ;  /* 0x0000000b1615a210 */ /* 0x000fe400037fe4ff */
[----:B------:R-:W-:Y:S01]  /*09c0*/  @!P1 SHF.L.U64.HI R2, R18, 0x1, R23 ;  /* 0x0000000112029819 */ /* 0x000fe20000010217 */
[----:B------:R-:W0:Y:S01]  /*09d0*/  @!P4 LDC.64 R10, c[0x0][0x3f8] ;  /* 0x0000fe00ff0acb82 */ /* 0x000e220000000a00 */
[C---:B--2---:R-:W-:Y:S01]  /*09e0*/  @!P1 IADD3 R22, P6, PT, R19.reuse, R12, RZ ;  /* 0x0000000c13169210 */ /* 0x044fe20007fde0ff */
[----:B------:R2:W5:Y:S03]  /*09f0*/  @!P2 LDG.E R40, desc[UR6][R16.64] ;  /* 0x000000061028a981 */ /* 0x000566000c1e1900 */
[----:B------:R-:W-:Y:S01]  /*0a00*/  @!P1 IADD3.X R23, PT, PT, R2, R13, RZ, P6, !PT ;  /* 0x0000000d02179210 */ /* 0x000fe200037fe4ff */
[----:B------:R3:W5:Y:S02]  /*0a10*/  @!P2 LDG.E R39, desc[UR6][R20.64] ;  /* 0x000000061427a981 */ /* 0x000764000c1e1900 */
[----:B------:R-:W0:Y:S01]  /*0a20*/  @!P0 LDC.64 R12, c[0x0][0x3a0] ;  /* 0x0000e800ff0c8b82 */ /* 0x000e220000000a00 */
[----:B-1----:R-:W-:Y:S01]  /*0a30*/  @!P1 IADD3 R8, P2, PT, R19, R8, RZ ;  /* 0x0000000813089210 */ /* 0x002fe20007f5e0ff */
[----:B----4-:R-:W-:Y:S01]  /*0a40*/  @!P0 IMAD R6, R31, R14, RZ ;  /* 0x0000000e1f068224 */ /* 0x010fe200078e02ff */
[----:B------:R-:W-:Y:S01]  /*0a50*/  @!P0 MOV R28, R52 ;  /* 0x00000034001c8202 */ /* 0x000fe20000000f00 */
[----:B------:R1:W5:Y:S04]  /*0a60*/  @!P1 LDG.E R38, desc[UR6][R22.64] ;  /* 0x0000000616269981 */ /* 0x000368000c1e1900 */
[----:B------:R-:W4:Y:S01]  /*0a70*/  LDC.64 R18, c[0x0][0x3b8] ;  /* 0x0000ee00ff127b82 */ /* 0x000f220000000a00 */
[----:B------:R-:W-:Y:S01]  /*0a80*/  @!P0 MOV R29, R55 ;  /* 0x00000037001d8202 */ /* 0x000fe20000000f00 */
[----:B------:R-:W-:-:S02]  /*0a90*/  @!P0 IMAD R31, R27, R15, R6 ;  /* 0x0000000f1b1f8224 */ /* 0x000fc400078e0206 */
[----:B------:R-:W-:Y:S01]  /*0aa0*/  @!P0 IMAD.WIDE.U32 R28, R27, R14, R28 ;  /* 0x0000000e1b1c8225 */ /* 0x000fe200078e001c */
[----:B------:R-:W-:-:S03]  /*0ab0*/  @!P1 IADD3.X R9, PT, PT, R2, R9, RZ, P2, !PT ;  /* 0x0000000902099210 */ /* 0x000fc600017fe4ff */
[----:B--2---:R-:W2:Y:S01]  /*0ac0*/  @!P0 LDC.64 R16, c[0x0][0x398] ;  /* 0x0000e600ff108b82 */ /* 0x004ea20000000a00 */
[----:B------:R-:W-:Y:S02]  /*0ad0*/  ISETP.GE.U32.AND P5, PT, R24, UR8, PT ;  /* 0x0000000818007c0c */ /* 0x000fe4000bfa6070 */
[----:B---3--:R-:W-:Y:S02]  /*0ae0*/  @!P0 IADD3 R21, PT, PT, R29, R31, RZ ;  /* 0x0000001f1d158210 */ /* 0x008fe40007ffe0ff */
[----:B------:R-:W-:Y:S01]  /*0af0*/  SHF.R.S32.HI R25, RZ, 0x1f, R24 ;  /* 0x0000001fff197819 */ /* 0x000fe20000011418 */
[----:B0-----:R-:W-:Y:S01]  /*0b00*/  @!P4 IMAD R33, R33, R10, RZ ;  /* 0x0000000a2121c224 */ /* 0x001fe200078e02ff */
[C---:B------:R-:W-:Y:S01]  /*0b10*/  @!P0 SHF.L.U32 R29, R28.reuse, 0x1, RZ ;  /* 0x000000011c1d8819 */ /* 0x040fe200000006ff */
[----:B------:R0:W5:Y:S01]  /*0b20*/  @!P1 LDG.E R37, desc[UR6][R8.64] ;  /* 0x0000000608259981 */ /* 0x000162000c1e1900 */
[----:B------:R-:W-:Y:S01]  /*0b30*/  ISETP.GE.AND.EX P5, PT, R25, UR9, PT, P5 ;  /* 0x0000000919007c0c */ /* 0x000fe2000bfa6350 */
[----:B------:R-:W3:Y:S01]  /*0b40*/  @!P4 LDC.64 R14, c[0x0][0x3a0] ;  /* 0x0000e800ff0ecb82 */ /* 0x000ee20000000a00 */
[----:B------:R-:W-:-:S02]  /*0b50*/  @!P0 SHF.L.U64.HI R6, R28, 0x1, R21 ;  /* 0x000000011c068819 */ /* 0x000fc40000010215 */
[----:B------:R-:W-:Y:S01]  /*0b60*/  @!P0 IADD3 R32, P1, PT, R29, R12, RZ ;  /* 0x0000000c1d208210 */ /* 0x000fe20007f3e0ff */
[----:B------:R-:W-:Y:S01]  /*0b70*/  @!P4 IMAD R27, R4, R11, R33 ;  /* 0x0000000b041bc224 */ /* 0x000fe200078e0221 */
[----:B------:R-:W-:Y:S02]  /*0b80*/  ISETP.GE.U32.AND P3, PT, R26, UR8, PT ;  /* 0x000000081a007c0c */ /* 0x000fe4000bf66070 */
[----:B------:R-:W-:Y:S01]  /*0b90*/  @!P0 IADD3.X R33, PT, PT, R6, R13, RZ, P1, !PT ;  /* 0x0000000d06218210 */ /* 0x000fe20000ffe4ff */
[----:B----4-:R-:W-:Y:S01]  /*0ba0*/  IMAD.WIDE R12, R47, 0x8, R18 ;  /* 0x000000082f0c7825 */ /* 0x010fe200078e0212 */
[----:B------:R-:W-:Y:S01]  /*0bb0*/  SHF.R.S32.HI R7, RZ, 0x1f, R26 ;  /* 0x0000001fff077819 */ /* 0x000fe2000001141a */
[----:B------:R-:W4:Y:S01]  /*0bc0*/  LDC.64 R18, c[0x0][0x3a8] ;  /* 0x0000ea00ff127b82 */ /* 0x000f220000000a00 */
[----:B------:R-:W-:Y:S01]  /*0bd0*/  @!P4 MOV R20, R52 ;  /* 0x000000340014c202 */ /* 0x000fe20000000f00 */
[----:B------:R3:W5:Y:S01]  /*0be0*/  @!P0 LDG.E R36, desc[UR6][R32.64] ;  /* 0x0000000620248981 */ /* 0x000762000c1e1900 */
[----:B------:R-:W-:-:S02]  /*0bf0*/  @!P4 MOV R21, R55 ;  /* 0x000000370015c202 */ /* 0x000fc40000000f00 */
[----:B------:R-:W-:Y:S01]  /*0c00*/  ISETP.GE.AND.EX P3, PT, R7, UR9, PT, P3 ;  /* 0x0000000907007c0c */ /* 0x000fe2000bf66330 */
[----:B------:R-:W4:Y:S01]  /*0c10*/  LDG.E.64 R12, desc[UR6][R12.64] ;  /* 0x000000060c0c7981 */ /* 0x000f22000c1e1b00 */
[----:B------:R-:W-:Y:S01]  /*0c20*/  @!P4 IMAD.WIDE.U32 R20, R4, R10, R20 ;  /* 0x0000000a0414c225 */ /* 0x000fe200078e0014 */
[----:B-1----:R-:W1:Y:S01]  /*0c30*/  @!P5 LDC.64 R22, c[0x0][0x3f8] ;  /* 0x0000fe00ff16db82 */ /* 0x002e620000000a00 */
[----:B------:R-:W-:-:S03]  /*0c40*/  ISETP.NE.AND P1, PT, RZ, UR4, PT ;  /* 0x00000004ff007c0c */ /* 0x000fc6000bf25270 */
[----:B0-----:R-:W-:-:S04]  /*0c50*/  @!P4 IADD3 R9, PT, PT, R21, R27, RZ ;  /* 0x0000001b1509c210 */ /* 0x001fc80007ffe0ff */
[----:B------:R-:W0:Y:S01]  /*0c60*/  @!P4 LDC.64 R10, c[0x0][0x398] ;  /* 0x0000e600ff0acb82 */ /* 0x000e220000000a00 */
[----:B------:R-:W-:Y:S02]  /*0c70*/  @!P4 SHF.L.U64.HI R2, R20, 0x1, R9 ;  /* 0x000000011402c819 */ /* 0x000fe40000010209 */
[----:B--2---:R-:W-:-:S05]  /*0c80*/  @!P0 IADD3 R28, P2, PT, R29, R16, RZ ;  /* 0x000000101d1c8210 */ /* 0x004fca0007f5e0ff */
[----:B------:R-:W2:Y:S01]  /*0c90*/  @!P3 LDC.64 R8, c[0x0][0x3f8] ;  /* 0x0000fe00ff08bb82 */ /* 0x000ea20000000a00 */
[----:B------:R-:W-:Y:S02]  /*0ca0*/  @!P4 SHF.L.U32 R27, R20, 0x1, RZ ;  /* 0x00000001141bc819 */ /* 0x000fe400000006ff */
[----:B------:R-:W-:Y:S02]  /*0cb0*/  @!P0 IADD3.X R29, PT, PT, R6, R17, RZ, P2, !PT ;  /* 0x00000011061d8210 */ /* 0x000fe400017fe4ff */
[----:B---3--:R-:W-:-:S03]  /*0cc0*/  @!P4 IADD3 R30, P6, PT, R27, R14, RZ ;  /* 0x0000000e1b1ec210 */ /* 0x008fc60007fde0ff */
[----:B------:R-:W3:Y:S01]  /*0cd0*/  @P1 LDC.64 R20, c[0x0][0x3b0] ;  /* 0x0000ec00ff141b82 */ /* 0x000ee20000000a00 */
[----:B------:R-:W-:Y:S01]  /*0ce0*/  MOV R4, RZ ;  /* 0x000000ff00047202 */ /* 0x000fe20000000f00 */
[----:B-1----:R-:W-:Y:S01]  /*0cf0*/  @!P5 IMAD R25, R25, R22, RZ ;  /* 0x000000161919d224 */ /* 0x002fe200078e02ff */
[----:B------:R-:W-:Y:S02]  /*0d00*/  @!P4 IADD3.X R31, PT, PT, R2, R15, RZ, P6, !PT ;  /* 0x0000000f021fc210 */ /* 0x000fe400037fe4ff */
[----:B------:R-:W-:Y:S02]  /*0d10*/  @!P5 MOV R32, R52 ;  /* 0x000000340020d202 */ /* 0x000fe40000000f00 */
[----:B------:R-:W-:Y:S01]  /*0d20*/  @!P5 MOV R33, R55 ;  /* 0x000000370021d202 */ /* 0x000fe20000000f00 */
[----:B------:R-:W1:Y:S01]  /*0d30*/  @!P5 LDC.64 R16, c[0x0][0x3a0] ;  /* 0x0000e800ff10db82 */ /* 0x000e620000000a00 */
[----:B------:R2:W5:Y:S01]  /*0d40*/  @!P0 LDG.E R4, desc[UR6][R28.64] ;  /* 0x000000061c048981 */ /* 0x000562000c1e1900 */
[----:B0-----:R-:W-:Y:S01]  /*0d50*/  @!P4 IADD3 R10, P0, PT, R27, R10, RZ ;  /* 0x0000000a1b0ac210 */ /* 0x001fe20007f1e0ff */
[----:B------:R-:W-:-:S05]  /*0d60*/  @!P5 IMAD R35, R24, R23, R25 ;  /* 0x000000171823d224 */ /* 0x000fca00078e0219 */
[----:B------:R-:W0:Y:S01]  /*0d70*/  @!P5 LDC.64 R14, c[0x0][0x398] ;  /* 0x0000e600ff0edb82 */ /* 0x000e220000000a00 */
[----:B------:R-:W-:Y:S01]  /*0d80*/  @!P5 IMAD.WIDE.U32 R32, R24, R22, R32 ;  /* 0x000000161820d225 */ /* 0x000fe200078e0020 */
[----:B------:R-:W-:Y:S02]  /*0d90*/  MOV R6, RZ ;  /* 0x000000ff00067202 */ /* 0x000fe40000000f00 */
[----:B------:R-:W-:-:S04]  /*0da0*/  @!P4 IADD3.X R11, PT, PT, R2, R11, RZ, P0, !PT ;  /* 0x0000000b020bc210 */ /* 0x000fc800007fe4ff */
[----:B------:R-:W0:Y:S01]  /*0db0*/  @!P3 LDC.64 R24, c[0x0][0x3a0] ;  /* 0x0000e800ff18bb82 */ /* 0x000e220000000a00 */
[----:B------:R-:W-:Y:S01]  /*0dc0*/  LOP3.LUT R2, R46, 0xffff, RZ, 0xc0, !PT ;  /* 0x0000ffff2e027812 */ /* 0x000fe200078ec0ff */
[----:B--2---:R-:W-:Y:S01]  /*0dd0*/  @!P3 IMAD R28, R7, R8, RZ ;  /* 0x00000008071cb224 */ /* 0x004fe200078e02ff */
[----:B------:R2:W5:Y:S05]  /*0de0*/  @!P4 LDG.E R6, desc[UR6][R30.64] ;  /* 0x000000061e06c981 */ /* 0x00056a000c1e1900 */
[----:B------:R-:W0:Y:S01]  /*0df0*/  @!P3 LDC.64 R22, c[0x0][0x398] ;  /* 0x0000e600ff16bb82 */ /* 0x000e220000000a00 */
[----:B------:R-:W-:Y:S01]  /*0e00*/  @!P3 IMAD R9, R26, R9, R28 ;  /* 0x000000091a09b224 */ /* 0x000fe200078e021c */
[----:B------:R-:W-:Y:S01]  /*0e10*/  @!P5 IADD3 R7, PT, PT, R33, R35, RZ ;  /* 0x000000232107d210 */ /* 0x000fe20007ffe0ff */
[----:B------:R-:W-:Y:S01]  /*0e20*/  IMAD R27, R5, 0x2a, R2 ;  /* 0x0000002a051b7824 */ /* 0x000fe200078e0202 */
[----:B------:R-:W-:-:S02]  /*0e30*/  @!P3 MOV R28, R52 ;  /* 0x00000034001cb202 */ /* 0x000fc40000000f00 */
[C---:B--2---:R-:W-:Y:S02]  /*0e40*/  @!P5 SHF.L.U32 R31, R32.reuse, 0x1, RZ ;  /* 0x00000001201fd819 */ /* 0x044fe400000006ff */
[----:B------:R-:W-:Y:S01]  /*0e50*/  @!P3 MOV R29, R55 ;  /* 0x00000037001db202 */ /* 0x000fe20000000f00 */
[----:B----4-:R-:W-:Y:S01]  /*0e60*/  IMAD.WIDE R18, R27, 0x4, R18 ;  /* 0x000000041b127825 */ /* 0x010fe200078e0212 */
[----:B------:R-:W-:Y:S02]  /*0e70*/  @!P5 SHF.L.U64.HI R32, R32, 0x1, R7 ;  /* 0x000000012020d819 */ /* 0x000fe40000010207 */
[----:B-1----:R-:W-:Y:S01]  /*0e80*/  @!P5 IADD3 R16, P0, PT, R31, R16, RZ ;  /* 0x000000101f10d210 */ /* 0x002fe20007f1e0ff */
[----:B---3--:R-:W-:-:S04]  /*0e90*/  @P1 IMAD.WIDE R20, R27, 0x4, R20 ;  /* 0x000000041b141825 */ /* 0x008fc800078e0214 */
[----:B------:R-:W-:Y:S01]  /*0ea0*/  @!P3 IMAD.WIDE.U32 R26, R26, R8, R28 ;  /* 0x000000081a1ab225 */ /* 0x000fe200078e001c */
[----:B------:R-:W-:Y:S02]  /*0eb0*/  @!P5 IADD3.X R17, PT, PT, R32, R17, RZ, P0, !PT ;  /* 0x000000112011d210 */ /* 0x000fe400007fe4ff */
[----:B0-----:R-:W-:Y:S02]  /*0ec0*/  @!P5 IADD3 R28, P0, PT, R31, R14, RZ ;  /* 0x0000000e1f1cd210 */ /* 0x001fe40007f1e0ff */
[----:B------:R-:W-:Y:S02]  /*0ed0*/  @!P3 IADD3 R31, PT, PT, R27, R9, RZ ;  /* 0x000000091b1fb210 */ /* 0x000fe40007ffe0ff */
[----:B------:R-:W-:Y:S02]  /*0ee0*/  MOV R7, RZ ;  /* 0x000000ff00077202 */ /* 0x000fe40000000f00 */
[----:B------:R-:W-:Y:S02]  /*0ef0*/  @!P3 SHF.L.U32 R27, R26, 0x1, RZ ;  /* 0x000000011a1bb819 */ /* 0x000fe400000006ff */
[----:B------:R-:W-:-:S02]  /*0f00*/  @!P5 IADD3.X R29, PT, PT, R32, R15, RZ, P0, !PT ;  /* 0x0000000f201dd210 */ /* 0x000fc400007fe4ff */
[----:B------:R-:W-:Y:S01]  /*0f10*/  @!P3 SHF.L.U64.HI R26, R26, 0x1, R31 ;  /* 0x000000011a1ab819 */ /* 0x000fe2000001021f */
[----:B------:R0:W5:Y:S01]  /*0f20*/  @!P4 LDG.E R7, desc[UR6][R10.64] ;  /* 0x000000060a07c981 */ /* 0x000162000c1e1900 */
[C---:B------:R-:W-:Y:S02]  /*0f30*/  @!P3 IADD3 R24, P0, PT, R27.reuse, R24, RZ ;  /* 0x000000181b18b210 */ /* 0x040fe40007f1e0ff */
[----:B------:R-:W-:Y:S02]  /*0f40*/  @!P3 IADD3 R22, P2, PT, R27, R22, RZ ;  /* 0x000000161b16b210 */ /* 0x000fe40007f5e0ff */
[----:B------:R-:W-:Y:S02]  /*0f50*/  CS2R R14, SRZ ;  /* 0x00000000000e7805 */ /* 0x000fe4000001ff00 */
[----:B------:R-:W-:Y:S02]  /*0f60*/  MOV R8, RZ ;  /* 0x000000ff00087202 */ /* 0x000fe40000000f00 */
[----:B------:R-:W-:-:S02]  /*0f70*/  MOV R9, RZ ;  /* 0x000000ff00097202 */ /* 0x000fc40000000f00 */
[C---:B------:R-:W-:Y:S02]  /*0f80*/  @!P3 IADD3.X R25, PT, PT, R26.reuse, R25, RZ, P0, !PT ;  /* 0x000000191a19b210 */ /* 0x040fe400007fe4ff */
[----:B0-----:R-:W-:Y:S02]  /*0f90*/  CS2R R10, SRZ ;  /* 0x00000000000a7805 */ /* 0x001fe4000001ff00 */
[----:B------:R-:W-:Y:S01]  /*0fa0*/  @!P3 IADD3.X R23, PT, PT, R26, R23, RZ, P2, !PT ;  /* 0x000000171a17b210 */ /* 0x000fe200017fe4ff */
[----:B------:R0:W5:Y:S04]  /*0fb0*/  @!P5 LDG.E R8, desc[UR6][R16.64] ;  /* 0x000000061008d981 */ /* 0x000168000c1e1900 */
[----:B------:R0:W5:Y:S04]  /*0fc0*/  @!P5 LDG.E R9, desc[UR6][R28.64] ;  /* 0x000000061c09d981 */ /* 0x000168000c1e1900 */
[----:B------:R0:W5:Y:S04]  /*0fd0*/  @!P3 LDG.E R10, desc[UR6][R24.64] ;  /* 0x00000006180ab981 */ /* 0x000168000c1e1900 */
[----:B------:R0:W5:Y:S04]  /*0fe0*/  @!P3 LDG.E R11, desc[UR6][R22.64] ;  /* 0x00000006160bb981 */ /* 0x000168000c1e1900 */
[----:B------:R0:W5:Y:S04]  /*0ff0*/  @P1 LDG.E.64 R14, desc[UR6][R20.64] ;  /* 0x00000006140e1981 */ /* 0x000168000c1e1b00 */
[----:B------:R0:W5:Y:S01]  /*1000*/  LDG.E.64 R16, desc[UR6][R18.64] ;  /* 0x0000000612107981 */ /* 0x000162000c1e1b00 */
[----:B------:R-:W-:Y:S01]  /*1010*/  UISETP.NE.AND UP0, UPT, UR4, URZ, UPT ;  /* 0x000000ff0400728c */ /* 0x000fe2000bf05270 */
[----:B------:R-:W-:-:S05]  /*1020*/  FFMA.FTZ R13, -R12, R12, R13 ;  /* 0x0000000c0c0d7223 */ /* 0x000fca000001010d */
[----:B------:R-:W-:-:S13]  /*1030*/  FSETP.GTU.FTZ.AND P0, PT, R13, RZ, PT ;  /* 0x000000ff0d00720b */ /* 0x000fda0003f1c000 */
[----:B------:R-:W1:Y:S02]  /*1040*/  @P0 LDC R26, c[0x0][0x3c0] ;  /* 0x0000f000ff1a0b82 */ /* 0x000e640000000800 */
[----:B-1----:R-:W-:Y:S01]  /*1050*/  @P0 FADD.FTZ R26, R13, R26 ;  /* 0x0000001a0d1a0221 */ /* 0x002fe20000010000 */
[----:B------:R-:W-:-:S06]  /*1060*/  MOV R13, 0x3f800000 ;  /* 0x3f800000000d7802 */ /* 0x000fcc0000000f00 */
[----:B------:R0:W1:Y:S01]  /*1070*/  @P0 MUFU.RSQ R13, R26 ;  /* 0x0000001a000d0308 */ /* 0x0000620000001400 */
[----:B------:R-:W-:Y:S05]  /*1080*/  BRA.U UP0, `(.L_x_700) ;  /* 0x0000000900447547 */ /* 0x000fea000b800000 */
[--C-:B0----5:R-:W-:Y:S02]  /*1090*/  HADD2.F32 R21, -RZ, R44.reuse.H0_H0 ;  /* 0x2000002cff157230 */ /* 0x121fe40000004100 */
[----:B------:R-:W-:Y:S02]  /*10a0*/  HADD2.F32 R23, -RZ, R44.H1_H1 ;  /* 0x3000002cff177230 */ /* 0x000fe40000004100 */
[--C-:B------:R-:W-:Y:S02]  /*10b0*/  HADD2.F32 R19, -RZ, R43.reuse.H0_H0 ;  /* 0x2000002bff137230 */ /* 0x100fe40000004100 */
[C---:B------:R-:W-:Y:S01]  /*10c0*/  FADD.FTZ R20, -R12.reuse, R21 ;  /* 0x000000150c147221 */ /* 0x040fe20000010100 */
[----:B------:R-:W-:Y:S02]  /*10d0*/  HADD2.F32 R25, -RZ, R42.H0_H0 ;  /* 0x2000002aff197230 */ /* 0x000fe40000004100 */
[----:B------:R-:W-:Y:S01]  /*10e0*/  FADD.FTZ R22, -R12, R23 ;  /* 0x000000170c167221 */ /* 0x000fe20000010100 */
[----:B------:R-:W-:-:S02]  /*10f0*/  HADD2.F32 R18, -RZ, R43.H1_H1 ;  /* 0x3000002bff127230 */ /* 0x000fc40000004100 */
[----:B------:R-:W-:Y:S01]  /*1100*/  FMUL.FTZ R23, R16, R19 ;  /* 0x0000001310177220 */ /* 0x000fe20000410000 */
[-C--:B-1----:R-:W-:Y:S01]  /*1110*/  FMUL.FTZ R20, R20, R13.reuse ;  /* 0x0000000d14147220 */ /* 0x082fe20000410000 */
[----:B------:R-:W-:Y:S01]  /*1120*/  FADD.FTZ R26, -R12, R25 ;  /* 0x000000190c1a7221 */ /* 0x000fe20000010100 */
[----:B------:R-:W-:Y:S01]  /*1130*/  FMUL.FTZ R21, R22, R13 ;  /* 0x0000000d16157220 */ /* 0x000fe20000410000 */
[----:B------:R-:W-:Y:S02]  /*1140*/  HADD2.F32 R27, -RZ, R41.H0_H0 ;  /* 0x20000029ff1b7230 */ /* 0x000fe40000004100 */
[----:B------:R-:W-:Y:S01]  /*1150*/  FMUL.FTZ R24, R17, R18 ;  /* 0x0000001211187220 */ /* 0x000fe20000410000 */
[----:B------:R-:W-:Y:S01]  /*1160*/  FADD.FTZ R25, RZ, R23 ;  /* 0x00000017ff197221 */ /* 0x000fe20000010000 */
[----:B------:R-:W-:Y:S01]  /*1170*/  FFMA.FTZ R22, R20, R23, RZ ;  /* 0x0000001714167223 */ /* 0x000fe200000100ff */
[----:B------:R-:W-:Y:S01]  /*1180*/  FFMA.FTZ R20, R19, R20, RZ ;  /* 0x0000001413147223 */ /* 0x000fe200000100ff */
[----:B------:R-:W-:Y:S01]  /*1190*/  FADD.FTZ R28, RZ, R19 ;  /* 0x00000013ff1c7221 */ /* 0x000fe20000010000 */
[----:B------:R-:W-:Y:S01]  /*11a0*/  FADD.FTZ R25, R24, R25 ;  /* 0x0000001918197221 */ /* 0x000fe20000010000 */
[----:B------:R-:W-:Y:S01]  /*11b0*/  FFMA.FTZ R22, R21, R24, R22 ;  /* 0x0000001815167223 */ /* 0x000fe20000010016 */
[----:B------:R-:W-:Y:S01]  /*11c0*/  FMUL.FTZ R24, R16, R27 ;  /* 0x0000001b10187220 */ /* 0x000fe20000410000 */
[----:B------:R-:W-:Y:S01]  /*11d0*/  FMUL.FTZ R23, R26, R13 ;  /* 0x0000000d1a177220 */ /* 0x000fe20000410000 */
[----:B------:R-:W-:-:S02]  /*11e0*/  HADD2.F32 R19, -RZ, R42.H1_H1 ;  /* 0x3000002aff137230 */ /* 0x000fc40000004100 */
[----:B------:R-:W-:Y:S01]  /*11f0*/  FADD.FTZ R28, R27, R28 ;  /* 0x0000001c1b1c7221 */ /* 0x000fe20000010000 */
[----:B------:R-:W-:Y:S01]  /*1200*/  FADD.FTZ R25, R25, R24 ;  /* 0x0000001819197221 */ /* 0x000fe20000010000 */
[----:B------:R-:W-:Y:S01]  /*1210*/  FFMA.FTZ R24, R23, R24, R22 ;  /* 0x0000001817187223 */ /* 0x000fe20000010016 */
[----:B------:R-:W-:Y:S02]  /*1220*/  HADD2.F32 R29, -RZ, R40.H0_H0 ;  /* 0x20000028ff1d7230 */ /* 0x000fe40000004100 */
[----:B------:R-:W-:Y:S01]  /*1230*/  FADD.FTZ R22, -R12, R19 ;  /* 0x000000130c167221 */ /* 0x000fe20000010100 */
[----:B------:R-:W-:Y:S01]  /*1240*/  FFMA.FTZ R27, R27, R23, R20 ;  /* 0x000000171b1b7223 */ /* 0x000fe20000010014 */
[----:B------:R-:W-:Y:S02]  /*1250*/  HADD2.F32 R20, -RZ, R41.H1_H1 ;  /* 0x30000029ff147230 */ /* 0x000fe40000004100 */
[----:B------:R-:W-:Y:S01]  /*1260*/  FFMA.FTZ R21, R18, R21, RZ ;  /* 0x0000001512157223 */ /* 0x000fe200000100ff */
[----:B------:R-:W-:Y:S01]  /*1270*/  FADD.FTZ R23, RZ, R18 ;  /* 0x00000012ff177221 */ /* 0x000fe20000010000 */
[----:B------:R-:W-:Y:S01]  /*1280*/  FADD.FTZ R18, -R12, R29 ;  /* 0x0000001d0c127221 */ /* 0x000fe20000010100 */
[----:B------:R-:W-:Y:S01]  /*1290*/  FMUL.FTZ R19, R22, R13 ;  /* 0x0000000d16137220 */ /* 0x000fe20000410000 */
[----:B------:R-:W-:-:S02]  /*12a0*/  HADD2.F32 R26, -RZ, R39.H0_H0 ;  /* 0x20000027ff1a7230 */ /* 0x000fc40000004100 */
[----:B------:R-:W-:Y:S01]  /*12b0*/  FADD.FTZ R23, R20, R23 ;  /* 0x0000001714177221 */ /* 0x000fe20000010000 */
[----:B------:R-:W-:Y:S01]  /*12c0*/  FMUL.FTZ R31, R18, R13 ;  /* 0x0000000d121f7220 */ /* 0x000fe20000410000 */
[----:B------:R-:W-:Y:S01]  /*12d0*/  FFMA.FTZ R21, R20, R19, R21 ;  /* 0x0000001314157223 */ /* 0x000fe20000010015 */
[----:B------:R-:W-:Y:S02]  /*12e0*/  HADD2.F32 R29, -RZ, R40.H1_H1 ;  /* 0x30000028ff1d7230 */ /* 0x000fe40000004100 */
[----:B------:R-:W-:Y:S01]  /*12f0*/  FMUL.FTZ R20, R17, R20 ;  /* 0x0000001411147220 */ /* 0x000fe20000410000 */
[----:B------:R-:W-:Y:S01]  /*1300*/  FADD.FTZ R28, R28, R26 ;  /* 0x0000001a1c1c7221 */ /* 0x000fe20000010000 */
[----:B------:R-:W-:Y:S01]  /*1310*/  FFMA.FTZ R27, R26, R31, R27 ;  /* 0x0000001f1a1b7223 */ /* 0x000fe2000001001b */
[----:B------:R-:W-:Y:S01]  /*1320*/  FMUL.FTZ R26, R16, R26 ;  /* 0x0000001a101a7220 */ /* 0x000fe20000410000 */
[----:B------:R-:W-:Y:S01]  /*1330*/  FADD.FTZ R25, R20, R25 ;  /* 0x0000001914197221 */ /* 0x000fe20000010000 */
[----:B------:R-:W-:Y:S01]  /*1340*/  FFMA.FTZ R24, R19, R20, R24 ;  /* 0x0000001413187223 */ /* 0x000fe20000010018 */
[----:B------:R-:W-:Y:S01]  /*1350*/  FADD.FTZ R20, -R12, R29 ;  /* 0x0000001d0c147221 */ /* 0x000fe20000010100 */
[----:B------:R-:W-:-:S02]  /*1360*/  HADD2.F32 R18, -RZ, R39.H1_H1 ;  /* 0x30000027ff127230 */ /* 0x000fc40000004100 */
[----:B------:R-:W-:Y:S01]  /*1370*/  FADD.FTZ R22, R25, R26 ;  /* 0x0000001a19167221 */ /* 0x000fe20000010000 */
[--C-:B------:R-:W-:Y:S02]  /*1380*/  HADD2.F32 R25, -RZ, R38.reuse.H0_H0 ;  /* 0x20000026ff197230 */ /* 0x100fe40000004100 */
[----:B------:R-:W-:Y:S01]  /*1390*/  FMUL.FTZ R20, R20, R13 ;  /* 0x0000000d14147220 */ /* 0x000fe20000410000 */
[----:B------:R-:W-:Y:S02]  /*13a0*/  HADD2.F32 R29, -RZ, R38.H1_H1 ;  /* 0x30000026ff1d7230 */ /* 0x000fe40000004100 */
[----:B------:R-:W-:Y:S01]  /*13b0*/  FFMA.FTZ R31, R31, R26, R24 ;  /* 0x0000001a1f1f7223 */ /* 0x000fe20000010018 */
[----:B------:R-:W-:Y:S01]  /*13c0*/  FMUL.FTZ R19, R17, R18 ;  /* 0x0000001211137220 */ /* 0x000fe20000410000 */
[----:B------:R-:W-:Y:S01]  /*13d0*/  FADD.FTZ R23, R23, R18 ;  /* 0x0000001217177221 */ /* 0x000fe20000010000 */
[----:B------:R-:W-:Y:S01]  /*13e0*/  FFMA.FTZ R21, R18, R20, R21 ;  /* 0x0000001412157223 */ /* 0x000fe20000010015 */
[----:B------:R-:W-:Y:S01]  /*13f0*/  FADD.FTZ R24, -R12, R25 ;  /* 0x000000190c187221 */ /* 0x000fe20000010100 */
[----:B------:R-:W-:-:S02]  /*1400*/  HADD2.F32 R18, -RZ, R37.H0_H0 ;  /* 0x20000025ff127230 */ /* 0x000fc40000004100 */
[----:B------:R-:W-:Y:S01]  /*1410*/  FADD.FTZ R26, -R12, R29 ;  /* 0x0000001d0c1a7221 */ /* 0x000fe20000010100 */
[----:B------:R-:W-:Y:S01]  /*1420*/  FFMA.FTZ R31, R20, R19, R31 ;  /* 0x00000013141f7223 */ /* 0x000fe2000001001f */
[----:B------:R-:W-:Y:S01]  /*1430*/  FADD.FTZ R22, R19, R22 ;  /* 0x0000001613167221 */ /* 0x000fe20000010000 */
[----:B------:R-:W-:Y:S02]  /*1440*/  HADD2.F32 R20, -RZ, R37.H1_H1 ;  /* 0x30000025ff147230 */ /* 0x000fe40000004100 */
[-C--:B------:R-:W-:Y:S01]  /*1450*/  FMUL.FTZ R24, R24, R13.reuse ;  /* 0x0000000d18187220 */ /* 0x080fe20000410000 */
[----:B------:R-:W-:Y:S02]  /*1460*/  HADD2.F32 R29, -RZ, R36.H0_H0 ;  /* 0x20000024ff1d7230 */ /* 0x000fe40000004100 */
[----:B------:R-:W-:Y:S01]  /*1470*/  FMUL.FTZ R26, R26, R13 ;  /* 0x0000000d1a1a7220 */ /* 0x000fe20000410000 */
        /* <DEDUP_REMOVED lines=8> */
[----:B------:R-:W-:-:S02]  /*1500*/  HADD2.F32 R18, -RZ, R4.H0_H0 ;  /* 0x20000004ff127230 */ /* 0x000fc40000004100 */
[----:B------:R-:W-:Y:S01]  /*1510*/  FADD.FTZ R20, -R12, R29 ;  /* 0x0000001d0c147221 */ /* 0x000fe20000010100 */
[----:B------:R-:W-:Y:S02]  /*1520*/  HADD2.F32 R29, -RZ, R6.H0_H0 ;  /* 0x20000006ff1d7230 */ /* 0x000fe40000004100 */
[----:B------:R-:W-:Y:S01]  /*1530*/  FADD.FTZ R22, R25, R22 ;  /* 0x0000001619167221 */ /* 0x000fe20000010000 */
[----:B------:R-:W-:Y:S01]  /*1540*/  FFMA.FTZ R31, R26, R25, R31 ;  /* 0x000000191a1f7223 */ /* 0x000fe2000001001f */
[----:B------:R-:W-:Y:S01]  /*1550*/  FMUL.FTZ R20, R20, R13 ;  /* 0x0000000d14147220 */ /* 0x000fe20000410000 */
[----:B------:R-:W-:Y:S02]  /*1560*/  HADD2.F32 R19, -RZ, R36.H1_H1 ;  /* 0x30000024ff137230 */ /* 0x000fe40000004100 */
[----:B------:R-:W-:Y:S01]  /*1570*/  FMUL.FTZ R25, R16, R18 ;  /* 0x0000001210197220 */ /* 0x000fe20000410000 */
[----:B------:R-:W-:Y:S01]  /*1580*/  FADD.FTZ R26, -R12, R29 ;  /* 0x0000001d0c1a7221 */ /* 0x000fe20000010100 */
[----:B------:R-:W-:Y:S01]  /*1590*/  FFMA.FTZ R27, R18, R20, R27 ;  /* 0x00000014121b7223 */ /* 0x000fe2000001001b */
[----:B------:R-:W-:-:S02]  /*15a0*/  HADD2.F32 R24, -RZ, R7.H0_H0 ;  /* 0x20000007ff187230 */ /* 0x000fc40000004100 */
[----:B------:R-:W-:Y:S01]  /*15b0*/  FFMA.FTZ R31, R20, R25, R31 ;  /* 0x00000019141f7223 */ /* 0x000fe2000001001f */
[----:B------:R-:W-:Y:S01]  /*15c0*/  FADD.FTZ R22, R22, R25 ;  /* 0x0000001916167221 */ /* 0x000fe20000010000 */
[----:B------:R-:W-:Y:S01]  /*15d0*/  FADD.FTZ R20, -R12, R19 ;  /* 0x000000130c147221 */ /* 0x000fe20000010100 */
[----:B------:R-:W-:Y:S01]  /*15e0*/  FADD.FTZ R28, R28, R18 ;  /* 0x000000121c1c7221 */ /* 0x000fe20000010000 */
[----:B------:R-:W-:Y:S02]  /*15f0*/  HADD2.F32 R25, -RZ, R6.H1_H1 ;  /* 0x30000006ff197230 */ /* 0x000fe40000004100 */
[-C--:B------:R-:W-:Y:S01]  /*1600*/  FMUL.FTZ R26, R26, R13.reuse ;  /* 0x0000000d1a1a7220 */ /* 0x080fe20000410000 */
[----:B------:R-:W-:Y:S02]  /*1610*/  HADD2.F32 R18, -RZ, R4.H1_H1 ;  /* 0x30000004ff127230 */ /* 0x000fe40000004100 */
[----:B------:R-:W-:Y:S01]  /*1620*/  FMUL.FTZ R20, R20, R13 ;  /* 0x0000000d14147220 */ /* 0x000fe20000410000 */
[----:B------:R-:W-:Y:S01]  /*1630*/  FADD.FTZ R28, R28, R24 ;  /* 0x000000181c1c7221 */ /* 0x000fe20000010000 */
[----:B------:R-:W-:Y:S01]  /*1640*/  FFMA.FTZ R27, R24, R26, R27 ;  /* 0x0000001a181b7223 */ /* 0x000fe2000001001b */
[----:B------:R-:W-:Y:S01]  /*1650*/  FMUL.FTZ R29, R16, R24 ;  /* 0x00000018101d7220 */ /* 0x000fe20000410000 */
[----:B------:R-:W-:Y:S01]  /*1660*/  FADD.FTZ R24, -R12, R25 ;  /* 0x000000190c187221 */ /* 0x000fe20000010100 */
[----:B------:R-:W-:Y:S01]  /*1670*/  FMUL.FTZ R19, R17, R18 ;  /* 0x0000001211137220 */ /* 0x000fe20000410000 */
[----:B------:R-:W-:Y:S01]  /*1680*/  FADD.FTZ R23, R23, R18 ;  /* 0x0000001217177221 */ /* 0x000fe20000010000 */
[----:B------:R-:W-:Y:S01]  /*1690*/  FFMA.FTZ R21, R18, R20, R21 ;  /* 0x0000001412157223 */ /* 0x000fe20000010015 */
[----:B------:R-:W-:-:S02]  /*16a0*/  HADD2.F32 R18, -RZ, R7.H1_H1 ;  /* 0x30000007ff127230 */ /* 0x000fc40000004100 */
[----:B------:R-:W-:Y:S01]  /*16b0*/  FMUL.FTZ R24, R24, R13 ;  /* 0x0000000d18187220 */ /* 0x000fe20000410000 */
[----:B------:R-:W-:Y:S02]  /*16c0*/  HADD2.F32 R25, -RZ, R8.H0_H0 ;  /* 0x20000008ff197230 */ /* 0x000fe40000004100 */
        /* <DEDUP_REMOVED lines=9> */
[----:B------:R-:W-:Y:S02]  /*1760*/  HADD2.F32 R29, -RZ, R8.H1_H1 ;  /* 0x30000008ff1d7230 */ /* 0x000fe40000004100 */
[----:B------:R-:W-:Y:S01]  /*1770*/  FADD.FTZ R22, R19, R22 ;  /* 0x0000001613167221 */ /* 0x000fe20000010000 */
[----:B------:R-:W-:Y:S01]  /*1780*/  FFMA.FTZ R31, R24, R19, R31 ;  /* 0x00000013181f7223 */ /* 0x000fe2000001001f */
[----:B------:R-:W-:Y:S01]  /*1790*/  FMUL.FTZ R26, R20, R13 ;  /* 0x0000000d141a7220 */ /* 0x000fe20000410000 */
[----:B------:R-:W-:Y:S01]  /*17a0*/  FMUL.FTZ R19, R16, R18 ;  /* 0x0000001210137220 */ /* 0x000fe20000410000 */
[----:B------:R-:W-:Y:S02]  /*17b0*/  HADD2.F32 R20, -RZ, R9.H1_H1 ;  /* 0x30000009ff147230 */ /* 0x000fe40000004100 */
[----:B------:R-:W-:Y:S01]  /*17c0*/  FADD.FTZ R24, -R12, R29 ;  /* 0x0000001d0c187221 */ /* 0x000fe20000010100 */
[----:B------:R-:W-:-:S02]  /*17d0*/  HADD2.F32 R25, -RZ, R10.H0_H0 ;  /* 0x2000000aff197230 */ /* 0x000fc40000004100 */
[----:B------:R-:W-:Y:S01]  /*17e0*/  FADD.FTZ R22, R22, R19 ;  /* 0x0000001316167221 */ /* 0x000fe20000010000 */
[----:B------:R-:W-:Y:S01]  /*17f0*/  FFMA.FTZ R31, R26, R19, R31 ;  /* 0x000000131a1f7223 */ /* 0x000fe2000001001f */
[----:B------:R-:W-:Y:S01]  /*1800*/  FMUL.FTZ R19, R17, R20 ;  /* 0x0000001411137220 */ /* 0x000fe20000410000 */
[----:B------:R-:W-:Y:S01]  /*1810*/  FMUL.FTZ R24, R24, R13 ;  /* 0x0000000d18187220 */ /* 0x000fe20000410000 */
[----:B------:R-:W-:Y:S01]  /*1820*/  FADD.FTZ R28, R28, R18 ;  /* 0x000000121c1c7221 */ /* 0x000fe20000010000 */
[----:B------:R-:W-:Y:S01]  /*1830*/  FFMA.FTZ R27, R18, R26, R27 ;  /* 0x0000001a121b7223 */ /* 0x000fe2000001001b */
[----:B------:R-:W-:Y:S02]  /*1840*/  HADD2.F32 R18, -RZ, R11.H0_H0 ;  /* 0x2000000bff127230 */ /* 0x000fe40000004100 */
[----:B------:R-:W-:Y:S01]  /*1850*/  FADD.FTZ R22, R19, R22 ;  /* 0x0000001613167221 */ /* 0x000fe20000010000 */
[----:B------:R-:W-:Y:S01]  /*1860*/  FFMA.FTZ R31, R24, R19, R31 ;  /* 0x00000013181f7223 */ /* 0x000fe2000001001f */
[----:B------:R-:W-:Y:S01]  /*1870*/  FADD.FTZ R30, -R12, R25 ;  /* 0x000000190c1e7221 */ /* 0x000fe20000010100 */
[----:B------:R-:W-:-:S02]  /*1880*/  HADD2.F32 R19, -RZ, R10.H1_H1 ;  /* 0x3000000aff137230 */ /* 0x000fc40000004100 */
[----:B------:R-:W-:Y:S01]  /*1890*/  FMUL.FTZ R25, R16, R18 ;  /* 0x0000001210197220 */ /* 0x000fe20000410000 */
[----:B------:R-:W-:Y:S02]  /*18a0*/  HADD2.F32 R26, -RZ, R11.H1_H1 ;  /* 0x3000000bff1a7230 */ /* 0x000fe40000004100 */
[----:B------:R-:W-:Y:S01]  /*18b0*/  FMUL.FTZ R32, R30, R13 ;  /* 0x0000000d1e207220 */ /* 0x000fe20000410000 */
[----:B------:R-:W-:Y:S01]  /*18c0*/  FADD.FTZ R23, R23, R20 ;  /* 0x0000001417177221 */ /* 0x000fe20000010000 */
[----:B------:R-:W-:Y:S01]  /*18d0*/  FADD.FTZ R30, -R12, R19 ;  /* 0x000000130c1e7221 */ /* 0x000fe20000010100 */
[----:B------:R-:W-:Y:S01]  /*18e0*/  FADD.FTZ R22, R22, R25 ;  /* 0x0000001916167221 */ /* 0x000fe20000010000 */
[----:B------:R-:W-:Y:S01]  /*18f0*/  FMUL.FTZ R19, R17, R26 ;  /* 0x0000001a11137220 */ /* 0x000fe20000410000 */
[----:B------:R-:W-:Y:S01]  /*1900*/  FFMA.FTZ R31, R32, R25, R31 ;  /* 0x00000019201f7223 */ /* 0x000fe2000001001f */
[----:B------:R-:W-:Y:S01]  /*1910*/  FMUL.FTZ R30, R30, R13 ;  /* 0x0000000d1e1e7220 */ /* 0x000fe20000410000 */
[----:B------:R-:W-:Y:S01]  /*1920*/  FFMA.FTZ R21, R20, R24, R21 ;  /* 0x0000001814157223 */ /* 0x000fe20000010015 */
[----:B------:R-:W-:Y:S01]  /*1930*/  FADD.FTZ R24, R19, R22 ;  /* 0x0000001613187221 */ /* 0x000fe20000010000 */
[----:B------:R-:W-:Y:S01]  /*1940*/  FADD.FTZ R22, R28, R18 ;  /* 0x000000121c167221 */ /* 0x000fe20000010000 */
[----:B------:R-:W-:Y:S01]  /*1950*/  FFMA.FTZ R19, R30, R19, R31 ;  /* 0x000000131e137223 */ /* 0x000fe2000001001f */
[----:B------:R-:W-:Y:S01]  /*1960*/  FFMA.FTZ R20, R18, R32, R27 ;  /* 0x0000002012147223 */ /* 0x000fe2000001001b */
[----:B------:R-:W-:Y:S01]  /*1970*/  FADD.FTZ R23, R23, R26 ;  /* 0x0000001a17177221 */ /* 0x000fe20000010000 */
[----:B------:R-:W-:Y:S01]  /*1980*/  FFMA.FTZ R21, R26, R30, R21 ;  /* 0x0000001e1a157223 */ /* 0x000fe20000010015 */
[----:B------:R-:W-:Y:S06]  /*1990*/  BRA `(.L_x_701) ;  /* 0x0000001000807947 */ /* 0x000fec0003800000 */
.L_x_700:
[--C-:B0----5:R-:W-:Y:S02]  /*19a0*/  HADD2.F32 R19, -RZ, R44.reuse.H0_H0 ;  /* 0x2000002cff137230 */ /* 0x121fe40000004100 */
[----:B------:R-:W-:Y:S02]  /*19b0*/  HADD2.F32 R21, -RZ, R44.H1_H1 ;  /* 0x3000002cff157230 */ /* 0x000fe40000004100 */
[--C-:B------:R-:W-:Y:S02]  /*19c0*/  HADD2.F32 R23, -RZ, R42.reuse.H0_H0 ;  /* 0x2000002aff177230 */ /* 0x100fe40000004100 */
[----:B------:R-:W-:Y:S01]  /*19d0*/  FADD.FTZ R18, -R12, R19 ;  /* 0x000000130c127221 */ /* 0x000fe20000010100 */
[----:B------:R-:W-:Y:S02]  /*19e0*/  HADD2.F32 R31, -RZ, R42.H1_H1 ;  /* 0x3000002aff1f7230 */ /* 0x000fe40000004100 */
[----:B------:R-:W-:Y:S02]  /*19f0*/  HADD2.F32 R33, -RZ, R43.H1_H1 ;  /* 0x3000002bff217230 */ /* 0x000fe40000004100 */
[----:B-1----:R-:W-:Y:S01]  /*1a00*/  FMUL.FTZ R19, R18, R13 ;  /* 0x0000000d12137220 */ /* 0x002fe20000410000 */
[C---:B------:R-:W-:Y:S01]  /*1a10*/  FADD.FTZ R18, -R12.reuse, R21 ;  /* 0x000000150c127221 */ /* 0x040fe20000010100 */
[----:B------:R-:W-:Y:S01]  /*1a20*/  FADD.FTZ R30, -R12, R23 ;  /* 0x000000170c1e7221 */ /* 0x000fe20000010100 */
[----:B------:R-:W-:-:S02]  /*1a30*/  HADD2.F32 R35, -RZ, R40.H0_H0 ;  /* 0x20000028ff237230 */ /* 0x000fc40000004100 */
[--C-:B------:R-:W-:Y:S01]  /*1a40*/  FFMA.FTZ R20, R16, R19, R14.reuse ;  /* 0x0000001310147223 */ /* 0x100fe2000001000e */
[-C--:B------:R-:W-:Y:S01]  /*1a50*/  FMUL.FTZ R18, R18, R13.reuse ;  /* 0x0000000d12127220 */ /* 0x080fe20000410000 */
[----:B------:R-:W-:Y:S02]  /*1a60*/  FMUL.FTZ R23, R30, R13 ;  /* 0x0000000d1e177220 */ /* 0x000fe40000410000 */
[----:B------:R-:W-:Y:S01]  /*1a70*/  FMUL.FTZ R22, R20, -1.4426950216293334961 ;  /* 0xbfb8aa3b14167820 */ /* 0x000fe20000410000 */
[----:B------:R-:W-:Y:S01]  /*1a80*/  FFMA.FTZ R21, R17, R18, R15 ;  /* 0x0000001211157223 */ /* 0x000fe2000001000f */
[----:B------:R-:W-:Y:S01]  /*1a90*/  FFMA.FTZ R25, R16, R23, R14 ;  /* 0x0000001710197223 */ /* 0x000fe2000001000e */
[----:B------:R-:W-:Y:S01]  /*1aa0*/  FADD.FTZ R32, -R12, R35 ;  /* 0x000000230c207221 */ /* 0x000fe20000010100 */
[----:B------:R-:W-:Y:S02]  /*1ab0*/  HADD2.F32 R35, -RZ, R40.H1_H1 ;  /* 0x30000028ff237230 */ /* 0x000fe40000004100 */
[----:B------:R-:W-:Y:S01]  /*1ac0*/  FMUL.FTZ R26, R21, -1.4426950216293334961 ;  /* 0xbfb8aa3b151a7820 */ /* 0x000fe20000410000 */
[----:B------:R-:W0:Y:S01]  /*1ad0*/  MUFU.EX2 R22, R22 ;  /* 0x0000001600167308 */ /* 0x000e220000000800 */
[----:B------:R-:W-:-:S04]  /*1ae0*/  FMUL.FTZ R30, R25, -1.4426950216293334961 ;  /* 0xbfb8aa3b191e7820 */ /* 0x000fc80000410000 */
[----:B------:R-:W1:Y:S04]  /*1af0*/  MUFU.EX2 R26, R26 ;  /* 0x0000001a001a7308 */ /* 0x000e680000000800 */
[----:B------:R-:W2:Y:S01]  /*1b00*/  MUFU.EX2 R30, R30 ;  /* 0x0000001e001e7308 */ /* 0x000ea20000000800 */
[----:B0-----:R-:W-:Y:S01]  /*1b10*/  FADD.FTZ R24, R22, 1 ;  /* 0x3f80000016187421 */ /* 0x001fe20000010000 */
[----:B------:R-:W-:Y:S01]  /*1b20*/  FADD.FTZ R22, -R12, R31 ;  /* 0x0000001f0c167221 */ /* 0x000fe20000010100 */
[----:B------:R-:W-:Y:S02]  /*1b30*/  HADD2.F32 R31, -RZ, R43.H0_H0 ;  /* 0x2000002bff1f7230 */ /* 0x000fe40000004100 */
[----:B-1----:R-:W-:Y:S02]  /*1b40*/  FADD.FTZ R27, R26, 1 ;  /* 0x3f8000001a1b7421 */ /* 0x002fe40000010000 */
[----:B------:R-:W0:Y:S01]  /*1b50*/  MUFU.RCP R24, R24 ;  /* 0x0000001800187308 */ /* 0x000e220000001000 */
[----:B--2---:R-:W-:-:S07]  /*1b60*/  FADD.FTZ R30, R30, 1 ;  /* 0x3f8000001e1e7421 */ /* 0x004fce0000010000 */
[----:B------:R-:W1:Y:S08]  /*1b70*/  MUFU.RCP R28, R27 ;  /* 0x0000001b001c7308 */ /* 0x000e700000001000 */
[----:B------:R-:W2:Y:S01]  /*1b80*/  MUFU.RCP R30, R30 ;  /* 0x0000001e001e7308 */ /* 0x000ea20000001000 */
[----:B0-----:R-:W-:Y:S01]  /*1b90*/  FADD.FTZ R29, -R24, 1 ;  /* 0x3f800000181d7421 */ /* 0x001fe20000010100 */
[----:B------:R-:W-:-:S03]  /*1ba0*/  FMUL.FTZ R26, R31, R24 ;  /* 0x000000181f1a7220 */ /* 0x000fc60000410000 */
[----:B------:R-:W-:Y:S01]  /*1bb0*/  FFMA.FTZ R29, R20, R29, 1 ;  /* 0x3f800000141d7423 */ /* 0x000fe2000001001d */
[----:B------:R-:W-:Y:S01]  /*1bc0*/  FMUL.FTZ R20, R22, R13 ;  /* 0x0000000d16147220 */ /* 0x000fe20000410000 */
[----:B-1----:R-:W-:-:S03]  /*1bd0*/  FADD.FTZ R22, -R28, 1 ;  /* 0x3f8000001c167421 */ /* 0x002fc60000010100 */
[----:B------:R-:W-:Y:S01]  /*1be0*/  FFMA.FTZ R27, R17, R20, R15 ;  /* 0x00000014111b7223 */ /* 0x000fe2000001000f */
[----:B------:R-:W-:Y:S01]  /*1bf0*/  FMUL.FTZ R24, R33, R28 ;  /* 0x0000001c21187220 */ /* 0x000fe20000410000 */
[----:B------:R-:W-:Y:S01]  /*1c00*/  FMUL.FTZ R26, R26, R29 ;  /* 0x0000001d1a1a7220 */ /* 0x000fe20000410000 */
[----:B------:R-:W-:Y:S01]  /*1c10*/  FFMA.FTZ R31, R21, R22, 1 ;  /* 0x3f800000151f7423 */ /* 0x000fe20000010016 */
[----:B------:R-:W-:Y:S01]  /*1c20*/  FMUL.FTZ R22, R27, -1.4426950216293334961 ;  /* 0xbfb8aa3b1b167820 */ /* 0x000fe20000410000 */
[----:B------:R-:W-:Y:S01]  /*1c30*/  FMUL.FTZ R21, R32, R13 ;  /* 0x0000000d20157220 */ /* 0x000fe20000410000 */
[----:B------:R-:W-:Y:S01]  /*1c40*/  FADD.FTZ R32, -R12, R35 ;  /* 0x000000230c207221 */ /* 0x000fe20000010100 */
[----:B------:R-:W-:Y:S01]  /*1c50*/  FMUL.FTZ R24, R24, R31 ;  /* 0x0000001f18187220 */ /* 0x000fe20000410000 */
[----:B------:R0:W1:Y:S01]  /*1c60*/  MUFU.EX2 R28, R22 ;  /* 0x00000016001c7308 */ /* 0x0000620000000800 */
[----:B------:R-:W-:-:S04]  /*1c70*/  FFMA.FTZ R33, R16, R21, R14 ;  /* 0x0000001510217223 */ /* 0x000fc8000001000e */
[----:B------:R-:W-:Y:S01]  /*1c80*/  FMUL.FTZ R29, R33, -1.4426950216293334961 ;  /* 0xbfb8aa3b211d7820 */ /* 0x000fe20000410000 */
[----:B0-----:R-:W-:Y:S01]  /*1c90*/  FMUL.FTZ R22, R32, R13 ;  /* 0x0000000d20167220 */ /* 0x001fe20000410000 */
[----:B--2---:R-:W-:-:S04]  /*1ca0*/  FADD.FTZ R32, -R30, 1 ;  /* 0x3f8000001e207421 */ /* 0x004fc80000010100 */
[----:B------:R-:W0:Y:S01]  /*1cb0*/  MUFU.EX2 R29, R29 ;  /* 0x0000001d001d7308 */ /* 0x000e220000000800 */
[----:B------:R-:W-:Y:S01]  /*1cc0*/  FFMA.FTZ R31, R17, R22, R15 ;  /* 0x00000016111f7223 */ /* 0x000fe2000001000f */
[----:B-1----:R-:W-:Y:S01]  /*1cd0*/  FADD.FTZ R28, R28, 1 ;  /* 0x3f8000001c1c7421 */ /* 0x002fe20000010000 */
[----:B------:R-:W-:Y:S02]  /*1ce0*/  FFMA.FTZ R25, R25, R32, 1 ;  /* 0x3f80000019197423 */ /* 0x000fe40000010020 */
[----:B------:R-:W-:-:S03]  /*1cf0*/  FMUL.FTZ R35, R31, -1.4426950216293334961 ;  /* 0xbfb8aa3b1f237820 */ /* 0x000fc60000410000 */
[----:B------:R-:W1:Y:S01]  /*1d00*/  MUFU.RCP R28, R28 ;  /* 0x0000001c001c7308 */ /* 0x000e620000001000 */
[----:B0-----:R-:W-:Y:S01]  /*1d10*/  FADD.FTZ R34, R29, 1 ;  /* 0x3f8000001d227421 */ /* 0x001fe20000010000 */
[----:B------:R-:W-:-:S06]  /*1d20*/  HADD2.F32 R29, -RZ, R41.H0_H0 ;  /* 0x20000029ff1d7230 */ /* 0x000fcc0000004100 */
[----:B------:R-:W0:Y:S01]  /*1d30*/  MUFU.EX2 R35, R35 ;  /* 0x0000002300237308 */ /* 0x000e220000000800 */
[----:B------:R-:W-:-:S03]  /*1d40*/  FMUL.FTZ R30, R29, R30 ;  /* 0x0000001e1d1e7220 */ /* 0x000fc60000410000 */
[----:B------:R-:W2:Y:S01]  /*1d50*/  MUFU.RCP R34, R34 ;  /* 0x0000002200227308 */ /* 0x000ea20000001000 */
[----:B------:R-:W-:Y:S02]  /*1d60*/  HADD2.F32 R29, -RZ, R41.H1_H1 ;  /* 0x30000029ff1d7230 */ /* 0x000fe40000004100 */
[----:B-1----:R-:W-:-:S03]  /*1d70*/  FADD.FTZ R32, -R28, 1 ;  /* 0x3f8000001c207421 */ /* 0x002fc60000010100 */
[----:B------:R-:W-:Y:S01]  /*1d80*/  FMUL.FTZ R29, R29, R28 ;  /* 0x0000001c1d1d7220 */ /* 0x000fe20000410000 */
[----:B------:R-:W-:Y:S01]  /*1d90*/  FFMA.FTZ R32, R27, R32, 1 ;  /* 0x3f8000001b207423 */ /* 0x000fe20000010020 */
[----:B0-----:R-:W-:Y:S01]  /*1da0*/  FADD.FTZ R27, R35, 1 ;  /* 0x3f800000231b7421 */ /* 0x001fe20000010000 */
[----:B------:R-:W-:Y:S02]  /*1db0*/  HADD2.F32 R35, -RZ, R39.H0_H0 ;  /* 0x20000027ff237230 */ /* 0x000fe40000004100 */
[----:B------:R-:W-:-:S03]  /*1dc0*/  FMUL.FTZ R29, R29, R32 ;  /* 0x000000201d1d7220 */ /* 0x000fc60000410000 */
[----:B------:R-:W0:Y:S01]  /*1dd0*/  MUFU.RCP R27, R27 ;  /* 0x0000001b001b7308 */ /* 0x000e220000001000 */
[----:B--2---:R-:W-:-:S04]  /*1de0*/  FADD.FTZ R28, -R34, 1 ;  /* 0x3f800000221c7421 */ /* 0x004fc80000010100 */
[----:B------:R-:W-:Y:S01]  /*1df0*/  FFMA.FTZ R33, R33, R28, 1 ;  /* 0x3f80000021217423 */ /* 0x000fe2000001001c */
[----:B------:R-:W-:Y:S01]  /*1e00*/  FMUL.FTZ R28, R35, R34 ;  /* 0x00000022231c7220 */ /* 0x000fe20000410000 */
[----:B------:R-:W-:-:S03]  /*1e10*/  HADD2.F32 R34, -RZ, R39.H1_H1 ;  /* 0x30000027ff227230 */ /* 0x000fc60000004100 */
[----:B------:R-:W-:Y:S02]  /*1e20*/  FMUL.FTZ R28, R28, R33 ;  /* 0x000000211c1c7220 */ /* 0x000fe40000410000 */
[----:B0-----:R-:W-:Y:S01]  /*1e30*/  FMUL.FTZ R35, R34, R27 ;  /* 0x0000001b22237220 */ /* 0x001fe20000410000 */
[----:B------:R-:W-:-:S04]  /*1e40*/  FADD.FTZ R34, -R27, 1 ;  /* 0x3f8000001b227421 */ /* 0x000fc80000010100 */
[----:B------:R-:W-:Y:S01]  /*1e50*/  FFMA.FTZ R50, R31, R34, 1 ;  /* 0x3f8000001f327423 */ /* 0x000fe20000010022 */
[----:B------:R-:W-:Y:S01]  /*1e60*/  FMUL.FTZ R34, R30, R25 ;  /* 0x000000191e227220 */ /* 0x000fe20000410000 */
[----:B------:R-:W-:Y:S02]  /*1e70*/  HADD2.F32 R25, -RZ, R38.H0_H0 ;  /* 0x20000026ff197230 */ /* 0x000fe40000004100 */
[C---:B------:R-:W-:Y:S01]  /*1e80*/  FMUL.FTZ R30, R16.reuse, R26 ;  /* 0x0000001a101e7220 */ /* 0x040fe20000410000 */
[----:B------:R-:W-:Y:S01]  /*1e90*/  FMUL.FTZ R27, R35, R50 ;  /* 0x00000032231b7220 */ /* 0x000fe20000410000 */
[----:B------:R-:W-:Y:S01]  /*1ea0*/  FMUL.FTZ R31, R17, R24 ;  /* 0x00000018111f7220 */ /* 0x000fe20000410000 */
[----:B------:R-:W-:Y:S01]  /*1eb0*/  FMUL.FTZ R35, R16, R34 ;  /* 0x0000002210237220 */ /* 0x000fe20000410000 */
[----:B------:R-:W-:Y:S01]  /*1ec0*/  FADD.FTZ R32, -R12, R25 ;  /* 0x000000190c207221 */ /* 0x000fe20000010100 */
[----:B------:R-:W-:Y:S01]  /*1ed0*/  FFMA.FTZ R33, R19, R30, RZ ;  /* 0x0000001e13217223 */ /* 0x000fe200000100ff */
[----:B------:R-:W-:-:S02]  /*1ee0*/  FADD.FTZ R30, RZ, R30 ;  /* 0x0000001eff1e7221 */ /* 0x000fc40000010000 */
[----:B------:R-:W-:Y:S01]  /*1ef0*/  FMUL.FTZ R25, R32, R13 ;  /* 0x0000000d20197220 */ /* 0x000fe20000410000 */
[----:B------:R-:W-:Y:S01]  /*1f00*/  FFMA.FTZ R32, R18, R31, R33 ;  /* 0x0000001f12207223 */ /* 0x000fe20000010021 */
[----:B------:R-:W-:Y:S01]  /*1f10*/  FADD.FTZ R33, R31, R30 ;  /* 0x0000001e1f217221 */ /* 0x000fe20000010000 */
[----:B------:R-:W-:Y:S01]  /*1f20*/  FFMA.FTZ R30, R19, R26, RZ ;  /* 0x0000001a131e7223 */ /* 0x000fe200000100ff */
[----:B------:R-:W-:Y:S01]  /*1f30*/  FFMA.FTZ R49, R16, R25, R14 ;  /* 0x0000001910317223 */ /* 0x000fe2000001000e */
[----:B------:R-:W-:Y:S01]  /*1f40*/  FADD.FTZ R31, RZ, R26 ;  /* 0x0000001aff1f7221 */ /* 0x000fe20000010000 */
[----:B------:R-:W-:Y:S02]  /*1f50*/  HADD2.F32 R26, -RZ, R37.H0_H0 ;  /* 0x20000025ff1a7230 */ /* 0x000fe40000004100 */
[----:B------:R-:W-:Y:S01]  /*1f60*/  FFMA.FTZ R30, R23, R34, R30 ;  /* 0x00000022171e7223 */ /* 0x000fe2000001001e */
[----:B------:R-:W-:Y:S01]  /*1f70*/  FMUL.FTZ R50, R49, -1.4426950216293334961 ;  /* 0xbfb8aa3b31327820 */ /* 0x000fe20000410000 */
[----:B------:R-:W-:Y:S01]  /*1f80*/  FFMA.FTZ R32, R23, R35, R32 ;  /* 0x0000002317207223 */ /* 0x000fe20000010020 */
[----:B------:R-:W-:-:S02]  /*1f90*/  HADD2.F32 R23, -RZ, R38.H1_H1 ;  /* 0x30000026ff177230 */ /* 0x000fc40000004100 */
[----:B------:R-:W-:Y:S01]  /*1fa0*/  FADD.FTZ R31, R31, R34 ;  /* 0x000000221f1f7221 */ /* 0x000fe20000010000 */
[----:B------:R-:W-:Y:S01]  /*1fb0*/  FFMA.FTZ R30, R21, R28, R30 ;  /* 0x0000001c151e7223 */ /* 0x000fe2000001001e */
[----:B------:R-:W0:Y:S01]  /*1fc0*/  MUFU.EX2 R50, R50 ;  /* 0x0000003200327308 */ /* 0x000e220000000800 */
[----:B------:R-:W-:Y:S01]  /*1fd0*/  FADD.FTZ R34, -R12, R23 ;  /* 0x000000170c227221 */ /* 0x000fe20000010100 */
[----:B0-----:R-:W-:-:S06]  /*1fe0*/  FADD.FTZ R51, R50, 1 ;  /* 0x3f80000032337421 */ /* 0x001fcc0000010000 */
[----:B------:R-:W0:Y:S02]  /*1ff0*/  MUFU.RCP R51, R51 ;  /* 0x0000003300337308 */ /* 0x000e240000001000 */
[----:B0-----:R-:W-:Y:S01]  /*2000*/  FMUL.FTZ R19, R26, R51 ;  /* 0x000000331a137220 */ /* 0x001fe20000410000 */
[----:B------:R-:W-:-:S04]  /*2010*/  FADD.FTZ R26, -R51, 1 ;  /* 0x3f800000331a7421 */ /* 0x000fc80000010100 */
[----:B------:R-:W-:-:S04]  /*2020*/  FFMA.FTZ R26, R49, R26, 1 ;  /* 0x3f800000311a7423 */ /* 0x000fc8000001001a */
[----:B------:R-:W-:Y:S01]  /*2030*/  FMUL.FTZ R19, R19, R26 ;  /* 0x0000001a13137220 */ /* 0x000fe20000410000 */
[----:B------:R-:W-:Y:S01]  /*2040*/  FMUL.FTZ R26, R34, R13 ;  /* 0x0000000d221a7220 */ /* 0x000fe20000410000 */
[----:B------:R-:W-:Y:S01]  /*2050*/  FADD.FTZ R34, R33, R35 ;  /* 0x0000002321227221 */ /* 0x000fe20000010000 */
[----:B------:R-:W-:Y:S01]  /*2060*/  FFMA.FTZ R33, R18, R24, RZ ;  /* 0x0000001812217223 */ /* 0x000fe200000100ff */
[----:B------:R-:W-:Y:S01]  /*2070*/  FADD.FTZ R24, RZ, R24 ;  /* 0x00000018ff187221 */ /* 0x000fe20000010000 */
[----:B------:R-:W-:Y:S01]  /*2080*/  FFMA.FTZ R23, R17, R26, R15 ;  /* 0x0000001a11177223 */ /* 0x000fe2000001000f */
[----:B------:R-:W-:Y:S01]  /*2090*/  FFMA.FTZ R30, R25, R19, R30 ;  /* 0x00000013191e7223 */ /* 0x000fe2000001001e */
[-C--:B------:R-:W-:Y:S01]  /*20a0*/  FFMA.FTZ R33, R20, R29.reuse, R33 ;  /* 0x0000001d14217223 */ /* 0x080fe20000010021 */
[----:B------:R-:W-:Y:S01]  /*20b0*/  FADD.FTZ R24, R24, R29 ;  /* 0x0000001d18187221 */ /* 0x000fe20000010000 */
[----:B------:R-:W-:Y:S01]  /*20c0*/  FMUL.FTZ R35, R23, -1.4426950216293334961 ;  /* 0xbfb8aa3b17237820 */ /* 0x000fe20000410000 */
[----:B------:R-:W-:Y:S01]  /*20d0*/  FMUL.FTZ R29, R17, R29 ;  /* 0x0000001d111d7220 */ /* 0x000fe20000410000 */
[----:B------:R-:W-:-:S03]  /*20e0*/  FFMA.FTZ R33, R22, R27, R33 ;  /* 0x0000001b16217223 */ /* 0x000fc60000010021 */
[----:B------:R-:W-:Y:S01]  /*20f0*/  FFMA.FTZ R18, R20, R29, R32 ;  /* 0x0000001d14127223 */ /* 0x000fe20000010020 */
[----:B------:R-:W0:Y:S01]  /*2100*/  MUFU.EX2 R35, R35 ;  /* 0x0000002300237308 */ /* 0x000e220000000800 */
[----:B------:R-:W-:Y:S02]  /*2110*/  HADD2.F32 R20, -RZ, R37.H1_H1 ;  /* 0x30000025ff147230 */ /* 0x000fe40000004100 */
[----:B------:R-:W-:Y:S01]  /*2120*/  FADD.FTZ R34, R29, R34 ;  /* 0x000000221d227221 */ /* 0x000fe20000010000 */
[----:B------:R-:W-:-:S04]  /*2130*/  FMUL.FTZ R29, R16, R28 ;  /* 0x0000001c101d7220 */ /* 0x000fc80000410000 */
[----:B------:R-:W-:Y:S01]  /*2140*/  FADD.FTZ R34, R34, R29 ;  /* 0x0000001d22227221 */ /* 0x000fe20000010000 */
[----:B0-----:R-:W-:Y:S01]  /*2150*/  FADD.FTZ R49, R35, 1 ;  /* 0x3f80000023317421 */ /* 0x001fe20000010000 */
[----:B------:R-:W-:-:S05]  /*2160*/  HADD2.F32 R35, -RZ, R36.H0_H0 ;  /* 0x20000024ff237230 */ /* 0x000fca0000004100 */
[----:B------:R-:W0:Y:S02]  /*2170*/  MUFU.RCP R49, R49 ;  /* 0x0000003100317308 */ /* 0x000e240000001000 */
[----:B0-----:R-:W-:Y:S01]  /*2180*/  FADD.FTZ R32, -R49, 1 ;  /* 0x3f80000031207421 */ /* 0x001fe20000010100 */
[----:B------:R-:W-:-:S03]  /*2190*/  FMUL.FTZ R20, R20, R49 ;  /* 0x0000003114147220 */ /* 0x000fc60000410000 */
[----:B------:R-:W-:Y:S01]  /*21a0*/  FFMA.FTZ R23, R23, R32, 1 ;  /* 0x3f80000017177423 */ /* 0x000fe20000010020 */
[----:B------:R-:W-:-:S03]  /*21b0*/  FADD.FTZ R32, -R12, R35 ;  /* 0x000000230c207221 */ /* 0x000fc60000010100 */
[----:B------:R-:W-:Y:S01]  /*21c0*/  FMUL.FTZ R20, R20, R23 ;  /* 0x0000001714147220 */ /* 0x000fe20000410000 */
[----:B------:R-:W-:Y:S01]  /*21d0*/  FMUL.FTZ R23, R32, R13 ;  /* 0x0000000d20177220 */ /* 0x000fe20000410000 */
[----:B------:R-:W-:Y:S01]  /*21e0*/  FADD.FTZ R32, R31, R28 ;  /* 0x0000001c1f207221 */ /* 0x000fe20000010000 */
[----:B------:R-:W-:Y:S01]  /*21f0*/  FFMA.FTZ R28, R21, R29, R18 ;  /* 0x0000001d151c7223 */ /* 0x000fe20000010012 */
[----:B------:R-:W-:Y:S02]  /*2200*/  HADD2.F32 R21, -RZ, R4.H0_H0 ;  /* 0x20000004ff157230 */ /* 0x000fe40000004100 */
[----:B------:R-:W-:Y:S01]  /*2210*/  FFMA.FTZ R35, R16, R23, R14 ;  /* 0x0000001710237223 */ /* 0x000fe2000001000e */
[----:B------:R-:W-:Y:S02]  /*2220*/  HADD2.F32 R31, -RZ, R36.H1_H1 ;  /* 0x30000024ff1f7230 */ /* 0x000fe40000004100 */
[----:B------:R-:W-:Y:S01]  /*2230*/  FADD.FTZ R29, R24, R27 ;  /* 0x0000001b181d7221 */ /* 0x000fe20000010000 */
[----:B------:R-:W-:Y:S01]  /*2240*/  FADD.FTZ R32, R32, R19 ;  /* 0x0000001320207221 */ /* 0x000fe20000010000 */
[----:B------:R-:W-:Y:S01]  /*2250*/  FMUL.FTZ R49, R35, -1.4426950216293334961 ;  /* 0xbfb8aa3b23317820 */ /* 0x000fe20000410000 */
[----:B------:R-:W-:Y:S01]  /*2260*/  FFMA.FTZ R33, R26, R20, R33 ;  /* 0x000000141a217223 */ /* 0x000fe20000010021 */
[----:B------:R-:W-:Y:S01]  /*2270*/  FADD.FTZ R56, -R12, R31 ;  /* 0x0000001f0c387221 */ /* 0x000fe20000010100 */
[----:B------:R-:W-:Y:S01]  /*2280*/  FMUL.FTZ R31, R17, R27 ;  /* 0x0000001b111f7220 */ /* 0x000fe20000410000 */
[----:B------:R-:W-:-:S02]  /*2290*/  HADD2.F32 R27, -RZ, R4.H1_H1 ;  /* 0x30000004ff1b7230 */ /* 0x000fc40000004100 */
[----:B------:R-:W-:Y:S01]  /*22a0*/  FADD.FTZ R29, R29, R20 ;  /* 0x000000141d1d7221 */ /* 0x000fe20000010000 */
[----:B------:R-:W0:Y:S01]  /*22b0*/  MUFU.EX2 R49, R49 ;  /* 0x0000003100317308 */ /* 0x000e220000000800 */
[----:B------:R-:W-:Y:S01]  /*22c0*/  FFMA.FTZ R28, R22, R31, R28 ;  /* 0x0000001f161c7223 */ /* 0x000fe2000001001c */
[----:B------:R-:W-:Y:S01]  /*22d0*/  FADD.FTZ R34, R31, R34 ;  /* 0x000000221f227221 */ /* 0x000fe20000010000 */
[----:B------:R-:W-:-:S04]  /*22e0*/  FMUL.FTZ R31, R16, R19 ;  /* 0x00000013101f7220 */ /* 0x000fc80000410000 */
[----:B------:R-:W-:Y:S01]  /*22f0*/  FFMA.FTZ R28, R25, R31, R28 ;  /* 0x0000001f191c7223 */ /* 0x000fe2000001001c */
[----:B------:R-:W-:Y:S01]  /*2300*/  FADD.FTZ R34, R34, R31 ;  /* 0x0000001f22227221 */ /* 0x000fe20000010000 */
[----:B------:R-:W-:Y:S01]  /*2310*/  FMUL.FTZ R31, R17, R20 ;  /* 0x00000014111f7220 */ /* 0x000fe20000410000 */
[----:B------:R-:W-:-:S03]  /*2320*/  HADD2.F32 R20, -RZ, R7.H1_H1 ;  /* 0x30000007ff147230 */ /* 0x000fc60000004100 */
[----:B------:R-:W-:Y:S01]  /*2330*/  FFMA.FTZ R28, R26, R31, R28 ;  /* 0x0000001f1a1c7223 */ /* 0x000fe2000001001c */
[----:B0-----:R-:W-:Y:S01]  /*2340*/  FADD.FTZ R50, R49, 1 ;  /* 0x3f80000031327421 */ /* 0x001fe20000010000 */
[----:B------:R-:W-:-:S05]  /*2350*/  FADD.FTZ R34, R31, R34 ;  /* 0x000000221f227221 */ /* 0x000fca0000010000 */
[----:B------:R-:W0:Y:S02]  /*2360*/  MUFU.RCP R50, R50 ;  /* 0x0000003200327308 */ /* 0x000e240000001000 */
[----:B0-----:R-:W-:Y:S01]  /*2370*/  FADD.FTZ R18, -R50, 1 ;  /* 0x3f80000032127421 */ /* 0x001fe20000010100 */
[----:B------:R-:W-:-:S03]  /*2380*/  FMUL.FTZ R21, R21, R50 ;  /* 0x0000003215157220 */ /* 0x000fc60000410000 */
[----:B------:R-:W-:-:S04]  /*2390*/  FFMA.FTZ R18, R35, R18, 1 ;  /* 0x3f80000023127423 */ /* 0x000fc80000010012 */
[----:B------:R-:W-:Y:S01]  /*23a0*/  FMUL.FTZ R21, R21, R18 ;  /* 0x0000001215157220 */ /* 0x000fe20000410000 */
[----:B------:R-:W-:-:S03]  /*23b0*/  FMUL.FTZ R18, R56, R13 ;  /* 0x0000000d38127220 */ /* 0x000fc60000410000 */
[-C--:B------:R-:W-:Y:S01]  /*23c0*/  FMUL.FTZ R31, R16, R21.reuse ;  /* 0x00000015101f7220 */ /* 0x080fe20000410000 */
[----:B------:R-:W-:Y:S01]  /*23d0*/  FFMA.FTZ R35, R17, R18, R15 ;  /* 0x0000001211237223 */ /* 0x000fe2000001000f */
[C---:B------:R-:W-:Y:S01]  /*23e0*/  FFMA.FTZ R30, R23.reuse, R21, R30 ;  /* 0x00000015171e7223 */ /* 0x040fe2000001001e */
[----:B------:R-:W-:Y:S01]  /*23f0*/  FADD.FTZ R32, R32, R21 ;  /* 0x0000001520207221 */ /* 0x000fe20000010000 */
[----:B------:R-:W-:Y:S01]  /*2400*/  FFMA.FTZ R28, R23, R31, R28 ;  /* 0x0000001f171c7223 */ /* 0x000fe2000001001c */
[----:B------:R-:W-:Y:S01]  /*2410*/  FMUL.FTZ R49, R35, -1.4426950216293334961 ;  /* 0xbfb8aa3b23317820 */ /* 0x000fe20000410000 */
[----:B------:R-:W-:-:S05]  /*2420*/  FADD.FTZ R34, R34, R31 ;  /* 0x0000001f22227221 */ /* 0x000fca0000010000 */
[----:B------:R-:W0:Y:S02]  /*2430*/  MUFU.EX2 R49, R49 ;  /* 0x0000003100317308 */ /* 0x000e240000000800 */
[----:B0-----:R-:W-:-:S06]  /*2440*/  FADD.FTZ R50, R49, 1 ;  /* 0x3f80000031327421 */ /* 0x001fcc0000010000 */
[----:B------:R-:W0:Y:S02]  /*2450*/  MUFU.RCP R50, R50 ;  /* 0x0000003200327308 */ /* 0x000e240000001000 */
[----:B0-----:R-:W-:Y:S01]  /*2460*/  FMUL.FTZ R22, R27, R50 ;  /* 0x000000321b167220 */ /* 0x001fe20000410000 */
[----:B------:R-:W-:Y:S01]  /*2470*/  FADD.FTZ R24, -R50, 1 ;  /* 0x3f80000032187421 */ /* 0x000fe20000010100 */
[----:B------:R-:W-:Y:S02]  /*2480*/  HADD2.F32 R27, -RZ, R6.H0_H0 ;  /* 0x20000006ff1b7230 */ /* 0x000fe40000004100 */
[----:B------:R-:W-:Y:S02]  /*2490*/  HADD2.F32 R50, -RZ, R7.H0_H0 ;  /* 0x20000007ff327230 */ /* 0x000fe40000004100 */
[----:B------:R-:W-:Y:S01]  /*24a0*/  FFMA.FTZ R35, R35, R24, 1 ;  /* 0x3f80000023237423 */ /* 0x000fe20000010018 */
[----:B------:R-:W-:-:S03]  /*24b0*/  FADD.FTZ R24, -R12, R27 ;  /* 0x0000001b0c187221 */ /* 0x000fc60000010100 */
[----:B------:R-:W-:Y:S01]  /*24c0*/  FMUL.FTZ R22, R22, R35 ;  /* 0x0000002316167220 */ /* 0x000fe20000410000 */
[----:B------:R-:W-:-:S03]  /*24d0*/  FMUL.FTZ R27, R24, R13 ;  /* 0x0000000d181b7220 */ /* 0x000fc60000410000 */
[-C--:B------:R-:W-:Y:S01]  /*24e0*/  FMUL.FTZ R31, R17, R22.reuse ;  /* 0x00000016111f7220 */ /* 0x080fe20000410000 */
[----:B------:R-:W-:Y:S01]  /*24f0*/  FFMA.FTZ R33, R18, R22, R33 ;  /* 0x0000001612217223 */ /* 0x000fe20000010021 */
[----:B------:R-:W-:Y:S01]  /*2500*/  FFMA.FTZ R24, R16, R27, R14 ;  /* 0x0000001b10187223 */ /* 0x000fe2000001000e */
[----:B------:R-:W-:Y:S01]  /*2510*/  FADD.FTZ R29, R29, R22 ;  /* 0x000000161d1d7221 */ /* 0x000fe20000010000 */
[----:B------:R-:W-:Y:S01]  /*2520*/  FFMA.FTZ R28, R18, R31, R28 ;  /* 0x0000001f121c7223 */ /* 0x000fe2000001001c */
[----:B------:R-:W-:Y:S02]  /*2530*/  HADD2.F32 R18, -RZ, R9.H1_H1 ;  /* 0x30000009ff127230 */ /* 0x000fe40000004100 */
        /* <DEDUP_REMOVED lines=10> */
[----:B------:R-:W-:Y:S02]  /*25e0*/  FADD.FTZ R50, -R12, R25 ;  /* 0x000000190c327221 */ /* 0x000fe40000010100 */
[----:B------:R-:W-:Y:S01]  /*25f0*/  FADD.FTZ R32, R32, R19 ;  /* 0x0000001320207221 */ /* 0x000fe20000010000 */
[----:B------:R-:W-:Y:S01]  /*2600*/  FFMA.FTZ R30, R27, R19, R30 ;  /* 0x000000131b1e7223 */ /* 0x000fe2000001001e */
[----:B------:R-:W-:Y:S01]  /*2610*/  FMUL.FTZ R24, R50, R13 ;  /* 0x0000000d32187220 */ /* 0x000fe20000410000 */
[----:B------:R-:W-:Y:S02]  /*2620*/  HADD2.F32 R50, -RZ, R9.H0_H0 ;  /* 0x20000009ff327230 */ /* 0x000fe40000004100 */
[----:B------:R-:W-:Y:S01]  /*2630*/  FMUL.FTZ R19, R16, R19 ;  /* 0x0000001310137220 */ /* 0x000fe20000410000 */
[----:B------:R-:W-:-:S03]  /*2640*/  FFMA.FTZ R25, R17, R24, R15 ;  /* 0x0000001811197223 */ /* 0x000fc6000001000f */
[----:B------:R-:W-:Y:S01]  /*2650*/  FADD.FTZ R34, R34, R19 ;  /* 0x0000001322227221 */ /* 0x000fe20000010000 */
[----:B------:R-:W-:-:S06]  /*2660*/  FMUL.FTZ R35, R25, -1.4426950216293334961 ;  /* 0xbfb8aa3b19237820 */ /* 0x000fcc0000410000 */
[----:B------:R-:W0:Y:S02]  /*2670*/  MUFU.EX2 R35, R35 ;  /* 0x0000002300237308 */ /* 0x000e240000000800 */
        /* <DEDUP_REMOVED lines=8> */
[----:B------:R-:W-:-:S03]  /*2700*/  FMUL.FTZ R25, R26, R13 ;  /* 0x0000000d1a197220 */ /* 0x000fc60000410000 */
[----:B------:R-:W-:Y:S01]  /*2710*/  FADD.FTZ R29, R29, R20 ;  /* 0x000000141d1d7221 */ /* 0x000fe20000010000 */
[----:B------:R-:W-:Y:S01]  /*2720*/  FFMA.FTZ R26, R16, R25, R14 ;  /* 0x00000019101a7223 */ /* 0x000fe2000001000e */
[----:B------:R-:W-:-:S03]  /*2730*/  FFMA.FTZ R33, R24, R20, R33 ;  /* 0x0000001418217223 */ /* 0x000fc60000010021 */
[----:B------:R-:W-:-:S06]  /*2740*/  FMUL.FTZ R35, R26, -1.4426950216293334961 ;  /* 0xbfb8aa3b1a237820 */ /* 0x000fcc0000410000 */
        /* <DEDUP_REMOVED lines=9> */
[----:B------:R-:W-:Y:S02]  /*27e0*/  FFMA.FTZ R30, R25, R21, R30 ;  /* 0x00000015191e7223 */ /* 0x000fe4000001001e */
[----:B------:R-:W-:Y:S01]  /*27f0*/  FMUL.FTZ R26, R50, R13 ;  /* 0x0000000d321a7220 */ /* 0x000fe20000410000 */
[----:B------:R-:W-:Y:S01]  /*2800*/  FFMA.FTZ R50, R27, R19, R28 ;  /* 0x000000131b327223 */ /* 0x000fe2000001001c */
[--C-:B------:R-:W-:Y:S02]  /*2810*/  HADD2.F32 R28, -RZ, R11.reuse.H0_H0 ;  /* 0x2000000bff1c7230 */ /* 0x100fe40000004100 */
[C---:B------:R-:W-:Y:S01]  /*2820*/  FMUL.FTZ R19, R17.reuse, R20 ;  /* 0x0000001411137220 */ /* 0x040fe20000410000 */
[----:B------:R-:W-:Y:S01]  /*2830*/  FFMA.FTZ R23, R17, R26, R15 ;  /* 0x0000001a11177223 */ /* 0x000fe2000001000f */
[----:B------:R-:W-:-:S02]  /*2840*/  HADD2.F32 R20, -RZ, R11.H1_H1 ;  /* 0x3000000bff147230 */ /* 0x000fc40000004100 */
[----:B------:R-:W-:Y:S01]  /*2850*/  FFMA.FTZ R50, R24, R19, R50 ;  /* 0x0000001318327223 */ /* 0x000fe20000010032 */
[----:B------:R-:W-:Y:S01]  /*2860*/  FMUL.FTZ R35, R23, -1.4426950216293334961 ;  /* 0xbfb8aa3b17237820 */ /* 0x000fe20000410000 */
[----:B------:R-:W-:Y:S01]  /*2870*/  FADD.FTZ R34, R19, R34 ;  /* 0x0000002213227221 */ /* 0x000fe20000010000 */
[----:B------:R-:W-:Y:S01]  /*2880*/  FMUL.FTZ R19, R16, R21 ;  /* 0x0000001510137220 */ /* 0x000fe20000410000 */
[----:B------:R-:W-:-:S03]  /*2890*/  FADD.FTZ R21, R32, R21 ;  /* 0x0000001520157221 */ /* 0x000fc60000010000 */
[----:B------:R-:W0:Y:S01]  /*28a0*/  MUFU.EX2 R35, R35 ;  /* 0x0000002300237308 */ /* 0x000e220000000800 */
[----:B------:R-:W-:Y:S01]  /*28b0*/  FFMA.FTZ R25, R25, R19, R50 ;  /* 0x0000001319197223 */ /* 0x000fe20000010032 */
        /* <DEDUP_REMOVED lines=14> */
[----:B------:R-:W-:Y:S01]  /*29a0*/  FADD.FTZ R34, R19, R34 ;  /* 0x0000002213227221 */ /* 0x000fe20000010000 */
[----:B------:R-:W-:-:S06]  /*29b0*/  FMUL.FTZ R31, R22, -1.4426950216293334961 ;  /* 0xbfb8aa3b161f7820 */ /* 0x000fcc0000410000 */
[----:B------:R-:W0:Y:S02]  /*29c0*/  MUFU.EX2 R31, R31 ;  /* 0x0000001f001f7308 */ /* 0x000e240000000800 */
[----:B0-----:R-:W-:Y:S01]  /*29d0*/  FADD.FTZ R35, R31, 1 ;  /* 0x3f8000001f237421 */ /* 0x001fe20000010000 */
[----:B------:R-:W-:-:S05]  /*29e0*/  HADD2.F32 R31, -RZ, R10.H1_H1 ;  /* 0x3000000aff1f7230 */ /* 0x000fca0000004100 */
[----:B------:R-:W0:Y:S02]  /*29f0*/  MUFU.RCP R35, R35 ;  /* 0x0000002300237308 */ /* 0x000e240000001000 */
[----:B0-----:R-:W-:Y:S01]  /*2a00*/  FMUL.FTZ R27, R28, R35 ;  /* 0x000000231c1b7220 */ /* 0x001fe20000410000 */
[----:B------:R-:W-:Y:S01]  /*2a10*/  FADD.FTZ R49, -R35, 1 ;  /* 0x3f80000023317421 */ /* 0x000fe20000010100 */
[----:B------:R-:W-:-:S03]  /*2a20*/  FADD.FTZ R28, -R12, R31 ;  /* 0x0000001f0c1c7221 */ /* 0x000fc60000010100 */
[----:B------:R-:W-:Y:S01]  /*2a30*/  FFMA.FTZ R22, R22, R49, 1 ;  /* 0x3f80000016167423 */ /* 0x000fe20000010031 */
[----:B------:R-:W-:-:S03]  /*2a40*/  FMUL.FTZ R28, R28, R13 ;  /* 0x0000000d1c1c7220 */ /* 0x000fc60000410000 */
[----:B------:R-:W-:Y:S01]  /*2a50*/  FMUL.FTZ R22, R27, R22 ;  /* 0x000000161b167220 */ /* 0x000fe20000410000 */
        /* <DEDUP_REMOVED lines=10> */
[----:B------:R-:W-:Y:S02]  /*2b00*/  FMUL.FTZ R19, R16, R22 ;  /* 0x0000001610137220 */ /* 0x000fe40000410000 */
[----:B------:R-:W-:Y:S02]  /*2b10*/  FMUL.FTZ R25, R17, R56 ;  /* 0x0000003811197220 */ /* 0x000fe40000410000 */
[C---:B------:R-:W-:Y:S01]  /*2b20*/  FFMA.FTZ R27, R23.reuse, R19, R20 ;  /* 0x00000013171b7223 */ /* 0x040fe20000010014 */
[----:B------:R-:W-:Y:S01]  /*2b30*/  FADD.FTZ R34, R34, R19 ;  /* 0x0000001322227221 */ /* 0x000fe20000010000 */
[----:B------:R-:W-:Y:S01]  /*2b40*/  FFMA.FTZ R20, R23, R22, R30 ;  /* 0x0000001617147223 */ /* 0x000fe2000001001e */
[----:B------:R-:W-:Y:S01]  /*2b50*/  FADD.FTZ R22, R21, R22 ;  /* 0x0000001615167221 */ /* 0x000fe20000010000 */
[C---:B------:R-:W-:Y:S01]  /*2b60*/  FFMA.FTZ R19, R28.reuse, R25, R27 ;  /* 0x000000191c137223 */ /* 0x040fe2000001001b */
[----:B------:R-:W-:Y:S01]  /*2b70*/  FADD.FTZ R24, R25, R34 ;  /* 0x0000002219187221 */ /* 0x000fe20000010000 */
[----:B------:R-:W-:Y:S01]  /*2b80*/  FFMA.FTZ R21, R28, R56, R33 ;  /* 0x000000381c157223 */ /* 0x000fe20000010021 */
[----:B------:R-:W-:-:S07]  /*2b90*/  FADD.FTZ R23, R29, R56 ;  /* 0x000000381d177221 */ /* 0x000fce0000010000 */
.L_x_701:
[----:B------:R-:W-:Y:S01]  /*2ba0*/  MOV R25, R19 ;  /* 0x0000001300197202 */ /* 0x000fe20000000f00 */
[----:B------:R-:W0:Y:S01]  /*2bb0*/  S2R R50, SR_TID.X ;  /* 0x0000000000327919 */ /* 0x000e220000002100 */
[C---:B------:R-:W-:Y:S01]  /*2bc0*/  ISETP.GT.AND P0, PT, R0.reuse, 0x1e, PT ;  /* 0x0000001e0000780c */ /* 0x040fe20003f04270 */
[----:B------:R-:W1:Y:S01]  /*2bd0*/  S2UR UR8, SR_CgaCtaId ;  /* 0x00000000000879c3 */ /* 0x000e620000008800 */
[----:B------:R-:W-:Y:S01]  /*2be0*/  UMOV UR5, 0x400 ;  /* 0x0000040000057882 */ /* 0x000fe20000000000 */
[----:B------:R-:W2:Y:S01]  /*2bf0*/  SHFL.DOWN PT, R18, R25, 0x1, 0x1f ;  /* 0x08201f0019127f89 */ /* 0x000ea200000e0000 */
[----:B------:R-:W-:Y:S01]  /*2c00*/  UIADD3 UR4, UPT, UPT, UR5, 0xd0, URZ ;  /* 0x000000d005047890 */ /* 0x000fe2000fffe0ff */
[----:B------:R-:W-:Y:S01]  /*2c10*/  ISETP.GT.AND P2, PT, R0, 0xf, PT ;  /* 0x0000000f0000780c */ /* 0x000fe20003f44270 */
[----:B------:R-:W-:Y:S01]  /*2c20*/  BSSY.RECONVERGENT B0, `(.L_x_702) ;  /* 0x0000025000007945 */ /* 0x000fe20003800200 */
[----:B------:R-:W3:Y:S01]  /*2c30*/  SHFL.DOWN PT, R19, R24, 0x1, 0x1f ;  /* 0x08201f0018137f89 */ /* 0x000ee200000e0000 */
[----:B-1----:R-:W-:-:S05]  /*2c40*/  ULEA UR4, UR8, UR4, 0x18 ;  /* 0x0000000408047291 */ /* 0x002fca000f8ec0ff */
[----:B--2---:R-:W-:Y:S01]  /*2c50*/  @!P0 FADD.FTZ R25, R18, R25 ;  /* 0x0000001912198221 */ /* 0x004fe20000010000 */
[----:B---3--:R-:W-:-:S04]  /*2c60*/  @!P0 FADD.FTZ R24, R19, R24 ;  /* 0x0000001813188221 */ /* 0x008fc80000010000 */
[----:B------:R-:W1:Y:S01]  /*2c70*/  SHFL.DOWN PT, R18, R25, 0x2, 0x1f ;  /* 0x08401f0019127f89 */ /* 0x000e6200000e0000 */
[----:B------:R-:W-:Y:S02]  /*2c80*/  ISETP.GT.AND P0, PT, R0, 0x1d, PT ;  /* 0x0000001d0000780c */ /* 0x000fe40003f04270 */
[C---:B0-----:R-:W-:Y:S01]  /*2c90*/  LEA R49, R50.reuse, UR4, 0x4 ;  /* 0x0000000432317c11 */ /* 0x041fe2000f8e20ff */
[----:B------:R-:W0:Y:S01]  /*2ca0*/  SHFL.DOWN PT, R19, R24, 0x2, 0x1f ;  /* 0x08401f0018137f89 */ /* 0x000e2200000e0000 */
[C---:B------:R-:W-:Y:S02]  /*2cb0*/  ISETP.NE.AND P1, PT, R50.reuse, RZ, PT ;  /* 0x000000ff3200720c */ /* 0x040fe40003f25270 */
[----:B------:R-:W-:Y:S01]  /*2cc0*/  ISETP.GT.U32.AND P3, PT, R50, 0x14, PT ;  /* 0x000000143200780c */ /* 0x000fe20003f64070 */
[----:B------:R-:W-:Y:S06]  /*2cd0*/  STS.128 [R49], R20 ;  /* 0x0000001431007388 */ /* 0x000fec0000000c00 */
[----:B-1----:R-:W-:Y:S01]  /*2ce0*/  @!P0 FADD.FTZ R25, R25, R18 ;  /* 0x0000001219198221 */ /* 0x002fe20000010000 */
[----:B0-----:R-:W-:-:S04]  /*2cf0*/  @!P0 FADD.FTZ R24, R24, R19 ;  /* 0x0000001318188221 */ /* 0x001fc80000010000 */
        /* <DEDUP_REMOVED lines=23> */
.L_x_703:
[----:B------:R-:W-:Y:S05]  /*2e70*/  BSYNC.RECONVERGENT B0 ;  /* 0x0000000000007941 */ /* 0x000fea0003800200 */
.L_x_702:
[----:B------:R-:W-:Y:S06]  /*2e80*/  BAR.SYNC.DEFER_BLOCKING 0x0 ;  /* 0x0000000000007b1d */ /* 0x000fec0000010000 */
[----:B------:R-:W-:Y:S04]  /*2e90*/  BSSY.RECONVERGENT B0, `(.L_x_704) ;  /* 0x0000035000007945 */ /* 0x000fe80003800200 */
[----:B------:R-:W-:Y:S05]  /*2ea0*/  @P1 BRA `(.L_x_705) ;  /* 0x0000000000cc1947 */ /* 0x000fea0003800000 */
[----:B------:R-:W-:-:S09]  /*2eb0*/  ULEA UR4, UR8, UR5, 0x18 ;  /* 0x0000000508047291 */ /* 0x000fd2000f8ec0ff */
[----:B--2---:R-:W2:Y:S04]  /*2ec0*/  LDS.128 R28, [UR4+0x20] ;  /* 0x00002004ff1c7984 */ /* 0x004ea80008000c00 */
[----:B-1-3--:R-:W1:Y:S01]  /*2ed0*/  LDS.128 R24, [UR4+0x30] ;  /* 0x00003004ff187984 */ /* 0x00ae620008000c00 */
[----:B--2---:R-:W-:Y:S01]  /*2ee0*/  FADD.FTZ R33, R18, R28 ;  /* 0x0000001c12217221 */ /* 0x004fe20000010000 */
[----:B0-----:R-:W-:-:S03]  /*2ef0*/  FADD.FTZ R18, R19, R29 ;  /* 0x0000001d13127221 */ /* 0x001fc60000010000 */
[----:B------:R-:W-:Y:S01]  /*2f00*/  FADD.FTZ R33, R33, R30 ;  /* 0x0000001e21217221 */ /* 0x000fe20000010000 */
[----:B------:R-:W-:Y:S02]  /*2f10*/  FADD.FTZ R18, R18, R31 ;  /* 0x0000001f12127221 */ /* 0x000fe40000010000 */
[----:B------:R-:W-:Y:S01]  /*2f20*/  LDS.128 R28, [UR4+0x50] ;  /* 0x00005004ff1c7984 */ /* 0x000fe20008000c00 */
[----:B-1----:R-:W-:Y:S01]  /*2f30*/  FADD.FTZ R19, R33, R24 ;  /* 0x0000001821137221 */ /* 0x002fe20000010000 */
[----:B------:R-:W-:Y:S02]  /*2f40*/  FADD.FTZ R18, R18, R25 ;  /* 0x0000001912127221 */ /* 0x000fe40000010000 */
[----:B------:R-:W0:Y:S01]  /*2f50*/  LDS.128 R32, [UR4+0x40] ;  /* 0x00004004ff207984 */ /* 0x000e220008000c00 */
[----:B------:R-:W-:Y:S01]  /*2f60*/  FADD.FTZ R19, R19, R26 ;  /* 0x0000001a13137221 */ /* 0x000fe20000010000 */
[----:B------:R-:W-:Y:S02]  /*2f70*/  FADD.FTZ R18, R18, R27 ;  /* 0x0000001b12127221 */ /* 0x000fe40000010000 */
[----:B------:R-:W-:Y:S01]  /*2f80*/  LDS.128 R24, [UR4+0x70] ;  /* 0x00007004ff187984 */ /* 0x000fe20008000c00 */
[----:B0-----:R-:W-:Y:S01]  /*2f90*/  FADD.FTZ R19, R19, R32 ;  /* 0x0000002013137221 */ /* 0x001fe20000010000 */
[----:B------:R-:W-:-:S03]  /*2fa0*/  FADD.FTZ R18, R18, R33 ;  /* 0x0000002112127221 */ /* 0x000fc60000010000 */
[----:B------:R-:W-:Y:S01]  /*2fb0*/  FADD.FTZ R19, R19, R34 ;  /* 0x0000002213137221 */ /* 0x000fe20000010000 */
[----:B------:R-:W-:Y:S02]  /*2fc0*/  FADD.FTZ R18, R18, R35 ;  /* 0x0000002312127221 */ /* 0x000fe40000010000 */
[----:B------:R-:W0:Y:S01]  /*2fd0*/  LDS.128 R32, [UR4+0x60] ;  /* 0x00006004ff207984 */ /* 0x000e220008000c00 */
[----:B------:R-:W-:Y:S01]  /*2fe0*/  FADD.FTZ R19, R19, R28 ;  /* 0x0000001c13137221 */ /* 0x000fe20000010000 */
[----:B------:R-:W-:-:S03]  /*2ff0*/  FADD.FTZ R18, R18, R29 ;  /* 0x0000001d12127221 */ /* 0x000fc60000010000 */
        /* <DEDUP_REMOVED lines=21> */
[----:B------:R-:W-:-:S03]  /*3150*/  FADD.FTZ R18, R18, R31 ;  /* 0x0000001f12127221 */ /* 0x000fc60000010000 */
        /* <DEDUP_REMOVED lines=8> */
.L_x_705:
[----:B------:R-:W-:Y:S05]  /*31e0*/  BSYNC.RECONVERGENT B0 ;  /* 0x0000000000007941 */ /* 0x000fea0003800200 */
.L_x_704:
[----:B------:R-:W-:Y:S06]  /*31f0*/  BAR.SYNC.DEFER_BLOCKING 0x0 ;  /* 0x0000000000007b1d */ /* 0x000fec0000010000 */
[----:B------:R-:W-:Y:S04]  /*3200*/  BSSY.RECONVERGENT B0, `(.L_x_706) ;  /* 0x000009d000007945 */ /* 0x000fe80003800200 */
[----:B------:R-:W-:Y:S05]  /*3210*/  @P3 BRA `(.L_x_707) ;  /* 0x00000008006c3947 */ /* 0x000fea0003800000 */
[----:B-1-3--:R-:W1:Y:S04]  /*3220*/  LDS.128 R24, [R49+0x150] ;  /* 0x0001500031187984 */ /* 0x00ae680000000c00 */
[----:B--2---:R-:W2:Y:S04]  /*3230*/  LDS.128 R28, [R49+0x2a0] ;  /* 0x0002a000311c7984 */ /* 0x004ea80000000c00 */
[----:B------:R-:W3:Y:S01]  /*3240*/  LDS.128 R32, [R49+0x3f0] ;  /* 0x0003f00031207984 */ /* 0x000ee20000000c00 */
        /* <DEDUP_REMOVED lines=9> */
[----:B---3--:R-:W-:Y:S01]  /*32e0*/  FADD.FTZ R30, R20, R33 ;  /* 0x00000021141e7221 */ /* 0x008fe20000010000 */
[----:B------:R-:W-:Y:S01]  /*32f0*/  FADD.FTZ R29, R21, R34 ;  /* 0x00000022151d7221 */ /* 0x000fe20000010000 */
[----:B------:R-:W-:Y:S01]  /*3300*/  FADD.FTZ R51, R51, R32 ;  /* 0x0000002033337221 */ /* 0x000fe20000010000 */
[----:B------:R-:W2:Y:S01]  /*3310*/  LDS.128 R20, [R49+0x690] ;  /* 0x0006900031147984 */ /* 0x000ea20000000c00 */
[----:B------:R-:W-:-:S02]  /*3320*/  FADD.FTZ R28, R28, R35 ;  /* 0x000000231c1c7221 */ /* 0x000fc40000010000 */
        /* <DEDUP_REMOVED lines=126> */
[----:B------:R-:W-:Y:S01]  /*3b10*/  LDS.128 R28, [R49+0x28b0] ;  /* 0x0028b000311c7984 */ /* 0x000fe20000000c00 */
        /* <DEDUP_REMOVED lines=8> */
[----:B------:R-:W-:Y:S01]  /*3ba0*/  FADD.FTZ R20, R51, R28 ;  /* 0x0000001c33147221 */ /* 0x000fe20000010000 */
[----:B------:R-:W-:Y:S01]  /*3bb0*/  FADD.FTZ R22, R33, R30 ;  /* 0x0000001e21167221 */ /* 0x000fe20000010000 */
[----:B------:R-:W-:-:S07]  /*3bc0*/  FADD.FTZ R23, R32, R31 ;  /* 0x0000001f20177221 */ /* 0x000fce0000010000 */
.L_x_707:
[----:B------:R-:W-:Y:S05]  /*3bd0*/  BSYNC.RECONVERGENT B0 ;  /* 0x0000000000007941 */ /* 0x000fea0003800200 */
.L_x_706:
[----:B------:R-:W4:Y:S01]  /*3be0*/  LDC R26, c[0x0][0x374] ;  /* 0x0000dd00ff1a7b82 */ /* 0x000f220000000800 */
[----:B------:R-:W-:Y:S01]  /*3bf0*/  BSSY.RECONVERGENT B0, `(.L_x_708) ;  /* 0x000001f000007945 */ /* 0x000fe20003800200 */
[----:B------:R-:W-:-:S06]  /*3c00*/  IMAD R27, R5, 0x15, R50 ;  /* 0x00000015051b7824 */ /* 0x000fcc00078e0232 */
[----:B---3--:R-:W3:Y:S02]  /*3c10*/  LDC R24, c[0x0][0x370] ;  /* 0x0000dc00ff187b82 */ /* 0x008ee40000000800 */
[----:B---3--:R-:W-:Y:S01]  /*3c20*/  ISETP.GE.U32.AND P0, PT, R24, 0x2, PT ;  /* 0x000000021800780c */ /* 0x008fe20003f06070 */
[----:B----4-:R-:W-:-:S12]  /*3c30*/  @P3 BRA `(.L_x_709) ;  /* 0x0000000000683947 */ /* 0x010fd80003800000 */
[----:B--2---:R-:W2:Y:S08]  /*3c40*/  LDC.64 R28, c[0x0][0x3f8] ;  /* 0x0000fe00ff1c7b82 */ /* 0x004eb00000000a00 */
[----:B------:R-:W3:Y:S01]  /*3c50*/  LDC.64 R34, c[0x0][0x3d8] ;  /* 0x0000f600ff227b82 */ /* 0x000ee20000000a00 */
[----:B--2---:R-:W-:Y:S01]  /*3c60*/  IMAD.WIDE.U32 R30, R28, 0x3, RZ ;  /* 0x000000031c1e7825 */ /* 0x004fe200078e00ff */
[----:B-1----:R-:W-:-:S04]  /*3c70*/  LEA R25, R29, R29, 0x1 ;  /* 0x0000001d1d197211 */ /* 0x002fc800078e08ff */
[----:B------:R-:W-:Y:S01]  /*3c80*/  IADD3 R25, PT, PT, R31, R25, RZ ;  /* 0x000000191f197210 */ /* 0x000fe20007ffe0ff */
[----:B---3--:R-:W-:-:S03]  /*3c90*/  IMAD.WIDE R34, R27, 0x4, R34 ;  /* 0x000000041b227825 */ /* 0x008fc600078e0222 */
[----:B------:R-:W-:-:S04]  /*3ca0*/  LEA.HI R5, P2, R25, R30, RZ, 0x1 ;  /* 0x0000001e19057211 */ /* 0x000fc800078508ff */
[----:B------:R-:W-:Y:S01]  /*3cb0*/  IADD3.X R30, PT, PT, RZ, R25, RZ, P2, !PT ;  /* 0x00000019ff1e7210 */ /* 0x000fe200017fe4ff */
[----:B------:R3:W-:Y:S01]  /*3cc0*/  REDG.E.ADD.F32.FTZ.RN.STRONG.GPU desc[UR6][R34.64], R20 ;  /* 0x00000014220079a6 */ /* 0x0007e2000c12f306 */
[----:B------:R-:W-:Y:S02]  /*3cd0*/  LEA.HI R27, P2, R29, R28, RZ, 0x1 ;  /* 0x0000001c1d1b7211 */ /* 0x000fe400078508ff */
[----:B------:R-:W-:Y:S02]  /*3ce0*/  SHF.L.U64.HI R25, R5, 0x1, R30 ;  /* 0x0000000105197819 */ /* 0x000fe4000001021e */
[----:B------:R-:W-:Y:S02]  /*3cf0*/  IADD3.X R30, PT, PT, RZ, R29, RZ, P2, !PT ;  /* 0x0000001dff1e7210 */ /* 0x000fe400017fe4ff */
[----:B------:R-:W-:Y:S02]  /*3d00*/  SHF.L.U32 R33, R27, 0x1, RZ ;  /* 0x000000011b217819 */ /* 0x000fe400000006ff */
[----:B------:R-:W-:-:S02]  /*3d10*/  SHF.L.U32 R5, R5, 0x1, RZ ;  /* 0x0000000105057819 */ /* 0x000fc400000006ff */
[----:B------:R-:W-:Y:S02]  /*3d20*/  SHF.L.U64.HI R27, R27, 0x1, R30 ;  /* 0x000000011b1b7819 */ /* 0x000fe4000001021e */
[----:B------:R-:W-:Y:S02]  /*3d30*/  LOP3.LUT R33, R33, 0xfffffffc, RZ, 0xc0, !PT ;  /* 0xfffffffc21217812 */ /* 0x000fe400078ec0ff */
[----:B------:R-:W-:Y:S02]  /*3d40*/  LEA R30, P3, R28, R34, 0x2 ;  /* 0x000000221c1e7211 */ /* 0x000fe400078610ff */
[----:B------:R-:W-:Y:S02]  /*3d50*/  LOP3.LUT R5, R5, 0xfffffffc, RZ, 0xc0, !PT ;  /* 0xfffffffc05057812 */ /* 0x000fe400078ec0ff */
        /* <DEDUP_REMOVED lines=8> */
.L_x_709:
[----:B------:R-:W-:Y:S05]  /*3de0*/  BSYNC.RECONVERGENT B0 ;  /* 0x0000000000007941 */ /* 0x000fea0003800200 */
.L_x_708:
[----:B------:R-:W-:Y:S05]  /*3df0*/  @!P0 BRA `(.L_x_710) ;  /* 0x0000000800988947 */ /* 0x000fea0003800000 */
[----:B--23--:R-:W2:Y:S01]  /*3e00*/  LDC.64 R28, c[0x0][0x3d0] ;  /* 0x0000f400ff1c7b82 */ /* 0x00cea20000000a00 */
[----:B------:R-:W3:Y:S01]  /*3e10*/  S2R R5, SR_CTAID.Y ;  /* 0x0000000000057919 */ /* 0x000ee20000002600 */
[----:B------:R-:W-:Y:S02]  /*3e20*/  LOP3.LUT R21, R45, 0x1, RZ, 0xc0, !PT ;  /* 0x000000012d157812 */ /* 0x000fe400078ec0ff */
[----:B------:R-:W-:-:S03]  /*3e30*/  ISETP.GE.U32.AND P2, PT, R24, 0x8, PT ;  /* 0x000000081800780c */ /* 0x000fc60003f46070 */
[----:B------:R-:W-:-:S04]  /*3e40*/  IMAD R23, R21, R26, RZ ;  /* 0x0000001a15177224 */ /* 0x000fc800078e02ff */
[----:B------:R-:W-:-:S05]  /*3e50*/  IMAD R20, R23, R24, RZ ;  /* 0x0000001817147224 */ /* 0x000fca00078e02ff */
[----:B------:R-:W-:-:S05]  /*3e60*/  SHF.L.U32 R21, R20, 0x1, RZ ;  /* 0x0000000114157819 */ /* 0x000fca00000006ff */
[----:B--2---:R-:W-:Y:S01]  /*3e70*/  IMAD.WIDE R28, R21, 0x4, R28 ;  /* 0x00000004151c7825 */ /* 0x004fe200078e021c */
[----:B---3--:R-:W-:Y:S06]  /*3e80*/  @P1 BRA `(.L_x_711) ;  /* 0x0000000000501947 */ /* 0x008fec0003800000 */
[----:B------:R-:W2:Y:S01]  /*3e90*/  LDC.64 R20, c[0x0][0x3c8] ;  /* 0x0000f200ff147b82 */ /* 0x000ea20000000a00 */
[----:B------:R-:W-:Y:S01]  /*3ea0*/  IADD3 R23, PT, PT, R23, R5, RZ ;  /* 0x0000000517177210 */ /* 0x000fe20007ffe0ff */
[----:B-1----:R-:W-:Y:S01]  /*3eb0*/  IMAD R25, R3, R26, R5 ;  /* 0x0000001a03197224 */ /* 0x002fe200078e0205 */
[----:B------:R-:W-:-:S04]  /*3ec0*/  LOP3.LUT P0, R27, R45, 0x2, RZ, 0xc0, !PT ;  /* 0x000000022d1b7812 */ /* 0x000fc8000780c0ff */
[----:B------:R-:W-:Y:S01]  /*3ed0*/  IADD3 R27, PT, PT, -R27, 0x1, RZ ;  /* 0x000000011b1b7810 */ /* 0x000fe20007ffe1ff */
[----:B--2---:R-:W-:-:S04]  /*3ee0*/  IMAD.WIDE.U32 R20, R23, 0x4, R20 ;  /* 0x0000000417147825 */ /* 0x004fc800078e0014 */
[----:B------:R-:W-:Y:S01]  /*3ef0*/  IMAD.WIDE.U32 R22, R25, 0x8, R28 ;  /* 0x0000000819167825 */ /* 0x000fe200078e001c */
[----:B------:R-:W-:-:S04]  /*3f00*/  SEL R25, R24, RZ, !P0 ;  /* 0x000000ff18197207 */ /* 0x000fc80004000000 */
[----:B------:R-:W-:Y:S01]  /*3f10*/  ISETP.NE.AND P0, PT, R25, -0x1, PT ;  /* 0xffffffff1900780c */ /* 0x000fe20003f05270 */
[----:B------:R2:W-:Y:S01]  /*3f20*/  STG.E.64 desc[UR6][R22.64], R18 ;  /* 0x0000001216007986 */ /* 0x0005e2000c101b06 */
[----:B------:R-:W-:Y:S06]  /*3f30*/  MEMBAR.ALL.GPU ;  /* 0x0000000000007992 */ /* 0x000fec000000a000 */
[----:B------:R-:W-:-:S00]  /*3f40*/  ERRBAR ;  /* 0x00000000000079ab */ /* 0x000fc00000000000 */
[----:B------:R-:W-:Y:S06]  /*3f50*/  CGAERRBAR ;  /* 0x00000000000075ab */ /* 0x000fec0000000000 */
[----:B------:R2:W-:Y:S01]  /*3f60*/  REDG.E.ADD.S32.STRONG.GPU desc[UR6][R20.64], R27 ;  /* 0x0000001b1400798e */ /* 0x0005e2000c12e306 */
[----:B------:R-:W-:Y:S05]  /*3f70*/  @!P0 BRA `(.L_x_711) ;  /* 0x0000000000148947 */ /* 0x000fea0003800000 */
.L_x_712:
[----:B--2---:R-:W2:Y:S04]  /*3f80*/  LDG.E.STRONG.GPU R22, desc[UR6][R20.64] ;  /* 0x0000000614167981 */ /* 0x004ea8000c1ef900 */
[----:B--2---:R-:W-:Y:S01]  /*3f90*/  CCTL.IVALL ;  /* 0x00000000ff00798f */ /* 0x004fe20002000000 */
[----:B------:R-:W-:Y:S05]  /*3fa0*/  YIELD ;  /* 0x0000000000007946 */ /* 0x000fea0003800000 */
[----:B------:R-:W-:-:S13]  /*3fb0*/  ISETP.NE.AND P0, PT, R22, R25, PT ;  /* 0x000000191600720c */ /* 0x000fda0003f05270 */
[----:B------:R-:W-:Y:S05]  /*3fc0*/  @P0 BRA `(.L_x_712) ;  /* 0xfffffffc00ec0947 */ /* 0x000fea000383ffff */
.L_x_711:
[----:B------:R-:W-:Y:S05]  /*3fd0*/  WARPSYNC.ALL ;  /* 0x0000000000007948 */ /* 0x000fea0003800000 */
[----:B------:R-:W-:Y:S01]  /*3fe0*/  BAR.SYNC.DEFER_BLOCKING 0x0 ;  /* 0x0000000000007b1d */ /* 0x000fe20000010000 */
[----:B------:R-:W-:-:S05]  /*3ff0*/  HFMA2 R34, -RZ, RZ, 0, 0 ;  /* 0x00000000ff227431 */ /* 0x000fca00000001ff */
[----:B------:R-:W-:Y:S05]  /*4000*/  @!P2 BRA `(.L_x_713) ;  /* 0x00000004001ca947 */ /* 0x000fea0003800000 */
[C-C-:B--2---:R-:W-:Y:S01]  /*4010*/  IMAD R23, R26.reuse, 0x3, R5.reuse ;  /* 0x000000031a177824 */ /* 0x144fe200078e0205 */
[CC--:B------:R-:W-:Y:S01]  /*4020*/  LEA R49, R26.reuse, R5.reuse, 0x1 ;  /* 0x000000051a317211 */ /* 0x0c0fe200078e08ff */
[C-C-:B------:R-:W-:Y:S01]  /*4030*/  IMAD R35, R26.reuse, 0x6, R5.reuse ;  /* 0x000000061a237824 */ /* 0x140fe200078e0205 */
[CC--:B------:R-:W-:Y:S01]  /*4040*/  LEA R21, R26.reuse, R5.reuse, 0x2 ;  /* 0x000000051a157211 */ /* 0x0c0fe200078e10ff */
[C-C-:B-1----:R-:W-:Y:S01]  /*4050*/  IMAD R25, R26.reuse, 0x7, R5.reuse ;  /* 0x000000071a197824 */ /* 0x142fe200078e0205 */
[----:B------:R-:W-:Y:S01]  /*4060*/  IADD3 R57, PT, PT, R5, R26, RZ ;  /* 0x0000001a05397210 */ /* 0x000fe20007ffe0ff */
[----:B------:R-:W-:Y:S01]  /*4070*/  IMAD R27, R26, 0x5, R5 ;  /* 0x000000051a1b7824 */ /* 0x000fe200078e0205 */
[----:B------:R-:W-:Y:S01]  /*4080*/  IADD3 R22, PT, PT, -R3, RZ, RZ ;  /* 0x000000ff03167210 */ /* 0x000fe20007ffe1ff */
[----:B------:R-:W-:Y:S01]  /*4090*/  UMOV UR4, URZ ;  /* 0x000000ff00047c82 */ /* 0x000fe20008000000 */
[----:B------:R-:W-:Y:S02]  /*40a0*/  MOV R51, R5 ;  /* 0x0000000500337202 */ /* 0x000fe40000000f00 */
[----:B------:R-:W-:-:S07]  /*40b0*/  LOP3.LUT R20, R24, 0x7ffffff8, RZ, 0xc0, !PT ;  /* 0x7ffffff818147812 */ /* 0x000fce00078ec0ff */
.L_x_714:
[----:B------:R-:W-:-:S13]  /*40c0*/  ISETP.EQ.OR P0, PT, R22, RZ, P1 ;  /* 0x000000ff1600720c */ /* 0x000fda0000f02670 */
[----:B------:R-:W-:-:S05]  /*40d0*/  @!P0 IMAD.WIDE.U32 R32, R51, 0x8, R28 ;  /* 0x0000000833208825 */ /* 0x000fca00078e001c */
[----:B------:R-:W0:Y:S01]  /*40e0*/  @!P0 LDG.E.64 R30, desc[UR6][R32.64] ;  /* 0x00000006201e8981 */ /* 0x000e22000c1e1b00 */
[----:B------:R-:W-:-:S06]  /*40f0*/  UIADD3 UR5, UPT, UPT, UR4, 0x1, URZ ;  /* 0x0000000104057890 */ /* 0x000fcc000fffe0ff */
[----:B------:R-:W-:-:S13]  /*4100*/  ISETP.EQ.OR P2, PT, R3, UR5, P1 ;  /* 0x0000000503007c0c */ /* 0x000fda0008f42670 */
[----:B------:R-:W-:Y:S01]  /*4110*/  @!P2 IMAD.WIDE.U32 R58, R57, 0x8, R28 ;  /* 0x00000008393aa825 */ /* 0x000fe200078e001c */
[----:B------:R-:W-:-:S03]  /*4120*/  UIADD3 UR5, UPT, UPT, UR4, 0x2, URZ ;  /* 0x0000000204057890 */ /* 0x000fc6000fffe0ff */
[----:B0-----:R-:W-:Y:S01]  /*4130*/  @!P0 FADD.FTZ R18, R18, R30 ;  /* 0x0000001e12128221 */ /* 0x001fe20000010000 */
[----:B------:R-:W-:Y:S02]  /*4140*/  @!P0 FADD.FTZ R19, R19, R31 ;  /* 0x0000001f13138221 */ /* 0x000fe40000010000 */
[----:B------:R-:W2:Y:S01]  /*4150*/  @!P2 LDG.E.64 R30, desc[UR6][R58.64] ;  /* 0x000000063a1ea981 */ /* 0x000ea2000c1e1b00 */
[----:B------:R-:W-:-:S13]  /*4160*/  ISETP.EQ.OR P0, PT, R3, UR5, P1 ;  /* 0x0000000503007c0c */ /* 0x000fda0008f02670 */
[----:B------:R-:W-:Y:S01]  /*4170*/  @!P0 IMAD.WIDE.U32 R32, R49, 0x8, R28 ;  /* 0x0000000831208825 */ /* 0x000fe200078e001c */
[----:B------:R-:W-:-:S03]  /*4180*/  UIADD3 UR5, UPT, UPT, UR4, 0x3, URZ ;  /* 0x0000000304057890 */ /* 0x000fc6000fffe0ff */
[----:B--2---:R-:W-:Y:S01]  /*4190*/  @!P2 FADD.FTZ R18, R18, R30 ;  /* 0x0000001e1212a221 */ /* 0x004fe20000010000 */
[----:B------:R-:W-:Y:S02]  /*41a0*/  @!P2 FADD.FTZ R19, R19, R31 ;  /* 0x0000001f1313a221 */ /* 0x000fe40000010000 */
[----:B------:R-:W2:Y:S01]  /*41b0*/  @!P0 LDG.E.64 R30, desc[UR6][R32.64] ;  /* 0x00000006201e8981 */ /* 0x000ea2000c1e1b00 */
[----:B------:R-:W-:Y:S01]  /*41c0*/  ISETP.EQ.OR P2, PT, R3, UR5, P1 ;  /* 0x0000000503007c0c */ /* 0x000fe20008f42670 */
[----:B------:R-:W-:Y:S01]  /*41d0*/  UIADD3 UR5, UPT, UPT, UR4, 0x4, URZ ;  /* 0x0000000404057890 */ /* 0x000fe2000fffe0ff */
[----:B--2---:R-:W-:Y:S01]  /*41e0*/  @!P0 FADD.FTZ R18, R18, R30 ;  /* 0x0000001e12128221 */ /* 0x004fe20000010000 */
[----:B------:R-:W-:-:S10]  /*41f0*/  @!P0 FADD.FTZ R19, R19, R31 ;  /* 0x0000001f13138221 */ /* 0x000fd40000010000 */
[----:B------:R-:W-:-:S06]  /*4200*/  @!P2 IMAD.WIDE.U32 R30, R23, 0x8, R28 ;  /* 0x00000008171ea825 */ /* 0x000fcc00078e001c */
[----:B------:R-:W2:Y:S01]  /*4210*/  @!P2 LDG.E.64 R30, desc[UR6][R30.64] ;  /* 0x000000061e1ea981 */ /* 0x000ea2000c1e1b00 */
[----:B------:R-:W-:Y:S01]  /*4220*/  ISETP.EQ.OR P0, PT, R3, UR5, P1 ;  /* 0x0000000503007c0c */ /* 0x000fe20008f02670 */
[----:B------:R-:W-:-:S12]  /*4230*/  UIADD3 UR5, UPT, UPT, UR4, 0x5, URZ ;  /* 0x0000000504057890 */ /* 0x000fd8000fffe0ff */
[----:B------:R-:W-:-:S06]  /*4240*/  @!P0 IMAD.WIDE.U32 R32, R21, 0x8, R28 ;  /* 0x0000000815208825 */ /* 0x000fcc00078e001c */
[----:B------:R-:W3:Y:S01]  /*4250*/  @!P0 LDG.E.64 R32, desc[UR6][R32.64] ;  /* 0x0000000620208981 */ /* 0x000ee2000c1e1b00 */
[----:B--2---:R-:W-:Y:S01]  /*4260*/  @!P2 FADD.FTZ R18, R18, R30 ;  /* 0x0000001e1212a221 */ /* 0x004fe20000010000 */
[----:B------:R-:W-:Y:S01]  /*4270*/  @!P2 FADD.FTZ R19, R19, R31 ;  /* 0x0000001f1313a221 */ /* 0x000fe20000010000 */
[----:B------:R-:W-:-:S13]  /*4280*/  ISETP.EQ.OR P2, PT, R3, UR5, P1 ;  /* 0x0000000503007c0c */ /* 0x000fda0008f42670 */
[----:B------:R-:W-:-:S06]  /*4290*/  @!P2 IMAD.WIDE.U32 R30, R27, 0x8, R28 ;  /* 0x000000081b1ea825 */ /* 0x000fcc00078e001c */
[----:B------:R-:W2:Y:S01]  /*42a0*/  @!P2 LDG.E.64 R30, desc[UR6][R30.64] ;  /* 0x000000061e1ea981 */ /* 0x000ea2000c1e1b00 */
[----:B------:R-:W-:Y:S01]  /*42b0*/  UIADD3 UR5, UPT, UPT, UR4, 0x6, URZ ;  /* 0x0000000604057890 */ /* 0x000fe2000fffe0ff */
[----:B---3--:R-:W-:Y:S01]  /*42c0*/  @!P0 FADD.FTZ R18, R18, R32 ;  /* 0x0000002012128221 */ /* 0x008fe20000010000 */
[----:B------:R-:W-:-:S04]  /*42d0*/  @!P0 FADD.FTZ R19, R19, R33 ;  /* 0x0000002113138221 */ /* 0x000fc80000010000 */
        /* <DEDUP_REMOVED lines=12> */
[----:B------:R-:W-:Y:S02]  /*43a0*/  ISETP.NE.AND P0, PT, R20, UR4, PT ;  /* 0x0000000414007c0c */ /* 0x000fe4000bf05270 */
        /* <DEDUP_REMOVED lines=11> */
[----:B------:R-:W-:Y:S06]  /*4460*/  @P0 BRA `(.L_x_714) ;  /* 0xfffffffc00140947 */ /* 0x000fec000383ffff */
[----:B------:R-:W-:-:S07]  /*4470*/  MOV R34, R20 ;  /* 0x0000001400227202 */ /* 0x000fce0000000f00 */
.L_x_713:
[----:B--2---:R-:W-:-:S13]  /*4480*/  LOP3.LUT P0, R20, R24, 0x7, RZ, 0xc0, !PT ;  /* 0x0000000718147812 */ /* 0x004fda000780c0ff */
[----:B------:R-:W-:Y:S05]  /*4490*/  @!P0 BRA `(.L_x_710) ;  /* 0x0000000000f08947 */ /* 0x000fea0003800000 */
[----:B------:R-:W-:-:S04]  /*44a0*/  IADD3 R20, PT, PT, R20, -0x1, RZ ;  /* 0xffffffff14147810 */ /* 0x000fc80007ffe0ff */
[----:B------:R-:W-:-:S13]  /*44b0*/  ISETP.GE.U32.AND P0, PT, R20, 0x3, PT ;  /* 0x000000031400780c */ /* 0x000fda0003f06070 */
[----:B------:R-:W-:Y:S05]  /*44c0*/  @!P0 BRA `(.L_x_715) ;  /* 0x0000000000708947 */ /* 0x000fea0003800000 */
[C---:B------:R-:W-:Y:S02]  /*44d0*/  IADD3 R20, PT, PT, R34.reuse, 0x1, RZ ;  /* 0x0000000122147810 */ /* 0x040fe40007ffe0ff */
[CC--:B------:R-:W-:Y:S02]  /*44e0*/  ISETP.EQ.OR P0, PT, R34.reuse, R3.reuse, P1 ;  /* 0x000000032200720c */ /* 0x0c0fe40000f02670 */
[----:B------:R-:W-:Y:S02]  /*44f0*/  IADD3 R22, PT, PT, R34, 0x2, RZ ;  /* 0x0000000222167810 */ /* 0x000fe40007ffe0ff */
[-C--:B------:R-:W-:Y:S02]  /*4500*/  ISETP.EQ.OR P2, PT, R20, R3.reuse, P1 ;  /* 0x000000031400720c */ /* 0x080fe40000f42670 */
[----:B------:R-:W-:Y:S02]  /*4510*/  ISETP.EQ.OR P3, PT, R22, R3, P1 ;  /* 0x000000031600720c */ /* 0x000fe40000f62670 */
[----:B------:R-:W-:-:S04]  /*4520*/  IADD3 R32, PT, PT, R34, 0x3, RZ ;  /* 0x0000000322207810 */ /* 0x000fc80007ffe0ff */
[----:B------:R-:W-:Y:S01]  /*4530*/  ISETP.EQ.OR P4, PT, R32, R3, P1 ;  /* 0x000000032000720c */ /* 0x000fe20000f82670 */
[----:B------:R-:W-:-:S04]  /*4540*/  @!P0 IMAD R21, R34, R26, R5 ;  /* 0x0000001a22158224 */ /* 0x000fc800078e0205 */
[----:B------:R-:W-:Y:S02]  /*4550*/  @!P2 IMAD R23, R20, R26, R5 ;  /* 0x0000001a1417a224 */ /* 0x000fe400078e0205 */
[----:B------:R-:W-:-:S04]  /*4560*/  @!P0 IMAD.WIDE.U32 R20, R21, 0x8, R28 ;  /* 0x0000000815148825 */ /* 0x000fc800078e001c */
[-C--:B------:R-:W-:Y:S02]  /*4570*/  @!P3 IMAD R31, R22, R26.reuse, R5 ;  /* 0x0000001a161fb224 */ /* 0x080fe400078e0205 */
[--C-:B------:R-:W-:Y:S01]  /*4580*/  @!P2 IMAD.WIDE.U32 R22, R23, 0x8, R28.reuse ;  /* 0x000000081716a825 */ /* 0x100fe200078e001c */
[----:B------:R-:W0:Y:S03]  /*4590*/  @!P0 LDG.E.64 R20, desc[UR6][R20.64] ;  /* 0x0000000614148981 */ /* 0x000e26000c1e1b00 */
[----:B------:R-:W-:Y:S02]  /*45a0*/  @!P3 IMAD.WIDE.U32 R30, R31, 0x8, R28 ;  /* 0x000000081f1eb825 */ /* 0x000fe400078e001c */
[----:B------:R-:W2:Y:S02]  /*45b0*/  @!P2 LDG.E.64 R22, desc[UR6][R22.64] ;  /* 0x000000061616a981 */ /* 0x000ea4000c1e1b00 */
[----:B------:R-:W-:-:S02]  /*45c0*/  @!P4 IMAD R33, R32, R26, R5 ;  /* 0x0000001a2021c224 */ /* 0x000fc400078e0205 */
        /* <DEDUP_REMOVED lines=12> */
.L_x_715:
        /* <DEDUP_REMOVED lines=15> */
[----:B0-----:R-:W-:Y:S01]  /*4780*/  @!P2 FADD.FTZ R18, R18, R22 ;  /* 0x000000161212a221 */ /* 0x001fe20000010000 */
[----:B------:R-:W-:-:S03]  /*4790*/  @!P2 FADD.FTZ R19, R19, R23 ;  /* 0x000000171313a221 */ /* 0x000fc60000010000 */
[----:B--2---:R-:W-:Y:S01]  /*47a0*/  @!P0 FADD.FTZ R18, R18, R20 ;  /* 0x0000001412128221 */ /* 0x004fe20000010000 */
[----:B------:R-:W-:-:S07]  /*47b0*/  @!P0 FADD.FTZ R19, R19, R21 ;  /* 0x0000001513138221 */ /* 0x000fce0000010000 */
.L_x_716:
[----:B------:R-:W-:Y:S01]  /*47c0*/  ISETP.EQ.OR P0, PT, R34, R3, P1 ;  /* 0x000000032200720c */ /* 0x000fe20000f02670 */
[----:B------:R-:W-:Y:S03]  /*47d0*/  BSSY.RECONVERGENT B0, `(.L_x_710) ;  /* 0x0000008000007945 */ /* 0x000fe60003800200 */
[----:B------:R-:W-:-:S13]  /*47e0*/  ISETP.NE.U32.OR P0, PT, R24, 0x1, P0 ;  /* 0x000000011800780c */ /* 0x000fda0000705470 */
[----:B------:R-:W-:Y:S05]  /*47f0*/  @P0 BRA `(.L_x_717) ;  /* 0x0000000000140947 */ /* 0x000fea0003800000 */
[----:B------:R-:W-:-:S04]  /*4800*/  IMAD R5, R26, R34, R5 ;  /* 0x000000221a057224 */ /* 0x000fc800078e0205 */
[----:B------:R-:W-:-:S06]  /*4810*/  IMAD.WIDE.U32 R28, R5, 0x8, R28 ;  /* 0x00000008051c7825 */ /* 0x000fcc00078e001c */
[----:B------:R-:W0:Y:S02]  /*4820*/  LDG.E.64 R28, desc[UR6][R28.64] ;  /* 0x000000061c1c7981 */ /* 0x000e24000c1e1b00 */
[----:B0-----:R-:W-:Y:S01]  /*4830*/  FADD.FTZ R18, R18, R28 ;  /* 0x0000001c12127221 */ /* 0x001fe20000010000 */
[----:B------:R-:W-:-:S07]  /*4840*/  FADD.FTZ R19, R19, R29 ;  /* 0x0000001d13137221 */ /* 0x000fce0000010000 */
.L_x_717:
[----:B------:R-:W-:Y:S05]  /*4850*/  BSYNC.RECONVERGENT B0 ;  /* 0x0000000000007941 */ /* 0x000fea0003800200 */
.L_x_710:
[----:B------:R-:W4:Y:S01]  /*4860*/  S2UR UR5, SR_CgaCtaId ;  /* 0x00000000000579c3 */ /* 0x000f220000008800 */
[----:B------:R-:W-:Y:S01]  /*4870*/  UMOV UR4, 0x400 ;  /* 0x0000040000047882 */ /* 0x000fe20000000000 */
[----:B-1----:R-:W-:Y:S02]  /*4880*/  HADD2.F32 R25, -RZ, R44.H1_H1 ;  /* 0x3000002cff197230 */ /* 0x002fe40000004100 */
[--C-:B---3--:R-:W-:Y:S02]  /*4890*/  HADD2.F32 R21, -RZ, R43.reuse.H0_H0 ;  /* 0x2000002bff157230 */ /* 0x108fe40000004100 */
[----:B------:R-:W-:Y:S02]  /*48a0*/  HADD2.F32 R20, -RZ, R43.H1_H1 ;  /* 0x3000002bff147230 */ /* 0x000fe40000004100 */
[----:B------:R-:W-:Y:S01]  /*48b0*/  FADD.FTZ R24, -R12, R25 ;  /* 0x000000190c187221 */ /* 0x000fe20000010100 */
[--C-:B------:R-:W-:Y:S02]  /*48c0*/  HADD2.F32 R35, -RZ, R42.reuse.H0_H0 ;  /* 0x2000002aff237230 */ /* 0x100fe40000004100 */
[----:B------:R-:W-:-:S02]  /*48d0*/  HADD2.F32 R43, -RZ, R42.H1_H1 ;  /* 0x3000002aff2b7230 */ /* 0x000fc40000004100 */
[--C-:B------:R-:W-:Y:S02]  /*48e0*/  HADD2.F32 R49, -RZ, R40.reuse.H0_H0 ;  /* 0x20000028ff317230 */ /* 0x100fe40000004100 */
[----:B------:R-:W-:Y:S02]  /*48f0*/  HADD2.F32 R51, -RZ, R40.H1_H1 ;  /* 0x30000028ff337230 */ /* 0x000fe40000004100 */
[--C-:B------:R-:W-:Y:S02]  /*4900*/  HADD2.F32 R57, -RZ, R38.reuse.H0_H0 ;  /* 0x20000026ff397230 */ /* 0x100fe40000004100 */
[----:B------:R-:W-:Y:S02]  /*4910*/  HADD2.F32 R59, -RZ, R38.H1_H1 ;  /* 0x30000026ff3b7230 */ /* 0x000fe40000004100 */
[--C-:B------:R-:W-:Y:S02]  /*4920*/  HADD2.F32 R61, -RZ, R36.reuse.H0_H0 ;  /* 0x20000024ff3d7230 */ /* 0x100fe40000004100 */
[----:B------:R-:W-:Y:S01]  /*4930*/  HADD2.F32 R63, -RZ, R36.H1_H1 ;  /* 0x30000024ff3f7230 */ /* 0x000fe20000004100 */
[----:B----4-:R-:W-:Y:S01]  /*4940*/  ULEA UR4, UR5, UR4, 0x18 ;  /* 0x0000000405047291 */ /* 0x010fe2000f8ec0ff */
[----:B------:R-:W-:Y:S01]  /*4950*/  HADD2.F32 R65, -RZ, R6.H0_H0 ;  /* 0x20000006ff417230 */ /* 0x000fe20000004100 */
[----:B------:R-:W1:Y:S07]  /*4960*/  LDCU.U8 UR5, c[0x0][0x414] ;  /* 0x00008280ff0577ac */ /* 0x000e6e0008000000 */
[----:B------:R-:W-:Y:S01]  /*4970*/  @!P1 STS.64 [UR4+0xc8], R18 ;  /* 0x0000c812ff009988 */ /* 0x000fe20008000a04 */
[----:B------:R-:W-:Y:S01]  /*4980*/  BAR.SYNC.DEFER_BLOCKING 0x0 ;  /* 0x0000000000007b1d */ /* 0x000fe20000010000 */
[----:B-1----:R-:W-:-:S05]  /*4990*/  UISETP.NE.AND UP0, UPT, UR5, URZ, UPT ;  /* 0x000000ff0500728c */ /* 0x002fca000bf05270 */
[----:B------:R-:W1:Y:S01]  /*49a0*/  LDS.64 R22, [UR4+0xc8] ;  /* 0x0000c804ff167984 */ /* 0x000e620008000a00 */
[----:B------:R-:W1:Y:S02]  /*49b0*/  LDCU UR4, c[0x0][0x42c] ;  /* 0x00008580ff0477ac */ /* 0x000e640008000800 */
[----:B-1----:R-:W-:Y:S01]  /*49c0*/  FMUL.FTZ R5, R23, UR4 ;  /* 0x0000000417057c20 */ /* 0x002fe20008410000 */
[----:B------:R-:W-:Y:S02]  /*49d0*/  HADD2.F32 R23, -RZ, R44.H0_H0 ;  /* 0x2000002cff177230 */ /* 0x000fe40000004100 */
[----:B------:R-:W-:-:S03]  /*49e0*/  FMUL.FTZ R22, R22, UR4 ;  /* 0x0000000416167c20 */ /* 0x000fc60008410000 */
[----:B0-----:R-:W-:-:S04]  /*49f0*/  FADD.FTZ R18, -R12, R23 ;  /* 0x000000170c127221 */ /* 0x001fc80000010100 */
        /* <DEDUP_REMOVED lines=11> */
[----:B--2---:R-:W0:Y:S08]  /*4ab0*/  MUFU.RCP R28, R27 ;  /* 0x0000001b001c7308 */ /* 0x004e300000001000 */
        /* <DEDUP_REMOVED lines=9> */
.L_x_718:
[----:B------:R-:W0:Y:S01]  /*4b50*/  LDCU UR4, c[0x0][0x41c] ;  /* 0x00008380ff0477ac */ /* 0x000e220008000800 */
[----:B------:R-:W-:Y:S02]  /*4b60*/  HADD2.F32 R23, -RZ, R6.H1_H1 ;  /* 0x30000006ff177230 */ /* 0x000fe40000004100 */
[C---:B------:R-:W-:Y:S01]  /*4b70*/  FADD.FTZ R56, -R12.reuse, R35 ;  /* 0x000000230c387221 */ /* 0x040fe20000010100 */
[--C-:B------:R-:W-:Y:S01]  /*4b80*/  HADD2.F32 R25, -RZ, R8.reuse.H0_H0 ;  /* 0x20000008ff197230 */ /* 0x100fe20000004100 */
[----:B------:R-:W1:Y:S01]  /*4b90*/  LDCU.64 UR8, c[0x0][0x400] ;  /* 0x00008000ff0877ac */ /* 0x000e620008000a00 */
[----:B------:R-:W-:Y:S02]  /*4ba0*/  HADD2.F32 R27, -RZ, R8.H1_H1 ;  /* 0x30000008ff1b7230 */ /* 0x000fe40000004100 */
[C---:B------:R-:W-:Y:S01]  /*4bb0*/  FADD.FTZ R42, -R12.reuse, R43 ;  /* 0x0000002b0c2a7221 */ /* 0x040fe20000010100 */
[--C-:B------:R-:W-:Y:S02]  /*4bc0*/  HADD2.F32 R29, -RZ, R10.reuse.H0_H0 ;  /* 0x2000000aff1d7230 */ /* 0x100fe40000004100 */
[----:B------:R-:W-:Y:S01]  /*4bd0*/  FADD.FTZ R38, -R12, R49 ;  /* 0x000000310c267221 */ /* 0x000fe20000010100 */
[----:B------:R-:W-:-:S02]  /*4be0*/  HADD2.F32 R31, -RZ, R10.H1_H1 ;  /* 0x3000000aff1f7230 */ /* 0x000fc40000004100 */
[C---:B------:R-:W-:Y:S01]  /*4bf0*/  FADD.FTZ R40, -R12.reuse, R51 ;  /* 0x000000330c287221 */ /* 0x040fe20000010100 */
[C---:B------:R-:W-:Y:S01]  /*4c00*/  FADD.FTZ R34, -R12.reuse, R57 ;  /* 0x000000390c227221 */ /* 0x040fe20000010100 */
[C---:B------:R-:W-:Y:S01]  /*4c10*/  FADD.FTZ R6, -R12.reuse, R59 ;  /* 0x0000003b0c067221 */ /* 0x040fe20000010100 */
[C---:B------:R-:W-:Y:S01]  /*4c20*/  FADD.FTZ R36, -R12.reuse, R61 ;  /* 0x0000003d0c247221 */ /* 0x040fe20000010100 */
[C---:B------:R-:W-:Y:S01]  /*4c30*/  FADD.FTZ R32, -R12.reuse, R63 ;  /* 0x0000003f0c207221 */ /* 0x040fe20000010100 */
[C---:B------:R-:W-:Y:S01]  /*4c40*/  FADD.FTZ R30, -R12.reuse, R65 ;  /* 0x000000410c1e7221 */ /* 0x040fe20000010100 */
[C---:B--2---:R-:W-:Y:S01]  /*4c50*/  FADD.FTZ R28, -R12.reuse, R23 ;  /* 0x000000170c1c7221 */ /* 0x044fe20000010100 */
[C---:B------:R-:W-:Y:S01]  /*4c60*/  FADD.FTZ R10, -R12.reuse, R25 ;  /* 0x000000190c0a7221 */ /* 0x040fe20000010100 */
[----:B0-----:R-:W-:Y:S02]  /*4c70*/  IMAD R3, R3, UR4, R48 ;  /* 0x0000000403037c24 */ /* 0x001fe4000f8e0230 */
[C---:B------:R-:W-:Y:S01]  /*4c80*/  FADD.FTZ R24, -R12.reuse, R27 ;  /* 0x0000001b0c187221 */ /* 0x040fe20000010100 */
[C---:B------:R-:W-:Y:S01]  /*4c90*/  FADD.FTZ R8, -R12.reuse, R29 ;  /* 0x0000001d0c087221 */ /* 0x040fe20000010100 */
[----:B------:R-:W-:Y:S01]  /*4ca0*/  FADD.FTZ R12, -R12, R31 ;  /* 0x0000001f0c0c7221 */ /* 0x000fe20000010100 */
[C-C-:B------:R-:W-:Y:S01]  /*4cb0*/  FFMA.FTZ R19, R22.reuse, R19, R5.reuse ;  /* 0x0000001316137223 */ /* 0x140fe20000010005 */
[C---:B-1----:R-:W-:Y:S01]  /*4cc0*/  ISETP.GE.U32.AND P0, PT, R3.reuse, UR8, PT ;  /* 0x0000000803007c0c */ /* 0x042fe2000bf06070 */
[----:B------:R-:W-:Y:S01]  /*4cd0*/  FFMA.FTZ R18, R22, R18, R5 ;  /* 0x0000001216127223 */ /* 0x000fe20000010005 */
[----:B------:R-:W-:Y:S01]  /*4ce0*/  SHF.R.S32.HI R31, RZ, 0x1f, R3 ;  /* 0x0000001fff1f7819 */ /* 0x000fe20000011403 */
[----:B------:R-:W-:Y:S01]  /*4cf0*/  BSSY.RECONVERGENT B0, `(.L_x_719) ;  /* 0x000001c000007945 */ /* 0x000fe20003800200 */
[----:B------:R-:W-:Y:S01]  /*4d00*/  IADD3 R27, PT, PT, R3, 0x20, RZ ;  /* 0x00000020031b7810 */ /* 0x000fe20007ffe0ff */
[----:B------:R-:W-:Y:S01]  /*4d10*/  FFMA.FTZ R44, R16, R21, -R19 ;  /* 0x00000015102c7223 */ /* 0x000fe20000010813 */
[----:B------:R-:W-:Y:S01]  /*4d20*/  ISETP.GE.AND.EX P0, PT, R31, UR9, PT, P0 ;  /* 0x000000091f007c0c */ /* 0x000fe2000bf06300 */
[----:B------:R-:W-:Y:S01]  /*4d30*/  FFMA.FTZ R50, R17, R20, -R18 ;  /* 0x0000001411327223 */ /* 0x000fe20000010812 */
[----:B------:R-:W-:Y:S01]  /*4d40*/  IADD3 R23, PT, PT, R3, 0x40, RZ ;  /* 0x0000004003177810 */ /* 0x000fe20007ffe0ff */
[----:B------:R-:W-:Y:S01]  /*4d50*/  FMUL.FTZ R33, R56, R13 ;  /* 0x0000000d38217220 */ /* 0x000fe20000410000 */
[----:B------:R-:W-:-:S02]  /*4d60*/  ISETP.GE.U32.AND P1, PT, R27, UR8, PT ;  /* 0x000000081b007c0c */ /* 0x000fc4000bf26070 */
[----:B------:R-:W-:Y:S02]  /*4d70*/  ISETP.GE.U32.AND P2, PT, R23, UR8, PT ;  /* 0x0000000817007c0c */ /* 0x000fe4000bf46070 */
[----:B------:R-:W-:Y:S02]  /*4d80*/  SHF.R.S32.HI R29, RZ, 0x1f, R27 ;  /* 0x0000001fff1d7819 */ /* 0x000fe4000001141b */
[----:B------:R-:W-:Y:S02]  /*4d90*/  SHF.R.S32.HI R25, RZ, 0x1f, R23 ;  /* 0x0000001fff197819 */ /* 0x000fe40000011417 */
[----:B------:R-:W-:Y:S02]  /*4da0*/  ISETP.GE.AND.EX P1, PT, R29, UR9, PT, P1 ;  /* 0x000000091d007c0c */ /* 0x000fe4000bf26310 */
[----:B------:R-:W-:Y:S01]  /*4db0*/  ISETP.GE.AND.EX P2, PT, R25, UR9, PT, P2 ;  /* 0x0000000919007c0c */ /* 0x000fe2000bf46320 */
[----:B------:R-:W-:-:S12]  /*4dc0*/  @P0 BRA `(.L_x_720) ;  /* 0x0000000000380947 */ /* 0x000fd80003800000 */
[----:B------:R-:W0:Y:S01]  /*4dd0*/  LDCU.64 UR10, c[0x0][0x3f8] ;  /* 0x00007f00ff0a77ac */ /* 0x000e220008000a00 */
[----:B------:R-:W-:Y:S02]  /*4de0*/  MOV R18, R52 ;  /* 0x0000003400127202 */ /* 0x000fe40000000f00 */
[----:B------:R-:W-:Y:S01]  /*4df0*/  MOV R19, R55 ;  /* 0x0000003700137202 */ /* 0x000fe20000000f00 */
[----:B------:R-:W1:Y:S01]  /*4e00*/  LDCU.64 UR4, c[0x0][0x380] ;  /* 0x00007000ff0477ac */ /* 0x000e620008000a00 */
[----:B0-----:R-:W-:Y:S02]  /*4e10*/  IMAD R20, R31, UR10, RZ ;  /* 0x0000000a1f147c24 */ /* 0x001fe4000f8e02ff */
[----:B------:R-:W-:-:S04]  /*4e20*/  IMAD.WIDE.U32 R18, R3, UR10, R18 ;  /* 0x0000000a03127c25 */ /* 0x000fc8000f8e0012 */
[----:B------:R-:W-:Y:S01]  /*4e30*/  IMAD R21, R3, UR11, R20 ;  /* 0x0000000b03157c24 */ /* 0x000fe2000f8e0214 */
[----:B-1----:R-:W-:-:S04]  /*4e40*/  LEA R20, P0, R18, UR4, 0x1 ;  /* 0x0000000412147c11 */ /* 0x002fc8000f8008ff */
[----:B------:R-:W-:Y:S01]  /*4e50*/  IADD3 R21, PT, PT, R19, R21, RZ ;  /* 0x0000001513157210 */ /* 0x000fe20007ffe0ff */
[----:B------:R-:W-:-:S03]  /*4e60*/  FMUL.FTZ R19, R44, R13 ;  /* 0x0000000d2c137220 */ /* 0x000fc60000410000 */
[----:B------:R-:W-:Y:S01]  /*4e70*/  LEA.HI.X R21, R18, UR5, R21, 0x1, P0 ;  /* 0x0000000512157c11 */ /* 0x000fe200080f0c15 */
[----:B------:R-:W-:-:S05]  /*4e80*/  FMUL.FTZ R18, R50, R13 ;  /* 0x0000000d32127220 */ /* 0x000fca0000410000 */
[----:B------:R-:W-:-:S05]  /*4e90*/  F2FP.F16.F32.PACK_AB R19, R18, R19 ;  /* 0x000000131213723e */ /* 0x000fca00000000ff */
[----:B------:R0:W-:Y:S02]  /*4ea0*/  STG.E desc[UR6][R20.64], R19 ;  /* 0x0000001314007986 */ /* 0x0001e4000c101906 */
.L_x_720:
[----:B------:R-:W-:Y:S05]  /*4eb0*/  BSYNC.RECONVERGENT B0 ;  /* 0x0000000000007941 */ /* 0x000fea0003800200 */
.L_x_719:
[--C-:B0-----:R-:W-:Y:S02]  /*4ec0*/  HADD2.F32 R19, -RZ, R41.reuse.H0_H0 ;  /* 0x20000029ff137230 */ /* 0x101fe40000004100 */
[----:B------:R-:W-:Y:S01]  /*4ed0*/  FFMA.FTZ R49, R22, R33, R5 ;  /* 0x0000002116317223 */ /* 0x000fe20000010005 */
[----:B------:R-:W-:Y:S02]  /*4ee0*/  HADD2.F32 R18, -RZ, R41.H1_H1 ;  /* 0x30000029ff127230 */ /* 0x000fe40000004100 */
        /* <DEDUP_REMOVED lines=20> */
.L_x_721:
[----:B------:R-:W-:Y:S01]  /*5030*/  FFMA.FTZ R42, R22, R44, R5 ;  /* 0x0000002c162a7223 */ /* 0x000fe20000010005 */
[----:B------:R-:W-:Y:S01]  /*5040*/  BSSY.RECONVERGENT B0, `(.L_x_722) ;  /* 0x0000014000007945 */ /* 0x000fe20003800200 */
[----:B------:R-:W-:Y:S01]  /*5050*/  FFMA.FTZ R20, R16, R19, -R49 ;  /* 0x0000001310147223 */ /* 0x000fe20000010831 */
[-C--:B------:R-:W-:Y:S01]  /*5060*/  FMUL.FTZ R31, R38, R13.reuse ;  /* 0x0000000d261f7220 */ /* 0x080fe20000410000 */
[----:B------:R-:W-:Y:S01]  /*5070*/  FMUL.FTZ R40, R40, R13 ;  /* 0x0000000d28287220 */ /* 0x000fe20000410000 */
        /* <DEDUP_REMOVED lines=13> */
[----:B------:R-:W-:Y:S02]  /*5150*/  F2FP.F16.F32.PACK_AB R27, R27, R38 ;  /* 0x000000261b1b723e */ /* 0x000fe400000000ff */
[----:B------:R-:W-:-:S05]  /*5160*/  LEA.HI.X R21, R18, UR11, R21, 0x1, P0 ;  /* 0x0000000b12157c11 */ /* 0x000fca00080f0c15 */
[----:B------:R0:W-:Y:S02]  /*5170*/  STG.E desc[UR6][R20.64], R27 ;  /* 0x0000001b14007986 */ /* 0x0001e4000c101906 */
.L_x_723:
[----:B------:R-:W-:Y:S05]  /*5180*/  BSYNC.RECONVERGENT B0 ;  /* 0x0000000000007941 */ /* 0x000fea0003800200 */
.L_x_722:
[--C-:B------:R-:W-:Y:S02]  /*5190*/  HADD2.F32 R19, -RZ, R39.reuse.H0_H0 ;  /* 0x20000027ff137230 */ /* 0x100fe40000004100 */
[C-C-:B------:R-:W-:Y:S01]  /*51a0*/  FFMA.FTZ R41, R22.reuse, R31, R5.reuse ;  /* 0x0000001f16297223 */ /* 0x140fe20000010005 */
[----:B------:R-:W-:Y:S01]  /*51b0*/  FFMA.FTZ R42, R22, R40, R5 ;  /* 0x00000028162a7223 */ /* 0x000fe20000010005 */
[----:B------:R-:W-:Y:S01]  /*51c0*/  HADD2.F32 R18, -RZ, R39.H1_H1 ;  /* 0x30000027ff127230 */ /* 0x000fe20000004100 */
        /* <DEDUP_REMOVED lines=19> */
.L_x_724:
[----:B------:R-:W-:Y:S01]  /*5300*/  BSSY.RECONVERGENT B0, `(.L_x_725) ;  /* 0x0000012000007945 */ /* 0x000fe20003800200 */
[----:B0-----:R-:W-:Y:S01]  /*5310*/  FFMA.FTZ R20, R16, R19, -R41 ;  /* 0x0000001310147223 */ /* 0x001fe20000010829 */
        /* <DEDUP_REMOVED lines=16> */
.L_x_726:
[----:B------:R-:W-:Y:S05]  /*5420*/  BSYNC.RECONVERGENT B0 ;  /* 0x0000000000007941 */ /* 0x000fea0003800200 */
.L_x_725:
[--C-:B------:R-:W-:Y:S02]  /*5430*/  HADD2.F32 R19, -RZ, R37.reuse.H0_H0 ;  /* 0x20000025ff137230 */ /* 0x100fe40000004100 */
[-C--:B------:R-:W-:Y:S01]  /*5440*/  FMUL.FTZ R33, R34, R13.reuse ;  /* 0x0000000d22217220 */ /* 0x080fe20000410000 */
[----:B------:R-:W-:Y:S02]  /*5450*/  HADD2.F32 R18, -RZ, R37.H1_H1 ;  /* 0x30000025ff127230 */ /* 0x000fe40000004100 */
        /* <DEDUP_REMOVED lines=28> */
.L_x_727:
[C---:B------:R-:W-:Y:S01]  /*5620*/  IADD3 R41, PT, PT, R3.reuse, 0x60, RZ ;  /* 0x0000006003297810 */ /* 0x040fe20007ffe0ff */
[C-C-:B0-----:R-:W-:Y:S01]  /*5630*/  FFMA.FTZ R21, R22.reuse, R33, R5.reuse ;  /* 0x0000002116157223 */ /* 0x141fe20000010005 */
        /* <DEDUP_REMOVED lines=17> */
[--C-:B------:R-:W-:Y:S01]  /*5750*/  FFMA.FTZ R23, R22, R8, R5.reuse ;  /* 0x0000000816177223 */ /* 0x100fe20000010005 */
[----:B------:R-:W-:Y:S01]  /*5760*/  ISETP.GE.U32.AND P1, PT, R6, UR8, PT ;  /* 0x0000000806007c0c */ /* 0x000fe2000bf26070 */
[----:B------:R-:W-:Y:S01]  /*5770*/  FFMA.FTZ R22, R22, R12, R5 ;  /* 0x0000000c16167223 */ /* 0x000fe20000010005 */
[----:B------:R-:W-:Y:S01]  /*5780*/  SHF.R.S32.HI R39, RZ, 0x1f, R35 ;  /* 0x0000001fff277819 */ /* 0x000fe20000011423 */
[----:B------:R-:W-:Y:S01]  /*5790*/  FFMA.FTZ R20, R16, R19, -R21 ;  /* 0x0000001310147223 */ /* 0x000fe20000010815 */
[----:B------:R-:W-:Y:S01]  /*57a0*/  SHF.R.S32.HI R33, RZ, 0x1f, R29 ;  /* 0x0000001fff217819 */ /* 0x000fe2000001141d */
[----:B------:R-:W-:Y:S01]  /*57b0*/  FFMA.FTZ R44, R17, R18, -R42 ;  /* 0x00000012112c7223 */ /* 0x000fe2000001082a */
[----:B------:R-:W-:-:S02]  /*57c0*/  SHF.R.S32.HI R25, RZ, 0x1f, R6 ;  /* 0x0000001fff197819 */ /* 0x000fc40000011406 */
[----:B------:R-:W-:Y:S02]  /*57d0*/  ISETP.GE.U32.AND P0, PT, R3, UR8, PT ;  /* 0x0000000803007c0c */ /* 0x000fe4000bf06070 */
[----:B------:R-:W-:Y:S02]  /*57e0*/  ISETP.GE.AND.EX P3, PT, R39, UR9, PT, P3 ;  /* 0x0000000927007c0c */ /* 0x000fe4000bf66330 */
[----:B------:R-:W-:Y:S02]  /*57f0*/  ISETP.GE.AND.EX P4, PT, R33, UR9, PT, P4 ;  /* 0x0000000921007c0c */ /* 0x000fe4000bf86340 */
[----:B------:R-:W-:Y:S01]  /*5800*/  ISETP.GE.AND.EX P1, PT, R25, UR9, PT, P1 ;  /* 0x0000000919007c0c */ /* 0x000fe2000bf26310 */
[----:B------:R-:W-:-:S12]  /*5810*/  @P2 BRA `(.L_x_729) ;  /* 0x0000000000382947 */ /* 0x000fd80003800000 */
[----:B------:R-:W0:Y:S01]  /*5820*/  LDCU.64 UR4, c[0x0][0x3f8] ;  /* 0x00007f00ff0477ac */ /* 0x000e220008000a00 */
[----:B------:R-:W-:Y:S01]  /*5830*/  MOV R19, R55 ;  /* 0x0000003700137202 */ /* 0x000fe20000000f00 */
[-C--:B------:R-:W-:Y:S01]  /*5840*/  FMUL.FTZ R42, R20, R13.reuse ;  /* 0x0000000d142a7220 */ /* 0x080fe20000410000 */
[----:B------:R-:W-:Y:S01]  /*5850*/  FMUL.FTZ R5, R44, R13 ;  /* 0x0000000d2c057220 */ /* 0x000fe20000410000 */
[----:B------:R-:W1:Y:S04]  /*5860*/  LDCU.64 UR10, c[0x0][0x380] ;  /* 0x00007000ff0a77ac */ /* 0x000e680008000a00 */
[----:B------:R-:W-:Y:S01]  /*5870*/  F2FP.F16.F32.PACK_AB R5, R5, R42 ;  /* 0x0000002a0505723e */ /* 0x000fe200000000ff */
[----:B0-----:R-:W-:-:S04]  /*5880*/  IMAD R18, R43, UR4, RZ ;  /* 0x000000042b127c24 */ /* 0x001fc8000f8e02ff */
[----:B------:R-:W-:Y:S01]  /*5890*/  IMAD R21, R41, UR5, R18 ;  /* 0x0000000529157c24 */ /* 0x000fe2000f8e0212 */
[----:B------:R-:W-:-:S05]  /*58a0*/  MOV R18, R52 ;  /* 0x0000003400127202 */ /* 0x000fca0000000f00 */
[----:B------:R-:W-:-:S05]  /*58b0*/  IMAD.WIDE.U32 R18, R41, UR4, R18 ;  /* 0x0000000429127c25 */ /* 0x000fca000f8e0012 */
[----:B------:R-:W-:Y:S02]  /*58c0*/  IADD3 R21, PT, PT, R19, R21, RZ ;  /* 0x0000001513157210 */ /* 0x000fe40007ffe0ff */
[----:B-1----:R-:W-:-:S04]  /*58d0*/  LEA R20, P2, R18, UR10, 0x1 ;  /* 0x0000000a12147c11 */ /* 0x002fc8000f8408ff */
[----:B------:R-:W-:-:S05]  /*58e0*/  LEA.HI.X R21, R18, UR11, R21, 0x1, P2 ;  /* 0x0000000b12157c11 */ /* 0x000fca00090f0c15 */
[----:B------:R0:W-:Y:S04]  /*58f0*/  STG.E desc[UR6][R20.64], R5 ;  /* 0x0000000514007986 */ /* 0x0001e8000c101906 */
.L_x_729:
[----:B------:R-:W-:Y:S05]  /*5900*/  BSYNC.RECONVERGENT B0 ;  /* 0x0000000000007941 */ /* 0x000fea0003800200 */
.L_x_728:
[--C-:B0-----:R-:W-:Y:S02]  /*5910*/  HADD2.F32 R5, -RZ, R4.reuse.H0_H0 ;  /* 0x20000004ff057230 */ /* 0x101fe40000004100 */
[----:B------:R-:W-:Y:S01]  /*5920*/  HADD2.F32 R4, -RZ, R4.H1_H1 ;  /* 0x30000004ff047230 */ /* 0x000fe20000004100 */
        /* <DEDUP_REMOVED lines=19> */
.L_x_730:
        /* <DEDUP_REMOVED lines=18> */
.L_x_732:
[----:B------:R-:W-:Y:S05]  /*5b80*/  BSYNC.RECONVERGENT B0 ;  /* 0x0000000000007941 */ /* 0x000fea0003800200 */
.L_x_731:
[--C-:B------:R-:W-:Y:S02]  /*5b90*/  HADD2.F32 R4, -RZ, R7.reuse.H0_H0 ;  /* 0x20000007ff047230 */ /* 0x100fe40000004100 */
[----:B------:R-:W-:Y:S01]  /*5ba0*/  HADD2.F32 R7, -RZ, R7.H1_H1 ;  /* 0x30000007ff077230 */ /* 0x000fe20000004100 */
        /* <DEDUP_REMOVED lines=19> */
.L_x_733:
        /* <DEDUP_REMOVED lines=9> */
[----:B------:R-:W-:-:S05]  /*5d70*/  FMUL.FTZ R7, R38, R13 ;  /* 0x0000000d26077220 */ /* 0x000fca0000410000 */
[----:B------:R-:W-:Y:S01]  /*5d80*/  F2FP.F16.F32.PACK_AB R7, R7, R20 ;  /* 0x000000140707723e */ /* 0x000fe200000000ff */
[----:B-1----:R-:W-:Y:S02]  /*5d90*/  IMAD R28, R33, UR4, RZ ;  /* 0x00000004211c7c24 */ /* 0x002fe4000f8e02ff */
[----:B------:R-:W-:-:S04]  /*5da0*/  IMAD.WIDE.U32 R18, R29, UR4, R4 ;  /* 0x000000041d127c25 */ /* 0x000fc8000f8e0004 */
[----:B------:R-:W-:Y:S01]  /*5db0*/  IMAD R29, R29, UR5, R28 ;  /* 0x000000051d1d7c24 */ /* 0x000fe2000f8e021c */
[----:B0-----:R-:W-:-:S04]  /*5dc0*/  LEA R4, P2, R18, UR10, 0x1 ;  /* 0x0000000a12047c11 */ /* 0x001fc8000f8408ff */
[----:B------:R-:W-:-:S04]  /*5dd0*/  IADD3 R29, PT, PT, R19, R29, RZ ;  /* 0x0000001d131d7210 */ /* 0x000fc80007ffe0ff */
[----:B------:R-:W-:-:S05]  /*5de0*/  LEA.HI.X R5, R18, UR11, R29, 0x1, P2 ;  /* 0x0000000b12057c11 */ /* 0x000fca00090f0c1d */
[----:B------:R1:W-:Y:S02]  /*5df0*/  STG.E desc[UR6][R4.64], R7 ;  /* 0x0000000704007986 */ /* 0x0003e4000c101906 */
.L_x_735:
[----:B------:R-:W-:Y:S05]  /*5e00*/  BSYNC.RECONVERGENT B0 ;  /* 0x0000000000007941 */ /* 0x000fea0003800200 */
.L_x_734:
[--C-:B-1----:R-:W-:Y:S02]  /*5e10*/  HADD2.F32 R4, -RZ, R9.reuse.H0_H0 ;  /* 0x20000009ff047230 */ /* 0x102fe40000004100 */
        /* <DEDUP_REMOVED lines=20> */
.L_x_736:
        /* <DEDUP_REMOVED lines=9> */
[----:B-1----:R-:W-:Y:S02]  /*5ff0*/  IMAD R25, R25, UR4, RZ ;  /* 0x0000000419197c24 */ /* 0x002fe4000f8e02ff */
[----:B------:R-:W-:-:S04]  /*6000*/  IMAD.WIDE.U32 R18, R6, UR4, R4 ;  /* 0x0000000406127c25 */ /* 0x000fc8000f8e0004 */
[----:B------:R-:W-:Y:S02]  /*6010*/  IMAD R25, R6, UR5, R25 ;  /* 0x0000000506197c24 */ /* 0x000fe4000f8e0219 */
[----:B------:R-:W-:Y:S01]  /*6020*/  FMUL.FTZ R6, R34, R13 ;  /* 0x0000000d22067220 */ /* 0x000fe20000410000 */
[----:B0-----:R-:W-:Y:S02]  /*6030*/  LEA R4, P1, R18, UR10, 0x1 ;  /* 0x0000000a12047c11 */ /* 0x001fe4000f8208ff */
[----:B------:R-:W-:Y:S02]  /*6040*/  IADD3 R25, PT, PT, R19, R25, RZ ;  /* 0x0000001913197210 */ /* 0x000fe40007ffe0ff */
[----:B------:R-:W-:Y:S02]  /*6050*/  F2FP.F16.F32.PACK_AB R7, R6, R7 ;  /* 0x000000070607723e */ /* 0x000fe400000000ff */
[----:B------:R-:W-:-:S05]  /*6060*/  LEA.HI.X R5, R18, UR11, R25, 0x1, P1 ;  /* 0x0000000b12057c11 */ /* 0x000fca00088f0c19 */
[----:B------:R1:W-:Y:S02]  /*6070*/  STG.E desc[UR6][R4.64], R7 ;  /* 0x0000000704007986 */ /* 0x0003e4000c101906 */
.L_x_738:
[----:B------:R-:W-:Y:S05]  /*6080*/  BSYNC.RECONVERGENT B0 ;  /* 0x0000000000007941 */ /* 0x000fea0003800200 */
.L_x_737:
[--C-:B-1----:R-:W-:Y:S01]  /*6090*/  HADD2.F32 R4, -RZ, R11.reuse.H0_H0 ;  /* 0x2000000bff047230 */ /* 0x102fe20000004100 */
[----:B0-----:R-:W-:Y:S01]  /*60a0*/  SHF.R.S32.HI R18, RZ, 0x1f, R3 ;  /* 0x0000001fff127819 */ /* 0x001fe20000011403 */
        /* <DEDUP_REMOVED lines=20> */
.L_x_739:
        /* <DEDUP_REMOVED lines=8> */
[----:B------:R-:W-:Y:S01]  /*6270*/  MOV R53, R55 ;  /* 0x0000003700357202 */ /* 0x000fe20000000f00 */
[----:B------:R-:W1:Y:S01]  /*6280*/  LDCU.64 UR8, c[0x0][0x380] ;  /* 0x00007000ff0877ac */ /* 0x000e620008000a00 */
[----:B0-----:R-:W-:Y:S02]  /*6290*/  IMAD R18, R18, UR4, RZ ;  /* 0x0000000412127c24 */ /* 0x001fe4000f8e02ff */
[----:B------:R-:W-:-:S04]  /*62a0*/  IMAD.WIDE.U32 R52, R3, UR4, R52 ;  /* 0x0000000403347c25 */ /* 0x000fc8000f8e0034 */
[----:B------:R-:W-:Y:S01]  /*62b0*/  IMAD R3, R3, UR5, R18 ;  /* 0x0000000503037c24 */ /* 0x000fe2000f8e0212 */
[----:B-1----:R-:W-:-:S04]  /*62c0*/  LEA R4, P0, R52, UR8, 0x1 ;  /* 0x0000000834047c11 */ /* 0x002fc8000f8008ff */
[----:B------:R-:W-:-:S04]  /*62d0*/  IADD3 R3, PT, PT, R53, R3, RZ ;  /* 0x0000000335037210 */ /* 0x000fc80007ffe0ff */
[----:B------:R-:W-:Y:S02]  /*62e0*/  LEA.HI.X R5, R52, UR9, R3, 0x1, P0 ;  /* 0x0000000934057c11 */ /* 0x000fe400080f0c03 */
[----:B------:R-:W-:-:S05]  /*62f0*/  F2FP.F16.F32.PACK_AB R3, R13, R6 ;  /* 0x000000060d03723e */ /* 0x000fca00000000ff */
[----:B------:R0:W-:Y:S02]  /*6300*/  STG.E desc[UR6][R4.64], R3 ;  /* 0x0000000304007986 */ /* 0x0001e4000c101906 */
.L_x_741:
[----:B------:R-:W-:Y:S05]  /*6310*/  BSYNC.RECONVERGENT B0 ;  /* 0x0000000000007941 */ /* 0x000fea0003800200 */
.L_x_740:
[----:B------:R-:W1:Y:S01]  /*6320*/  LDCU UR4, c[0x0][0x410] ;  /* 0x00008200ff0477ac */ /* 0x000e620008000800 */
[----:B------:R-:W-:Y:S02]  /*6330*/  IADD3 R47, PT, PT, R26, R47, RZ ;  /* 0x0000002f1a2f7210 */ /* 0x000fe40007ffe0ff */
[----:B------:R-:W-:Y:S01]  /*6340*/  IADD3 R45, PT, PT, R45, 0x1, RZ ;  /* 0x000000012d2d7810 */ /* 0x000fe20007ffe0ff */
[----:B------:R-:W1:Y:S02]  /*6350*/  LDCU UR5, c[0x0][0x3e0] ;  /* 0x00007c00ff0577ac */ /* 0x000e640008000800 */
[----:B-1----:R-:W-:-:S06]  /*6360*/  UIMAD UR4, UR4, UR5, URZ ;  /* 0x00000005040472a4 */ /* 0x002fcc000f8e02ff */
[----:B------:R-:W-:-:S13]  /*6370*/  ISETP.GE.AND P0, PT, R47, UR4, PT ;  /* 0x000000042f007c0c */ /* 0x000fda000bf06270 */
[----:B------:R-:W-:Y:S05]  /*6380*/  @!P0 BRA `(.L_x_742) ;  /* 0xffffff9c00748947 */ /* 0x000fea000383ffff */
.L_x_699:
[----:B------:R-:W1:Y:S01]  /*6390*/  S2R R9, SR_TID.X ;  /* 0x0000000000097919 */ /* 0x000e620000002100 */
[----:B0-----:R-:W0:Y:S01]  /*63a0*/  LDC R4, c[0x0][0x370] ;  /* 0x0000dc00ff047b82 */ /* 0x001e220000000800 */
[----:B------:R-:W-:Y:S07]  /*63b0*/  BSSY.RECONVERGENT B0, `(.L_x_743) ;  /* 0x000000e000007945 */ /* 0x000fee0003800200 */
[----:B------:R-:W2:Y:S08]  /*63c0*/  LDC R7, c[0x0][0x374] ;  /* 0x0000dd00ff077b82 */ /* 0x000eb00000000800 */
[----:B------:R-:W3:Y:S01]  /*63d0*/  LDC.64 R2, c[0x0][0x3c8] ;  /* 0x0000f200ff027b82 */ /* 0x000ee20000000a00 */
[----:B0-----:R-:W-:-:S02]  /*63e0*/  ISETP.NE.AND P0, PT, R4, 0x1, PT ;  /* 0x000000010400780c */ /* 0x001fc40003f05270 */
[----:B-1----:R-:W-:Y:S02]  /*63f0*/  ISETP.NE.AND P1, PT, R9, RZ, PT ;  /* 0x000000ff0900720c */ /* 0x002fe40003f25270 */
[----:B--2---:R-:W-:-:S04]  /*6400*/  SHF.L.U32 R0, R7, 0x1, RZ ;  /* 0x0000000107007819 */ /* 0x004fc800000006ff */
[----:B------:R-:W-:-:S05]  /*6410*/  SEL R5, R0, RZ, P0 ;  /* 0x000000ff00057207 */ /* 0x000fca0000000000 */
[----:B---3--:R-:W-:Y:S02]  /*6420*/  IMAD.WIDE.U32 R2, R5, 0x4, R2 ;  /* 0x0000000405027825 */ /* 0x008fe400078e0002 */
[----:B------:R-:W-:Y:S05]  /*6430*/  @P1 BRA `(.L_x_744) ;  /* 0x0000000000141947 */ /* 0x000fea0003800000 */
[----:B------:R-:W-:Y:S01]  /*6440*/  HFMA2 R5, -RZ, RZ, 0, 5.9604644775390625e-08 ;  /* 0x00000001ff057431 */ /* 0x000fe200000001ff */
[----:B------:R-:W-:Y:S06]  /*6450*/  MEMBAR.ALL.GPU ;  /* 0x0000000000007992 */ /* 0x000fec000000a000 */
[----:B------:R-:W-:-:S00]  /*6460*/  ERRBAR ;  /* 0x00000000000079ab */ /* 0x000fc00000000000 */
[----:B------:R-:W-:Y:S06]  /*6470*/  CGAERRBAR ;  /* 0x00000000000075ab */ /* 0x000fec0000000000 */
[----:B------:R0:W-:Y:S02]  /*6480*/  REDG.E.ADD.S32.STRONG.GPU desc[UR6][R2.64], R5 ;  /* 0x000000050200798e */ /* 0x0001e4000c12e306 */
.L_x_744:
[----:B------:R-:W-:Y:S05]  /*6490*/  BSYNC.RECONVERGENT B0 ;  /* 0x0000000000007941 */ /* 0x000fea0003800200 */
.L_x_743:
        /* <DEDUP_REMOVED lines=11> */
.L_x_746:
[----:B------:R-:W2:Y:S04]  /*6550*/  LDG.E.STRONG.GPU R5, desc[UR6][R2.64] ;  /* 0x0000000602057981 */ /* 0x000ea8000c1ef900 */
[----:B--2---:R-:W-:Y:S01]  /*6560*/  CCTL.IVALL ;  /* 0x00000000ff00798f */ /* 0x004fe20002000000 */
[----:B------:R-:W-:Y:S05]  /*6570*/  YIELD ;  /* 0x0000000000007946 */ /* 0x000fea0003800000 */
[----:B------:R-:W-:-:S13]  /*6580*/  ISETP.NE.AND P0, PT, R5, R0, PT ;  /* 0x000000000500720c */ /* 0x000fda0003f05270 */
[----:B------:R-:W-:Y:S05]  /*6590*/  @P0 BRA `(.L_x_746) ;  /* 0xfffffffc00ec0947 */ /* 0x000fea000383ffff */
.L_x_745:
        /* <DEDUP_REMOVED lines=75> */
.L_x_749:
        /* <DEDUP_REMOVED lines=29> */
.L_x_748:
[----:B------:R-:W-:Y:S05]  /*6c20*/  BSYNC.RECONVERGENT B0 ;  /* 0x0000000000007941 */ /* 0x000fea0003800200 */
.L_x_747:
        /* <DEDUP_REMOVED lines=10> */
.L_x_750:
        /* <DEDUP_REMOVED lines=82> */
.L_x_751:
        /* <DEDUP_REMOVED lines=9> */
.L_x_3424:


//--------------------- .text._Z35group_norm_nhwc_bwd_one_pass_kernelI11Fp16IOFp32WLi512ELi42ELi672EEv26Group_norm_nhwc_bwd_params --------------------------
	.section	.text._Z35group_norm_nhwc_bwd_one_pass_kernelI11Fp16IOFp32WLi512ELi42ELi672EEv26Group_norm_nhwc_bwd_params,"ax",@progbits
	.align	128
        .global         _Z35group_norm_nhwc_bwd_one_pass_kernelI11Fp16IOFp32WLi512ELi42ELi672EEv26Group_norm_nhwc_bwd_params
        .type           _Z35group_norm_nhwc_bwd_one_pass_kernelI11Fp16IOFp32WLi512ELi42ELi672EEv26Group_norm_nhwc_bwd_params,@function
        .size           _Z35group_norm_nhwc_bwd_one_pass_kernelI11Fp16IOFp32WLi512ELi42ELi672EEv26Group_norm_nhwc_bwd_params,(.L_x_3425 - _Z35group_norm_nhwc_bwd_one_pass_kernelI11Fp16IOFp32WLi512ELi42ELi672EEv26Group_norm_nhwc_bwd_params)
        .other          _Z35group_norm_nhwc_bwd_one_pass_kernelI11Fp16IOFp32WLi512ELi42ELi672EEv26Group_norm_nhwc_bwd_params,@"STO_CUDA_ENTRY STV_DEFAULT"
_Z35group_norm_nhwc_bwd_one_pass_kernelI11Fp16IOFp32WLi512ELi42ELi672EEv26Group_norm_nhwc_bwd_params:
.text._Z35group_norm_nhwc_bwd_one_pass_kernelI11Fp16IOFp32WLi512ELi42ELi672EEv26Group_norm_nhwc_bwd_params:
        /* <DEDUP_REMOVED lines=10> */
[----:B------:R-:W-:Y:S01]  /*00a0*/  HFMA2 R54, -RZ, RZ, 0, 0 ;  /* 0x00000000ff367431 */ /* 0x000fe200000001ff */
[----:B------:R-:W-:-:S03]  /*00b0*/  MOV R57, UR6 ;  /* 0x0000000600397c02 */ /* 0x000fc60008000f00 */
        /* <DEDUP_REMOVED lines=10> */
.L_x_819:
[----:B------:R-:W1:Y:S01]  /*0160*/  LDC R8, c[0x0][0x410] ;  /* 0x00010400ff087b82 */ /* 0x000e620000000800 */
[----:B------:R-:W-:Y:S01]  /*0170*/  IABS R9, R57 ;  /* 0x0000003900097213 */ /* 0x000fe20000000000 */
[----:B------:R-:W2:Y:S01]  /*0180*/  LDCU.128 UR12, c[0x0][0x400] ;  /* 0x00008000ff0c77ac */ /* 0x000ea20008000c00 */
[----:B------:R-:W-:Y:S02]  /*0190*/  ISETP.GE.AND P3, PT, R57, RZ, PT ;  /* 0x000000ff3900720c */ /* 0x000fe40003f66270 */
[----:B------:R-:W-:-:S03]  /*01a0*/  CS2R R52, SRZ ;  /* 0x0000000000347805 */ /* 0x000fc6000001ff00 */
[----:B------:R-:W3:Y:S08]  /*01b0*/  S2UR UR6, SR_CTAID.X ;  /* 0x00000000000679c3 */ /* 0x000ef00000002500 */
[----:B------:R-:W3:Y:S01]  /*01c0*/  LDC R29, c[0x0][0x41c] ;  /* 0x00010700ff1d7b82 */ /* 0x000ee20000000800 */
[----:B------:R-:W-:Y:S02]  /*01d0*/  CS2R R50, SRZ ;  /* 0x0000000000327805 */ /* 0x000fe4000001ff00 */
[----:B------:R-:W-:-:S02]  /*01e0*/  CS2R R48, SRZ ;  /* 0x0000000000307805 */ /* 0x000fc4000001ff00 */
[----:B------:R-:W-:Y:S02]  /*01f0*/  CS2R R46, SRZ ;  /* 0x00000000002e7805 */ /* 0x000fe4000001ff00 */
[----:B------:R-:W-:Y:S02]  /*0200*/  CS2R R44, SRZ ;  /* 0x00000000002c7805 */ /* 0x000fe4000001ff00 */
[----:B------:R-:W-:Y:S02]  /*0210*/  CS2R R42, SRZ ;  /* 0x00000000002a7805 */ /* 0x000fe4000001ff00 */
[----:B------:R-:W-:Y:S02]  /*0220*/  CS2R R40, SRZ ;  /* 0x0000000000287805 */ /* 0x000fe4000001ff00 */
[----:B------:R-:W-:Y:S02]  /*0230*/  CS2R R38, SRZ ;  /* 0x0000000000267805 */ /* 0x000fe4000001ff00 */
[----:B-1----:R-:W-:-:S02]  /*0240*/  IABS R6, R8 ;  /* 0x0000000800067213 */ /* 0x002fc40000000000 */
[----:B------:R-:W-:Y:S01]  /*0250*/  CS2R R36, SRZ ;  /* 0x0000000000247805 */ /* 0x000fe2000001ff00 */
[----:B------:R-:W1:Y:S01]  /*0260*/  LDCU.U8 UR4, c[0x0][0x414] ;  /* 0x00008280ff0477ac */ /* 0x000e620008000000 */
[----:B------:R-:W4:Y:S01]  /*0270*/  I2F.RP R3, R6 ;  /* 0x0000000600037306 */ /* 0x000f220000209400 */
[----:B---3--:R-:W-:-:S07]  /*0280*/  IMAD R29, R29, UR6, R56 ;  /* 0x000000061d1d7c24 */ /* 0x008fce000f8e0238 */
[----:B----4-:R-:W3:Y:S01]  /*0290*/  MUFU.RCP R3, R3 ;  /* 0x0000000300037308 */ /* 0x010ee20000001000 */
[C---:B--2---:R-:W-:Y:S02]  /*02a0*/  ISETP.GE.U32.AND P2, PT, R29.reuse, UR12, PT ;  /* 0x0000000c1d007c0c */ /* 0x044fe4000bf46070 */
[C---:B------:R-:W-:Y:S02]  /*02b0*/  IADD3 R19, PT, PT, R29.reuse, 0x40, RZ ;  /* 0x000000401d137810 */ /* 0x040fe40007ffe0ff */
[----:B------:R-:W-:Y:S02]  /*02c0*/  IADD3 R23, PT, PT, R29, 0x60, RZ ;  /* 0x000000601d177810 */ /* 0x000fe40007ffe0ff */
[----:B------:R-:W-:Y:S02]  /*02d0*/  SHF.R.S32.HI R17, RZ, 0x1f, R19 ;  /* 0x0000001fff117819 */ /* 0x000fe40000011413 */
[----:B---3--:R-:W-:-:S04]  /*02e0*/  IADD3 R4, PT, PT, R3, 0xffffffe, RZ ;  /* 0x0ffffffe03047810 */ /* 0x008fc80007ffe0ff */
[----:B------:R2:W3:Y:S02]  /*02f0*/  F2I.FTZ.U32.TRUNC.NTZ R5, R4 ;  /* 0x0000000400057305 */ /* 0x0004e4000021f000 */
[----:B--2---:R-:W-:Y:S02]  /*0300*/  MOV R4, RZ ;  /* 0x000000ff00047202 */ /* 0x004fe40000000f00 */
[----:B---3--:R-:W-:-:S05]  /*0310*/  IADD3 R7, PT, PT, RZ, -R5, RZ ;  /* 0x80000005ff077210 */ /* 0x008fca0007ffe0ff */
[----:B------:R-:W-:-:S04]  /*0320*/  IMAD R7, R7, R6, RZ ;  /* 0x0000000607077224 */ /* 0x000fc800078e02ff */
[----:B------:R-:W-:Y:S01]  /*0330*/  IMAD.HI.U32 R5, R5, R7, R4 ;  /* 0x0000000705057227 */ /* 0x000fe200078e0004 */
[----:B------:R-:W-:Y:S02]  /*0340*/  MOV R7, R9 ;  /* 0x0000000900077202 */ /* 0x000fe40000000f00 */
[----:B------:R-:W-:-:S03]  /*0350*/  SHF.R.S32.HI R9, RZ, 0x1f, R29 ;  /* 0x0000001fff097819 */ /* 0x000fc6000001141d */
[----:B------:R-:W-:Y:S01]  /*0360*/  IMAD.HI.U32 R5, R5, R7, RZ ;  /* 0x0000000705057227 */ /* 0x000fe200078e00ff */
[----:B------:R-:W-:-:S04]  /*0370*/  ISETP.GE.AND.EX P2, PT, R9, UR13, PT, P2 ;  /* 0x0000000d09007c0c */ /* 0x000fc8000bf46320 */
[----:B------:R-:W-:-:S05]  /*0380*/  IADD3 R3, PT, PT, -R5, RZ, RZ ;  /* 0x000000ff05037210 */ /* 0x000fca0007ffe1ff */
[----:B------:R-:W-:Y:S01]  /*0390*/  IMAD R3, R6, R3, R7 ;  /* 0x0000000306037224 */ /* 0x000fe200078e0207 */
[----:B------:R-:W-:-:S03]  /*03a0*/  LOP3.LUT R7, R57, R8, RZ, 0x3c, !PT ;  /* 0x0000000839077212 */ /* 0x000fc600078e3cff */
[----:B------:R-:W2:Y:S01]  /*03b0*/  @!P2 LDC.64 R12, c[0x0][0x3f8] ;  /* 0x0000fe00ff0cab82 */ /* 0x000ea20000000a00 */
[----:B------:R-:W-:Y:S02]  /*03c0*/  ISETP.GT.U32.AND P4, PT, R6, R3, PT ;  /* 0x000000030600720c */ /* 0x000fe40003f84070 */
[----:B------:R-:W-:Y:S02]  /*03d0*/  ISETP.GE.AND P0, PT, R7, RZ, PT ;  /* 0x000000ff0700720c */ /* 0x000fe40003f06270 */
[----:B------:R-:W-:-:S03]  /*03e0*/  IADD3 R7, PT, PT, R29, 0x20, RZ ;  /* 0x000000201d077810 */ /* 0x000fc60007ffe0ff */
[----:B------:R-:W3:Y:S01]  /*03f0*/  @!P2 LDC.64 R20, c[0x0][0x3a0] ;  /* 0x0000e800ff14ab82 */ /* 0x000ee20000000a00 */
[----:B------:R-:W-:-:S05]  /*0400*/  SHF.R.S32.HI R11, RZ, 0x1f, R7 ;  /* 0x0000001fff0b7819 */ /* 0x000fca0000011407 */
[-C--:B------:R-:W-:Y:S02]  /*0410*/  @!P4 IADD3 R3, PT, PT, R3, -R6.reuse, RZ ;  /* 0x800000060303c210 */ /* 0x080fe40007ffe0ff */
[----:B------:R-:W-:Y:S01]  /*0420*/  @!P4 IADD3 R5, PT, PT, R5, 0x1, RZ ;  /* 0x000000010505c810 */ /* 0x000fe20007ffe0ff */
[----:B------:R-:W4:Y:S01]  /*0430*/  @!P2 LDC.64 R24, c[0x0][0x398] ;  /* 0x0000e600ff18ab82 */ /* 0x000f220000000a00 */
[CC--:B------:R-:W-:Y:S02]  /*0440*/  ISETP.GE.U32.AND P1, PT, R3.reuse, R6.reuse, PT ;  /* 0x000000060300720c */ /* 0x0c0fe40003f26070 */
[----:B------:R-:W-:Y:S02]  /*0450*/  ISETP.GT.U32.AND P5, PT, R6, R3, PT ;  /* 0x000000030600720c */ /* 0x000fe40003fa4070 */
[----:B------:R-:W-:Y:S02]  /*0460*/  IADD3 R4, PT, PT, R3, -R6, RZ ;  /* 0x8000000603047210 */ /* 0x000fe40007ffe0ff */
[----:B------:R-:W-:-:S02]  /*0470*/  ISETP.NE.AND P4, PT, R8, RZ, PT ;  /* 0x000000ff0800720c */ /* 0x000fc40003f85270 */
[----:B------:R-:W-:Y:S02]  /*0480*/  SEL R3, R4, R3, !P5 ;  /* 0x0000000304037207 */ /* 0x000fe40006800000 */
[----:B------:R-:W-:Y:S02]  /*0490*/  LOP3.LUT R4, RZ, R8, RZ, 0x33, !PT ;  /* 0x00000008ff047212 */ /* 0x000fe400078e33ff */
[----:B------:R-:W-:Y:S02]  /*04a0*/  @!P3 IADD3 R3, PT, PT, -R3, RZ, RZ ;  /* 0x000000ff0303b210 */ /* 0x000fe40007ffe1ff */
[----:B------:R-:W-:Y:S02]  /*04b0*/  @P1 IADD3 R5, PT, PT, R5, 0x1, RZ ;  /* 0x0000000105051810 */ /* 0x000fe40007ffe0ff */
[----:B------:R-:W-:Y:S02]  /*04c0*/  SEL R64, R4, R3, !P4 ;  /* 0x0000000304407207 */ /* 0x000fe40006000000 */
[----:B------:R-:W-:-:S02]  /*04d0*/  @!P0 IADD3 R5, PT, PT, -R5, RZ, RZ ;  /* 0x000000ff05058210 */ /* 0x000fc40007ffe1ff */
[----:B------:R-:W-:Y:S01]  /*04e0*/  ISETP.GE.U32.AND P1, PT, R7, UR12, PT ;  /* 0x0000000c07007c0c */ /* 0x000fe2000bf26070 */
[----:B------:R-:W-:Y:S01]  /*04f0*/  IMAD R3, R64, 0x2a, RZ ;  /* 0x0000002a40037824 */ /* 0x000fe200078e02ff */
[----:B------:R-:W-:Y:S02]  /*0500*/  SEL R5, R4, R5, !P4 ;  /* 0x0000000504057207 */ /* 0x000fe40006000000 */
[----:B------:R-:W-:Y:S02]  /*0510*/  ISETP.GE.AND.EX P1, PT, R11, UR13, PT, P1 ;  /* 0x0000000d0b007c0c */ /* 0x000fe4000bf26310 */
[C---:B------:R-:W-:Y:S02]  /*0520*/  IADD3 R66, P0, PT, R3.reuse, R2, RZ ;  /* 0x0000000203427210 */ /* 0x040fe40007f1e0ff */
[----:B------:R-:W-:Y:S02]  /*0530*/  SHF.R.S32.HI R2, RZ, 0x1f, R5 ;  /* 0x0000001fff027819 */ /* 0x000fe40000011405 */
[----:B------:R-:W-:-:S02]  /*0540*/  LEA.HI.X.SX32 R67, R3, RZ, 0x1, P0 ;  /* 0x000000ff03437211 */ /* 0x000fc400000f0eff */
[----:B------:R-:W-:Y:S01]  /*0550*/  ISETP.GE.U32.AND P3, PT, R19, UR12, PT ;  /* 0x0000000c13007c0c */ /* 0x000fe2000bf66070 */
[----:B------:R-:W-:Y:S02]  /*0560*/  IMAD R2, R2, UR14, RZ ;  /* 0x0000000e02027c24 */ /* 0x000fe4000f8e02ff */
[----:B------:R-:W-:Y:S01]  /*0570*/  IMAD.WIDE.U32 R66, R5, UR14, R66 ;  /* 0x0000000e05427c25 */ /* 0x000fe2000f8e0042 */
[----:B------:R-:W-:Y:S01]  /*0580*/  ISETP.GE.AND.EX P3, PT, R17, UR13, PT, P3 ;  /* 0x0000000d11007c0c */ /* 0x000fe2000bf66330 */
[----:B------:R-:W0:Y:S02]  /*0590*/  @!P1 LDC.64 R14, c[0x0][0x3f8] ;  /* 0x0000fe00ff0e9b82 */ /* 0x000e240000000a00 */
[----:B------:R-:W-:Y:S01]  /*05a0*/  IMAD R69, R5, UR15, R2 ;  /* 0x0000000f05457c24 */ /* 0x000fe2000f8e0202 */
[----:B------:R-:W-:Y:S01]  /*05b0*/  @!P2 MOV R68, R66 ;  /* 0x000000420044a202 */ /* 0x000fe20000000f00 */
[----:B--2---:R-:W-:-:S03]  /*05c0*/  @!P2 IMAD R2, R9, R12, RZ ;  /* 0x0000000c0902a224 */ /* 0x004fc600078e02ff */
[----:B------:R-:W-:Y:S01]  /*05d0*/  IADD3 R69, PT, PT, R67, R69, RZ ;  /* 0x0000004543457210 */ /* 0x000fe20007ffe0ff */
[C---:B------:R-:W-:Y:S02]  /*05e0*/  @!P2 IMAD R5, R29.reuse, R13, R2 ;  /* 0x0000000d1d05a224 */ /* 0x040fe400078e0202 */
[----:B------:R-:W-:-:S05]  /*05f0*/  @!P2 IMAD.WIDE.U32 R2, R29, R12, R68 ;  /* 0x0000000c1d02a225 */ /* 0x000fca00078e0044 */
[----:B------:R-:W-:Y:S02]  /*0600*/  @!P2 IADD3 R3, PT, PT, R3, R5, RZ ;  /* 0x000000050303a210 */ /* 0x000fe40007ffe0ff */
[C---:B------:R-:W-:Y:S01]  /*0610*/  @!P2 SHF.L.U32 R13, R2.reuse, 0x1, RZ ;  /* 0x00000001020da819 */ /* 0x040fe200000006ff */
[----:B------:R-:W2:Y:S01]  /*0620*/  @!P3 LDC.64 R4, c[0x0][0x3f8] ;  /* 0x0000fe00ff04bb82 */ /* 0x000ea20000000a00 */
[----:B------:R-:W-:Y:S02]  /*0630*/  @!P2 SHF.L.U64.HI R6, R2, 0x1, R3 ;  /* 0x000000010206a819 */ /* 0x000fe40000010203 */
[----:B---3--:R-:W-:Y:S01]  /*0640*/  @!P2 IADD3 R8, P0, PT, R13, R20, RZ ;  /* 0x000000140d08a210 */ /* 0x008fe20007f1e0ff */
[----:B0-----:R-:W-:Y:S01]  /*0650*/  @!P1 IMAD R10, R11, R14, RZ ;  /* 0x0000000e0b0a9224 */ /* 0x001fe200078e02ff */
[----:B----4-:R-:W-:Y:S02]  /*0660*/  @!P2 IADD3 R12, P4, PT, R13, R24, RZ ;  /* 0x000000180d0ca210 */ /* 0x010fe40007f9e0ff */
[----:B------:R-:W-:Y:S01]  /*0670*/  @!P1 MOV R11, R69 ;  /* 0x00000045000b9202 */ /* 0x000fe20000000f00 */
[----:B------:R-:W0:Y:S01]  /*0680*/  @!P1 LDC.64 R2, c[0x0][0x3a0] ;  /* 0x0000e800ff029b82 */ /* 0x000e220000000a00 */
[----:B------:R-:W-:Y:S01]  /*0690*/  @!P1 IMAD R15, R7, R15, R10 ;  /* 0x0000000f070f9224 */ /* 0x000fe200078e020a */
[----:B------:R-:W-:-:S02]  /*06a0*/  @!P1 MOV R10, R66 ;  /* 0x00000042000a9202 */ /* 0x000fc40000000f00 */
[C---:B------:R-:W-:Y:S02]  /*06b0*/  @!P2 IADD3.X R9, PT, PT, R6.reuse, R21, RZ, P0, !PT ;  /* 0x000000150609a210 */ /* 0x040fe400007fe4ff */
[----:B------:R-:W-:Y:S01]  /*06c0*/  @!P2 IADD3.X R13, PT, PT, R6, R25, RZ, P4, !PT ;  /* 0x00000019060da210 */ /* 0x000fe200027fe4ff */
[----:B------:R-:W-:Y:S01]  /*06d0*/  @!P1 IMAD.WIDE.U32 R10, R7, R14, R10 ;  /* 0x0000000e070a9225 */ /* 0x000fe200078e000a */
[----:B------:R-:W-:Y:S01]  /*06e0*/  ISETP.GE.U32.AND P0, PT, R23, UR12, PT ;  /* 0x0000000c17007c0c */ /* 0x000fe2000bf06070 */
[----:B------:R-:W3:Y:S01]  /*06f0*/  @!P1 LDC.64 R6, c[0x0][0x398] ;  /* 0x0000e600ff069b82 */ /* 0x000ee20000000a00 */
[----:B------:R-:W-:Y:S01]  /*0700*/  SHF.R.S32.HI R25, RZ, 0x1f, R23 ;  /* 0x0000001fff197819 */ /* 0x000fe20000011417 */
[----:B------:R4:W5:Y:S01]  /*0710*/  @!P2 LDG.E R53, desc[UR8][R8.64] ;  /* 0x000000080835a981 */ /* 0x000962000c1e1900 */
[----:B------:R-:W-:Y:S02]  /*0720*/  @!P1 IADD3 R11, PT, PT, R11, R15, RZ ;  /* 0x0000000f0b0b9210 */ /* 0x000fe40007ffe0ff */
[----:B------:R-:W-:Y:S01]  /*0730*/  ISETP.GE.AND.EX P0, PT, R25, UR13, PT, P0 ;  /* 0x0000000d19007c0c */ /* 0x000fe2000bf06300 */
[----:B------:R1:W5:Y:S01]  /*0740*/  @!P2 LDG.E R52, desc[UR8][R12.64] ;  /* 0x000000080c34a981 */ /* 0x000362000c1e1900 */
[----:B------:R-:W-:-:S02]  /*0750*/  @!P1 SHF.L.U32 R31, R10, 0x1, RZ ;  /* 0x000000010a1f9819 */ /* 0x000fc400000006ff */
[----:B------:R-:W-:Y:S01]  /*0760*/  @!P1 SHF.L.U64.HI R22, R10, 0x1, R11 ;  /* 0x000000010a169819 */ /* 0x000fe2000001020b */
[----:B--2---:R-:W-:Y:S01]  /*0770*/  @!P3 IMAD R10, R17, R4, RZ ;  /* 0x00000004110ab224 */ /* 0x004fe200078e02ff */
[----:B------:R-:W-:Y:S01]  /*0780*/  IADD3 R15, PT, PT, R29, 0x80, RZ ;  /* 0x000000801d0f7810 */ /* 0x000fe20007ffe0ff */
[----:B----4-:R-:W2:Y:S01]  /*0790*/  @!P3 LDC.64 R8, c[0x0][0x3a0] ;  /* 0x0000e800ff08bb82 */ /* 0x010ea20000000a00 */
[----:B0-----:R-:W-:Y:S01]  /*07a0*/  @!P1 IADD3 R16, P5, PT, R31, R2, RZ ;  /* 0x000000021f109210 */ /* 0x001fe20007fbe0ff */
[----:B------:R-:W-:Y:S01]  /*07b0*/  @!P3 IMAD R5, R19, R5, R10 ;  /* 0x000000051305b224 */ /* 0x000fe200078e020a */
[----:B------:R-:W-:Y:S02]  /*07c0*/  ISETP.GE.U32.AND P4, PT, R15, UR12, PT ;  /* 0x0000000c0f007c0c */ /* 0x000fe4000bf86070 */
[----:B------:R-:W-:-:S03]  /*07d0*/  @!P1 IADD3.X R17, PT, PT, R22, R3, RZ, P5, !PT ;  /* 0x0000000316119210 */ /* 0x000fc60002ffe4ff */
[----:B------:R-:W0:Y:S01]  /*07e0*/  @!P3 LDC.64 R10, c[0x0][0x398] ;  /* 0x0000e600ff0abb82 */ /* 0x000e220000000a00 */
[----:B------:R-:W-:Y:S02]  /*07f0*/  SHF.R.S32.HI R27, RZ, 0x1f, R15 ;  /* 0x0000001fff1b7819 */ /* 0x000fe4000001140f */
[----:B------:R-:W-:Y:S01]  /*0800*/  @!P3 MOV R20, R66 ;  /* 0x000000420014b202 */ /* 0x000fe20000000f00 */
[----:B------:R4:W5:Y:S04]  /*0810*/  @!P1 LDG.E R51, desc[UR8][R16.64] ;  /* 0x0000000810339981 */ /* 0x000968000c1e1900 */
[----:B------:R-:W4:Y:S01]  /*0820*/  @!P0 LDC.64 R2, c[0x0][0x3f8] ;  /* 0x0000fe00ff028b82 */ /* 0x000f220000000a00 */
[----:B------:R-:W-:Y:S02]  /*0830*/  ISETP.GE.AND.EX P2, PT, R27, UR13, PT, P4 ;  /* 0x0000000d1b007c0c */ /* 0x000fe4000bf46340 */
[----:B------:R-:W-:-:S02]  /*0840*/  @!P3 MOV R21, R69 ;  /* 0x000000450015b202 */ /* 0x000fc40000000f00 */
[----:B---3--:R-:W-:Y:S01]  /*0850*/  @!P1 IADD3 R18, P4, PT, R31, R6, RZ ;  /* 0x000000061f129210 */ /* 0x008fe20007f9e0ff */
[----:B------:R-:W-:Y:S01]  /*0860*/  @!P3 IMAD.WIDE.U32 R20, R19, R4, R20 ;  /* 0x000000041314b225 */ /* 0x000fe200078e0014 */
[----:B------:R-:W-:Y:S02]  /*0870*/  IADD3 R14, PT, PT, R29, 0xa0, RZ ;  /* 0x000000a01d0e7810 */ /* 0x000fe40007ffe0ff */
[----:B------:R-:W-:Y:S02]  /*0880*/  @!P1 IADD3.X R19, PT, PT, R22, R7, RZ, P4, !PT ;  /* 0x0000000716139210 */ /* 0x000fe400027fe4ff */
[----:B-1----:R-:W-:Y:S01]  /*0890*/  @!P3 IADD3 R13, PT, PT, R21, R5, RZ ;  /* 0x00000005150db210 */ /* 0x002fe20007ffe0ff */
[----:B------:R-:W1:Y:S01]  /*08a0*/  @!P0 LDC.64 R6, c[0x0][0x3a0] ;  /* 0x0000e800ff068b82 */ /* 0x000e620000000a00 */
[----:B------:R-:W-:Y:S01]  /*08b0*/  @!P3 SHF.L.U32 R21, R20, 0x1, RZ ;  /* 0x000000011415b819 */ /* 0x000fe200000006ff */
[----:B------:R3:W5:Y:S01]  /*08c0*/  @!P1 LDG.E R50, desc[UR8][R18.64] ;  /* 0x0000000812329981 */ /* 0x000762000c1e1900 */
[----:B------:R-:W-:-:S02]  /*08d0*/  ISETP.GE.U32.AND P4, PT, R14, UR12, PT ;  /* 0x0000000c0e007c0c */ /* 0x000fc4000bf86070 */
[----:B------:R-:W-:-:S03]  /*08e0*/  SHF.R.S32.HI R31, RZ, 0x1f, R14 ;  /* 0x0000001fff1f7819 */ /* 0x000fc6000001140e */
[----:B------:R-:W1:Y:S01]  /*08f0*/  @!P2 LDC.64 R4, c[0x0][0x3f8] ;  /* 0x0000fe00ff04ab82 */ /* 0x000e620000000a00 */
[----:B----4-:R-:W-:Y:S01]  /*0900*/  @!P0 IMAD R16, R25, R2, RZ ;  /* 0x0000000219108224 */ /* 0x010fe200078e02ff */
[C---:B--2---:R-:W-:Y:S02]  /*0910*/  @!P3 IADD3 R8, P5, PT, R21.reuse, R8, RZ ;  /* 0x000000081508b210 */ /* 0x044fe40007fbe0ff */
[----:B0-----:R-:W-:Y:S01]  /*0920*/  @!P3 IADD3 R10, P1, PT, R21, R10, RZ ;  /* 0x0000000a150ab210 */ /* 0x001fe20007f3e0ff */
[----:B------:R-:W-:Y:S01]  /*0930*/  @!P0 IMAD R21, R23, R3, R16 ;  /* 0x0000000317158224 */ /* 0x000fe200078e0210 */
[----:B------:R-:W-:Y:S02]  /*0940*/  ISETP.GE.AND.EX P4, PT, R31, UR13, PT, P4 ;  /* 0x0000000d1f007c0c */ /* 0x000fe4000bf86340 */
[----:B------:R-:W-:Y:S02]  /*0950*/  @!P0 MOV R16, R66 ;  /* 0x0000004200108202 */ /* 0x000fe40000000f00 */
[----:B------:R-:W-:-:S02]  /*0960*/  @!P0 MOV R17, R69 ;  /* 0x0000004500118202 */ /* 0x000fc40000000f00 */
[----:B------:R-:W-:Y:S02]  /*0970*/  @!P3 SHF.L.U64.HI R20, R20, 0x1, R13 ;  /* 0x000000011414b819 */ /* 0x000fe4000001020d */
[----:B------:R-:W0:Y:S01]  /*0980*/  @!P0 LDC.64 R12, c[0x0][0x398] ;  /* 0x0000e600ff0c8b82 */ /* 0x000e220000000a00 */
[----:B------:R-:W-:Y:S01]  /*0990*/  @!P0 IMAD.WIDE.U32 R16, R23, R2, R16 ;  /* 0x0000000217108225 */ /* 0x000fe200078e0010 */
[----:B------:R-:W-:-:S04]  /*09a0*/  @!P3 IADD3.X R9, PT, PT, R20, R9, RZ, P5, !PT ;  /* 0x000000091409b210 */ /* 0x000fc80002ffe4ff */
[----:B------:R-:W-:Y:S01]  /*09b0*/  @!P0 IADD3 R17, PT, PT, R17, R21, RZ ;  /* 0x0000001511118210 */ /* 0x000fe20007ffe0ff */
[----:B------:R2:W5:Y:S01]  /*09c0*/  @!P3 LDG.E R49, desc[UR8][R8.64] ;  /* 0x000000080831b981 */ /* 0x000562000c1e1900 */
[----:B------:R-:W4:Y:S01]  /*09d0*/  @!P4 LDC.64 R2, c[0x0][0x3f8] ;  /* 0x0000fe00ff02cb82 */ /* 0x000f220000000a00 */
[C---:B---3--:R-:W-:Y:S02]  /*09e0*/  @!P0 SHF.L.U32 R19, R16.reuse, 0x1, RZ ;  /* 0x0000000110138819 */ /* 0x048fe400000006ff */
[----:B------:R-:W-:Y:S02]  /*09f0*/  @!P0 SHF.L.U64.HI R18, R16, 0x1, R17 ;  /* 0x0000000110128819 */ /* 0x000fe40000010211 */
[----:B------:R-:W-:Y:S01]  /*0a00*/  @!P3 IADD3.X R11, PT, PT, R20, R11, RZ, P1, !PT ;  /* 0x0000000b140bb210 */ /* 0x000fe20000ffe4ff */
[----:B-1----:R-:W-:Y:S01]  /*0a10*/  @!P2 IMAD R20, R27, R4, RZ ;  /* 0x000000041b14a224 */ /* 0x002fe200078e02ff */
[----:B------:R-:W-:Y:S02]  /*0a20*/  @!P2 MOV R16, R66 ;  /* 0x000000420010a202 */ /* 0x000fe40000000f00 */
[----:B------:R-:W-:Y:S01]  /*0a30*/  @!P2 MOV R17, R69 ;  /* 0x000000450011a202 */ /* 0x000fe20000000f00 */
[----:B--2---:R-:W1:Y:S01]  /*0a40*/  @!P2 LDC.64 R8, c[0x0][0x3a0] ;  /* 0x0000e800ff08ab82 */ /* 0x004e620000000a00 */
[C---:B------:R-:W-:Y:S01]  /*0a50*/  @!P2 IMAD R21, R15.reuse, R5, R20 ;  /* 0x000000050f15a224 */ /* 0x040fe200078e0214 */
[----:B------:R2:W5:Y:S01]  /*0a60*/  @!P3 LDG.E R48, desc[UR8][R10.64] ;  /* 0x000000080a30b981 */ /* 0x000562000c1e1900 */
[----:B------:R-:W-:Y:S01]  /*0a70*/  @!P2 IMAD.WIDE.U32 R16, R15, R4, R16 ;  /* 0x000000040f10a225 */ /* 0x000fe200078e0010 */
[----:B------:R-:W-:-:S04]  /*0a80*/  @!P0 IADD3 R6, P1, PT, R19, R6, RZ ;  /* 0x0000000613068210 */ /* 0x000fc80007f3e0ff */
[----:B------:R-:W3:Y:S01]  /*0a90*/  @!P2 LDC.64 R4, c[0x0][0x398] ;  /* 0x0000e600ff04ab82 */ /* 0x000ee20000000a00 */
[----:B--2---:R-:W-:Y:S02]  /*0aa0*/  @!P2 IADD3 R11, PT, PT, R17, R21, RZ ;  /* 0x00000015110ba210 */ /* 0x004fe40007ffe0ff */
[----:B------:R-:W-:Y:S02]  /*0ab0*/  IADD3 R21, PT, PT, R29, 0xc0, RZ ;  /* 0x000000c01d157810 */ /* 0x000fe40007ffe0ff */
[----:B------:R-:W-:Y:S02]  /*0ac0*/  @!P0 IADD3.X R7, PT, PT, R18, R7, RZ, P1, !PT ;  /* 0x0000000712078210 */ /* 0x000fe40000ffe4ff */
[----:B------:R-:W-:Y:S02]  /*0ad0*/  @!P2 SHF.L.U32 R23, R16, 0x1, RZ ;  /* 0x000000011017a819 */ /* 0x000fe400000006ff */
[----:B------:R-:W-:Y:S01]  /*0ae0*/  ISETP.GE.U32.AND P3, PT, R21, UR12, PT ;  /* 0x0000000c15007c0c */ /* 0x000fe2000bf66070 */
[----:B------:R2:W5:Y:S01]  /*0af0*/  @!P0 LDG.E R47, desc[UR8][R6.64] ;  /* 0x00000008062f8981 */ /* 0x000562000c1e1900 */
[----:B------:R-:W-:-:S02]  /*0b00*/  SHF.R.S32.HI R25, RZ, 0x1f, R21 ;  /* 0x0000001fff197819 */ /* 0x000fc40000011415 */
[----:B0-----:R-:W-:Y:S02]  /*0b10*/  @!P0 IADD3 R12, P1, PT, R19, R12, RZ ;  /* 0x0000000c130c8210 */ /* 0x001fe40007f3e0ff */
[----:B------:R-:W-:Y:S02]  /*0b20*/  @!P2 SHF.L.U64.HI R16, R16, 0x1, R11 ;  /* 0x000000011010a819 */ /* 0x000fe4000001020b */
[----:B------:R-:W0:Y:S01]  /*0b30*/  @!P4 LDC.64 R10, c[0x0][0x3a0] ;  /* 0x0000e800ff0acb82 */ /* 0x000e220000000a00 */
[----:B------:R-:W-:Y:S01]  /*0b40*/  ISETP.GE.AND.EX P3, PT, R25, UR13, PT, P3 ;  /* 0x0000000d19007c0c */ /* 0x000fe2000bf66330 */
[----:B----4-:R-:W-:Y:S01]  /*0b50*/  @!P4 IMAD R31, R31, R2, RZ ;  /* 0x000000021f1fc224 */ /* 0x010fe200078e02ff */
[----:B------:R-:W-:Y:S02]  /*0b60*/  @!P0 IADD3.X R13, PT, PT, R18, R13, RZ, P1, !PT ;  /* 0x0000000d120d8210 */ /* 0x000fe40000ffe4ff */
[----:B------:R-:W-:Y:S02]  /*0b70*/  IADD3 R17, PT, PT, R29, 0xe0, RZ ;  /* 0x000000e01d117810 */ /* 0x000fe40007ffe0ff */
[----:B------:R-:W-:Y:S01]  /*0b80*/  @!P4 MOV R18, R66 ;  /* 0x000000420012c202 */ /* 0x000fe20000000f00 */
[----:B--2---:R-:W2:Y:S01]  /*0b90*/  @!P4 LDC.64 R6, c[0x0][0x398] ;  /* 0x0000e600ff06cb82 */ /* 0x004ea20000000a00 */
[----:B------:R-:W-:Y:S01]  /*0ba0*/  @!P4 MOV R19, R69 ;  /* 0x000000450013c202 */ /* 0x000fe20000000f00 */
[C---:B------:R-:W-:Y:S01]  /*0bb0*/  @!P4 IMAD R31, R14.reuse, R3, R31 ;  /* 0x000000030e1fc224 */ /* 0x040fe200078e021f */
[----:B------:R-:W-:Y:S01]  /*0bc0*/  ISETP.GE.U32.AND P1, PT, R17, UR12, PT ;  /* 0x0000000c11007c0c */ /* 0x000fe2000bf26070 */
[----:B------:R4:W5:Y:S01]  /*0bd0*/  @!P0 LDG.E R46, desc[UR8][R12.64] ;  /* 0x000000080c2e8981 */ /* 0x000962000c1e1900 */
[----:B------:R-:W-:Y:S01]  /*0be0*/  SHF.R.S32.HI R27, RZ, 0x1f, R17 ;  /* 0x0000001fff1b7819 */ /* 0x000fe20000011411 */
[----:B------:R-:W-:Y:S01]  /*0bf0*/  @!P4 IMAD.WIDE.U32 R14, R14, R2, R18 ;  /* 0x000000020e0ec225 */ /* 0x000fe200078e0012 */
[----:B-1----:R-:W-:-:S02]  /*0c00*/  @!P2 IADD3 R2, P5, PT, R23, R8, RZ ;  /* 0x000000081702a210 */ /* 0x002fc40007fbe0ff */
[----:B------:R-:W-:Y:S02]  /*0c10*/  ISETP.GE.AND.EX P1, PT, R27, UR13, PT, P1 ;  /* 0x0000000d1b007c0c */ /* 0x000fe4000bf26310 */
[----:B------:R-:W-:Y:S02]  /*0c20*/  @!P2 IADD3.X R3, PT, PT, R16, R9, RZ, P5, !PT ;  /* 0x000000091003a210 */ /* 0x000fe40002ffe4ff */
[----:B------:R-:W1:Y:S01]  /*0c30*/  @!P3 LDC.64 R8, c[0x0][0x3f8] ;  /* 0x0000fe00ff08bb82 */ /* 0x000e620000000a00 */
[----:B---3--:R-:W-:Y:S02]  /*0c40*/  @!P2 IADD3 R18, P6, PT, R23, R4, RZ ;  /* 0x000000041712a210 */ /* 0x008fe40007fde0ff */
[----:B------:R-:W-:Y:S01]  /*0c50*/  @!P4 IADD3 R23, PT, PT, R15, R31, RZ ;  /* 0x0000001f0f17c210 */ /* 0x000fe20007ffe0ff */
[----:B------:R-:W5:Y:S01]  /*0c60*/  @!P2 LDG.E R45, desc[UR8][R2.64] ;  /* 0x00000008022da981 */ /* 0x000f62000c1e1900 */
[----:B------:R-:W-:Y:S02]  /*0c70*/  @!P4 SHF.L.U32 R15, R14, 0x1, RZ ;  /* 0x000000010e0fc819 */ /* 0x000fe400000006ff */
[----:B------:R-:W-:Y:S01]  /*0c80*/  @!P2 IADD3.X R19, PT, PT, R16, R5, RZ, P6, !PT ;  /* 0x000000051013a210 */ /* 0x000fe200037fe4ff */
[----:B----4-:R-:W3:Y:S01]  /*0c90*/  @!P3 LDC.64 R12, c[0x0][0x3a0] ;  /* 0x0000e800ff0cbb82 */ /* 0x010ee20000000a00 */
[----:B------:R-:W-:-:S02]  /*0ca0*/  @!P4 SHF.L.U64.HI R14, R14, 0x1, R23 ;  /* 0x000000010e0ec819 */ /* 0x000fc40000010217 */
[C---:B0-----:R-:W-:Y:S01]  /*0cb0*/  @!P4 IADD3 R10, P0, PT, R15.reuse, R10, RZ ;  /* 0x0000000a0f0ac210 */ /* 0x041fe20007f1e0ff */
[----:B------:R1:W5:Y:S04]  /*0cc0*/  @!P2 LDG.E R44, desc[UR8][R18.64] ;  /* 0x00000008122ca981 */ /* 0x000368000c1e1900 */
[----:B------:R-:W0:Y:S01]  /*0cd0*/  @!P1 LDC.64 R4, c[0x0][0x3f8] ;  /* 0x0000fe00ff049b82 */ /* 0x000e220000000a00 */
[C---:B------:R-:W-:Y:S02]  /*0ce0*/  @!P4 IADD3.X R11, PT, PT, R14.reuse, R11, RZ, P0, !PT ;  /* 0x0000000b0e0bc210 */ /* 0x040fe400007fe4ff */
[----:B--2---:R-:W-:Y:S02]  /*0cf0*/  @!P4 IADD3 R6, P0, PT, R15, R6, RZ ;  /* 0x000000060f06c210 */ /* 0x004fe40007f1e0ff */
[----:B------:R-:W-:Y:S01]  /*0d00*/  IADD3 R16, PT, PT, R29, 0x100, RZ ;  /* 0x000001001d107810 */ /* 0x000fe20007ffe0ff */
[----:B------:R2:W5:Y:S01]  /*0d10*/  @!P4 LDG.E R43, desc[UR8][R10.64] ;  /* 0x000000080a2bc981 */ /* 0x000562000c1e1900 */
[----:B------:R-:W-:Y:S01]  /*0d20*/  @!P4 IADD3.X R7, PT, PT, R14, R7, RZ, P0, !PT ;  /* 0x000000070e07c210 */ /* 0x000fe200007fe4ff */
[----:B-1----:R-:W-:Y:S01]  /*0d30*/  @!P3 IMAD R18, R25, R8, RZ ;  /* 0x000000081912b224 */ /* 0x002fe200078e02ff */
[----:B------:R-:W-:Y:S01]  /*0d40*/  ISETP.GE.U32.AND P2, PT, R16, UR12, PT ;  /* 0x0000000c10007c0c */ /* 0x000fe2000bf46070 */
[----:B------:R-:W1:Y:S01]  /*0d50*/  @!P3 LDC.64 R14, c[0x0][0x398] ;  /* 0x0000e600ff0ebb82 */ /* 0x000e620000000a00 */
[----:B------:R-:W-:Y:S01]  /*0d60*/  SHF.R.S32.HI R23, RZ, 0x1f, R16 ;  /* 0x0000001fff177819 */ /* 0x000fe20000011410 */
[----:B------:R4:W5:Y:S03]  /*0d70*/  @!P4 LDG.E R42, desc[UR8][R6.64] ;  /* 0x00000008062ac981 */ /* 0x000966000c1e1900 */
[----:B------:R-:W-:Y:S01]  /*0d80*/  ISETP.GE.AND.EX P2, PT, R23, UR13, PT, P2 ;  /* 0x0000000d17007c0c */ /* 0x000fe2000bf46320 */
[----:B--2---:R-:W-:-:S02]  /*0d90*/  @!P3 IMAD R11, R21, R9, R18 ;  /* 0x00000009150bb224 */ /* 0x004fc400078e0212 */
[----:B------:R-:W2:Y:S01]  /*0da0*/  @!P1 LDC.64 R2, c[0x0][0x3a0] ;  /* 0x0000e800ff029b82 */ /* 0x000ea20000000a00 */
[----:B----4-:R-:W-:Y:S02]  /*0db0*/  @!P3 MOV R6, R66 ;  /* 0x000000420006b202 */ /* 0x010fe40000000f00 */
[-C--:B------:R-:W-:Y:S01]  /*0dc0*/  @!P3 MOV R7, R69.reuse ;  /* 0x000000450007b202 */ /* 0x080fe20000000f00 */
[----:B0-----:R-:W-:Y:S02]  /*0dd0*/  @!P1 IMAD R10, R27, R4, RZ ;  /* 0x000000041b0a9224 */ /* 0x001fe400078e02ff */
[----:B------:R-:W-:Y:S01]  /*0de0*/  @!P3 IMAD.WIDE.U32 R8, R21, R8, R6 ;  /* 0x000000081508b225 */ /* 0x000fe200078e0006 */
[----:B------:R-:W-:Y:S02]  /*0df0*/  @!P1 MOV R6, R66 ;  /* 0x0000004200069202 */ /* 0x000fe40000000f00 */
[----:B------:R-:W-:Y:S02]  /*0e00*/  @!P1 MOV R7, R69 ;  /* 0x0000004500079202 */ /* 0x000fe40000000f00 */
[----:B------:R-:W-:Y:S01]  /*0e10*/  @!P3 IADD3 R9, PT, PT, R9, R11, RZ ;  /* 0x0000000b0909b210 */ /* 0x000fe20007ffe0ff */
[----:B------:R-:W-:Y:S01]  /*0e20*/  @!P1 IMAD R19, R17, R5, R10 ;  /* 0x0000000511139224 */ /* 0x000fe200078e020a */
[----:B------:R-:W-:Y:S01]  /*0e30*/  IADD3 R18, PT, PT, R29, 0x120, RZ ;  /* 0x000001201d127810 */ /* 0x000fe20007ffe0ff */
[----:B------:R-:W-:Y:S01]  /*0e40*/  @!P1 IMAD.WIDE.U32 R4, R17, R4, R6 ;  /* 0x0000000411049225 */ /* 0x000fe200078e0006 */
[C---:B------:R-:W-:Y:S01]  /*0e50*/  @!P3 SHF.L.U32 R17, R8.reuse, 0x1, RZ ;  /* 0x000000010811b819 */ /* 0x040fe200000006ff */
[----:B------:R-:W0:Y:S01]  /*0e60*/  @!P2 LDC.64 R6, c[0x0][0x3f8] ;  /* 0x0000fe00ff06ab82 */ /* 0x000e220000000a00 */
[----:B------:R-:W-:-:S02]  /*0e70*/  @!P3 SHF.L.U64.HI R10, R8, 0x1, R9 ;  /* 0x00000001080ab819 */ /* 0x000fc40000010209 */
[----:B------:R-:W-:Y:S02]  /*0e80*/  ISETP.GE.U32.AND P4, PT, R18, UR12, PT ;  /* 0x0000000c12007c0c */ /* 0x000fe4000bf86070 */
[----:B------:R-:W-:-:S03]  /*0e90*/  SHF.R.S32.HI R25, RZ, 0x1f, R18 ;  /* 0x0000001fff197819 */ /* 0x000fc60000011412 */
[----:B------:R-:W4:Y:S01]  /*0ea0*/  @!P1 LDC.64 R8, c[0x0][0x398] ;  /* 0x0000e600ff089b82 */ /* 0x000f220000000a00 */
[----:B------:R-:W-:Y:S02]  /*0eb0*/  ISETP.GE.AND.EX P4, PT, R25, UR13, PT, P4 ;  /* 0x0000000d19007c0c */ /* 0x000fe4000bf86340 */
[----:B------:R-:W-:Y:S02]  /*0ec0*/  @!P1 IADD3 R11, PT, PT, R5, R19, RZ ;  /* 0x00000013050b9210 */ /* 0x000fe40007ffe0ff */
[C---:B------:R-:W-:Y:S02]  /*0ed0*/  @!P1 SHF.L.U32 R5, R4.reuse, 0x1, RZ ;  /* 0x0000000104059819 */ /* 0x040fe400000006ff */
[C---:B---3--:R-:W-:Y:S02]  /*0ee0*/  @!P3 IADD3 R12, P0, PT, R17.reuse, R12, RZ ;  /* 0x0000000c110cb210 */ /* 0x048fe40007f1e0ff */
[----:B-1----:R-:W-:Y:S02]  /*0ef0*/  @!P3 IADD3 R14, P5, PT, R17, R14, RZ ;  /* 0x0000000e110eb210 */ /* 0x002fe40007fbe0ff */
[----:B------:R-:W-:-:S02]  /*0f00*/  @!P1 SHF.L.U64.HI R22, R4, 0x1, R11 ;  /* 0x0000000104169819 */ /* 0x000fc4000001020b */
[----:B--2---:R-:W-:Y:S02]  /*0f10*/  @!P1 IADD3 R20, P6, PT, R5, R2, RZ ;  /* 0x0000000205149210 */ /* 0x004fe40007fde0ff */
[C---:B------:R-:W-:Y:S02]  /*0f20*/  @!P3 IADD3.X R13, PT, PT, R10.reuse, R13, RZ, P0, !PT ;  /* 0x0000000d0a0db210 */ /* 0x040fe400007fe4ff */
[----:B------:R-:W-:Y:S02]  /*0f30*/  @!P3 IADD3.X R15, PT, PT, R10, R15, RZ, P5, !PT ;  /* 0x0000000f0a0fb210 */ /* 0x000fe40002ffe4ff */
[----:B------:R-:W1:Y:S01]  /*0f40*/  @!P2 LDC.64 R10, c[0x0][0x3a0] ;  /* 0x0000e800ff0aab82 */ /* 0x000e620000000a00 */
[----:B------:R-:W-:Y:S01]  /*0f50*/  @!P1 IADD3.X R21, PT, PT, R22, R3, RZ, P6, !PT ;  /* 0x0000000316159210 */ /* 0x000fe200037fe4ff */
[----:B------:R2:W5:Y:S01]  /*0f60*/  @!P3 LDG.E R41, desc[UR8][R12.64] ;  /* 0x000000080c29b981 */ /* 0x000562000c1e1900 */
[----:B0-----:R-:W-:Y:S01]  /*0f70*/  @!P2 IMAD R23, R23, R6, RZ ;  /* 0x000000061717a224 */ /* 0x001fe200078e02ff */
[----:B------:R-:W-:-:S02]  /*0f80*/  IADD3 R19, PT, PT, R29, 0x140, RZ ;  /* 0x000001401d137810 */ /* 0x000fc40007ffe0ff */
[----:B------:R0:W5:Y:S02]  /*0f90*/  @!P3 LDG.E R40, desc[UR8][R14.64] ;  /* 0x000000080e28b981 */ /* 0x000164000c1e1900 */
[----:B------:R-:W3:Y:S01]  /*0fa0*/  @!P4 LDC.64 R2, c[0x0][0x3f8] ;  /* 0x0000fe00ff02cb82 */ /* 0x000ee20000000a00 */
[----:B----4-:R-:W-:Y:S01]  /*0fb0*/  @!P1 IADD3 R8, P3, PT, R5, R8, RZ ;  /* 0x0000000805089210 */ /* 0x010fe20007f7e0ff */
[----:B------:R-:W-:Y:S01]  /*0fc0*/  @!P2 IMAD R27, R16, R7, R23 ;  /* 0x00000007101ba224 */ /* 0x000fe200078e0217 */
[----:B------:R-:W5:Y:S01]  /*0fd0*/  @!P1 LDG.E R39, desc[UR8][R20.64] ;  /* 0x0000000814279981 */ /* 0x000f62000c1e1900 */
[----:B--2---:R-:W-:Y:S02]  /*0fe0*/  @!P2 MOV R12, R66 ;  /* 0x00000042000ca202 */ /* 0x004fe40000000f00 */
[----:B------:R-:W-:Y:S02]  /*0ff0*/  @!P2 MOV R13, R69 ;  /* 0x00000045000da202 */ /* 0x000fe40000000f00 */
[----:B------:R-:W2:Y:S01]  /*1000*/  @!P2 LDC.64 R4, c[0x0][0x398] ;  /* 0x0000e600ff04ab82 */ /* 0x000ea20000000a00 */
[----:B------:R-:W-:-:S02]  /*1010*/  ISETP.GE.U32.AND P0, PT, R19, UR12, PT ;  /* 0x0000000c13007c0c */ /* 0x000fc4000bf06070 */
[----:B------:R-:W-:Y:S01]  /*1020*/  SHF.R.S32.HI R23, RZ, 0x1f, R19 ;  /* 0x0000001fff177819 */ /* 0x000fe20000011413 */
[----:B------:R-:W-:-:S03]  /*1030*/  @!P2 IMAD.WIDE.U32 R16, R16, R6, R12 ;  /* 0x000000061010a225 */ /* 0x000fc600078e000c */
[----:B------:R-:W-:Y:S01]  /*1040*/  ISETP.GE.AND.EX P0, PT, R23, UR13, PT, P0 ;  /* 0x0000000d17007c0c */ /* 0x000fe2000bf06300 */
[----:B------:R-:W4:Y:S01]  /*1050*/  @!P4 LDC.64 R6, c[0x0][0x3a0] ;  /* 0x0000e800ff06cb82 */ /* 0x000f220000000a00 */
[----:B------:R-:W-:Y:S02]  /*1060*/  @!P1 IADD3.X R9, PT, PT, R22, R9, RZ, P3, !PT ;  /* 0x0000000916099210 */ /* 0x000fe40001ffe4ff */
[----:B------:R-:W-:Y:S02]  /*1070*/  @!P2 IADD3 R13, PT, PT, R17, R27, RZ ;  /* 0x0000001b110da210 */ /* 0x000fe40007ffe0ff */
[C---:B0-----:R-:W-:Y:S01]  /*1080*/  @!P2 SHF.L.U32 R15, R16.reuse, 0x1, RZ ;  /* 0x00000001100fa819 */ /* 0x041fe200000006ff */
[----:B------:R0:W5:Y:S01]  /*1090*/  @!P1 LDG.E R38, desc[UR8][R8.64] ;  /* 0x0000000808269981 */ /* 0x000162000c1e1900 */
[----:B------:R-:W-:Y:S02]  /*10a0*/  @!P2 SHF.L.U64.HI R14, R16, 0x1, R13 ;  /* 0x00000001100ea819 */ /* 0x000fe4000001020d */
[----:B-1----:R-:W-:Y:S01]  /*10b0*/  @!P2 IADD3 R12, P3, PT, R15, R10, RZ ;  /* 0x0000000a0f0ca210 */ /* 0x002fe20007f7e0ff */
[----:B---3--:R-:W-:Y:S01]  /*10c0*/  @!P4 IMAD R25, R25, R2, RZ ;  /* 0x000000021919c224 */ /* 0x008fe200078e02ff */
[----:B------:R-:W1:Y:S02]  /*10d0*/  @!P4 LDC.64 R16, c[0x0][0x398] ;  /* 0x0000e600ff10cb82 */ /* 0x000e640000000a00 */
[----:B------:R-:W-:-:S02]  /*10e0*/  @!P2 IADD3.X R13, PT, PT, R14, R11, RZ, P3, !PT ;  /* 0x0000000b0e0da210 */ /* 0x000fc40001ffe4ff */
[----:B0-----:R-:W-:Y:S02]  /*10f0*/  @!P4 MOV R8, R66 ;  /* 0x000000420008c202 */ /* 0x001fe40000000f00 */
[----:B------:R-:W-:Y:S02]  /*1100*/  @!P4 MOV R9, R69 ;  /* 0x000000450009c202 */ /* 0x000fe40000000f00 */
[----:B------:R-:W0:Y:S01]  /*1110*/  @!P0 LDC.64 R10, c[0x0][0x3f8] ;  /* 0x0000fe00ff0a8b82 */ /* 0x000e220000000a00 */
[C---:B------:R-:W-:Y:S01]  /*1120*/  @!P4 IMAD R25, R18.reuse, R3, R25 ;  /* 0x000000031219c224 */ /* 0x040fe200078e0219 */
[----:B--2---:R-:W-:Y:S01]  /*1130*/  @!P2 IADD3 R4, P1, PT, R15, R4, RZ ;  /* 0x000000040f04a210 */ /* 0x004fe20007f3e0ff */
[----:B------:R-:W5:Y:S01]  /*1140*/  @!P2 LDG.E R37, desc[UR8][R12.64] ;  /* 0x000000080c25a981 */ /* 0x000f62000c1e1900 */
[----:B------:R-:W-:Y:S02]  /*1150*/  @!P4 IMAD.WIDE.U32 R2, R18, R2, R8 ;  /* 0x000000021202c225 */ /* 0x000fe400078e0008 */
[----:B------:R-:W-:-:S03]  /*1160*/  @!P2 IADD3.X R5, PT, PT, R14, R5, RZ, P1, !PT ;  /* 0x000000050e05a210 */ /* 0x000fc60000ffe4ff */
[----:B------:R-:W-:Y:S02]  /*1170*/  @!P4 IADD3 R3, PT, PT, R3, R25, RZ ;  /* 0x000000190303c210 */ /* 0x000fe40007ffe0ff */
[C---:B------:R-:W-:Y:S01]  /*1180*/  @!P4 SHF.L.U32 R9, R2.reuse, 0x1, RZ ;  /* 0x000000010209c819 */ /* 0x040fe200000006ff */
[----:B------:R0:W5:Y:S01]  /*1190*/  @!P2 LDG.E R36, desc[UR8][R4.64] ;  /* 0x000000080424a981 */ /* 0x000162000c1e1900 */
[----:B------:R-:W-:Y:S02]  /*11a0*/  IADD3 R61, PT, PT, R29, 0x160, RZ ;  /* 0x000001601d3d7810 */ /* 0x000fe40007ffe0ff */
[----:B------:R-:W-:Y:S02]  /*11b0*/  @!P4 SHF.L.U64.HI R2, R2, 0x1, R3 ;  /* 0x000000010202c819 */ /* 0x000fe40000010203 */
[----:B----4-:R-:W-:Y:S02]  /*11c0*/  @!P4 IADD3 R6, P1, PT, R9, R6, RZ ;  /* 0x000000060906c210 */ /* 0x010fe40007f3e0ff */
[----:B------:R-:W-:-:S02]  /*11d0*/  IADD3 R35, PT, PT, R29, 0x180, RZ ;  /* 0x000001801d237810 */ /* 0x000fc40007ffe0ff */
[----:B------:R-:W-:Y:S02]  /*11e0*/  ISETP.GE.U32.AND P2, PT, R61, UR12, PT ;  /* 0x0000000c3d007c0c */ /* 0x000fe4000bf46070 */
[----:B------:R-:W-:Y:S02]  /*11f0*/  SHF.R.S32.HI R21, RZ, 0x1f, R61 ;  /* 0x0000001fff157819 */ /* 0x000fe4000001143d */
[----:B------:R-:W-:Y:S02]  /*1200*/  @!P4 IADD3.X R7, PT, PT, R2, R7, RZ, P1, !PT ;  /* 0x000000070207c210 */ /* 0x000fe40000ffe4ff */
[----:B------:R-:W-:Y:S02]  /*1210*/  ISETP.GE.U32.AND P1, PT, R35, UR12, PT ;  /* 0x0000000c23007c0c */ /* 0x000fe4000bf26070 */
[----:B------:R-:W-:Y:S02]  /*1220*/  SHF.R.S32.HI R63, RZ, 0x1f, R35 ;  /* 0x0000001fff3f7819 */ /* 0x000fe40000011423 */
[----:B------:R-:W-:-:S02]  /*1230*/  ISETP.GE.AND.EX P2, PT, R21, UR13, PT, P2 ;  /* 0x0000000d15007c0c */ /* 0x000fc4000bf46320 */
[----:B------:R-:W-:Y:S02]  /*1240*/  ISETP.GE.AND.EX P1, PT, R63, UR13, PT, P1 ;  /* 0x0000000d3f007c0c */ /* 0x000fe4000bf26310 */
[----:B------:R-:W-:Y:S02]  /*1250*/  MOV R3, RZ ;  /* 0x000000ff00037202 */ /* 0x000fe40000000f00 */
[----:B-1----:R-:W-:Y:S02]  /*1260*/  @!P4 IADD3 R16, P3, PT, R9, R16, RZ ;  /* 0x000000100910c210 */ /* 0x002fe40007f7e0ff */
[----:B------:R-:W1:Y:S01]  /*1270*/  @!P0 LDC.64 R8, c[0x0][0x3a0] ;  /* 0x0000e800ff088b82 */ /* 0x000e620000000a00 */
[----:B0-----:R-:W-:Y:S01]  /*1280*/  @!P0 IMAD R4, R23, R10, RZ ;  /* 0x0000000a17048224 */ /* 0x001fe200078e02ff */
[----:B------:R-:W-:Y:S01]  /*1290*/  @!P0 MOV R12, R66 ;  /* 0x00000042000c8202 */ /* 0x000fe20000000f00 */
[----:B------:R0:W5:Y:S01]  /*12a0*/  @!P4 LDG.E R3, desc[UR8][R6.64] ;  /* 0x000000080603c981 */ /* 0x000162000c1e1900 */
[----:B------:R-:W-:Y:S01]  /*12b0*/  @!P0 MOV R13, R69 ;  /* 0x00000045000d8202 */ /* 0x000fe20000000f00 */
[----:B------:R-:W-:-:S03]  /*12c0*/  @!P0 IMAD R5, R19, R11, R4 ;  /* 0x0000000b13058224 */ /* 0x000fc600078e0204 */
[----:B------:R-:W2:Y:S01]  /*12d0*/  @!P1 LDC.64 R14, c[0x0][0x3f8] ;  /* 0x0000fe00ff0e9b82 */ /* 0x000ea20000000a00 */
[----:B------:R-:W-:-:S07]  /*12e0*/  @!P0 IMAD.WIDE.U32 R10, R19, R10, R12 ;  /* 0x0000000a130a8225 */ /* 0x000fce00078e000c */
[----:B0-----:R-:W0:Y:S01]  /*12f0*/  @!P0 LDC.64 R6, c[0x0][0x398] ;  /* 0x0000e600ff068b82 */ /* 0x001e220000000a00 */
[----:B------:R-:W-:-:S07]  /*1300*/  MOV R4, RZ ;  /* 0x000000ff00047202 */ /* 0x000fce0000000f00 */
[----:B------:R-:W3:Y:S01]  /*1310*/  @!P2 LDC.64 R12, c[0x0][0x3f8] ;  /* 0x0000fe00ff0cab82 */ /* 0x000ee20000000a00 */
[----:B------:R-:W-:Y:S02]  /*1320*/  @!P4 IADD3.X R17, PT, PT, R2, R17, RZ, P3, !PT ;  /* 0x000000110211c210 */ /* 0x000fe40001ffe4ff */
[----:B------:R-:W-:Y:S02]  /*1330*/  IADD3 R59, PT, PT, R29, 0x1a0, RZ ;  /* 0x000001a01d3b7810 */ /* 0x000fe40007ffe0ff */
[----:B------:R-:W-:Y:S01]  /*1340*/  @!P0 IADD3 R5, PT, PT, R11, R5, RZ ;  /* 0x000000050b058210 */ /* 0x000fe20007ffe0ff */
[----:B------:R4:W5:Y:S01]  /*1350*/  @!P4 LDG.E R4, desc[UR8][R16.64] ;  /* 0x000000081004c981 */ /* 0x000962000c1e1900 */
[----:B------:R-:W-:Y:S02]  /*1360*/  @!P0 SHF.L.U32 R23, R10, 0x1, RZ ;  /* 0x000000010a178819 */ /* 0x000fe400000006ff */
[----:B------:R-:W-:Y:S02]  /*1370*/  ISETP.GE.U32.AND P4, PT, R59, UR12, PT ;  /* 0x0000000c3b007c0c */ /* 0x000fe4000bf86070 */
[----:B------:R-:W-:-:S02]  /*1380*/  SHF.R.S32.HI R27, RZ, 0x1f, R59 ;  /* 0x0000001fff1b7819 */ /* 0x000fc4000001143b */
[----:B------:R-:W-:Y:S02]  /*1390*/  @!P0 SHF.L.U64.HI R2, R10, 0x1, R5 ;  /* 0x000000010a028819 */ /* 0x000fe40000010205 */
[----:B-1----:R-:W-:Y:S01]  /*13a0*/  @!P0 IADD3 R18, P6, PT, R23, R8, RZ ;  /* 0x0000000817128210 */ /* 0x002fe20007fde0ff */
[----:B----4-:R-:W1:Y:S01]  /*13b0*/  @!P2 LDC.64 R16, c[0x0][0x3a0] ;  /* 0x0000e800ff10ab82 */ /* 0x010e620000000a00 */
[----:B------:R-:W-:Y:S02]  /*13c0*/  ISETP.GE.AND.EX P4, PT, R27, UR13, PT, P4 ;  /* 0x0000000d1b007c0c */ /* 0x000fe4000bf86340 */
[----:B------:R-:W-:Y:S02]  /*13d0*/  MOV R5, RZ ;  /* 0x000000ff00057202 */ /* 0x000fe40000000f00 */
[----:B------:R-:W-:Y:S02]  /*13e0*/  @!P0 IADD3.X R19, PT, PT, R2, R9, RZ, P6, !PT ;  /* 0x0000000902138210 */ /* 0x000fe400037fe4ff */
[----:B0-----:R-:W-:Y:S01]  /*13f0*/  @!P0 IADD3 R22, P6, PT, R23, R6, RZ ;  /* 0x0000000617168210 */ /* 0x001fe20007fde0ff */
[----:B------:R-:W0:Y:S01]  /*1400*/  @!P2 LDC.64 R10, c[0x0][0x398] ;  /* 0x0000e600ff0aab82 */ /* 0x000e220000000a00 */
[----:B---3--:R-:W-:Y:S01]  /*1410*/  @!P2 IMAD R6, R21, R12, RZ ;  /* 0x0000000c1506a224 */ /* 0x008fe200078e02ff */
[----:B------:R3:W5:Y:S01]  /*1420*/  @!P0 LDG.E R5, desc[UR8][R18.64] ;  /* 0x0000000812058981 */ /* 0x000762000c1e1900 */
[----:B------:R-:W-:-:S02]  /*1430*/  @!P2 MOV R20, R66 ;  /* 0x000000420014a202 */ /* 0x000fc40000000f00 */
[----:B------:R-:W-:Y:S02]  /*1440*/  @!P2 MOV R21, R69 ;  /* 0x000000450015a202 */ /* 0x000fe40000000f00 */
[----:B------:R-:W-:Y:S01]  /*1450*/  @!P0 IADD3.X R23, PT, PT, R2, R7, RZ, P6, !PT ;  /* 0x0000000702178210 */ /* 0x000fe200037fe4ff */
[----:B--2---:R-:W-:Y:S01]  /*1460*/  @!P1 IMAD R2, R63, R14, RZ ;  /* 0x0000000e3f029224 */ /* 0x004fe200078e02ff */
[----:B------:R-:W-:Y:S01]  /*1470*/  IADD3 R31, PT, PT, R29, 0x1c0, RZ ;  /* 0x000001c01d1f7810 */ /* 0x000fe20007ffe0ff */
[----:B------:R-:W2:Y:S01]  /*1480*/  @!P1 LDC.64 R8, c[0x0][0x3a0] ;  /* 0x0000e800ff089b82 */ /* 0x000ea20000000a00 */
[----:B---3--:R-:W-:Y:S02]  /*1490*/  @!P1 MOV R18, R66 ;  /* 0x0000004200129202 */ /* 0x008fe40000000f00 */
[----:B------:R-:W-:Y:S01]  /*14a0*/  @!P1 MOV R19, R69 ;  /* 0x0000004500139202 */ /* 0x000fe20000000f00 */
[C---:B------:R-:W-:Y:S02]  /*14b0*/  @!P2 IMAD R7, R61.reuse, R13, R6 ;  /* 0x0000000d3d07a224 */ /* 0x040fe400078e0206 */
[----:B------:R-:W-:-:S02]  /*14c0*/  @!P2 IMAD.WIDE.U32 R20, R61, R12, R20 ;  /* 0x0000000c3d14a225 */ /* 0x000fc400078e0014 */
[----:B------:R-:W3:Y:S02]  /*14d0*/  @!P4 LDC.64 R12, c[0x0][0x3f8] ;  /* 0x0000fe00ff0ccb82 */ /* 0x000ee40000000a00 */
[C---:B------:R-:W-:Y:S02]  /*14e0*/  @!P1 IMAD R61, R35.reuse, R15, R2 ;  /* 0x0000000f233d9224 */ /* 0x040fe400078e0202 */
[----:B------:R-:W-:Y:S01]  /*14f0*/  @!P1 IMAD.WIDE.U32 R18, R35, R14, R18 ;  /* 0x0000000e23129225 */ /* 0x000fe200078e0012 */
[----:B------:R-:W-:Y:S02]  /*1500*/  ISETP.GE.U32.AND P5, PT, R31, UR12, PT ;  /* 0x0000000c1f007c0c */ /* 0x000fe4000bfa6070 */
[----:B------:R-:W-:Y:S01]  /*1510*/  SHF.R.S32.HI R33, RZ, 0x1f, R31 ;  /* 0x0000001fff217819 */ /* 0x000fe2000001141f */
[----:B------:R-:W4:Y:S01]  /*1520*/  LDC.64 R14, c[0x0][0x3b8] ;  /* 0x0000ee00ff0e7b82 */ /* 0x000f220000000a00 */
[----:B------:R-:W-:Y:S02]  /*1530*/  @!P2 IADD3 R7, PT, PT, R21, R7, RZ ;  /* 0x000000071507a210 */ /* 0x000fe40007ffe0ff */
[----:B------:R-:W-:-:S05]  /*1540*/  ISETP.GE.AND.EX P5, PT, R33, UR13, PT, P5 ;  /* 0x0000000d21007c0c */ /* 0x000fca000bfa6350 */
[----:B------:R-:W2:Y:S01]  /*1550*/  @!P1 LDC.64 R34, c[0x0][0x398] ;  /* 0x0000e600ff229b82 */ /* 0x000ea20000000a00 */
[----:B------:R-:W-:Y:S02]  /*1560*/  MOV R6, RZ ;  /* 0x000000ff00067202 */ /* 0x000fe40000000f00 */
[C---:B------:R-:W-:Y:S02]  /*1570*/  @!P2 SHF.L.U32 R21, R20.reuse, 0x1, RZ ;  /* 0x000000011415a819 */ /* 0x040fe400000006ff */
[----:B------:R-:W-:Y:S02]  /*1580*/  @!P2 SHF.L.U64.HI R24, R20, 0x1, R7 ;  /* 0x000000011418a819 */ /* 0x000fe40000010207 */
[----:B------:R-:W-:Y:S01]  /*1590*/  @!P1 IADD3 R7, PT, PT, R19, R61, RZ ;  /* 0x0000003d13079210 */ /* 0x000fe20007ffe0ff */
[----:B------:R0:W5:Y:S01]  /*15a0*/  @!P0 LDG.E R6, desc[UR8][R22.64] ;  /* 0x0000000816068981 */ /* 0x000162000c1e1900 */
[----:B------:R-:W-:Y:S02]  /*15b0*/  IADD3 R29, PT, PT, R29, 0x1e0, RZ ;  /* 0x000001e01d1d7810 */ /* 0x000fe40007ffe0ff */
[----:B-1----:R-:W-:-:S02]  /*15c0*/  @!P2 IADD3 R20, P6, PT, R21, R16, RZ ;  /* 0x000000101514a210 */ /* 0x002fc40007fde0ff */
[----:B------:R-:W-:Y:S02]  /*15d0*/  @!P1 SHF.L.U64.HI R2, R18, 0x1, R7 ;  /* 0x0000000112029819 */ /* 0x000fe40000010207 */
[----:B------:R-:W-:Y:S02]  /*15e0*/  ISETP.GE.U32.AND P3, PT, R29, UR12, PT ;  /* 0x0000000c1d007c0c */ /* 0x000fe4000bf66070 */
[----:B------:R-:W-:Y:S01]  /*15f0*/  SHF.R.S32.HI R25, RZ, 0x1f, R29 ;  /* 0x0000001fff197819 */ /* 0x000fe2000001141d */
[----:B0-----:R-:W0:Y:S01]  /*1600*/  @!P5 LDC.64 R22, c[0x0][0x3f8] ;  /* 0x0000fe00ff16db82 */ /* 0x001e220000000a00 */
[----:B------:R-:W-:Y:S02]  /*1610*/  @!P2 IADD3 R16, P0, PT, R21, R10, RZ ;  /* 0x0000000a1510a210 */ /* 0x000fe40007f1e0ff */
[----:B------:R-:W-:Y:S02]  /*1620*/  MOV R7, RZ ;  /* 0x000000ff00077202 */ /* 0x000fe40000000f00 */
[----:B------:R-:W-:-:S02]  /*1630*/  @!P2 IADD3.X R21, PT, PT, R24, R17, RZ, P6, !PT ;  /* 0x000000111815a210 */ /* 0x000fc400037fe4ff */
[----:B------:R-:W-:Y:S02]  /*1640*/  ISETP.GE.AND.EX P3, PT, R25, UR13, PT, P3 ;  /* 0x0000000d19007c0c */ /* 0x000fe4000bf66330 */
[----:B------:R-:W-:Y:S01]  /*1650*/  @!P2 IADD3.X R17, PT, PT, R24, R11, RZ, P0, !PT ;  /* 0x0000000b1811a210 */ /* 0x000fe200007fe4ff */
[----:B------:R1:W5:Y:S01]  /*1660*/  @!P2 LDG.E R7, desc[UR8][R20.64] ;  /* 0x000000081407a981 */ /* 0x000362000c1e1900 */
[----:B------:R-:W-:Y:S01]  /*1670*/  @!P1 SHF.L.U32 R61, R18, 0x1, RZ ;  /* 0x00000001123d9819 */ /* 0x000fe200000006ff */
[----:B---3--:R-:W-:Y:S01]  /*1680*/  @!P4 IMAD R24, R27, R12, RZ ;  /* 0x0000000c1b18c224 */ /* 0x008fe200078e02ff */
[----:B------:R-:W3:Y:S01]  /*1690*/  @!P4 LDC.64 R10, c[0x0][0x3a0] ;  /* 0x0000e800ff0acb82 */ /* 0x000ee20000000a00 */
[----:B----4-:R-:W-:Y:S01]  /*16a0*/  IMAD.WIDE R26, R57, 0x8, R14 ;  /* 0x00000008391a7825 */ /* 0x010fe200078e020e */
[----:B--2---:R-:W-:Y:S02]  /*16b0*/  @!P1 IADD3 R18, P6, PT, R61, R8, RZ ;  /* 0x000000083d129210 */ /* 0x004fe40007fde0ff */
[----:B-1----:R-:W-:-:S04]  /*16c0*/  @!P4 MOV R20, R66 ;  /* 0x000000420014c202 */ /* 0x002fc80000000f00 */
[----:B------:R-:W1:Y:S01]  /*16d0*/  @!P3 LDC.64 R14, c[0x0][0x3f8] ;  /* 0x0000fe00ff0ebb82 */ /* 0x000e620000000a00 */
[----:B------:R-:W-:Y:S02]  /*16e0*/  @!P4 MOV R21, R69 ;  /* 0x000000450015c202 */ /* 0x000fe40000000f00 */
[----:B------:R-:W-:Y:S01]  /*16f0*/  @!P1 IADD3 R34, P0, PT, R61, R34, RZ ;  /* 0x000000223d229210 */ /* 0x000fe20007f1e0ff */
[C---:B------:R-:W-:Y:S02]  /*1700*/  @!P4 IMAD R61, R59.reuse, R13, R24 ;  /* 0x0000000d3b3dc224 */ /* 0x040fe400078e0218 */
[----:B------:R-:W-:Y:S02]  /*1710*/  @!P4 IMAD.WIDE.U32 R20, R59, R12, R20 ;  /* 0x0000000c3b14c225 */ /* 0x000fe400078e0014 */
[----:B------:R-:W2:Y:S01]  /*1720*/  LDG.E.64 R12, desc[UR8][R26.64] ;  /* 0x000000081a0c7981 */ /* 0x000ea2000c1e1b00 */
[----:B------:R-:W-:Y:S02]  /*1730*/  @!P1 IADD3.X R19, PT, PT, R2, R9, RZ, P6, !PT ;  /* 0x0000000902139210 */ /* 0x000fe400037fe4ff */
[----:B------:R-:W-:-:S02]  /*1740*/  CS2R R8, SRZ ;  /* 0x0000000000087805 */ /* 0x000fc4000001ff00 */
[----:B------:R-:W-:Y:S01]  /*1750*/  @!P1 IADD3.X R35, PT, PT, R2, R35, RZ, P0, !PT ;  /* 0x0000002302239210 */ /* 0x000fe200007fe4ff */
[----:B0-----:R-:W-:-:S03]  /*1760*/  @!P5 IMAD R2, R33, R22, RZ ;  /* 0x000000162102d224 */ /* 0x001fc600078e02ff */
[----:B------:R0:W5:Y:S01]  /*1770*/  @!P1 LDG.E R9, desc[UR8][R18.64] ;  /* 0x0000000812099981 */ /* 0x000162000c1e1900 */
[----:B------:R-:W-:-:S03]  /*1780*/  @!P4 IADD3 R21, PT, PT, R21, R61, RZ ;  /* 0x0000003d1515c210 */ /* 0x000fc60007ffe0ff */
[----:B------:R4:W5:Y:S01]  /*1790*/  @!P2 LDG.E R8, desc[UR8][R16.64] ;  /* 0x000000081008a981 */ /* 0x000962000c1e1900 */
[C---:B------:R-:W-:Y:S01]  /*17a0*/  @!P5 IMAD R61, R31.reuse, R23, R2 ;  /* 0x000000171f3dd224 */ /* 0x040fe200078e0202 */
[----:B0-----:R-:W-:Y:S02]  /*17b0*/  @!P5 MOV R18, R66 ;  /* 0x000000420012d202 */ /* 0x001fe40000000f00 */
[----:B------:R-:W-:Y:S01]  /*17c0*/  @!P5 MOV R19, R69 ;  /* 0x000000450013d202 */ /* 0x000fe20000000f00 */
[----:B----4-:R-:W0:Y:S01]  /*17d0*/  @!P4 LDC.64 R16, c[0x0][0x398] ;  /* 0x0000e600ff10cb82 */ /* 0x010e220000000a00 */
[C---:B------:R-:W-:Y:S01]  /*17e0*/  @!P4 SHF.L.U32 R59, R20.reuse, 0x1, RZ ;  /* 0x00000001143bc819 */ /* 0x040fe200000006ff */
[----:B------:R-:W-:Y:S01]  /*17f0*/  @!P5 IMAD.WIDE.U32 R22, R31, R22, R18 ;  /* 0x000000161f16d225 */ /* 0x000fe200078e0012 */
[----:B------:R-:W-:-:S05]  /*1800*/  @!P4 SHF.L.U64.HI R58, R20, 0x1, R21 ;  /* 0x00000001143ac819 */ /* 0x000fca0000010215 */
[----:B------:R-:W4:Y:S01]  /*1810*/  @!P5 LDC.64 R18, c[0x0][0x3a0] ;  /* 0x0000e800ff12db82 */ /* 0x000f220000000a00 */
[----:B------:R-:W-:Y:S02]  /*1820*/  @!P5 IADD3 R23, PT, PT, R23, R61, RZ ;  /* 0x0000003d1717d210 */ /* 0x000fe40007ffe0ff */
[----:B---3--:R-:W-:-:S05]  /*1830*/  @!P4 IADD3 R32, P2, PT, R59, R10, RZ ;  /* 0x0000000a3b20c210 */ /* 0x008fca0007f5e0ff */
[----:B------:R-:W3:Y:S01]  /*1840*/  LDC.64 R30, c[0x0][0x3a8] ;  /* 0x0000ea00ff1e7b82 */ /* 0x000ee20000000a00 */
[----:B------:R-:W-:Y:S01]  /*1850*/  @!P4 IADD3.X R33, PT, PT, R58, R11, RZ, P2, !PT ;  /* 0x0000000b3a21c210 */ /* 0x000fe200017fe4ff */
[----:B-1----:R-:W-:Y:S01]  /*1860*/  @!P3 IMAD R62, R25, R14, RZ ;  /* 0x0000000e193eb224 */ /* 0x002fe200078e02ff */
[----:B------:R-:W-:-:S05]  /*1870*/  @!P5 SHF.L.U32 R61, R22, 0x1, RZ ;  /* 0x00000001163dd819 */ /* 0x000fca00000006ff */
[----:B------:R-:W1:Y:S01]  /*1880*/  @!P5 LDC.64 R20, c[0x0][0x398] ;  /* 0x0000e600ff14db82 */ /* 0x000e620000000a00 */
[----:B------:R-:W-:Y:S02]  /*1890*/  @!P5 SHF.L.U64.HI R60, R22, 0x1, R23 ;  /* 0x00000001163cd819 */ /* 0x000fe40000010217 */
[----:B------:R-:W-:-:S05]  /*18a0*/  CS2R R10, SRZ ;  /* 0x00000000000a7805 */ /* 0x000fca000001ff00 */
[----:B------:R-:W1:Y:S01]  /*18b0*/  @!P3 LDC.64 R22, c[0x0][0x3a0] ;  /* 0x0000e800ff16bb82 */ /* 0x000e620000000a00 */
[----:B------:R0:W5:Y:S01]  /*18c0*/  @!P4 LDG.E R11, desc[UR8][R32.64] ;  /* 0x00000008200bc981 */ /* 0x000162000c1e1900 */
[----:B------:R-:W-:-:S03]  /*18d0*/  LOP3.LUT R2, R55, 0xffff, RZ, 0xc0, !PT ;  /* 0x0000ffff37027812 */ /* 0x000fc600078ec0ff */
[----:B------:R0:W5:Y:S03]  /*18e0*/  @!P1 LDG.E R10, desc[UR8][R34.64] ;  /* 0x00000008220a9981 */ /* 0x000166000c1e1900 */
[----:B------:R-:W1:Y:S01]  /*18f0*/  @!P3 LDC.64 R24, c[0x0][0x398] ;  /* 0x0000e600ff18bb82 */ /* 0x000e620000000a00 */
[----:B0-----:R-:W-:Y:S02]  /*1900*/  @!P4 IADD3 R28, P1, PT, R59, R16, RZ ;  /* 0x000000103b1cc210 */ /* 0x001fe40007f3e0ff */
[----:B------:R-:W-:Y:S02]  /*1910*/  @!P3 MOV R32, R66 ;  /* 0x000000420020b202 */ /* 0x000fe40000000f00 */
[----:B------:R-:W-:Y:S01]  /*1920*/  @!P3 MOV R33, R69 ;  /* 0x000000450021b202 */ /* 0x000fe20000000f00 */
[C---:B------:R-:W-:Y:S02]  /*1930*/  @!P3 IMAD R35, R29.reuse, R15, R62 ;  /* 0x0000000f1d23b224 */ /* 0x040fe400078e023e */
[----:B------:R-:W-:Y:S01]  /*1940*/  @!P3 IMAD.WIDE.U32 R14, R29, R14, R32 ;  /* 0x0000000e1d0eb225 */ /* 0x000fe200078e0020 */
[----:B------:R-:W-:-:S02]  /*1950*/  @!P4 IADD3.X R29, PT, PT, R58, R17, RZ, P1, !PT ;  /* 0x000000113a1dc210 */ /* 0x000fc40000ffe4ff */
[----:B----4-:R-:W-:Y:S01]  /*1960*/  @!P5 IADD3 R18, P1, PT, R61, R18, RZ ;  /* 0x000000123d12d210 */ /* 0x010fe20007f3e0ff */
[----:B------:R-:W-:-:S03]  /*1970*/  IMAD R33, R64, 0x2a, R2 ;  /* 0x0000002a40217824 */ /* 0x000fc600078e0202 */
[----:B------:R-:W-:Y:S01]  /*1980*/  @!P5 IADD3.X R19, PT, PT, R60, R19, RZ, P1, !PT ;  /* 0x000000133c13d210 */ /* 0x000fe20000ffe4ff */
[----:B---3--:R-:W-:Y:S01]  /*1990*/  IMAD.WIDE R16, R33, 0x4, R30 ;  /* 0x0000000421107825 */ /* 0x008fe200078e021e */
[----:B-1----:R-:W-:Y:S02]  /*19a0*/  @!P5 IADD3 R20, P1, PT, R61, R20, RZ ;  /* 0x000000143d14d210 */ /* 0x002fe40007f3e0ff */
[----:B------:R-:W-:Y:S02]  /*19b0*/  @!P3 IADD3 R31, PT, PT, R15, R35, RZ ;  /* 0x000000230f1fb210 */ /* 0x000fe40007ffe0ff */
[----:B------:R-:W-:Y:S02]  /*19c0*/  @!P3 SHF.L.U32 R15, R14, 0x1, RZ ;  /* 0x000000010e0fb819 */ /* 0x000fe400000006ff */
[----:B------:R-:W-:Y:S02]  /*19d0*/  CS2R R58, SRZ ;  /* 0x00000000003a7805 */ /* 0x000fe4000001ff00 */
[----:B------:R-:W-:Y:S01]  /*19e0*/  @!P5 IADD3.X R21, PT, PT, R60, R21, RZ, P1, !PT ;  /* 0x000000153c15d210 */ /* 0x000fe20000ffe4ff */
[----:B------:R-:W5:Y:S01]  /*19f0*/  LDG.E.64 R16, desc[UR8][R16.64] ;  /* 0x0000000810107981 */ /* 0x000f62000c1e1b00 */
[----:B------:R-:W-:-:S02]  /*1a00*/  @!P3 SHF.L.U64.HI R14, R14, 0x1, R31 ;  /* 0x000000010e0eb819 */ /* 0x000fc4000001021f */
[C---:B------:R-:W-:Y:S02]  /*1a10*/  @!P3 IADD3 R22, P1, PT, R15.reuse, R22, RZ ;  /* 0x000000160f16b210 */ /* 0x040fe40007f3e0ff */
[----:B------:R-:W-:Y:S02]  /*1a20*/  @!P3 IADD3 R24, P2, PT, R15, R24, RZ ;  /* 0x000000180f18b210 */ /* 0x000fe40007f5e0ff */
[----:B------:R-:W-:Y:S02]  /*1a30*/  CS2R R60, SRZ ;  /* 0x00000000003c7805 */ /* 0x000fe4000001ff00 */
[----:B------:R-:W-:Y:S01]  /*1a40*/  MOV R62, RZ ;  /* 0x000000ff003e7202 */ /* 0x000fe20000000f00 */
[----:B------:R-:W5:Y:S01]  /*1a50*/  @!P4 LDG.E R58, desc[UR8][R28.64] ;  /* 0x000000081c3ac981 */ /* 0x000f62000c1e1900 */
[C---:B------:R-:W-:Y:S02]  /*1a60*/  @!P3 IADD3.X R23, PT, PT, R14.reuse, R23, RZ, P1, !PT ;  /* 0x000000170e17b210 */ /* 0x040fe40000ffe4ff */
[----:B------:R-:W-:Y:S01]  /*1a70*/  @!P3 IADD3.X R25, PT, PT, R14, R25, RZ, P2, !PT ;  /* 0x000000190e19b210 */ /* 0x000fe200017fe4ff */
[----:B------:R-:W5:Y:S04]  /*1a80*/  @!P5 LDG.E R60, desc[UR8][R20.64] ;  /* 0x00000008143cd981 */ /* 0x000f68000c1e1900 */
[----:B------:R-:W5:Y:S04]  /*1a90*/  @!P3 LDG.E R62, desc[UR8][R22.64] ;  /* 0x00000008163eb981 */ /* 0x000f68000c1e1900 */
[----:B------:R-:W5:Y:S01]  /*1aa0*/  @!P3 LDG.E R61, desc[UR8][R24.64] ;  /* 0x00000008183db981 */ /* 0x000f62000c1e1900 */
[----:B------:R-:W-:-:S03]  /*1ab0*/  ISETP.NE.AND P0, PT, RZ, UR4, PT ;  /* 0x00000004ff007c0c */ /* 0x000fc6000bf05270 */
[----:B------:R2:W5:Y:S10]  /*1ac0*/  @!P5 LDG.E R59, desc[UR8][R18.64] ;  /* 0x00000008123bd981 */ /* 0x000574000c1e1900 */
[----:B------:R-:W0:Y:S01]  /*1ad0*/  @P0 LDC.64 R26, c[0x0][0x3b0] ;  /* 0x0000ec00ff1a0b82 */ /* 0x000e220000000a00 */
[----:B------:R-:W-:Y:S01]  /*1ae0*/  CS2R R14, SRZ ;  /* 0x00000000000e7805 */ /* 0x000fe2000001ff00 */
[----:B0-----:R-:W-:-:S05]  /*1af0*/  @P0 IMAD.WIDE R26, R33, 0x4, R26 ;  /* 0x00000004211a0825 */ /* 0x001fca00078e021a */
[----:B------:R0:W5:Y:S01]  /*1b00*/  @P0 LDG.E.64 R14, desc[UR8][R26.64] ;  /* 0x000000081a0e0981 */ /* 0x000162000c1e1b00 */
[----:B------:R-:W-:Y:S01]  /*1b10*/  MOV R63, 0x3f800000 ;  /* 0x3f800000003f7802 */ /* 0x000fe20000000f00 */
[----:B------:R-:W-:Y:S01]  /*1b20*/  UISETP.NE.AND UP0, UPT, UR4, URZ, UPT ;  /* 0x000000ff0400728c */ /* 0x000fe2000bf05270 */
[----:B--2---:R-:W-:-:S05]  /*1b30*/  FFMA.FTZ R18, -R12, R12, R13 ;  /* 0x0000000c0c127223 */ /* 0x004fca000001010d */
[----:B------:R-:W-:-:S13]  /*1b40*/  FSETP.GTU.FTZ.AND P0, PT, R18, RZ, PT ;  /* 0x000000ff1200720b */ /* 0x000fda0003f1c000 */
[----:B------:R-:W1:Y:S02]  /*1b50*/  @P0 LDC R13, c[0x0][0x3c0] ;  /* 0x0000f000ff0d0b82 */ /* 0x000e640000000800 */
[----:B-1----:R-:W-:-:S04]  /*1b60*/  @P0 FADD.FTZ R13, R18, R13 ;  /* 0x0000000d120d0221 */ /* 0x002fc80000010000 */
[----:B------:R0:W1:Y:S01]  /*1b70*/  @P0 MUFU.RSQ R63, R13 ;  /* 0x0000000d003f0308 */ /* 0x0000620000001400 */
[----:B------:R-:W-:Y:S05]  /*1b80*/  BRA.U UP0, `(.L_x_753) ;  /* 0x0000001100847547 */ /* 0x000fea000b800000 */
[--C-:B-----5:R-:W-:Y:S02]  /*1b90*/  HADD2.F32 R19, -RZ, R53.reuse.H0_H0 ;  /* 0x20000035ff137230 */ /* 0x120fe40000004100 */
[----:B------:R-:W-:Y:S02]  /*1ba0*/  HADD2.F32 R21, -RZ, R53.H1_H1 ;  /* 0x30000035ff157230 */ /* 0x000fe40000004100 */
[--C-:B0-----:R-:W-:Y:S02]  /*1bb0*/  HADD2.F32 R13, -RZ, R52.reuse.H0_H0 ;  /* 0x20000034ff0d7230 */ /* 0x101fe40000004100 */
[C---:B------:R-:W-:Y:S01]  /*1bc0*/  FADD.FTZ R20, -R12.reuse, R19 ;  /* 0x000000130c147221 */ /* 0x040fe20000010100 */
[----:B------:R-:W-:Y:S02]  /*1bd0*/  HADD2.F32 R25, -RZ, R51.H0_H0 ;  /* 0x20000033ff197230 */ /* 0x000fe40000004100 */
[----:B------:R-:W-:Y:S01]  /*1be0*/  FADD.FTZ R22, -R12, R21 ;  /* 0x000000150c167221 */ /* 0x000fe20000010100 */
[----:B------:R-:W-:-:S02]  /*1bf0*/  HADD2.F32 R18, -RZ, R52.H1_H1 ;  /* 0x30000034ff127230 */ /* 0x000fc40000004100 */
[----:B------:R-:W-:Y:S01]  /*1c00*/  FMUL.FTZ R19, R16, R13 ;  /* 0x0000000d10137220 */ /* 0x000fe20000410000 */
[-C--:B-1----:R-:W-:Y:S01]  /*1c10*/  FMUL.FTZ R20, R20, R63.reuse ;  /* 0x0000003f14147220 */ /* 0x082fe20000410000 */
[----:B------:R-:W-:Y:S01]  /*1c20*/  FMUL.FTZ R21, R22, R63 ;  /* 0x0000003f16157220 */ /* 0x000fe20000410000 */
[----:B------:R-:W-:Y:S01]  /*1c30*/  FADD.FTZ R26, -R12, R25 ;  /* 0x000000190c1a7221 */ /* 0x000fe20000010100 */
[----:B------:R-:W-:Y:S01]  /*1c40*/  FADD.FTZ R23, RZ, R19 ;  /* 0x00000013ff177221 */ /* 0x000fe20000010000 */
[----:B------:R-:W-:Y:S01]  /*1c50*/  FFMA.FTZ R22, R20, R19, RZ ;  /* 0x0000001314167223 */ /* 0x000fe200000100ff */
[----:B------:R-:W-:Y:S02]  /*1c60*/  HADD2.F32 R19, -RZ, R50.H0_H0 ;  /* 0x20000032ff137230 */ /* 0x000fe40000004100 */
[----:B------:R-:W-:Y:S01]  /*1c70*/  FMUL.FTZ R24, R17, R18 ;  /* 0x0000001211187220 */ /* 0x000fe20000410000 */
[----:B------:R-:W-:Y:S01]  /*1c80*/  FMUL.FTZ R27, R26, R63 ;  /* 0x0000003f1a1b7220 */ /* 0x000fe20000410000 */
[----:B------:R-:W-:-:S02]  /*1c90*/  HADD2.F32 R25, -RZ, R51.H1_H1 ;  /* 0x30000033ff197230 */ /* 0x000fc40000004100 */
[----:B------:R-:W-:Y:S01]  /*1ca0*/  FFMA.FTZ R20, R13, R20, RZ ;  /* 0x000000140d147223 */ /* 0x000fe200000100ff */
[----:B------:R-:W-:Y:S01]  /*1cb0*/  FADD.FTZ R23, R24, R23 ;  /* 0x0000001718177221 */ /* 0x000fe20000010000 */
[----:B------:R-:W-:Y:S01]  /*1cc0*/  FFMA.FTZ R22, R21, R24, R22 ;  /* 0x0000001815167223 */ /* 0x000fe20000010016 */
[----:B------:R-:W-:Y:S01]  /*1cd0*/  FMUL.FTZ R26, R16, R19 ;  /* 0x00000013101a7220 */ /* 0x000fe20000410000 */
[----:B------:R-:W-:-:S03]  /*1ce0*/  FADD.FTZ R24, RZ, R13 ;  /* 0x0000000dff187221 */ /* 0x000fc60000010000 */
[----:B------:R-:W-:Y:S01]  /*1cf0*/  FADD.FTZ R29, R23, R26 ;  /* 0x0000001a171d7221 */ /* 0x000fe20000010000 */
[----:B------:R-:W-:Y:S01]  /*1d00*/  FADD.FTZ R13, R19, R24 ;  /* 0x00000018130d7221 */ /* 0x000fe20000010000 */
[----:B------:R-:W-:Y:S01]  /*1d10*/  FFMA.FTZ R26, R27, R26, R22 ;  /* 0x0000001a1b1a7223 */ /* 0x000fe20000010016 */
[----:B------:R-:W-:Y:S01]  /*1d20*/  FFMA.FTZ R19, R19, R27, R20 ;  /* 0x0000001b13137223 */ /* 0x000fe20000010014 */
[----:B------:R-:W-:Y:S01]  /*1d30*/  FADD.FTZ R22, -R12, R25 ;  /* 0x000000190c167221 */ /* 0x000fe20000010100 */
[----:B------:R-:W-:Y:S02]  /*1d40*/  HADD2.F32 R20, -RZ, R50.H1_H1 ;  /* 0x30000032ff147230 */ /* 0x000fe40000004100 */
[----:B------:R-:W-:Y:S01]  /*1d50*/  FFMA.FTZ R23, R18, R21, RZ ;  /* 0x0000001512177223 */ /* 0x000fe200000100ff */
[----:B------:R-:W-:Y:S02]  /*1d60*/  HADD2.F32 R27, -RZ, R49.H0_H0 ;  /* 0x20000031ff1b7230 */ /* 0x000fe40000004100 */
[----:B------:R-:W-:Y:S01]  /*1d70*/  FMUL.FTZ R21, R22, R63 ;  /* 0x0000003f16157220 */ /* 0x000fe20000410000 */
[----:B------:R-:W-:Y:S01]  /*1d80*/  FADD.FTZ R25, RZ, R18 ;  /* 0x00000012ff197221 */ /* 0x000fe20000010000 */
[----:B------:R-:W-:-:S02]  /*1d90*/  FMUL.FTZ R22, R17, R20 ;  /* 0x0000001411167220 */ /* 0x000fc40000410000 */
[----:B------:R-:W-:Y:S01]  /*1da0*/  FFMA.FTZ R18, R20, R21, R23 ;  /* 0x0000001514127223 */ /* 0x000fe20000010017 */
[----:B------:R-:W-:Y:S02]  /*1db0*/  HADD2.F32 R23, -RZ, R49.H1_H1 ;  /* 0x30000031ff177230 */ /* 0x000fe40000004100 */
[----:B------:R-:W-:Y:S01]  /*1dc0*/  FADD.FTZ R29, R22, R29 ;  /* 0x0000001d161d7221 */ /* 0x000fe20000010000 */
[----:B------:R-:W-:Y:S01]  /*1dd0*/  FFMA.FTZ R26, R21, R22, R26 ;  /* 0x00000016151a7223 */ /* 0x000fe2000001001a */
[----:B------:R-:W-:Y:S01]  /*1de0*/  FADD.FTZ R22, -R12, R27 ;  /* 0x0000001b0c167221 */ /* 0x000fe20000010100 */
[----:B------:R-:W-:Y:S01]  /*1df0*/  FADD.FTZ R25, R20, R25 ;  /* 0x0000001914197221 */ /* 0x000fe20000010000 */
[--C-:B------:R-:W-:Y:S02]  /*1e00*/  HADD2.F32 R20, -RZ, R48.reuse.H0_H0 ;  /* 0x20000030ff147230 */ /* 0x100fe40000004100 */
[----:B------:R-:W-:Y:S01]  /*1e10*/  FADD.FTZ R24, -R12, R23 ;  /* 0x000000170c187221 */ /* 0x000fe20000010100 */
[----:B------:R-:W-:Y:S01]  /*1e20*/  FMUL.FTZ R23, R22, R63 ;  /* 0x0000003f16177220 */ /* 0x000fe20000410000 */
[----:B------:R-:W-:-:S02]  /*1e30*/  HADD2.F32 R21, -RZ, R48.H1_H1 ;  /* 0x30000030ff157230 */ /* 0x000fc40000004100 */
[----:B------:R-:W-:Y:S01]  /*1e40*/  FMUL.FTZ R24, R24, R63 ;  /* 0x0000003f18187220 */ /* 0x000fe20000410000 */
[----:B------:R-:W-:Y:S01]  /*1e50*/  FADD.FTZ R22, R13, R20 ;  /* 0x000000140d167221 */ /* 0x000fe20000010000 */
[----:B------:R-:W-:Y:S01]  /*1e60*/  FFMA.FTZ R19, R20, R23, R19 ;  /* 0x0000001714137223 */ /* 0x000fe20000010013 */
[----:B------:R-:W-:Y:S02]  /*1e70*/  HADD2.F32 R27, -RZ, R47.H0_H0 ;  /* 0x2000002fff1b7230 */ /* 0x000fe40000004100 */
[----:B------:R-:W-:Y:S01]  /*1e80*/  FMUL.FTZ R20, R16, R20 ;  /* 0x0000001410147220 */ /* 0x000fe20000410000 */
[----:B------:R-:W-:Y:S01]  /*1e90*/  FADD.FTZ R13, R25, R21 ;  /* 0x00000015190d7221 */ /* 0x000fe20000010000 */
[----:B------:R-:W-:Y:S01]  /*1ea0*/  FFMA.FTZ R18, R21, R24, R18 ;  /* 0x0000001815127223 */ /* 0x000fe20000010012 */
[----:B------:R-:W-:Y:S01]  /*1eb0*/  FMUL.FTZ R21, R17, R21 ;  /* 0x0000001511157220 */ /* 0x000fe20000410000 */
[----:B------:R-:W-:Y:S01]  /*1ec0*/  FADD.FTZ R28, R29, R20 ;  /* 0x000000141d1c7221 */ /* 0x000fe20000010000 */
[----:B------:R-:W-:Y:S01]  /*1ed0*/  FFMA.FTZ R23, R23, R20, R26 ;  /* 0x0000001417177223 */ /* 0x000fe2000001001a */
[----:B------:R-:W-:Y:S01]  /*1ee0*/  FADD.FTZ R26, -R12, R27 ;  /* 0x0000001b0c1a7221 */ /* 0x000fe20000010100 */
[----:B------:R-:W-:-:S02]  /*1ef0*/  HADD2.F32 R20, -RZ, R46.H0_H0 ;  /* 0x2000002eff147230 */ /* 0x000fc40000004100 */
[----:B------:R-:W-:Y:S01]  /*1f00*/  FADD.FTZ R28, R21, R28 ;  /* 0x0000001c151c7221 */ /* 0x000fe20000010000 */
[----:B------:R-:W-:Y:S01]  /*1f10*/  FFMA.FTZ R23, R24, R21, R23 ;  /* 0x0000001518177223 */ /* 0x000fe20000010017 */
[----:B------:R-:W-:Y:S01]  /*1f20*/  FMUL.FTZ R26, R26, R63 ;  /* 0x0000003f1a1a7220 */ /* 0x000fe20000410000 */
[----:B------:R-:W-:Y:S02]  /*1f30*/  HADD2.F32 R21, -RZ, R47.H1_H1 ;  /* 0x3000002fff157230 */ /* 0x000fe40000004100 */
[----:B------:R-:W-:Y:S01]  /*1f40*/  FMUL.FTZ R25, R16, R20 ;  /* 0x0000001410197220 */ /* 0x000fe20000410000 */
[----:B------:R-:W-:Y:S01]  /*1f50*/  FADD.FTZ R22, R22, R20 ;  /* 0x0000001416167221 */ /* 0x000fe20000010000 */
[----:B------:R-:W-:Y:S01]  /*1f60*/  FFMA.FTZ R24, R20, R26, R19 ;  /* 0x0000001a14187223 */ /* 0x000fe20000010013 */
[----:B------:R-:W-:Y:S02]  /*1f70*/  HADD2.F32 R27, -RZ, R45.H0_H0 ;  /* 0x2000002dff1b7230 */ /* 0x000fe40000004100 */
[----:B------:R-:W-:Y:S01]  /*1f80*/  FADD.FTZ R20, -R12, R21 ;  /* 0x000000150c147221 */ /* 0x000fe20000010100 */
[----:B------:R-:W-:-:S02]  /*1f90*/  HADD2.F32 R19, -RZ, R46.H1_H1 ;  /* 0x3000002eff137230 */ /* 0x000fc40000004100 */
[----:B------:R-:W-:Y:S01]  /*1fa0*/  FADD.FTZ R28, R28, R25 ;  /* 0x000000191c1c7221 */ /* 0x000fe20000010000 */
[----:B------:R-:W-:Y:S01]  /*1fb0*/  FFMA.FTZ R25, R26, R25, R23 ;  /* 0x000000191a197223 */ /* 0x000fe20000010017 */
[----:B------:R-:W-:Y:S01]  /*1fc0*/  FMUL.FTZ R20, R20, R63 ;  /* 0x0000003f14147220 */ /* 0x000fe20000410000 */
[----:B------:R-:W-:Y:S01]  /*1fd0*/  FADD.FTZ R26, -R12, R27 ;  /* 0x0000001b0c1a7221 */ /* 0x000fe20000010100 */
[----:B------:R-:W-:Y:S01]  /*1fe0*/  FADD.FTZ R21, R13, R19 ;  /* 0x000000130d157221 */ /* 0x000fe20000010000 */
[--C-:B------:R-:W-:Y:S02]  /*1ff0*/  HADD2.F32 R29, -RZ, R44.reuse.H0_H0 ;  /* 0x2000002cff1d7230 */ /* 0x100fe40000004100 */
[----:B------:R-:W-:Y:S01]  /*2000*/  FFMA.FTZ R23, R19, R20, R18 ;  /* 0x0000001413177223 */ /* 0x000fe20000010012 */
[----:B------:R-:W-:Y:S01]  /*2010*/  FMUL.FTZ R19, R17, R19 ;  /* 0x0000001311137220 */ /* 0x000fe20000410000 */
[----:B------:R-:W-:Y:S02]  /*2020*/  HADD2.F32 R27, -RZ, R45.H1_H1 ;  /* 0x3000002dff1b7230 */ /* 0x000fe40000004100 */
[----:B------:R-:W-:Y:S01]  /*2030*/  FMUL.FTZ R26, R26, R63 ;  /* 0x0000003f1a1a7220 */ /* 0x000fe20000410000 */
[----:B------:R-:W-:Y:S01]  /*2040*/  FADD.FTZ R13, R22, R29 ;  /* 0x0000001d160d7221 */ /* 0x000fe20000010000 */
[----:B------:R-:W-:Y:S01]  /*2050*/  FFMA.FTZ R25, R20, R19, R25 ;  /* 0x0000001314197223 */ /* 0x000fe20000010019 */
[----:B------:R-:W-:-:S02]  /*2060*/  HADD2.F32 R20, -RZ, R44.H1_H1 ;  /* 0x3000002cff147230 */ /* 0x000fc40000004100 */
[----:B------:R-:W-:Y:S01]  /*2070*/  FFMA.FTZ R18, R29, R26, R24 ;  /* 0x0000001a1d127223 */ /* 0x000fe20000010018 */
[----:B------:R-:W-:Y:S01]  /*2080*/  FMUL.FTZ R29, R16, R29 ;  /* 0x0000001d101d7220 */ /* 0x000fe20000410000 */
[----:B------:R-:W-:Y:S01]  /*2090*/  FADD.FTZ R22, -R12, R27 ;  /* 0x0000001b0c167221 */ /* 0x000fe20000010100 */
[----:B------:R-:W-:Y:S01]  /*20a0*/  FADD.FTZ R28, R19, R28 ;  /* 0x0000001c131c7221 */ /* 0x000fe20000010000 */
[--C-:B------:R-:W-:Y:S02]  /*20b0*/  HADD2.F32 R27, -RZ, R43.reuse.H0_H0 ;  /* 0x2000002bff1b7230 */ /* 0x100fe40000004100 */
[----:B------:R-:W-:Y:S01]  /*20c0*/  FFMA.FTZ R25, R26, R29, R25 ;  /* 0x0000001d1a197223 */ /* 0x000fe20000010019 */
[----:B------:R-:W-:Y:S01]  /*20d0*/  FMUL.FTZ R22, R22, R63 ;  /* 0x0000003f16167220 */ /* 0x000fe20000410000 */
[----:B------:R-:W-:Y:S01]  /*20e0*/  FMUL.FTZ R19, R17, R20 ;  /* 0x0000001411137220 */ /* 0x000fe20000410000 */
[----:B------:R-:W-:Y:S01]  /*20f0*/  FADD.FTZ R28, R28, R29 ;  /* 0x0000001d1c1c7221 */ /* 0x000fe20000010000 */
[----:B------:R-:W-:-:S02]  /*2100*/  HADD2.F32 R29, -RZ, R43.H1_H1 ;  /* 0x3000002bff1d7230 */ /* 0x000fc40000004100 */
[----:B------:R-:W-:Y:S01]  /*2110*/  FFMA.FTZ R23, R20, R22, R23 ;  /* 0x0000001614177223 */ /* 0x000fe20000010017 */
[----:B------:R-:W-:Y:S01]  /*2120*/  FFMA.FTZ R25, R22, R19, R25 ;  /* 0x0000001316197223 */ /* 0x000fe20000010019 */
[C---:B------:R-:W-:Y:S01]  /*2130*/  FADD.FTZ R22, -R12.reuse, R27 ;  /* 0x0000001b0c167221 */ /* 0x040fe20000010100 */
[----:B------:R-:W-:Y:S01]  /*2140*/  FADD.FTZ R28, R19, R28 ;  /* 0x0000001c131c7221 */ /* 0x000fe20000010000 */
[--C-:B------:R-:W-:Y:S02]  /*2150*/  HADD2.F32 R19, -RZ, R42.reuse.H0_H0 ;  /* 0x2000002aff137230 */ /* 0x100fe40000004100 */
[----:B------:R-:W-:Y:S01]  /*2160*/  FADD.FTZ R24, -R12, R29 ;  /* 0x0000001d0c187221 */ /* 0x000fe20000010100 */
[----:B------:R-:W-:Y:S01]  /*2170*/  FMUL.FTZ R22, R22, R63 ;  /* 0x0000003f16167220 */ /* 0x000fe20000410000 */
[----:B------:R-:W-:Y:S01]  /*2180*/  FADD.FTZ R21, R21, R20 ;  /* 0x0000001415157221 */ /* 0x000fe20000010000 */
[----:B------:R-:W-:Y:S02]  /*2190*/  HADD2.F32 R20, -RZ, R42.H1_H1 ;  /* 0x3000002aff147230 */ /* 0x000fe40000004100 */
[----:B------:R-:W-:Y:S01]  /*21a0*/  FADD.FTZ R26, R13, R19 ;  /* 0x000000130d1a7221 */ /* 0x000fe20000010000 */
[----:B------:R-:W-:Y:S01]  /*21b0*/  FFMA.FTZ R27, R19, R22, R18 ;  /* 0x00000016131b7223 */ /* 0x000fe20000010012 */
[----:B------:R-:W-:-:S02]  /*21c0*/  HADD2.F32 R29, -RZ, R41.H0_H0 ;  /* 0x20000029ff1d7230 */ /* 0x000fc40000004100 */
[----:B------:R-:W-:Y:S01]  /*21d0*/  FMUL.FTZ R19, R16, R19 ;  /* 0x0000001310137220 */ /* 0x000fe20000410000 */
[----:B------:R-:W-:Y:S01]  /*21e0*/  FMUL.FTZ R24, R24, R63 ;  /* 0x0000003f18187220 */ /* 0x000fe20000410000 */
[----:B------:R-:W-:Y:S01]  /*21f0*/  FADD.FTZ R13, R21, R20 ;  /* 0x00000014150d7221 */ /* 0x000fe20000010000 */
[----:B------:R-:W-:Y:S01]  /*2200*/  FMUL.FTZ R21, R17, R20 ;  /* 0x0000001411157220 */ /* 0x000fe20000410000 */
[----:B------:R-:W-:Y:S01]  /*2210*/  FFMA.FTZ R25, R22, R19, R25 ;  /* 0x0000001316197223 */ /* 0x000fe20000010019 */
[----:B------:R-:W-:Y:S01]  /*2220*/  FADD.FTZ R22, -R12, R29 ;  /* 0x0000001d0c167221 */ /* 0x000fe20000010100 */
[----:B------:R-:W-:Y:S01]  /*2230*/  FFMA.FTZ R18, R20, R24, R23 ;  /* 0x0000001814127223 */ /* 0x000fe20000010017 */
[----:B------:R-:W-:Y:S01]  /*2240*/  FADD.FTZ R28, R28, R19 ;  /* 0x000000131c1c7221 */ /* 0x000fe20000010000 */
[----:B------:R-:W-:Y:S02]  /*2250*/  HADD2.F32 R20, -RZ, R40.H0_H0 ;  /* 0x20000028ff147230 */ /* 0x000fe40000004100 */
[----:B------:R-:W-:Y:S01]  /*2260*/  FMUL.FTZ R22, R22, R63 ;  /* 0x0000003f16167220 */ /* 0x000fe20000410000 */
[----:B------:R-:W-:-:S02]  /*2270*/  HADD2.F32 R19, -RZ, R41.H1_H1 ;  /* 0x30000029ff137230 */ /* 0x000fc40000004100 */
[----:B------:R-:W-:Y:S01]  /*2280*/  FADD.FTZ R28, R21, R28 ;  /* 0x0000001c151c7221 */ /* 0x000fe20000010000 */
[----:B------:R-:W-:Y:S01]  /*2290*/  FFMA.FTZ R25, R24, R21, R25 ;  /* 0x0000001518197223 */ /* 0x000fe20000010019 */
[----:B------:R-:W-:Y:S01]  /*22a0*/  FMUL.FTZ R21, R16, R20 ;  /* 0x0000001410157220 */ /* 0x000fe20000410000 */
[----:B------:R-:W-:Y:S02]  /*22b0*/  HADD2.F32 R23, -RZ, R39.H0_H0 ;  /* 0x20000027ff177230 */ /* 0x000fe40000004100 */
[----:B------:R-:W-:Y:S01]  /*22c0*/  FADD.FTZ R26, R26, R20 ;  /* 0x000000141a1a7221 */ /* 0x000fe20000010000 */
[----:B------:R-:W-:Y:S01]  /*22d0*/  FFMA.FTZ R27, R20, R22, R27 ;  /* 0x00000016141b7223 */ /* 0x000fe2000001001b */
[----:B------:R-:W-:Y:S01]  /*22e0*/  FADD.FTZ R20, -R12, R19 ;  /* 0x000000130c147221 */ /* 0x000fe20000010100 */
[----:B------:R-:W-:Y:S01]  /*22f0*/  FFMA.FTZ R25, R22, R21, R25 ;  /* 0x0000001516197223 */ /* 0x000fe20000010019 */
[----:B------:R-:W-:Y:S02]  /*2300*/  HADD2.F32 R19, -RZ, R40.H1_H1 ;  /* 0x30000028ff137230 */ /* 0x000fe40000004100 */
[----:B------:R-:W-:Y:S01]  /*2310*/  FADD.FTZ R22, -R12, R23 ;  /* 0x000000170c167221 */ /* 0x000fe20000010100 */
[----:B------:R-:W-:Y:S01]  /*2320*/  FMUL.FTZ R20, R20, R63 ;  /* 0x0000003f14147220 */ /* 0x000fe20000410000 */
[----:B------:R-:W-:Y:S01]  /*2330*/  FADD.FTZ R28, R28, R21 ;  /* 0x000000151c1c7221 */ /* 0x000fe20000010000 */
[----:B------:R-:W-:-:S02]  /*2340*/  HADD2.F32 R24, -RZ, R38.H0_H0 ;  /* 0x20000026ff187230 */ /* 0x000fc40000004100 */
[----:B------:R-:W-:Y:S01]  /*2350*/  FMUL.FTZ R30, R22, R63 ;  /* 0x0000003f161e7220 */ /* 0x000fe20000410000 */
[----:B------:R-:W-:Y:S01]  /*2360*/  FADD.FTZ R21, R13, R19 ;  /* 0x000000130d157221 */ /* 0x000fe20000010000 */
[----:B------:R-:W-:Y:S01]  /*2370*/  FFMA.FTZ R22, R19, R20, R18 ;  /* 0x0000001413167223 */ /* 0x000fe20000010012 */
[----:B------:R-:W-:Y:S01]  /*2380*/  FMUL.FTZ R19, R17, R19 ;  /* 0x0000001311137220 */ /* 0x000fe20000410000 */
[----:B------:R-:W-:Y:S02]  /*2390*/  HADD2.F32 R23, -RZ, R39.H1_H1 ;  /* 0x30000027ff177230 */ /* 0x000fe40000004100 */
[----:B------:R-:W-:Y:S01]  /*23a0*/  FFMA.FTZ R18, R24, R30, R27 ;  /* 0x0000001e18127223 */ /* 0x000fe2000001001b */
[----:B------:R-:W-:Y:S01]  /*23b0*/  FMUL.FTZ R27, R16, R24 ;  /* 0x00000018101b7220 */ /* 0x000fe20000410000 */
[----:B------:R-:W-:Y:S01]  /*23c0*/  FADD.FTZ R28, R19, R28 ;  /* 0x0000001c131c7221 */ /* 0x000fe20000010000 */
[----:B------:R-:W-:Y:S01]  /*23d0*/  FFMA.FTZ R25, R20, R19, R25 ;  /* 0x0000001314197223 */ /* 0x000fe20000010019 */
[----:B------:R-:W-:-:S02]  /*23e0*/  HADD2.F32 R19, -RZ, R38.H1_H1 ;  /* 0x30000026ff137230 */ /* 0x000fc40000004100 */
[----:B------:R-:W-:Y:S01]  /*23f0*/  FADD.FTZ R20, -R12, R23 ;  /* 0x000000170c147221 */ /* 0x000fe20000010100 */
[----:B------:R-:W-:Y:S01]  /*2400*/  FADD.FTZ R28, R28, R27 ;  /* 0x0000001b1c1c7221 */ /* 0x000fe20000010000 */
[----:B------:R-:W-:Y:S01]  /*2410*/  FFMA.FTZ R25, R30, R27, R25 ;  /* 0x0000001b1e197223 */ /* 0x000fe20000010019 */
[--C-:B------:R-:W-:Y:S02]  /*2420*/  HADD2.F32 R27, -RZ, R37.reuse.H0_H0 ;  /* 0x20000025ff1b7230 */ /* 0x100fe40000004100 */
[----:B------:R-:W-:Y:S01]  /*2430*/  FMUL.FTZ R20, R20, R63 ;  /* 0x0000003f14147220 */ /* 0x000fe20000410000 */
[----:B------:R-:W-:Y:S01]  /*2440*/  FMUL.FTZ R23, R17, R19 ;  /* 0x0000001311177220 */ /* 0x000fe20000410000 */
[----:B------:R-:W-:Y:S01]  /*2450*/  FADD.FTZ R21, R21, R19 ;  /* 0x0000001315157221 */ /* 0x000fe20000010000 */
[----:B------:R-:W-:Y:S01]  /*2460*/  FADD.FTZ R13, R26, R24 ;  /* 0x000000181a0d7221 */ /* 0x000fe20000010000 */
[----:B------:R-:W-:Y:S01]  /*2470*/  FFMA.FTZ R22, R19, R20, R22 ;  /* 0x0000001413167223 */ /* 0x000fe20000010016 */
[----:B------:R-:W-:Y:S01]  /*2480*/  FFMA.FTZ R25, R20, R23, R25 ;  /* 0x0000001714197223 */ /* 0x000fe20000010019 */
[----:B------:R-:W-:-:S02]  /*2490*/  HADD2.F32 R19, -RZ, R37.H1_H1 ;  /* 0x30000025ff137230 */ /* 0x000fc40000004100 */
[----:B------:R-:W-:Y:S01]  /*24a0*/  FADD.FTZ R20, -R12, R27 ;  /* 0x0000001b0c147221 */ /* 0x000fe20000010100 */
[----:B------:R-:W-:Y:S01]  /*24b0*/  FADD.FTZ R28, R23, R28 ;  /* 0x0000001c171c7221 */ /* 0x000fe20000010000 */
[--C-:B------:R-:W-:Y:S02]  /*24c0*/  HADD2.F32 R23, -RZ, R36.reuse.H0_H0 ;  /* 0x20000024ff177230 */ /* 0x100fe40000004100 */
[-C--:B------:R-:W-:Y:S01]  /*24d0*/  FMUL.FTZ R20, R20, R63.reuse ;  /* 0x0000003f14147220 */ /* 0x080fe20000410000 */
[----:B------:R-:W-:Y:S01]  /*24e0*/  FADD.FTZ R24, -R12, R19 ;  /* 0x000000130c187221 */ /* 0x000fe20000010100 */
[----:B------:R-:W-:Y:S02]  /*24f0*/  HADD2.F32 R19, -RZ, R36.H1_H1 ;  /* 0x30000024ff137230 */ /* 0x000fe40000004100 */
[----:B------:R-:W-:Y:S01]  /*2500*/  FADD.FTZ R26, R13, R23 ;  /* 0x000000170d1a7221 */ /* 0x000fe20000010000 */
[----:B------:R-:W-:Y:S01]  /*2510*/  FFMA.FTZ R27, R23, R20, R18 ;  /* 0x00000014171b7223 */ /* 0x000fe20000010012 */
[----:B------:R-:W-:Y:S01]  /*2520*/  FMUL.FTZ R24, R24, R63 ;  /* 0x0000003f18187220 */ /* 0x000fe20000410000 */
[----:B------:R-:W-:Y:S01]  /*2530*/  FMUL.FTZ R23, R16, R23 ;  /* 0x0000001710177220 */ /* 0x000fe20000410000 */
[----:B------:R-:W-:-:S02]  /*2540*/  HADD2.F32 R29, -RZ, R3.H0_H0 ;  /* 0x20000003ff1d7230 */ /* 0x000fc40000004100 */
[----:B------:R-:W-:Y:S01]  /*2550*/  FADD.FTZ R18, R21, R19 ;  /* 0x0000001315127221 */ /* 0x000fe20000010000 */
[----:B------:R-:W-:Y:S01]  /*2560*/  FFMA.FTZ R13, R19, R24, R22 ;  /* 0x00000018130d7223 */ /* 0x000fe20000010016 */
[----:B------:R-:W-:Y:S01]  /*2570*/  FFMA.FTZ R25, R20, R23, R25 ;  /* 0x0000001714197223 */ /* 0x000fe20000010019 */
[----:B------:R-:W-:Y:S01]  /*2580*/  FMUL.FTZ R19, R17, R19 ;  /* 0x0000001311137220 */ /* 0x000fe20000410000 */
[----:B------:R-:W-:Y:S01]  /*2590*/  FADD.FTZ R28, R28, R23 ;  /* 0x000000171c1c7221 */ /* 0x000fe20000010000 */
[----:B------:R-:W-:Y:S02]  /*25a0*/  HADD2.F32 R20, -RZ, R4.H0_H0 ;  /* 0x20000004ff147230 */ /* 0x000fe40000004100 */
[----:B------:R-:W-:Y:S01]  /*25b0*/  FADD.FTZ R22, -R12, R29 ;  /* 0x0000001d0c167221 */ /* 0x000fe20000010100 */
[----:B------:R-:W-:Y:S01]  /*25c0*/  FFMA.FTZ R25, R24, R19, R25 ;  /* 0x0000001318197223 */ /* 0x000fe20000010019 */
[----:B------:R-:W-:Y:S01]  /*25d0*/  FADD.FTZ R28, R19, R28 ;  /* 0x0000001c131c7221 */ /* 0x000fe20000010000 */
[----:B------:R-:W-:-:S02]  /*25e0*/  HADD2.F32 R19, -RZ, R3.H1_H1 ;  /* 0x30000003ff137230 */ /* 0x000fc40000004100 */
[----:B------:R-:W-:Y:S01]  /*25f0*/  FMUL.FTZ R22, R22, R63 ;  /* 0x0000003f16167220 */ /* 0x000fe20000410000 */
[----:B------:R-:W-:Y:S01]  /*2600*/  FMUL.FTZ R21, R16, R20 ;  /* 0x0000001410157220 */ /* 0x000fe20000410000 */
[----:B------:R-:W-:Y:S02]  /*2610*/  HADD2.F32 R23, -RZ, R5.H0_H0 ;  /* 0x20000005ff177230 */ /* 0x000fe40000004100 */
[----:B------:R-:W-:Y:S01]  /*2620*/  FADD.FTZ R26, R26, R20 ;  /* 0x000000141a1a7221 */ /* 0x000fe20000010000 */
[----:B------:R-:W-:Y:S01]  /*2630*/  FFMA.FTZ R27, R20, R22, R27 ;  /* 0x00000016141b7223 */ /* 0x000fe2000001001b */
[----:B------:R-:W-:Y:S01]  /*2640*/  FFMA.FTZ R25, R22, R21, R25 ;  /* 0x0000001516197223 */ /* 0x000fe20000010019 */
[C---:B------:R-:W-:Y:S01]  /*2650*/  FADD.FTZ R22, -R12.reuse, R19 ;  /* 0x000000130c167221 */ /* 0x040fe20000010100 */
[----:B------:R-:W-:Y:S02]  /*2660*/  HADD2.F32 R20, -RZ, R4.H1_H1 ;  /* 0x30000004ff147230 */ /* 0x000fe40000004100 */
[----:B------:R-:W-:Y:S01]  /*2670*/  FADD.FTZ R30, -R12, R23 ;  /* 0x000000170c1e7221 */ /* 0x000fe20000010100 */
[----:B------:R-:W-:-:S02]  /*2680*/  HADD2.F32 R24, -RZ, R6.H0_H0 ;  /* 0x20000006ff187230 */ /* 0x000fc40000004100 */
[-C--:B------:R-:W-:Y:S01]  /*2690*/  FMUL.FTZ R22, R22, R63.reuse ;  /* 0x0000003f16167220 */ /* 0x080fe20000410000 */
[----:B------:R-:W-:Y:S01]  /*26a0*/  FADD.FTZ R28, R28, R21 ;  /* 0x000000151c1c7221 */ /* 0x000fe20000010000 */
[----:B------:R-:W-:Y:S01]  /*26b0*/  FMUL.FTZ R30, R30, R63 ;  /* 0x0000003f1e1e7220 */ /* 0x000fe20000410000 */
[----:B------:R-:W-:Y:S02]  /*26c0*/  HADD2.F32 R29, -RZ, R5.H1_H1 ;  /* 0x30000005ff1d7230 */ /* 0x000fe40000004100 */
[----:B------:R-:W-:Y:S01]  /*26d0*/  FMUL.FTZ R23, R17, R20 ;  /* 0x0000001411177220 */ /* 0x000fe20000410000 */
[----:B------:R-:W-:Y:S01]  /*26e0*/  FADD.FTZ R19, R18, R20 ;  /* 0x0000001412137221 */ /* 0x000fe20000010000 */
[----:B------:R-:W-:Y:S01]  /*26f0*/  FFMA.FTZ R21, R20, R22, R13 ;  /* 0x0000001614157223 */ /* 0x000fe2000001000d */
        /* <DEDUP_REMOVED lines=11> */
[----:B------:R-:W-:Y:S02]  /*27b0*/  HADD2.F32 R29, -RZ, R7.H1_H1 ;  /* 0x30000007ff1d7230 */ /* 0x000fe40000004100 */
[----:B------:R-:W-:Y:S01]  /*27c0*/  FADD.FTZ R13, R26, R24 ;  /* 0x000000181a0d7221 */ /* 0x000fe20000010000 */
[----:B------:R-:W-:Y:S01]  /*27d0*/  FFMA.FTZ R21, R20, R22, R21 ;  /* 0x0000001614157223 */ /* 0x000fe20000010015 */
[----:B------:R-:W-:Y:S01]  /*27e0*/  FFMA.FTZ R25, R22, R23, R25 ;  /* 0x0000001716197223 */ /* 0x000fe20000010019 */
[----:B------:R-:W-:Y:S01]  /*27f0*/  FADD.FTZ R22, -R12, R27 ;  /* 0x0000001b0c167221 */ /* 0x000fe20000010100 */
[----:B------:R-:W-:Y:S01]  /*2800*/  FADD.FTZ R28, R23, R28 ;  /* 0x0000001c171c7221 */ /* 0x000fe20000010000 */
[----:B------:R-:W-:-:S02]  /*2810*/  HADD2.F32 R23, -RZ, R8.H0_H0 ;  /* 0x20000008ff177230 */ /* 0x000fc40000004100 */
[----:B------:R-:W-:Y:S01]  /*2820*/  FADD.FTZ R19, R19, R20 ;  /* 0x0000001413137221 */ /* 0x000fe20000010000 */
[----:B------:R-:W-:Y:S01]  /*2830*/  FMUL.FTZ R22, R22, R63 ;  /* 0x0000003f16167220 */ /* 0x000fe20000410000 */
[----:B------:R-:W-:Y:S01]  /*2840*/  FADD.FTZ R24, -R12, R29 ;  /* 0x0000001d0c187221 */ /* 0x000fe20000010100 */
[----:B------:R-:W-:Y:S02]  /*2850*/  HADD2.F32 R20, -RZ, R8.H1_H1 ;  /* 0x30000008ff147230 */ /* 0x000fe40000004100 */
[----:B------:R-:W-:Y:S01]  /*2860*/  FADD.FTZ R26, R13, R23 ;  /* 0x000000170d1a7221 */ /* 0x000fe20000010000 */
[----:B------:R-:W-:Y:S01]  /*2870*/  FFMA.FTZ R27, R23, R22, R18 ;  /* 0x00000016171b7223 */ /* 0x000fe20000010012 */
[----:B------:R-:W-:Y:S02]  /*2880*/  HADD2.F32 R29, -RZ, R9.H0_H0 ;  /* 0x20000009ff1d7230 */ /* 0x000fe40000004100 */
[----:B------:R-:W-:Y:S01]  /*2890*/  FMUL.FTZ R23, R16, R23 ;  /* 0x0000001710177220 */ /* 0x000fe20000410000 */
[----:B------:R-:W-:Y:S01]  /*28a0*/  FMUL.FTZ R24, R24, R63 ;  /* 0x0000003f18187220 */ /* 0x000fe20000410000 */
[----:B------:R-:W-:Y:S01]  /*28b0*/  FADD.FTZ R13, R19, R20 ;  /* 0x00000014130d7221 */ /* 0x000fe20000010000 */
[----:B------:R-:W-:Y:S01]  /*28c0*/  FMUL.FTZ R19, R17, R20 ;  /* 0x0000001411137220 */ /* 0x000fe20000410000 */
[----:B------:R-:W-:Y:S01]  /*28d0*/  FADD.FTZ R28, R28, R23 ;  /* 0x000000171c1c7221 */ /* 0x000fe20000010000 */
[----:B------:R-:W-:Y:S01]  /*28e0*/  FFMA.FTZ R25, R22, R23, R25 ;  /* 0x0000001716197223 */ /* 0x000fe20000010019 */
[----:B------:R-:W-:Y:S01]  /*28f0*/  FADD.FTZ R22, -R12, R29 ;  /* 0x0000001d0c167221 */ /* 0x000fe20000010100 */
[----:B------:R-:W-:Y:S01]  /*2900*/  FFMA.FTZ R18, R20, R24, R21 ;  /* 0x0000001814127223 */ /* 0x000fe20000010015 */
[----:B------:R-:W-:-:S02]  /*2910*/  HADD2.F32 R20, -RZ, R10.H0_H0 ;  /* 0x2000000aff147230 */ /* 0x000fc40000004100 */
[----:B------:R-:W-:Y:S01]  /*2920*/  FADD.FTZ R28, R19, R28 ;  /* 0x0000001c131c7221 */ /* 0x000fe20000010000 */
[----:B------:R-:W-:Y:S01]  /*2930*/  FFMA.FTZ R25, R24, R19, R25 ;  /* 0x0000001318197223 */ /* 0x000fe20000010019 */
[----:B------:R-:W-:Y:S01]  /*2940*/  FMUL.FTZ R22, R22, R63 ;  /* 0x0000003f16167220 */ /* 0x000fe20000410000 */
[----:B------:R-:W-:Y:S02]  /*2950*/  HADD2.F32 R19, -RZ, R9.H1_H1 ;  /* 0x30000009ff137230 */ /* 0x000fe40000004100 */
[----:B------:R-:W-:Y:S01]  /*2960*/  FMUL.FTZ R21, R16, R20 ;  /* 0x0000001410157220 */ /* 0x000fe20000410000 */
[----:B------:R-:W-:Y:S02]  /*2970*/  HADD2.F32 R23, -RZ, R11.H0_H0 ;  /* 0x2000000bff177230 */ /* 0x000fe40000004100 */
[----:B------:R-:W-:Y:S01]  /*2980*/  FADD.FTZ R26, R26, R20 ;  /* 0x000000141a1a7221 */ /* 0x000fe20000010000 */
[----:B------:R-:W-:Y:S01]  /*2990*/  FFMA.FTZ R27, R20, R22, R27 ;  /* 0x00000016141b7223 */ /* 0x000fe2000001001b */
[----:B------:R-:W-:Y:S01]  /*29a0*/  FADD.FTZ R20, -R12, R19 ;  /* 0x000000130c147221 */ /* 0x000fe20000010100 */
[----:B------:R-:W-:Y:S01]  /*29b0*/  FFMA.FTZ R25, R22, R21, R25 ;  /* 0x0000001516197223 */ /* 0x000fe20000010019 */
[----:B------:R-:W-:-:S02]  /*29c0*/  HADD2.F32 R19, -RZ, R10.H1_H1 ;  /* 0x3000000aff137230 */ /* 0x000fc40000004100 */
[----:B------:R-:W-:Y:S01]  /*29d0*/  FADD.FTZ R22, -R12, R23 ;  /* 0x000000170c167221 */ /* 0x000fe20000010100 */
[-C--:B------:R-:W-:Y:S01]  /*29e0*/  FMUL.FTZ R20, R20, R63.reuse ;  /* 0x0000003f14147220 */ /* 0x080fe20000410000 */
[--C-:B------:R-:W-:Y:S02]  /*29f0*/  HADD2.F32 R24, -RZ, R58.reuse.H0_H0 ;  /* 0x2000003aff187230 */ /* 0x100fe40000004100 */
[----:B------:R-:W-:Y:S01]  /*2a00*/  FADD.FTZ R28, R28, R21 ;  /* 0x000000151c1c7221 */ /* 0x000fe20000010000 */
[----:B------:R-:W-:Y:S01]  /*2a10*/  FMUL.FTZ R30, R22, R63 ;  /* 0x0000003f161e7220 */ /* 0x000fe20000410000 */
[----:B------:R-:W-:Y:S02]  /*2a20*/  HADD2.F32 R23, -RZ, R11.H1_H1 ;  /* 0x3000000bff177230 */ /* 0x000fe40000004100 */
[----:B------:R-:W-:Y:S01]  /*2a30*/  FADD.FTZ R21, R13, R19 ;  /* 0x000000130d157221 */ /* 0x000fe20000010000 */
[----:B------:R-:W-:Y:S01]  /*2a40*/  FFMA.FTZ R22, R19, R20, R18 ;  /* 0x0000001413167223 */ /* 0x000fe20000010012 */
[----:B------:R-:W-:Y:S01]  /*2a50*/  FMUL.FTZ R19, R17, R19 ;  /* 0x0000001311137220 */ /* 0x000fe20000410000 */
[----:B------:R-:W-:Y:S01]  /*2a60*/  FFMA.FTZ R13, R24, R30, R27 ;  /* 0x0000001e180d7223 */ /* 0x000fe2000001001b */
[----:B------:R-:W-:Y:S01]  /*2a70*/  FADD.FTZ R18, R26, R24 ;  /* 0x000000181a127221 */ /* 0x000fe20000010000 */
[----:B------:R-:W-:Y:S01]  /*2a80*/  FMUL.FTZ R27, R16, R24 ;  /* 0x00000018101b7220 */ /* 0x000fe20000410000 */
[----:B------:R-:W-:Y:S01]  /*2a90*/  FADD.FTZ R24, -R12, R23 ;  /* 0x000000170c187221 */ /* 0x000fe20000010100 */
[----:B------:R-:W-:Y:S01]  /*2aa0*/  FADD.FTZ R28, R19, R28 ;  /* 0x0000001c131c7221 */ /* 0x000fe20000010000 */
[----:B------:R-:W-:Y:S01]  /*2ab0*/  FFMA.FTZ R25, R20, R19, R25 ;  /* 0x0000001314197223 */ /* 0x000fe20000010019 */
[----:B------:R-:W-:-:S02]  /*2ac0*/  HADD2.F32 R23, -RZ, R58.H1_H1 ;  /* 0x3000003aff177230 */ /* 0x000fc40000004100 */
[----:B------:R-:W-:Y:S01]  /*2ad0*/  FMUL.FTZ R24, R24, R63 ;  /* 0x0000003f18187220 */ /* 0x000fe20000410000 */
[----:B------:R-:W-:Y:S01]  /*2ae0*/  FADD.FTZ R28, R28, R27 ;  /* 0x0000001b1c1c7221 */ /* 0x000fe20000010000 */
[----:B------:R-:W-:Y:S01]  /*2af0*/  FFMA.FTZ R25, R30, R27, R25 ;  /* 0x0000001b1e197223 */ /* 0x000fe20000010019 */
[--C-:B------:R-:W-:Y:S02]  /*2b00*/  HADD2.F32 R27, -RZ, R59.reuse.H0_H0 ;  /* 0x2000003bff1b7230 */ /* 0x100fe40000004100 */
[----:B------:R-:W-:Y:S01]  /*2b10*/  FADD.FTZ R19, R21, R23 ;  /* 0x0000001715137221 */ /* 0x000fe20000010000 */
[----:B------:R-:W-:Y:S01]  /*2b20*/  FFMA.FTZ R21, R23, R24, R22 ;  /* 0x0000001817157223 */ /* 0x000fe20000010016 */
[----:B------:R-:W-:Y:S01]  /*2b30*/  FMUL.FTZ R23, R17, R23 ;  /* 0x0000001711177220 */ /* 0x000fe20000410000 */
[----:B------:R-:W-:Y:S02]  /*2b40*/  HADD2.F32 R22, -RZ, R60.H0_H0 ;  /* 0x2000003cff167230 */ /* 0x000fe40000004100 */
[----:B------:R-:W-:Y:S01]  /*2b50*/  FADD.FTZ R26, -R12, R27 ;  /* 0x0000001b0c1a7221 */ /* 0x000fe20000010100 */
[----:B------:R-:W-:-:S02]  /*2b60*/  HADD2.F32 R29, -RZ, R59.H1_H1 ;  /* 0x3000003bff1d7230 */ /* 0x000fc40000004100 */
[----:B------:R-:W-:Y:S01]  /*2b70*/  FADD.FTZ R28, R23, R28 ;  /* 0x0000001c171c7221 */ /* 0x000fe20000010000 */
[----:B------:R-:W-:Y:S01]  /*2b80*/  FFMA.FTZ R25, R24, R23, R25 ;  /* 0x0000001718197223 */ /* 0x000fe20000010019 */
[----:B------:R-:W-:Y:S02]  /*2b90*/  HADD2.F32 R20, -RZ, R60.H1_H1 ;  /* 0x3000003cff147230 */ /* 0x000fe40000004100 */
[----:B------:R-:W-:Y:S01]  /*2ba0*/  FMUL.FTZ R26, R26, R63 ;  /* 0x0000003f1a1a7220 */ /* 0x000fe20000410000 */
[----:B------:R-:W-:Y:S01]  /*2bb0*/  FMUL.FTZ R23, R16, R22 ;  /* 0x0000001610177220 */ /* 0x000fe20000410000 */
[----:B------:R-:W-:Y:S01]  /*2bc0*/  FADD.FTZ R24, -R12, R29 ;  /* 0x0000001d0c187221 */ /* 0x000fe20000010100 */
[----:B------:R-:W-:Y:S02]  /*2bd0*/  HADD2.F32 R27, -RZ, R62.H0_H0 ;  /* 0x2000003eff1b7230 */ /* 0x000fe40000004100 */
[----:B------:R-:W-:Y:S01]  /*2be0*/  FFMA.FTZ R13, R22, R26, R13 ;  /* 0x0000001a160d7223 */ /* 0x000fe2000001000d */
[----:B------:R-:W-:Y:S01]  /*2bf0*/  FADD.FTZ R28, R28, R23 ;  /* 0x000000171c1c7221 */ /* 0x000fe20000010000 */
[----:B------:R-:W-:Y:S01]  /*2c00*/  FFMA.FTZ R25, R26, R23, R25 ;  /* 0x000000171a197223 */ /* 0x000fe20000010019 */
[----:B------:R-:W-:Y:S01]  /*2c10*/  FMUL.FTZ R24, R24, R63 ;  /* 0x0000003f18187220 */ /* 0x000fe20000410000 */
[----:B------:R-:W-:Y:S01]  /*2c20*/  FMUL.FTZ R23, R17, R20 ;  /* 0x0000001411177220 */ /* 0x000fe20000410000 */
[----:B------:R-:W-:-:S02]  /*2c30*/  HADD2.F32 R26, -RZ, R61.H0_H0 ;  /* 0x2000003dff1a7230 */ /* 0x000fc40000004100 */
[----:B------:R-:W-:Y:S01]  /*2c40*/  FADD.FTZ R18, R18, R22 ;  /* 0x0000001612127221 */ /* 0x000fe20000010000 */
[----:B------:R-:W-:Y:S01]  /*2c50*/  FADD.FTZ R22, -R12, R27 ;  /* 0x0000001b0c167221 */ /* 0x000fe20000010100 */
[----:B------:R-:W-:Y:S01]  /*2c60*/  FADD.FTZ R28, R23, R28 ;  /* 0x0000001c171c7221 */ /* 0x000fe20000010000 */
[----:B------:R-:W-:Y:S01]  /*2c70*/  FFMA.FTZ R25, R24, R23, R25 ;  /* 0x0000001718197223 */ /* 0x000fe20000010019 */
[----:B------:R-:W-:Y:S02]  /*2c80*/  HADD2.F32 R23, -RZ, R62.H1_H1 ;  /* 0x3000003eff177230 */ /* 0x000fe40000004100 */
[----:B------:R-:W-:Y:S01]  /*2c90*/  FFMA.FTZ R21, R20, R24, R21 ;  /* 0x0000001814157223 */ /* 0x000fe20000010015 */
[----:B------:R-:W-:Y:S02]  /*2ca0*/  HADD2.F32 R24, -RZ, R61.H1_H1 ;  /* 0x3000003dff187230 */ /* 0x000fe40000004100 */
[----:B------:R-:W-:Y:S01]  /*2cb0*/  FMUL.FTZ R27, R16, R26 ;  /* 0x0000001a101b7220 */ /* 0x000fe20000410000 */
[----:B------:R-:W-:Y:S01]  /*2cc0*/  FMUL.FTZ R30, R22, R63 ;  /* 0x0000003f161e7220 */ /* 0x000fe20000410000 */
[----:B------:R-:W-:Y:S01]  /*2cd0*/  FADD.FTZ R22, -R12, R23 ;  /* 0x000000170c167221 */ /* 0x000fe20000010100 */
[----:B------:R-:W-:Y:S01]  /*2ce0*/  FADD.FTZ R19, R19, R20 ;  /* 0x0000001413137221 */ /* 0x000fe20000010000 */
[----:B------:R-:W-:Y:S01]  /*2cf0*/  FADD.FTZ R23, R28, R27 ;  /* 0x0000001b1c177221 */ /* 0x000fe20000010000 */
[----:B------:R-:W-:Y:S01]  /*2d00*/  FFMA.FTZ R32, R30, R27, R25 ;  /* 0x0000001b1e207223 */ /* 0x000fe20000010019 */
[----:B------:R-:W-:Y:S01]  /*2d10*/  FMUL.FTZ R28, R17, R24 ;  /* 0x00000018111c7220 */ /* 0x000fe20000410000 */
[----:B------:R-:W-:Y:S01]  /*2d20*/  FMUL.FTZ R25, R22, R63 ;  /* 0x0000003f16197220 */ /* 0x000fe20000410000 */
[----:B------:R-:W-:Y:S01]  /*2d30*/  FADD.FTZ R22, R18, R26 ;  /* 0x0000001a12167221 */ /* 0x000fe20000010000 */
[----:B------:R-:W-:Y:S01]  /*2d40*/  FFMA.FTZ R20, R26, R30, R13 ;  /* 0x0000001e1a147223 */ /* 0x000fe2000001000d */
[----:B------:R-:W-:Y:S01]  /*2d50*/  FADD.FTZ R27, R28, R23 ;  /* 0x000000171c1b7221 */ /* 0x000fe20000010000 */
[----:B------:R-:W-:Y:S01]  /*2d60*/  FFMA.FTZ R32, R25, R28, R32 ;  /* 0x0000001c19207223 */ /* 0x000fe20000010020 */
[----:B------:R-:W-:Y:S01]  /*2d70*/  FADD.FTZ R23, R19, R24 ;  /* 0x0000001813177221 */ /* 0x000fe20000010000 */
[----:B------:R-:W-:Y:S01]  /*2d80*/  FFMA.FTZ R21, R24, R25, R21 ;  /* 0x0000001918157223 */ /* 0x000fe20000010015 */
[----:B------:R-:W-:Y:S06]  /*2d90*/  BRA `(.L_x_754) ;  /* 0x0000002400007947 */ /* 0x000fec0003800000 */
.L_x_753:
        /* <DEDUP_REMOVED lines=10> */
[----:B------:R-:W-:Y:S01]  /*2e40*/  FFMA.FTZ R19, R16, R13, R14 ;  /* 0x0000000d10137223 */ /* 0x000fe2000001000e */
[-C--:B------:R-:W-:Y:S01]  /*2e50*/  FMUL.FTZ R18, R18, R63.reuse ;  /* 0x0000003f12127220 */ /* 0x080fe20000410000 */
[----:B------:R-:W-:Y:S02]  /*2e60*/  FMUL.FTZ R27, R26, R63 ;  /* 0x0000003f1a1b7220 */ /* 0x000fe40000410000 */
[----:B------:R-:W-:Y:S01]  /*2e70*/  FMUL.FTZ R21, R19, -1.4426950216293334961 ;  /* 0xbfb8aa3b13157820 */ /* 0x000fe20000410000 */
[----:B------:R-:W-:-:S04]  /*2e80*/  FFMA.FTZ R20, R17, R18, R15 ;  /* 0x0000001211147223 */ /* 0x000fc8000001000f */
[----:B------:R-:W-:Y:S01]  /*2e90*/  FMUL.FTZ R23, R20, -1.4426950216293334961 ;  /* 0xbfb8aa3b14177820 */ /* 0x000fe20000410000 */
[----:B------:R-:W0:Y:S05]  /*2ea0*/  MUFU.EX2 R21, R21 ;  /* 0x0000001500157308 */ /* 0x000e2a0000000800 */
[----:B------:R-:W1:Y:S01]  /*2eb0*/  MUFU.EX2 R23, R23 ;  /* 0x0000001700177308 */ /* 0x000e620000000800 */
[----:B0-----:R-:W-:Y:S01]  /*2ec0*/  FADD.FTZ R22, R21, 1 ;  /* 0x3f80000015167421 */ /* 0x001fe20000010000 */
[----:B------:R-:W-:Y:S01]  /*2ed0*/  FFMA.FTZ R21, R16, R27, R14 ;  /* 0x0000001b10157223 */ /* 0x000fe2000001000e */
[----:B-1----:R-:W-:-:S04]  /*2ee0*/  FADD.FTZ R24, R23, 1 ;  /* 0x3f80000017187421 */ /* 0x002fc80000010000 */
[----:B------:R-:W0:Y:S08]  /*2ef0*/  MUFU.RCP R22, R22 ;  /* 0x0000001600167308 */ /* 0x000e300000001000 */
[----:B------:R-:W1:Y:S01]  /*2f00*/  MUFU.RCP R24, R24 ;  /* 0x0000001800187308 */ /* 0x000e620000001000 */
[----:B0-----:R-:W-:Y:S01]  /*2f10*/  FMUL.FTZ R25, R25, R22 ;  /* 0x0000001619197220 */ /* 0x001fe20000410000 */
[----:B------:R-:W-:Y:S01]  /*2f20*/  FADD.FTZ R26, -R22, 1 ;  /* 0x3f800000161a7421 */ /* 0x000fe20000010100 */
[----:B------:R-:W-:Y:S01]  /*2f30*/  FADD.FTZ R22, -R12, R29 ;  /* 0x0000001d0c167221 */ /* 0x000fe20000010100 */
[----:B------:R-:W-:-:S02]  /*2f40*/  FMUL.FTZ R29, R21, -1.4426950216293334961 ;  /* 0xbfb8aa3b151d7820 */ /* 0x000fc40000410000 */
[----:B------:R-:W-:Y:S01]  /*2f50*/  FFMA.FTZ R28, R19, R26, 1 ;  /* 0x3f800000131c7423 */ /* 0x000fe2000001001a */
[----:B------:R-:W-:Y:S01]  /*2f60*/  FMUL.FTZ R26, R22, R63 ;  /* 0x0000003f161a7220 */ /* 0x000fe20000410000 */
[----:B------:R-:W-:Y:S02]  /*2f70*/  HADD2.F32 R19, -RZ, R49.H0_H0 ;  /* 0x20000031ff137230 */ /* 0x000fe40000004100 */
[----:B-1----:R-:W-:Y:S01]  /*2f80*/  FADD.FTZ R23, -R24, 1 ;  /* 0x3f80000018177421 */ /* 0x002fe20000010100 */
[----:B------:R-:W0:Y:S01]  /*2f90*/  MUFU.EX2 R29, R29 ;  /* 0x0000001d001d7308 */ /* 0x000e220000000800 */
[----:B------:R-:W-:Y:S02]  /*2fa0*/  FFMA.FTZ R22, R17, R26, R15 ;  /* 0x0000001a11167223 */ /* 0x000fe4000001000f */
[----:B------:R-:W-:Y:S01]  /*2fb0*/  FFMA.FTZ R20, R20, R23, 1 ;  /* 0x3f80000014147423 */ /* 0x000fe20000010017 */
[----:B------:R-:W-:Y:S02]  /*2fc0*/  HADD2.F32 R23, -RZ, R52.H1_H1 ;  /* 0x30000034ff177230 */ /* 0x000fe40000004100 */
[----:B------:R-:W-:-:S03]  /*2fd0*/  FADD.FTZ R30, -R12, R19 ;  /* 0x000000130c1e7221 */ /* 0x000fc60000010100 */
[----:B------:R-:W-:Y:S01]  /*2fe0*/  FMUL.FTZ R23, R23, R24 ;  /* 0x0000001817177220 */ /* 0x000fe20000410000 */
[----:B------:R-:W-:Y:S01]  /*2ff0*/  FMUL.FTZ R24, R25, R28 ;  /* 0x0000001c19187220 */ /* 0x000fe20000410000 */
[----:B------:R-:W-:Y:S01]  /*3000*/  FMUL.FTZ R28, R22, -1.4426950216293334961 ;  /* 0xbfb8aa3b161c7820 */ /* 0x000fe20000410000 */
[----:B------:R-:W-:Y:S01]  /*3010*/  FMUL.FTZ R19, R30, R63 ;  /* 0x0000003f1e137220 */ /* 0x000fe20000410000 */
[----:B------:R-:W-:Y:S01]  /*3020*/  FMUL.FTZ R23, R23, R20 ;  /* 0x0000001417177220 */ /* 0x000fe20000410000 */
[----:B0-----:R-:W-:Y:S01]  /*3030*/  FADD.FTZ R29, R29, 1 ;  /* 0x3f8000001d1d7421 */ /* 0x001fe20000010000 */
[----:B------:R-:W-:Y:S01]  /*3040*/  FADD.FTZ R20, -R12, R31 ;  /* 0x0000001f0c147221 */ /* 0x000fe20000010100 */
[----:B------:R-:W-:Y:S01]  /*3050*/  FFMA.FTZ R25, R16, R19, R14 ;  /* 0x0000001310197223 */ /* 0x000fe2000001000e */
[----:B------:R-:W0:Y:S02]  /*3060*/  MUFU.EX2 R28, R28 ;  /* 0x0000001c001c7308 */ /* 0x000e240000000800 */
[----:B------:R-:W-:Y:S01]  /*3070*/  FMUL.FTZ R20, R20, R63 ;  /* 0x0000003f14147220 */ /* 0x000fe20000410000 */
[----:B------:R-:W-:Y:S01]  /*3080*/  FMUL.FTZ R33, R25, -1.4426950216293334961 ;  /* 0xbfb8aa3b19217820 */ /* 0x000fe20000410000 */
[----:B------:R-:W1:Y:S08]  /*3090*/  MUFU.RCP R29, R29 ;  /* 0x0000001d001d7308 */ /* 0x000e700000001000 */
[----:B------:R-:W2:Y:S01]  /*30a0*/  MUFU.EX2 R33, R33 ;  /* 0x0000002100217308 */ /* 0x000ea20000000800 */
[----:B0-----:R-:W-:Y:S01]  /*30b0*/  FADD.FTZ R32, R28, 1 ;  /* 0x3f8000001c207421 */ /* 0x001fe20000010000 */
[----:B------:R-:W-:-:S04]  /*30c0*/  FFMA.FTZ R28, R17, R20, R15 ;  /* 0x00000014111c7223 */ /* 0x000fc8000001000f */
[----:B------:R-:W-:Y:S01]  /*30d0*/  FMUL.FTZ R35, R28, -1.4426950216293334961 ;  /* 0xbfb8aa3b1c237820 */ /* 0x000fe20000410000 */
[----:B------:R-:W0:Y:S01]  /*30e0*/  MUFU.RCP R32, R32 ;  /* 0x0000002000207308 */ /* 0x000e220000001000 */
[----:B-1----:R-:W-:Y:S01]  /*30f0*/  FADD.FTZ R30, -R29, 1 ;  /* 0x3f8000001d1e7421 */ /* 0x002fe20000010100 */
[----:B--2---:R-:W-:-:S03]  /*3100*/  FADD.FTZ R34, R33, 1 ;  /* 0x3f80000021227421 */ /* 0x004fc60000010000 */
[----:B------:R-:W-:-:S03]  /*3110*/  FFMA.FTZ R31, R21, R30, 1 ;  /* 0x3f800000151f7423 */ /* 0x000fc6000001001e */
[----:B------:R-:W1:Y:S01]  /*3120*/  MUFU.EX2 R35, R35 ;  /* 0x0000002300237308 */ /* 0x000e620000000800 */
[--C-:B------:R-:W-:Y:S02]  /*3130*/  HADD2.F32 R30, -RZ, R50.reuse.H0_H0 ;  /* 0x20000032ff1e7230 */ /* 0x100fe40000004100 */
[----:B------:R-:W-:Y:S01]  /*3140*/  HADD2.F32 R33, -RZ, R50.H1_H1 ;  /* 0x30000032ff217230 */ /* 0x000fe20000004100 */
[----:B------:R-:W2:Y:S02]  /*3150*/  MUFU.RCP R34, R34 ;  /* 0x0000002200227308 */ /* 0x000ea40000001000 */
[----:B------:R-:W-:Y:S01]  /*3160*/  FMUL.FTZ R30, R30, R29 ;  /* 0x0000001d1e1e7220 */ /* 0x000fe20000410000 */
[----:B0-----:R-:W-:Y:S01]  /*3170*/  FADD.FTZ R29, -R32, 1 ;  /* 0x3f800000201d7421 */ /* 0x001fe20000010100 */
[----:B------:R-:W-:Y:S02]  /*3180*/  FMUL.FTZ R32, R33, R32 ;  /* 0x0000002021207220 */ /* 0x000fe40000410000 */
[----:B------:R-:W-:Y:S01]  /*3190*/  FMUL.FTZ R31, R30, R31 ;  /* 0x0000001f1e1f7220 */ /* 0x000fe20000410000 */
[----:B-1----:R-:W-:Y:S01]  /*31a0*/  FADD.FTZ R21, R35, 1 ;  /* 0x3f80000023157421 */ /* 0x002fe20000010000 */
[----:B------:R-:W-:-:S04]  /*31b0*/  FFMA.FTZ R29, R22, R29, 1 ;  /* 0x3f800000161d7423 */ /* 0x000fc8000001001d */
[----:B------:R-:W-:Y:S01]  /*31c0*/  FMUL.FTZ R29, R32, R29 ;  /* 0x0000001d201d7220 */ /* 0x000fe20000410000 */
[----:B------:R-:W0:Y:S01]  /*31d0*/  MUFU.RCP R21, R21 ;  /* 0x0000001500157308 */ /* 0x000e220000001000 */
[----:B--2---:R-:W-:-:S04]  /*31e0*/  FADD.FTZ R22, -R34, 1 ;  /* 0x3f80000022167421 */ /* 0x004fc80000010100 */
[----:B------:R-:W-:Y:S01]  /*31f0*/  FFMA.FTZ R22, R25, R22, 1 ;  /* 0x3f80000019167423 */ /* 0x000fe20000010016 */
[----:B------:R-:W-:-:S05]  /*3200*/  HADD2.F32 R25, -RZ, R48.H0_H0 ;  /* 0x20000030ff197230 */ /* 0x000fca0000004100 */
[----:B------:R-:W-:Y:S01]  /*3210*/  FMUL.FTZ R25, R25, R34 ;  /* 0x0000002219197220 */ /* 0x000fe20000410000 */
[----:B------:R-:W-:-:S03]  /*3220*/  HADD2.F32 R34, -RZ, R48.H1_H1 ;  /* 0x30000030ff227230 */ /* 0x000fc60000004100 */
[----:B------:R-:W-:Y:S02]  /*3230*/  FMUL.FTZ R25, R25, R22 ;  /* 0x0000001619197220 */ /* 0x000fe40000410000 */
[----:B0-----:R-:W-:Y:S01]  /*3240*/  FMUL.FTZ R33, R34, R21 ;  /* 0x0000001522217220 */ /* 0x001fe20000410000 */
[----:B------:R-:W-:Y:S01]  /*3250*/  FADD.FTZ R35, -R21, 1 ;  /* 0x3f80000015237421 */ /* 0x000fe20000010100 */
[----:B------:R-:W-:-:S03]  /*3260*/  HADD2.F32 R21, -RZ, R47.H0_H0 ;  /* 0x2000002fff157230 */ /* 0x000fc60000004100 */
[----:B------:R-:W-:Y:S02]  /*3270*/  FFMA.FTZ R28, R28, R35, 1 ;  /* 0x3f8000001c1c7423 */ /* 0x000fe40000010023 */
[----:B------:R-:W-:Y:S02]  /*3280*/  FADD.FTZ R30, -R12, R21 ;  /* 0x000000150c1e7221 */ /* 0x000fe40000010100 */
[----:B------:R-:W-:Y:S01]  /*3290*/  FMUL.FTZ R22, R33, R28 ;  /* 0x0000001c21167220 */ /* 0x000fe20000410000 */
[-C--:B------:R-:W-:Y:S01]  /*32a0*/  FMUL.FTZ R28, R16, R24.reuse ;  /* 0x00000018101c7220 */ /* 0x080fe20000410000 */
[----:B------:R-:W-:Y:S01]  /*32b0*/  FMUL.FTZ R21, R30, R63 ;  /* 0x0000003f1e157220 */ /* 0x000fe20000410000 */
[----:B------:R-:W-:Y:S01]  /*32c0*/  FMUL.FTZ R33, R17, R23 ;  /* 0x0000001711217220 */ /* 0x000fe20000410000 */
[C---:B------:R-:W-:Y:S01]  /*32d0*/  FFMA.FTZ R30, R13.reuse, R24, RZ ;  /* 0x000000180d1e7223 */ /* 0x040fe200000100ff */
[----:B------:R-:W-:Y:S01]  /*32e0*/  FFMA.FTZ R35, R13, R28, RZ ;  /* 0x0000001c0d237223 */ /* 0x000fe200000100ff */
[----:B------:R-:W-:Y:S01]  /*32f0*/  FFMA.FTZ R34, R16, R21, R14 ;  /* 0x0000001510227223 */ /* 0x000fe2000001000e */
[----:B------:R-:W-:Y:S01]  /*3300*/  FADD.FTZ R32, RZ, R28 ;  /* 0x0000001cff207221 */ /* 0x000fe20000010000 */
[----:B------:R-:W-:Y:S01]  /*3310*/  FADD.FTZ R28, RZ, R24 ;  /* 0x00000018ff1c7221 */ /* 0x000fe20000010000 */
[----:B------:R-:W-:Y:S01]  /*3320*/  FFMA.FTZ R70, R18, R33, R35 ;  /* 0x0000002112467223 */ /* 0x000fe20000010023 */
[----:B------:R-:W-:Y:S01]  /*3330*/  FMUL.FTZ R35, R34, -1.4426950216293334961 ;  /* 0xbfb8aa3b22237820 */ /* 0x000fe20000410000 */
[-C--:B------:R-:W-:Y:S01]  /*3340*/  FFMA.FTZ R30, R27, R31.reuse, R30 ;  /* 0x0000001f1b1e7223 */ /* 0x080fe2000001001e */
[----:B------:R-:W-:Y:S01]  /*3350*/  FADD.FTZ R28, R28, R31 ;  /* 0x0000001f1c1c7221 */ /* 0x000fe20000010000 */
[----:B------:R-:W-:Y:S01]  /*3360*/  FMUL.FTZ R31, R16, R31 ;  /* 0x0000001f101f7220 */ /* 0x000fe20000410000 */
[----:B------:R-:W-:Y:S01]  /*3370*/  FADD.FTZ R32, R33, R32 ;  /* 0x0000002021207221 */ /* 0x000fe20000010000 */
[----:B------:R-:W-:Y:S01]  /*3380*/  HADD2.F32 R24, -RZ, R46.H0_H0 ;  /* 0x2000002eff187230 */ /* 0x000fe20000004100 */
[----:B------:R-:W0:Y:S01]  /*3390*/  MUFU.EX2 R35, R35 ;  /* 0x0000002300237308 */ /* 0x000e220000000800 */
[----:B------:R-:W-:Y:S01]  /*33a0*/  FFMA.FTZ R33, R27, R31, R70 ;  /* 0x0000001f1b217223 */ /* 0x000fe20000010046 */
[----:B------:R-:W-:Y:S01]  /*33b0*/  FADD.FTZ R32, R32, R31 ;  /* 0x0000001f20207221 */ /* 0x000fe20000010000 */
[----:B------:R-:W-:Y:S01]  /*33c0*/  FMUL.FTZ R70, R17, R29 ;  /* 0x0000001d11467220 */ /* 0x000fe20000410000 */
[----:B------:R-:W-:Y:S01]  /*33d0*/  FADD.FTZ R28, R28, R25 ;  /* 0x000000191c1c7221 */ /* 0x000fe20000010000 */
[----:B------:R-:W-:-:S02]  /*33e0*/  FFMA.FTZ R30, R19, R25, R30 ;  /* 0x00000019131e7223 */ /* 0x000fc4000001001e */
[----:B------:R-:W-:Y:S01]  /*33f0*/  FADD.FTZ R32, R70, R32 ;  /* 0x0000002046207221 */ /* 0x000fe20000010000 */
        /* <DEDUP_REMOVED lines=9> */
[----:B------:R-:W-:Y:S01]  /*3490*/  FADD.FTZ R18, RZ, R23 ;  /* 0x00000017ff127221 */ /* 0x000fe20000010000 */
[----:B------:R-:W-:Y:S01]  /*34a0*/  FFMA.FTZ R30, R21, R13, R30 ;  /* 0x0000000d151e7223 */ /* 0x000fe2000001001e */
[----:B------:R-:W-:Y:S01]  /*34b0*/  FMUL.FTZ R24, R24, R63 ;  /* 0x0000003f18187220 */ /* 0x000fe20000410000 */
[----:B------:R-:W-:Y:S01]  /*34c0*/  FFMA.FTZ R27, R26, R29, R27 ;  /* 0x0000001d1a1b7223 */ /* 0x000fe2000001001b */
[----:B------:R-:W-:Y:S01]  /*34d0*/  FADD.FTZ R31, R18, R29 ;  /* 0x0000001d121f7221 */ /* 0x000fe20000010000 */
[----:B------:R-:W-:Y:S02]  /*34e0*/  HADD2.F32 R18, -RZ, R46.H1_H1 ;  /* 0x3000002eff127230 */ /* 0x000fe40000004100 */
[----:B------:R-:W-:Y:S01]  /*34f0*/  FFMA.FTZ R34, R17, R24, R15 ;  /* 0x0000001811227223 */ /* 0x000fe2000001000f */
[----:B------:R-:W-:-:S02]  /*3500*/  HADD2.F32 R29, -RZ, R45.H0_H0 ;  /* 0x2000002dff1d7230 */ /* 0x000fc40000004100 */
[----:B------:R-:W-:Y:S01]  /*3510*/  FFMA.FTZ R26, R26, R70, R33 ;  /* 0x000000461a1a7223 */ /* 0x000fe20000010021 */
[----:B------:R-:W-:Y:S01]  /*3520*/  FADD.FTZ R31, R31, R22 ;  /* 0x000000161f1f7221 */ /* 0x000fe20000010000 */
[----:B------:R-:W-:Y:S01]  /*3530*/  FMUL.FTZ R35, R34, -1.4426950216293334961 ;  /* 0xbfb8aa3b22237820 */ /* 0x000fe20000410000 */
[----:B------:R-:W-:Y:S01]  /*3540*/  FFMA.FTZ R27, R20, R22, R27 ;  /* 0x00000016141b7223 */ /* 0x000fe2000001001b */
[----:B------:R-:W-:-:S04]  /*3550*/  FADD.FTZ R28, R28, R13 ;  /* 0x0000000d1c1c7221 */ /* 0x000fc80000010000 */
[----:B------:R-:W0:Y:S02]  /*3560*/  MUFU.EX2 R35, R35 ;  /* 0x0000002300237308 */ /* 0x000e240000000800 */
[----:B0-----:R-:W-:-:S06]  /*3570*/  FADD.FTZ R65, R35, 1 ;  /* 0x3f80000023417421 */ /* 0x001fcc0000010000 */
[----:B------:R-:W0:Y:S02]  /*3580*/  MUFU.RCP R65, R65 ;  /* 0x0000004100417308 */ /* 0x000e240000001000 */
[----:B0-----:R-:W-:Y:S01]  /*3590*/  FADD.FTZ R23, -R65, 1 ;  /* 0x3f80000041177421 */ /* 0x001fe20000010100 */
[----:B------:R-:W-:-:S03]  /*35a0*/  FMUL.FTZ R18, R18, R65 ;  /* 0x0000004112127220 */ /* 0x000fc60000410000 */
[----:B------:R-:W-:Y:S01]  /*35b0*/  FFMA.FTZ R23, R34, R23, 1 ;  /* 0x3f80000022177423 */ /* 0x000fe20000010017 */
[----:B------:R-:W-:Y:S01]  /*35c0*/  FADD.FTZ R34, -R12, R29 ;  /* 0x0000001d0c227221 */ /* 0x000fe20000010100 */
[----:B------:R-:W-:Y:S02]  /*35d0*/  FMUL.FTZ R29, R16, R25 ;  /* 0x00000019101d7220 */ /* 0x000fe40000410000 */
[----:B------:R-:W-:Y:S01]  /*35e0*/  FMUL.FTZ R18, R18, R23 ;  /* 0x0000001712127220 */ /* 0x000fe20000410000 */
[----:B------:R-:W-:Y:S01]  /*35f0*/  FMUL.FTZ R23, R34, R63 ;  /* 0x0000003f22177220 */ /* 0x000fe20000410000 */
[----:B------:R-:W-:Y:S01]  /*3600*/  FFMA.FTZ R25, R19, R29, R26 ;  /* 0x0000001d13197223 */ /* 0x000fe2000001001a */
[----:B------:R-:W-:Y:S02]  /*3610*/  HADD2.F32 R26, -RZ, R44.H0_H0 ;  /* 0x2000002cff1a7230 */ /* 0x000fe40000004100 */
[----:B------:R-:W-:Y:S01]  /*3620*/  FADD.FTZ R32, R32, R29 ;  /* 0x0000001d20207221 */ /* 0x000fe20000010000 */
[----:B------:R-:W-:Y:S01]  /*3630*/  FFMA.FTZ R33, R16, R23, R14 ;  /* 0x0000001710217223 */ /* 0x000fe2000001000e */
[----:B------:R-:W-:Y:S01]  /*3640*/  FFMA.FTZ R27, R24, R18, R27 ;  /* 0x00000012181b7223 */ /* 0x000fe2000001001b */
[----:B------:R-:W-:-:S02]  /*3650*/  FADD.FTZ R31, R31, R18 ;  /* 0x000000121f1f7221 */ /* 0x000fc40000010000 */
[----:B------:R-:W-:-:S06]  /*3660*/  FMUL.FTZ R34, R33, -1.4426950216293334961 ;  /* 0xbfb8aa3b21227820 */ /* 0x000fcc0000410000 */
[----:B------:R-:W0:Y:S02]  /*3670*/  MUFU.EX2 R34, R34 ;  /* 0x0000002200227308 */ /* 0x000e240000000800 */
[----:B0-----:R-:W-:-:S06]  /*3680*/  FADD.FTZ R35, R34, 1 ;  /* 0x3f80000022237421 */ /* 0x001fcc0000010000 */
[----:B------:R-:W0:Y:S02]  /*3690*/  MUFU.RCP R35, R35 ;  /* 0x0000002300237308 */ /* 0x000e240000001000 */
[----:B0-----:R-:W-:Y:S01]  /*36a0*/  FMUL.FTZ R19, R26, R35 ;  /* 0x000000231a137220 */ /* 0x001fe20000410000 */
[----:B------:R-:W-:-:S04]  /*36b0*/  FADD.FTZ R26, -R35, 1 ;  /* 0x3f800000231a7421 */ /* 0x000fc80000010100 */
[----:B------:R-:W-:Y:S01]  /*36c0*/  FFMA.FTZ R26, R33, R26, 1 ;  /* 0x3f800000211a7423 */ /* 0x000fe2000001001a */
[----:B------:R-:W-:-:S03]  /*36d0*/  HADD2.F32 R33, -RZ, R45.H1_H1 ;  /* 0x3000002dff217230 */ /* 0x000fc60000004100 */
[----:B------:R-:W-:Y:S02]  /*36e0*/  FMUL.FTZ R19, R19, R26 ;  /* 0x0000001a13137220 */ /* 0x000fe40000410000 */
[----:B------:R-:W-:Y:S02]  /*36f0*/  FADD.FTZ R34, -R12, R33 ;  /* 0x000000210c227221 */ /* 0x000fe40000010100 */
[----:B------:R-:W-:Y:S01]  /*3700*/  FFMA.FTZ R30, R23, R19, R30 ;  /* 0x00000013171e7223 */ /* 0x000fe2000001001e */
[----:B------:R-:W-:Y:S01]  /*3710*/  FADD.FTZ R28, R28, R19 ;  /* 0x000000131c1c7221 */ /* 0x000fe20000010000 */
[----:B------:R-:W-:Y:S01]  /*3720*/  FMUL.FTZ R26, R34, R63 ;  /* 0x0000003f221a7220 */ /* 0x000fe20000410000 */
[----:B------:R-:W-:-:S03]  /*3730*/  FMUL.FTZ R34, R17, R22 ;  /* 0x0000001611227220 */ /* 0x000fc60000410000 */
[----:B------:R-:W-:Y:S01]  /*3740*/  FFMA.FTZ R29, R17, R26, R15 ;  /* 0x0000001a111d7223 */ /* 0x000fe2000001000f */
[----:B------:R-:W-:Y:S01]  /*3750*/  FFMA.FTZ R22, R20, R34, R25 ;  /* 0x0000002214167223 */ /* 0x000fe20000010019 */
[----:B------:R-:W-:Y:S02]  /*3760*/  HADD2.F32 R25, -RZ, R43.H0_H0 ;  /* 0x2000002bff197230 */ /* 0x000fe40000004100 */
[----:B------:R-:W-:Y:S01]  /*3770*/  FADD.FTZ R32, R34, R32 ;  /* 0x0000002022207221 */ /* 0x000fe20000010000 */
[----:B------:R-:W-:Y:S01]  /*3780*/  FMUL.FTZ R33, R29, -1.4426950216293334961 ;  /* 0xbfb8aa3b1d217820 */ /* 0x000fe20000410000 */
[----:B------:R-:W-:-:S05]  /*3790*/  HADD2.F32 R20, -RZ, R44.H1_H1 ;  /* 0x3000002cff147230 */ /* 0x000fca0000004100 */
[----:B------:R-:W0:Y:S02]  /*37a0*/  MUFU.EX2 R33, R33 ;  /* 0x0000002100217308 */ /* 0x000e240000000800 */
[----:B0-----:R-:W-:-:S06]  /*37b0*/  FADD.FTZ R35, R33, 1 ;  /* 0x3f80000021237421 */ /* 0x001fcc0000010000 */
[----:B------:R-:W0:Y:S02]  /*37c0*/  MUFU.RCP R35, R35 ;  /* 0x0000002300237308 */ /* 0x000e240000001000 */
[----:B0-----:R-:W-:Y:S01]  /*37d0*/  FADD.FTZ R70, -R35, 1 ;  /* 0x3f80000023467421 */ /* 0x001fe20000010100 */
[----:B------:R-:W-:-:S03]  /*37e0*/  FMUL.FTZ R20, R20, R35 ;  /* 0x0000002314147220 */ /* 0x000fc60000410000 */
[----:B------:R-:W-:Y:S01]  /*37f0*/  FFMA.FTZ R29, R29, R70, 1 ;  /* 0x3f8000001d1d7423 */ /* 0x000fe20000010046 */
[----:B------:R-:W-:-:S03]  /*3800*/  FADD.FTZ R70, -R12, R25 ;  /* 0x000000190c467221 */ /* 0x000fc60000010100 */
[----:B------:R-:W-:Y:S01]  /*3810*/  FMUL.FTZ R20, R20, R29 ;  /* 0x0000001d14147220 */ /* 0x000fe20000410000 */
[----:B------:R-:W-:Y:S01]  /*3820*/  FMUL.FTZ R25, R70, R63 ;  /* 0x0000003f46197220 */ /* 0x000fe20000410000 */
[----:B------:R-:W-:Y:S02]  /*3830*/  FMUL.FTZ R29, R16, R13 ;  /* 0x0000000d101d7220 */ /* 0x000fe40000410000 */
[----:B------:R-:W-:Y:S01]  /*3840*/  FFMA.FTZ R27, R26, R20, R27 ;  /* 0x000000141a1b7223 */ /* 0x000fe2000001001b */
[----:B------:R-:W-:Y:S01]  /*3850*/  FFMA.FTZ R33, R16, R25, R14 ;  /* 0x0000001910217223 */ /* 0x000fe2000001000e */
[----:B------:R-:W-:Y:S01]  /*3860*/  FFMA.FTZ R21, R21, R29, R22 ;  /* 0x0000001d15157223 */ /* 0x000fe20000010016 */
[----:B------:R-:W-:Y:S02]  /*3870*/  HADD2.F32 R22, -RZ, R42.H0_H0 ;  /* 0x2000002aff167230 */ /* 0x000fe40000004100 */
[----:B------:R-:W-:Y:S01]  /*3880*/  FADD.FTZ R32, R32, R29 ;  /* 0x0000001d20207221 */ /* 0x000fe20000010000 */
[----:B------:R-:W-:Y:S01]  /*3890*/  FMUL.FTZ R34, R33, -1.4426950216293334961 ;  /* 0xbfb8aa3b21227820 */ /* 0x000fe20000410000 */
[----:B------:R-:W-:-:S05]  /*38a0*/  FADD.FTZ R31, R31, R20 ;  /* 0x000000141f1f7221 */ /* 0x000fca0000010000 */
        /* <DEDUP_REMOVED lines=12> */
[C---:B------:R-:W-:Y:S01]  /*3970*/  FMUL.FTZ R34, R17.reuse, R18 ;  /* 0x0000001211227220 */ /* 0x040fe20000410000 */
[----:B------:R-:W-:Y:S02]  /*3980*/  HADD2.F32 R18, -RZ, R42.H1_H1 ;  /* 0x3000002aff127230 */ /* 0x000fe40000004100 */
[----:B------:R-:W-:Y:S01]  /*3990*/  FFMA.FTZ R29, R17, R22, R15 ;  /* 0x00000016111d7223 */ /* 0x000fe2000001000f */
[----:B------:R-:W-:Y:S01]  /*39a0*/  FFMA.FTZ R24, R24, R34, R21 ;  /* 0x0000002218187223 */ /* 0x000fe20000010015 */
[----:B------:R-:W-:-:S02]  /*39b0*/  HADD2.F32 R21, -RZ, R41.H0_H0 ;  /* 0x20000029ff157230 */ /* 0x000fc40000004100 */
        /* <DEDUP_REMOVED lines=299> */
[C---:B------:R-:W-:Y:S02]  /*4c70*/  FMUL.FTZ R29, R16.reuse, R19 ;  /* 0x00000013101d7220 */ /* 0x040fe40000410000 */
[----:B------:R-:W-:Y:S01]  /*4c80*/  FADD.FTZ R31, R31, R18 ;  /* 0x000000121f1f7221 */ /* 0x000fe20000010000 */
[----:B------:R-:W-:Y:S01]  /*4c90*/  FFMA.FTZ R33, R16, R25, R14 ;  /* 0x0000001910217223 */ /* 0x000fe2000001000e */
[----:B------:R-:W-:Y:S01]  /*4ca0*/  FFMA.FTZ R21, R21, R29, R22 ;  /* 0x0000001d15157223 */ /* 0x000fe20000010016 */
[----:B------:R-:W-:Y:S02]  /*4cb0*/  HADD2.F32 R22, -RZ, R60.H0_H0 ;  /* 0x2000003cff167230 */ /* 0x000fe40000004100 */
[----:B------:R-:W-:Y:S01]  /*4cc0*/  FADD.FTZ R32, R32, R29 ;  /* 0x0000001d20207221 */ /* 0x000fe20000010000 */
[----:B------:R-:W-:Y:S01]  /*4cd0*/  FMUL.FTZ R34, R33, -1.4426950216293334961 ;  /* 0xbfb8aa3b21227820 */ /* 0x000fe20000410000 */
[-C--:B------:R-:W-:Y:S01]  /*4ce0*/  FFMA.FTZ R27, R26, R18.reuse, R27 ;  /* 0x000000121a1b7223 */ /* 0x080fe2000001001b */
[----:B------:R-:W-:-:S04]  /*4cf0*/  FMUL.FTZ R18, R17, R18 ;  /* 0x0000001211127220 */ /* 0x000fc80000410000 */
        /* <DEDUP_REMOVED lines=9> */
[----:B------:R-:W-:Y:S01]  /*4d90*/  FADD.FTZ R28, R28, R19 ;  /* 0x000000131c1c7221 */ /* 0x000fe20000010000 */
[----:B------:R-:W-:Y:S01]  /*4da0*/  FFMA.FTZ R30, R25, R19, R30 ;  /* 0x00000013191e7223 */ /* 0x000fe2000001001e */
        /* <DEDUP_REMOVED lines=17> */
[----:B------:R-:W-:-:S03]  /*4ec0*/  FMUL.FTZ R29, R16, R13 ;  /* 0x0000000d101d7220 */ /* 0x000fc60000410000 */
[----:B------:R-:W-:Y:S01]  /*4ed0*/  FFMA.FTZ R33, R16, R21, R14 ;  /* 0x0000001510217223 */ /* 0x000fe2000001000e */
[----:B------:R-:W-:Y:S01]  /*4ee0*/  FFMA.FTZ R23, R23, R29, R24 ;  /* 0x0000001d17177223 */ /* 0x000fe20000010018 */
[--C-:B------:R-:W-:Y:S02]  /*4ef0*/  HADD2.F32 R24, -RZ, R61.reuse.H0_H0 ;  /* 0x2000003dff187230 */ /* 0x100fe40000004100 */
[----:B------:R-:W-:Y:S01]  /*4f00*/  FADD.FTZ R32, R32, R29 ;  /* 0x0000001d20207221 */ /* 0x000fe20000010000 */
[----:B------:R-:W-:Y:S01]  /*4f10*/  FMUL.FTZ R34, R33, -1.4426950216293334961 ;  /* 0xbfb8aa3b21227820 */ /* 0x000fe20000410000 */
[----:B------:R-:W-:Y:S01]  /*4f20*/  FFMA.FTZ R26, R26, R18, R23 ;  /* 0x000000121a1a7223 */ /* 0x000fe20000010017 */
[----:B------:R-:W-:Y:S02]  /*4f30*/  HADD2.F32 R23, -RZ, R61.H1_H1 ;  /* 0x3000003dff177230 */ /* 0x000fe40000004100 */
[----:B------:R-:W-:Y:S02]  /*4f40*/  FADD.FTZ R32, R18, R32 ;  /* 0x0000002012207221 */ /* 0x000fe40000010000 */
        /* <DEDUP_REMOVED lines=18> */
[----:B------:R-:W-:Y:S01]  /*5070*/  FMUL.FTZ R29, R16, R19 ;  /* 0x00000013101d7220 */ /* 0x000fe20000410000 */
[----:B------:R-:W-:Y:S02]  /*5080*/  FMUL.FTZ R19, R17, R20 ;  /* 0x0000001411137220 */ /* 0x000fe40000410000 */
[----:B------:R-:W-:Y:S01]  /*5090*/  FMUL.FTZ R23, R23, R70 ;  /* 0x0000004617177220 */ /* 0x000fe20000410000 */
[----:B------:R-:W-:Y:S01]  /*50a0*/  FFMA.FTZ R25, R25, R29, R26 ;  /* 0x0000001d19197223 */ /* 0x000fe2000001001a */
[----:B------:R-:W-:-:S03]  /*50b0*/  FADD.FTZ R32, R32, R29 ;  /* 0x0000001d20207221 */ /* 0x000fc60000010000 */
[----:B------:R-:W-:Y:S01]  /*50c0*/  FFMA.FTZ R18, R22, R19, R25 ;  /* 0x0000001316127223 */ /* 0x000fe20000010019 */
[----:B------:R-:W-:Y:S01]  /*50d0*/  FADD.FTZ R32, R19, R32 ;  /* 0x0000002013207221 */ /* 0x000fe20000010000 */
[----:B------:R-:W-:Y:S01]  /*50e0*/  FMUL.FTZ R19, R16, R13 ;  /* 0x0000000d10137220 */ /* 0x000fe20000410000 */
[----:B------:R-:W-:-:S03]  /*50f0*/  FMUL.FTZ R25, R17, R23 ;  /* 0x0000001711197220 */ /* 0x000fc60000410000 */
[----:B------:R-:W-:Y:S01]  /*5100*/  FFMA.FTZ R29, R21, R19, R18 ;  /* 0x00000013151d7223 */ /* 0x000fe20000010012 */
[----:B------:R-:W-:Y:S01]  /*5110*/  FADD.FTZ R26, R32, R19 ;  /* 0x00000013201a7221 */ /* 0x000fe20000010000 */
[----:B------:R-:W-:Y:S01]  /*5120*/  FFMA.FTZ R19, R22, R20, R27 ;  /* 0x0000001416137223 */ /* 0x000fe2000001001b */
[----:B------:R-:W-:Y:S01]  /*5130*/  FADD.FTZ R18, R31, R20 ;  /* 0x000000141f127221 */ /* 0x000fe20000010000 */
[----:B------:R-:W-:Y:S01]  /*5140*/  FFMA.FTZ R20, R21, R13, R30 ;  /* 0x0000000d15147223 */ /* 0x000fe2000001001e */
[C---:B------:R-:W-:Y:S01]  /*5150*/  FFMA.FTZ R32, R24.reuse, R25, R29 ;  /* 0x0000001918207223 */ /* 0x040fe2000001001d */
[----:B------:R-:W-:Y:S01]  /*5160*/  FFMA.FTZ R21, R24, R23, R19 ;  /* 0x0000001718157223 */ /* 0x000fe20000010013 */
[----:B------:R-:W-:Y:S01]  /*5170*/  FADD.FTZ R27, R25, R26 ;  /* 0x0000001a191b7221 */ /* 0x000fe20000010000 */
[----:B------:R-:W-:Y:S01]  /*5180*/  FADD.FTZ R22, R28, R13 ;  /* 0x0000000d1c167221 */ /* 0x000fe20000010000 */
[----:B------:R-:W-:-:S07]  /*5190*/  FADD.FTZ R23, R18, R23 ;  /* 0x0000001712177221 */ /* 0x000fce0000010000 */
.L_x_754:
        /* <DEDUP_REMOVED lines=44> */
.L_x_756:
[----:B------:R-:W-:Y:S05]  /*5460*/  BSYNC.RECONVERGENT B0 ;  /* 0x0000000000007941 */ /* 0x000fea0003800200 */
.L_x_755:
[----:B------:R-:W-:Y:S06]  /*5470*/  BAR.SYNC.DEFER_BLOCKING 0x0 ;  /* 0x0000000000007b1d */ /* 0x000fec0000010000 */
[----:B------:R-:W-:Y:S04]  /*5480*/  BSSY.RECONVERGENT B0, `(.L_x_757) ;  /* 0x0000035000007945 */ /* 0x000fe80003800200 */
[----:B------:R-:W-:Y:S05]  /*5490*/  @P0 BRA `(.L_x_758) ;  /* 0x0000000000cc0947 */ /* 0x000fea0003800000 */
[----:B------:R-:W-:-:S09]  /*54a0*/  ULEA UR4, UR7, UR5, 0x18 ;  /* 0x0000000507047291 */ /* 0x000fd2000f8ec0ff */
[----:B0-----:R-:W0:Y:S04]  /*54b0*/  LDS.128 R28, [UR4+0x20] ;  /* 0x00002004ff1c7984 */ /* 0x001e280008000c00 */
[----:B-1-3--:R-:W1:Y:S01]  /*54c0*/  LDS.128 R24, [UR4+0x30] ;  /* 0x00003004ff187984 */ /* 0x00ae620008000c00 */
[----:B0-----:R-:W-:Y:S01]  /*54d0*/  FADD.FTZ R33, R18, R28 ;  /* 0x0000001c12217221 */ /* 0x001fe20000010000 */
[----:B--2---:R-:W-:-:S03]  /*54e0*/  FADD.FTZ R18, R19, R29 ;  /* 0x0000001d13127221 */ /* 0x004fc60000010000 */
        /* <DEDUP_REMOVED lines=46> */
.L_x_758:
[----:B------:R-:W-:Y:S05]  /*57d0*/  BSYNC.RECONVERGENT B0 ;  /* 0x0000000000007941 */ /* 0x000fea0003800200 */
.L_x_757:
[----:B------:R-:W-:Y:S06]  /*57e0*/  BAR.SYNC.DEFER_BLOCKING 0x0 ;  /* 0x0000000000007b1d */ /* 0x000fec0000010000 */
[----:B------:R-:W-:Y:S04]  /*57f0*/  BSSY.RECONVERGENT B0, `(.L_x_759) ;  /* 0x000009d000007945 */ /* 0x000fe80003800200 */
[----:B------:R-:W-:Y:S05]  /*5800*/  @P3 BRA `(.L_x_760) ;  /* 0x00000008006c3947 */ /* 0x000fea0003800000 */
[----:B-1-3--:R-:W1:Y:S04]  /*5810*/  LDS.128 R24, [R65+0x150] ;  /* 0x0001500041187984 */ /* 0x00ae680000000c00 */
[----:B0-----:R-:W0:Y:S04]  /*5820*/  LDS.128 R28, [R65+0x2a0] ;  /* 0x0002a000411c7984 */ /* 0x001e280000000c00 */
[----:B------:R-:W3:Y:S01]  /*5830*/  LDS.128 R32, [R65+0x3f0] ;  /* 0x0003f00041207984 */ /* 0x000ee20000000c00 */
[----:B-1----:R-:W-:Y:S01]  /*5840*/  FADD.FTZ R71, R20, R24 ;  /* 0x0000001814477221 */ /* 0x002fe20000010000 */
[----:B--2---:R-:W-:Y:S01]  /*5850*/  FADD.FTZ R20, R21, R25 ;  /* 0x0000001915147221 */ /* 0x004fe20000010000 */
[----:B------:R-:W-:Y:S01]  /*5860*/  FADD.FTZ R21, R22, R26 ;  /* 0x0000001a16157221 */ /* 0x000fe20000010000 */
[----:B------:R-:W-:Y:S01]  /*5870*/  FADD.FTZ R22, R23, R27 ;  /* 0x0000001b17167221 */ /* 0x000fe20000010000 */
[----:B0-----:R-:W-:Y:S01]  /*5880*/  FADD.FTZ R71, R71, R28 ;  /* 0x0000001c47477221 */ /* 0x001fe20000010000 */
[----:B------:R-:W-:Y:S01]  /*5890*/  FADD.FTZ R20, R20, R29 ;  /* 0x0000001d14147221 */ /* 0x000fe20000010000 */
[----:B------:R-:W-:Y:S01]  /*58a0*/  FADD.FTZ R21, R21, R30 ;  /* 0x0000001e15157221 */ /* 0x000fe20000010000 */
[----:B------:R-:W0:Y:S01]  /*58b0*/  LDS.128 R24, [R65+0x540] ;  /* 0x0005400041187984 */ /* 0x000e220000000c00 */
[----:B------:R-:W-:Y:S01]  /*58c0*/  FADD.FTZ R28, R22, R31 ;  /* 0x0000001f161c7221 */ /* 0x000fe20000010000 */
[----:B---3--:R-:W-:Y:S01]  /*58d0*/  FADD.FTZ R30, R20, R33 ;  /* 0x00000021141e7221 */ /* 0x008fe20000010000 */
[----:B------:R-:W-:Y:S01]  /*58e0*/  FADD.FTZ R29, R21, R34 ;  /* 0x00000022151d7221 */ /* 0x000fe20000010000 */
[----:B------:R-:W-:Y:S01]  /*58f0*/  FADD.FTZ R71, R71, R32 ;  /* 0x0000002047477221 */ /* 0x000fe20000010000 */
[----:B------:R-:W1:Y:S01]  /*5900*/  LDS.128 R20, [R65+0x690] ;  /* 0x0006900041147984 */ /* 0x000e620000000c00 */
[----:B------:R-:W-:-:S02]  /*5910*/  FADD.FTZ R28, R28, R35 ;  /* 0x000000231c1c7221 */ /* 0x000fc40000010000 */
[----:B0-----:R-:W-:Y:S01]  /*5920*/  FADD.FTZ R71, R71, R24 ;  /* 0x0000001847477221 */ /* 0x001fe20000010000 */
[----:B------:R-:W-:Y:S01]  /*5930*/  FADD.FTZ R30, R30, R25 ;  /* 0x000000191e1e7221 */ /* 0x000fe20000010000 */
[----:B------:R-:W-:Y:S01]  /*5940*/  FADD.FTZ R29, R29, R26 ;  /* 0x0000001a1d1d7221 */ /* 0x000fe20000010000 */
[----:B------:R-:W-:Y:S01]  /*5950*/  FADD.FTZ R32, R28, R27 ;  /* 0x0000001b1c207221 */ /* 0x000fe20000010000 */
[----:B-1----:R-:W-:Y:S01]  /*5960*/  FADD.FTZ R71, R71, R20 ;  /* 0x0000001447477221 */ /* 0x002fe20000010000 */
[----:B------:R-:W-:Y:S01]  /*5970*/  FADD.FTZ R20, R30, R21 ;  /* 0x000000151e147221 */ /* 0x000fe20000010000 */
[----:B------:R-:W-:Y:S01]  /*5980*/  FADD.FTZ R21, R29, R22 ;  /* 0x000000161d157221 */ /* 0x000fe20000010000 */
[----:B------:R-:W-:Y:S01]  /*5990*/  LDS.128 R24, [R65+0x930] ;  /* 0x0009300041187984 */ /* 0x000fe20000000c00 */
[----:B------:R-:W-:-:S03]  /*59a0*/  FADD.FTZ R32, R32, R23 ;  /* 0x0000001720207221 */ /* 0x000fc60000010000 */
        /* <DEDUP_REMOVED lines=117> */
[----:B------:R-:W-:Y:S01]  /*6100*/  LDS.128 R28, [R65+0x28b0] ;  /* 0x0028b000411c7984 */ /* 0x000fe20000000c00 */
        /* <DEDUP_REMOVED lines=8> */
[----:B------:R-:W-:Y:S01]  /*6190*/  FADD.FTZ R20, R71, R28 ;  /* 0x0000001c47147221 */ /* 0x000fe20000010000 */
[----:B------:R-:W-:Y:S01]  /*61a0*/  FADD.FTZ R22, R33, R30 ;  /* 0x0000001e21167221 */ /* 0x000fe20000010000 */
[----:B------:R-:W-:-:S07]  /*61b0*/  FADD.FTZ R23, R32, R31 ;  /* 0x0000001f20177221 */ /* 0x000fce0000010000 */
.L_x_760:
[----:B------:R-:W-:Y:S05]  /*61c0*/  BSYNC.RECONVERGENT B0 ;  /* 0x0000000000007941 */ /* 0x000fea0003800200 */
.L_x_759:
[----:B------:R-:W4:Y:S01]  /*61d0*/  LDC R32, c[0x0][0x370] ;  /* 0x0000dc00ff207b82 */ /* 0x000f220000000800 */
[----:B------:R-:W-:Y:S01]  /*61e0*/  BSSY.RECONVERGENT B0, `(.L_x_761) ;  /* 0x000001e000007945 */ /* 0x000fe20003800200 */
[----:B----4-:R-:W-:-:S03]  /*61f0*/  ISETP.GE.U32.AND P1, PT, R32, 0x2, PT ;  /* 0x000000022000780c */ /* 0x010fc60003f26070 */
[----:B------:R-:W-:Y:S10]  /*6200*/  @P3 BRA `(.L_x_762) ;  /* 0x00000000006c3947 */ /* 0x000ff40003800000 */
[----:B---3--:R-:W0:Y:S01]  /*6210*/  LDC.64 R24, c[0x0][0x3f8] ;  /* 0x0000fe00ff187b82 */ /* 0x008e220000000a00 */
[----:B------:R-:W-:-:S07]  /*6220*/  IMAD R31, R64, 0x15, R13 ;  /* 0x00000015401f7824 */ /* 0x000fce00078e020d */
[----:B-1----:R-:W1:Y:S01]  /*6230*/  LDC.64 R26, c[0x0][0x3d8] ;  /* 0x0000f600ff1a7b82 */ /* 0x002e620000000a00 */
[----:B0-----:R-:W-:Y:S01]  /*6240*/  IMAD.WIDE.U32 R28, R24, 0x3, RZ ;  /* 0x00000003181c7825 */ /* 0x001fe200078e00ff */
[----:B------:R-:W-:-:S04]  /*6250*/  LEA R33, R25, R25, 0x1 ;  /* 0x0000001919217211 */ /* 0x000fc800078e08ff */
[----:B------:R-:W-:Y:S01]  /*6260*/  IADD3 R33, PT, PT, R29, R33, RZ ;  /* 0x000000211d217210 */ /* 0x000fe20007ffe0ff */
[----:B-1----:R-:W-:-:S03]  /*6270*/  IMAD.WIDE R26, R31, 0x4, R26 ;  /* 0x000000041f1a7825 */ /* 0x002fc600078e021a */
[----:B------:R-:W-:-:S04]  /*6280*/  LEA.HI R28, P2, R33, R28, RZ, 0x1 ;  /* 0x0000001c211c7211 */ /* 0x000fc800078508ff */
[----:B------:R-:W-:Y:S01]  /*6290*/  IADD3.X R33, PT, PT, RZ, R33, RZ, P2, !PT ;  /* 0x00000021ff217210 */ /* 0x000fe200017fe4ff */
[----:B------:R4:W-:Y:S01]  /*62a0*/  REDG.E.ADD.F32.FTZ.RN.STRONG.GPU desc[UR8][R26.64], R20 ;  /* 0x000000141a0079a6 */ /* 0x0009e2000c12f308 */
[----:B------:R-:W-:Y:S02]  /*62b0*/  LEA.HI R35, P2, R25, R24, RZ, 0x1 ;  /* 0x0000001819237211 */ /* 0x000fe400078508ff */
[C---:B------:R-:W-:Y:S02]  /*62c0*/  SHF.L.U64.HI R33, R28.reuse, 0x1, R33 ;  /* 0x000000011c217819 */ /* 0x040fe40000010221 */
[----:B------:R-:W-:Y:S02]  /*62d0*/  SHF.L.U32 R31, R28, 0x1, RZ ;  /* 0x000000011c1f7819 */ /* 0x000fe400000006ff */
[----:B------:R-:W-:Y:S02]  /*62e0*/  IADD3.X R28, PT, PT, RZ, R25, RZ, P2, !PT ;  /* 0x00000019ff1c7210 */ /* 0x000fe400017fe4ff */
        /* <DEDUP_REMOVED lines=13> */
.L_x_762:
[----:B------:R-:W-:Y:S05]  /*63c0*/  BSYNC.RECONVERGENT B0 ;  /* 0x0000000000007941 */ /* 0x000fea0003800200 */
.L_x_761:
[----:B------:R-:W-:Y:S05]  /*63d0*/  @!P1 BRA `(.L_x_763) ;  /* 0x0000001400049947 */ /* 0x000fea0003800000 */
[----:B------:R-:W-:Y:S05]  /*63e0*/  @P0 BRA `(.L_x_764) ;  /* 0x0000000000880947 */ /* 0x000fea0003800000 */
[----:B-1--4-:R-:W1:Y:S01]  /*63f0*/  LDC R27, c[0x0][0x374] ;  /* 0x0000dd00ff1b7b82 */ /* 0x012e620000000800 */
[----:B------:R-:W4:Y:S01]  /*6400*/  S2R R26, SR_CTAID.Y ;  /* 0x00000000001a7919 */ /* 0x000f220000002600 */
[----:B---3--:R-:W-:-:S06]  /*6410*/  LOP3.LUT R24, R54, 0x1, RZ, 0xc0, !PT ;  /* 0x0000000136187812 */ /* 0x008fcc00078ec0ff */
[----:B------:R-:W3:Y:S08]  /*6420*/  LDC R29, c[0x0][0x370] ;  /* 0x0000dc00ff1d7b82 */ /* 0x000ef00000000800 */
[----:B--2---:R-:W2:Y:S01]  /*6430*/  LDC.64 R22, c[0x0][0x3d0] ;  /* 0x0000f400ff167b82 */ /* 0x004ea20000000a00 */
[----:B-1----:R-:W-:-:S07]  /*6440*/  IMAD R24, R24, R27, RZ ;  /* 0x0000001b18187224 */ /* 0x002fce00078e02ff */
[----:B------:R-:W1:Y:S01]  /*6450*/  LDC.64 R20, c[0x0][0x3c8] ;  /* 0x0000f200ff147b82 */ /* 0x000e620000000a00 */
[----:B---3--:R-:W-:Y:S02]  /*6460*/  IMAD R25, R24, R29, RZ ;  /* 0x0000001d18197224 */ /* 0x008fe400078e02ff */
[----:B----4-:R-:W-:-:S03]  /*6470*/  IMAD R27, R27, UR6, R26 ;  /* 0x000000061b1b7c24 */ /* 0x010fc6000f8e021a */
[----:B------:R-:W-:-:S05]  /*6480*/  SHF.L.U32 R25, R25, 0x1, RZ ;  /* 0x0000000119197819 */ /* 0x000fca00000006ff */
[----:B--2---:R-:W-:Y:S01]  /*6490*/  IMAD.WIDE R22, R25, 0x4, R22 ;  /* 0x0000000419167825 */ /* 0x004fe200078e0216 */
[----:B------:R-:W-:Y:S02]  /*64a0*/  IADD3 R25, PT, PT, R24, R26, RZ ;  /* 0x0000001a18197210 */ /* 0x000fe40007ffe0ff */
[----:B------:R-:W-:Y:S01]  /*64b0*/  LOP3.LUT P0, R24, R54, 0x2, RZ, 0xc0, !PT ;  /* 0x0000000236187812 */ /* 0x000fe2000780c0ff */
[----:B------:R-:W-:-:S03]  /*64c0*/  IMAD.WIDE.U32 R22, R27, 0x8, R22 ;  /* 0x000000081b167825 */ /* 0x000fc600078e0016 */
[----:B------:R-:W-:Y:S02]  /*64d0*/  SEL R29, R29, RZ, !P0 ;  /* 0x000000ff1d1d7207 */ /* 0x000fe40004000000 */
[----:B------:R-:W-:Y:S01]  /*64e0*/  IADD3 R27, PT, PT, -R24, 0x1, RZ ;  /* 0x00000001181b7810 */ /* 0x000fe20007ffe1ff */
[----:B-1----:R-:W-:Y:S01]  /*64f0*/  IMAD.WIDE.U32 R20, R25, 0x4, R20 ;  /* 0x0000000419147825 */ /* 0x002fe200078e0014 */
[----:B------:R-:W-:Y:S01]  /*6500*/  ISETP.NE.AND P0, PT, R29, -0x1, PT ;  /* 0xffffffff1d00780c */ /* 0x000fe20003f05270 */
[----:B------:R1:W-:Y:S01]  /*6510*/  STG.E.64 desc[UR8][R22.64], R18 ;  /* 0x0000001216007986 */ /* 0x0003e2000c101b08 */
[----:B------:R-:W-:Y:S06]  /*6520*/  MEMBAR.ALL.GPU ;  /* 0x0000000000007992 */ /* 0x000fec000000a000 */
[----:B------:R-:W-:-:S00]  /*6530*/  ERRBAR ;  /* 0x00000000000079ab */ /* 0x000fc00000000000 */
[----:B------:R-:W-:Y:S06]  /*6540*/  CGAERRBAR ;  /* 0x00000000000075ab */ /* 0x000fec0000000000 */
[----:B------:R1:W-:Y:S01]  /*6550*/  REDG.E.ADD.S32.STRONG.GPU desc[UR8][R20.64], R27 ;  /* 0x0000001b1400798e */ /* 0x0003e2000c12e308 */
[----:B------:R-:W-:Y:S05]  /*6560*/  @!P0 BRA `(.L_x_764) ;  /* 0x0000000000288947 */ /* 0x000fea0003800000 */
[----:B------:R-:W2:Y:S01]  /*6570*/  LDC R25, c[0x0][0x2f8] ;  /* 0x0000be00ff197b82 */ /* 0x000ea20000000800 */
[----:B-1----:R-:W-:-:S07]  /*6580*/  MOV R22, 0xffffffff ;  /* 0xffffffff00167802 */ /* 0x002fce0000000f00 */
.L_x_765:
[----:B------:R-:W3:Y:S04]  /*6590*/  LDG.E.STRONG.GPU R24, desc[UR8][R20.64] ;  /* 0x0000000814187981 */ /* 0x000ee8000c1ef900 */
[----:B---3--:R-:W-:Y:S01]  /*65a0*/  CCTL.IVALL ;  /* 0x00000000ff00798f */ /* 0x008fe20002000000 */
[----:B--2---:R-:W-:Y:S01]  /*65b0*/  IADD3 R23, PT, PT, R25, -R25, RZ ;  /* 0x8000001919177210 */ /* 0x004fe20007ffe0ff */
[----:B------:R-:W-:Y:S05]  /*65c0*/  YIELD ;  /* 0x0000000000007946 */ /* 0x000fea0003800000 */
[----:B------:R-:W-:-:S13]  /*65d0*/  ISETP.EQ.AND P0, PT, R23, RZ, PT ;  /* 0x000000ff1700720c */ /* 0x000fda0003f02270 */
[----:B------:R-:W-:-:S04]  /*65e0*/  @P0 MOV R22, R24 ;  /* 0x0000001800160202 */ /* 0x000fc80000000f00 */
[----:B------:R-:W-:-:S13]  /*65f0*/  ISETP.NE.AND P0, PT, R22, R29, PT ;  /* 0x0000001d1600720c */ /* 0x000fda0003f05270 */
[----:B------:R-:W-:Y:S05]  /*6600*/  @P0 BRA `(.L_x_765) ;  /* 0xfffffffc00e00947 */ /* 0x000fea000383ffff */
.L_x_764:
[----:B------:R-:W-:Y:S05]  /*6610*/  WARPSYNC.ALL ;  /* 0x0000000000007948 */ /* 0x000fea0003800000 */
[----:B------:R-:W-:Y:S01]  /*6620*/  ISETP.GE.U32.AND P0, PT, R32, 0x8, PT ;  /* 0x000000082000780c */ /* 0x000fe20003f06070 */
[----:B------:R-:W-:Y:S01]  /*6630*/  BAR.SYNC.DEFER_BLOCKING 0x0 ;  /* 0x0000000000007b1d */ /* 0x000fe20000010000 */
[----:B----4-:R-:W-:-:S11]  /*6640*/  HFMA2 R29, -RZ, RZ, 0, 0 ;  /* 0x00000000ff1d7431 */ /* 0x010fd600000001ff */
[----:B------:R-:W-:Y:S05]  /*6650*/  @!P0 BRA `(.L_x_766) ;  /* 0x0000000800748947 */ /* 0x000fea0003800000 */
[----:B------:R-:W4:Y:S01]  /*6660*/  S2UR UR15, SR_CTAID.Y ;  /* 0x00000000000f79c3 */ /* 0x000f220000002600 */
[----:B------:R-:W4:Y:S01]  /*6670*/  LDCU UR4, c[0x0][0x374] ;  /* 0x00006e80ff0477ac */ /* 0x000f220008000800 */
[----:B---3--:R-:W3:Y:S01]  /*6680*/  S2R R24, SR_TID.X ;  /* 0x0000000000187919 */ /* 0x008ee20000002100 */
[----:B------:R-:W-:Y:S01]  /*6690*/  MOV R33, RZ ;  /* 0x000000ff00217202 */ /* 0x000fe20000000f00 */
[----:B------:R-:W-:-:S04]  /*66a0*/  UIADD3 UR5, UPT, UPT, -UR6, URZ, URZ ;  /* 0x000000ff06057290 */ /* 0x000fc8000fffe1ff */
[----:B------:R-:W0:Y:S01]  /*66b0*/  S2UR UR6, SR_CTAID.X ;  /* 0x00000000000679c3 */ /* 0x000e220000002500 */
[----:B----4-:R-:W-:Y:S02]  /*66c0*/  UIMAD UR7, UR4, 0x3, UR15 ;  /* 0x00000003040778a4 */ /* 0x010fe4000f8e020f */
[----:B------:R-:W-:Y:S01]  /*66d0*/  MOV R25, UR15 ;  /* 0x0000000f00197c02 */ /* 0x000fe20008000f00 */
[----:B------:R-:W-:Y:S02]  /*66e0*/  ULEA UR10, UR4, UR15, 0x1 ;  /* 0x0000000f040a7291 */ /* 0x000fe4000f8e08ff */
[----:B------:R-:W-:Y:S02]  /*66f0*/  UIMAD UR11, UR4, 0x6, UR15 ;  /* 0x00000006040b78a4 */ /* 0x000fe4000f8e020f */
[----:B------:R-:W-:Y:S01]  /*6700*/  ULEA UR12, UR4, UR15, 0x2 ;  /* 0x0000000f040c7291 */ /* 0x000fe2000f8e10ff */
[----:B-1----:R-:W-:Y:S01]  /*6710*/  MOV R27, UR7 ;  /* 0x00000007001b7c02 */ /* 0x002fe20008000f00 */
[----:B------:R-:W-:Y:S01]  /*6720*/  UIMAD UR13, UR4, 0x7, UR15 ;  /* 0x00000007040d78a4 */ /* 0x000fe2000f8e020f */
[----:B------:R-:W-:Y:S01]  /*6730*/  MOV R31, UR10 ;  /* 0x0000000a001f7c02 */ /* 0x000fe20008000f00 */
[----:B------:R-:W-:Y:S01]  /*6740*/  UIMAD UR14, UR4, 0x5, UR15 ;  /* 0x00000005040e78a4 */ /* 0x000fe2000f8e020f */
[----:B------:R-:W-:Y:S01]  /*6750*/  MOV R30, UR11 ;  /* 0x0000000b001e7c02 */ /* 0x000fe20008000f00 */
[----:B------:R-:W-:Y:S01]  /*6760*/  UIADD3 UR4, UPT, UPT, UR15, UR4, URZ ;  /* 0x000000040f047290 */ /* 0x000fe2000fffe0ff */
[----:B------:R-:W-:-:S02]  /*6770*/  MOV R26, UR12 ;  /* 0x0000000c001a7c02 */ /* 0x000fc40008000f00 */
[----:B0-----:R-:W-:Y:S02]  /*6780*/  MOV R28, UR13 ;  /* 0x0000000d001c7c02 */ /* 0x001fe40008000f00 */
[----:B------:R-:W-:Y:S02]  /*6790*/  MOV R29, UR14 ;  /* 0x0000000e001d7c02 */ /* 0x000fe40008000f00 */
[----:B---3--:R-:W-:-:S07]  /*67a0*/  MOV R32, UR4 ;  /* 0x0000000400207c02 */ /* 0x008fce0008000f00 */
.L_x_767:
[----:B------:R-:W-:-:S04]  /*67b0*/  ISETP.NE.AND P1, PT, RZ, UR5, PT ;  /* 0x00000005ff007c0c */ /* 0x000fc8000bf25270 */
[----:B------:R-:W-:Y:S02]  /*67c0*/  ISETP.NE.OR P1, PT, R13, RZ, !P1 ;  /* 0x000000ff0d00720c */ /* 0x000fe40004f25670 */
[----:B------:R-:W-:-:S04]  /*67d0*/  IADD3 R13, PT, PT, R33, 0x1, RZ ;  /* 0x00000001210d7810 */ /* 0x000fc80007ffe0ff */
[----:B------:R-:W-:Y:S02]  /*67e0*/  ISETP.NE.AND P2, PT, R13, UR6, PT ;  /* 0x000000060d007c0c */ /* 0x000fe4000bf45270 */
[----:B------:R-:W-:-:S04]  /*67f0*/  MOV R13, R24 ;  /* 0x00000018000d7202 */ /* 0x000fc80000000f00 */
[----:B------:R-:W-:Y:S01]  /*6800*/  ISETP.NE.OR P2, PT, R13, RZ, !P2 ;  /* 0x000000ff0d00720c */ /* 0x000fe20005745670 */
[----:B--2---:R-:W0:Y:S01]  /*6810*/  @!P1 LDC R20, c[0x0][0x374] ;  /* 0x0000dd00ff149b82 */ /* 0x004e220000000800 */
[----:B------:R-:W-:-:S07]  /*6820*/  @!P1 LOP3.LUT R23, R54, 0x1, RZ, 0xc0, !PT ;  /* 0x0000000136179812 */ /* 0x000fce00078ec0ff */
[----:B------:R-:W1:Y:S08]  /*6830*/  @!P1 LDC R21, c[0x0][0x370] ;  /* 0x0000dc00ff159b82 */ /* 0x000e700000000800 */
[----:B------:R-:W2:Y:S01]  /*6840*/  @!P2 LDC R34, c[0x0][0x374] ;  /* 0x0000dd00ff22ab82 */ /* 0x000ea20000000800 */
[----:B0-----:R-:W-:-:S07]  /*6850*/  @!P1 IMAD R20, R23, R20, RZ ;  /* 0x0000001417149224 */ /* 0x001fce00078e02ff */
[----:B------:R-:W0:Y:S01]  /*6860*/  @!P2 LDC R35, c[0x0][0x370] ;  /* 0x0000dc00ff23ab82 */ /* 0x000e220000000800 */
[----:B-1----:R-:W-:-:S07]  /*6870*/  @!P1 IMAD R20, R20, R21, RZ ;  /* 0x0000001514149224 */ /* 0x002fce00078e02ff */
[----:B------:R-:W1:Y:S01]  /*6880*/  @!P1 LDC.64 R22, c[0x0][0x3d0] ;  /* 0x0000f400ff169b82 */ /* 0x000e620000000a00 */
[----:B------:R-:W-:-:S05]  /*6890*/  @!P2 LOP3.LUT R21, R54, 0x1, RZ, 0xc0, !PT ;  /* 0x000000013615a812 */ /* 0x000fca00078ec0ff */
[----:B--2---:R-:W-:Y:S01]  /*68a0*/  @!P2 IMAD R34, R21, R34, RZ ;  /* 0x000000221522a224 */ /* 0x004fe200078e02ff */
[----:B------:R-:W-:-:S03]  /*68b0*/  @!P1 SHF.L.U32 R21, R20, 0x1, RZ ;  /* 0x0000000114159819 */ /* 0x000fc600000006ff */
[----:B0-----:R-:W-:Y:S02]  /*68c0*/  @!P2 IMAD R34, R34, R35, RZ ;  /* 0x000000232222a224 */ /* 0x001fe400078e02ff */
[----:B-1----:R-:W-:Y:S02]  /*68d0*/  @!P1 IMAD.WIDE R22, R21, 0x4, R22 ;  /* 0x0000000415169825 */ /* 0x002fe400078e0216 */
[----:B------:R-:W0:Y:S02]  /*68e0*/  @!P2 LDC.64 R20, c[0x0][0x3d0] ;  /* 0x0000f400ff14ab82 */ /* 0x000e240000000a00 */
[----:B------:R-:W-:Y:S01]  /*68f0*/  @!P1 IMAD.WIDE.U32 R22, R25, 0x8, R22 ;  /* 0x0000000819169825 */ /* 0x000fe200078e0016 */
[----:B------:R-:W-:-:S05]  /*6900*/  @!P2 SHF.L.U32 R35, R34, 0x1, RZ ;  /* 0x000000012223a819 */ /* 0x000fca00000006ff */
[----:B------:R-:W2:Y:S01]  /*6910*/  @!P1 LDG.E.64 R22, desc[UR8][R22.64] ;  /* 0x0000000816169981 */ /* 0x000ea2000c1e1b00 */
[----:B0-----:R-:W-:-:S04]  /*6920*/  @!P2 IMAD.WIDE R20, R35, 0x4, R20 ;  /* 0x000000042314a825 */ /* 0x001fc800078e0214 */
[----:B------:R-:W-:-:S06]  /*6930*/  @!P2 IMAD.WIDE.U32 R20, R32, 0x8, R20 ;  /* 0x000000082014a825 */ /* 0x000fcc00078e0014 */
[----:B------:R-:W3:Y:S01]  /*6940*/  @!P2 LDG.E.64 R20, desc[UR8][R20.64] ;  /* 0x000000081414a981 */ /* 0x000ee2000c1e1b00 */
[----:B------:R-:W-:-:S04]  /*6950*/  IADD3 R34, PT, PT, R33, 0x2, RZ ;  /* 0x0000000221227810 */ /* 0x000fc80007ffe0ff */
[----:B------:R-:W-:-:S04]  /*6960*/  ISETP.NE.AND P0, PT, R34, UR6, PT ;  /* 0x0000000622007c0c */ /* 0x000fc8000bf05270 */
[----:B------:R-:W-:-:S13]  /*6970*/  ISETP.NE.OR P0, PT, R13, RZ, !P0 ;  /* 0x000000ff0d00720c */ /* 0x000fda0004705670 */
[----:B------:R-:W0:Y:S08]  /*6980*/  @!P0 LDC R34, c[0x0][0x374] ;  /* 0x0000dd00ff228b82 */ /* 0x000e300000000800 */
[----:B------:R-:W1:Y:S01]  /*6990*/  @!P0 LDC R35, c[0x0][0x370] ;  /* 0x0000dc00ff238b82 */ /* 0x000e620000000800 */
[----:B--2---:R-:W-:Y:S01]  /*69a0*/  @!P1 FADD.FTZ R19, R19, R23 ;  /* 0x0000001713139221 */ /* 0x004fe20000010000 */
[----:B------:R-:W-:Y:S01]  /*69b0*/  @!P0 LOP3.LUT R23, R54, 0x1, RZ, 0xc0, !PT ;  /* 0x0000000136178812 */ /* 0x000fe200078ec0ff */
[----:B------:R-:W-:-:S04]  /*69c0*/  @!P1 FADD.FTZ R18, R18, R22 ;  /* 0x0000001612129221 */ /* 0x000fc80000010000 */
[----:B0-----:R-:W-:Y:S01]  /*69d0*/  @!P0 IMAD R22, R23, R34, RZ ;  /* 0x0000002217168224 */ /* 0x001fe200078e02ff */
[----:B------:R-:W-:-:S04]  /*69e0*/  IADD3 R23, PT, PT, R33, 0x3, RZ ;  /* 0x0000000321177810 */ /* 0x000fc80007ffe0ff */
[----:B------:R-:W-:-:S04]  /*69f0*/  ISETP.NE.AND P1, PT, R23, UR6, PT ;  /* 0x0000000617007c0c */ /* 0x000fc8000bf25270 */
[----:B------:R-:W-:Y:S01]  /*6a00*/  ISETP.NE.OR P1, PT, R13, RZ, !P1 ;  /* 0x000000ff0d00720c */ /* 0x000fe20004f25670 */
[----:B---3--:R-:W-:Y:S01]  /*6a10*/  @!P2 FADD.FTZ R18, R18, R20 ;  /* 0x000000141212a221 */ /* 0x008fe20000010000 */
[----:B-1----:R-:W-:-:S11]  /*6a20*/  @!P0 IMAD R20, R22, R35, RZ ;  /* 0x0000002316148224 */ /* 0x002fd600078e02ff */
[----:B------:R-:W0:Y:S01]  /*6a30*/  @!P1 LDC R34, c[0x0][0x374] ;  /* 0x0000dd00ff229b82 */ /* 0x000e220000000800 */
[----:B------:R-:W-:-:S07]  /*6a40*/  @!P0 SHF.L.U32 R35, R20, 0x1, RZ ;  /* 0x0000000114238819 */ /* 0x000fce00000006ff */
[----:B------:R-:W1:Y:S02]  /*6a50*/  @!P0 LDC.64 R22, c[0x0][0x3d0] ;  /* 0x0000f400ff168b82 */ /* 0x000e640000000a00 */
[----:B-1----:R-:W-:Y:S01]  /*6a60*/  @!P0 IMAD.WIDE R22, R35, 0x4, R22 ;  /* 0x0000000423168825 */ /* 0x002fe200078e0216 */
[----:B------:R-:W-:-:S05]  /*6a70*/  @!P1 LOP3.LUT R35, R54, 0x1, RZ, 0xc0, !PT ;  /* 0x0000000136239812 */ /* 0x000fca00078ec0ff */
[----:B0-----:R-:W-:Y:S02]  /*6a80*/  @!P1 IMAD R20, R35, R34, RZ ;  /* 0x0000002223149224 */ /* 0x001fe400078e02ff */
[----:B------:R-:W0:Y:S01]  /*6a90*/  @!P1 LDC R35, c[0x0][0x370] ;  /* 0x0000dc00ff239b82 */ /* 0x000e220000000800 */
[----:B------:R-:W-:-:S04]  /*6aa0*/  @!P0 IMAD.WIDE.U32 R22, R31, 0x8, R22 ;  /* 0x000000081f168825 */ /* 0x000fc800078e0016 */
[----:B------:R-:W-:Y:S02]  /*6ab0*/  @!P2 FADD.FTZ R19, R19, R21 ;  /* 0x000000151313a221 */ /* 0x000fe40000010000 */
[----:B------:R-:W2:Y:S01]  /*6ac0*/  @!P0 LDG.E.64 R22, desc[UR8][R22.64] ;  /* 0x0000000816168981 */ /* 0x000ea2000c1e1b00 */
[----:B0-----:R-:W-:Y:S02]  /*6ad0*/  @!P1 IMAD R34, R20, R35, RZ ;  /* 0x0000002314229224 */ /* 0x001fe400078e02ff */
[----:B------:R-:W0:Y:S03]  /*6ae0*/  @!P1 LDC.64 R20, c[0x0][0x3d0] ;  /* 0x0000f400ff149b82 */ /* 0x000e260000000a00 */
[----:B------:R-:W-:-:S05]  /*6af0*/  @!P1 SHF.L.U32 R35, R34, 0x1, RZ ;  /* 0x0000000122239819 */ /* 0x000fca00000006ff */
[----:B0-----:R-:W-:-:S04]  /*6b00*/  @!P1 IMAD.WIDE R20, R35, 0x4, R20 ;  /* 0x0000000423149825 */ /* 0x001fc800078e0214 */
[----:B------:R-:W-:-:S06]  /*6b10*/  @!P1 IMAD.WIDE.U32 R20, R27, 0x8, R20 ;  /* 0x000000081b149825 */ /* 0x000fcc00078e0014 */
[----:B------:R-:W3:Y:S01]  /*6b20*/  @!P1 LDG.E.64 R20, desc[UR8][R20.64] ;  /* 0x0000000814149981 */ /* 0x000ee2000c1e1b00 */
[----:B------:R-:W-:-:S04]  /*6b30*/  IADD3 R34, PT, PT, R33, 0x4, RZ ;  /* 0x0000000421227810 */ /* 0x000fc80007ffe0ff */
[----:B------:R-:W-:-:S04]  /*6b40*/  ISETP.NE.AND P2, PT, R34, UR6, PT ;  /* 0x0000000622007c0c */ /* 0x000fc8000bf45270 */
[----:B------:R-:W-:-:S13]  /*6b50*/  ISETP.NE.OR P2, PT, R13, RZ, !P2 ;  /* 0x000000ff0d00720c */ /* 0x000fda0005745670 */
[----:B------:R-:W0:Y:S01]  /*6b60*/  @!P2 LDC R34, c[0x0][0x374] ;  /* 0x0000dd00ff22ab82 */ /* 0x000e220000000800 */
[----:B--2---:R-:W-:Y:S01]  /*6b70*/  @!P0 FADD.FTZ R18, R18, R22 ;  /* 0x0000001612128221 */ /* 0x004fe20000010000 */
[----:B------:R-:W-:Y:S01]  /*6b80*/  IADD3 R22, PT, PT, R33, 0x5, RZ ;  /* 0x0000000521167810 */ /* 0x000fe20007ffe0ff */
[----:B------:R-:W-:Y:S01]  /*6b90*/  @!P0 FADD.FTZ R19, R19, R23 ;  /* 0x0000001713138221 */ /* 0x000fe20000010000 */
[----:B------:R-:W-:Y:S02]  /*6ba0*/  @!P2 LOP3.LUT R23, R54, 0x1, RZ, 0xc0, !PT ;  /* 0x000000013617a812 */ /* 0x000fe400078ec0ff */
[----:B------:R-:W-:-:S03]  /*6bb0*/  ISETP.NE.AND P3, PT, R22, UR6, PT ;  /* 0x0000000616007c0c */ /* 0x000fc6000bf65270 */
[----:B0-----:R-:W-:Y:S01]  /*6bc0*/  @!P2 IMAD R22, R23, R34, RZ ;  /* 0x000000221716a224 */ /* 0x001fe200078e02ff */
[----:B------:R-:W-:Y:S01]  /*6bd0*/  ISETP.NE.OR P0, PT, R13, RZ, !P3 ;  /* 0x000000ff0d00720c */ /* 0x000fe20005f05670 */
[----:B------:R-:W0:-:S12]  /*6be0*/  @!P2 LDC R23, c[0x0][0x370] ;  /* 0x0000dc00ff17ab82 */ /* 0x000e180000000800 */
[----:B------:R-:W1:Y:S08]  /*6bf0*/  @!P0 LDC R34, c[0x0][0x374] ;  /* 0x0000dd00ff228b82 */ /* 0x000e700000000800 */
[----:B------:R-:W2:Y:S01]  /*6c00*/  @!P0 LDC R35, c[0x0][0x370] ;  /* 0x0000dc00ff238b82 */ /* 0x000ea20000000800 */
[----:B0-----:R-:W-:-:S05]  /*6c10*/  @!P2 IMAD R22, R22, R23, RZ ;  /* 0x000000171616a224 */ /* 0x001fca00078e02ff */
[----:B------:R-:W-:Y:S01]  /*6c20*/  @!P2 SHF.L.U32 R23, R22, 0x1, RZ ;  /* 0x000000011617a819 */ /* 0x000fe200000006ff */
[----:B---3--:R-:W-:Y:S01]  /*6c30*/  @!P1 FADD.FTZ R19, R19, R21 ;  /* 0x0000001513139221 */ /* 0x008fe20000010000 */
[----:B------:R-:W-:Y:S01]  /*6c40*/  @!P0 LOP3.LUT R21, R54, 0x1, RZ, 0xc0, !PT ;  /* 0x0000000136158812 */ /* 0x000fe200078ec0ff */
[----:B------:R-:W-:-:S04]  /*6c50*/  @!P1 FADD.FTZ R18, R18, R20 ;  /* 0x0000001412129221 */ /* 0x000fc80000010000 */
[----:B-1----:R-:W-:Y:S02]  /*6c60*/  @!P0 IMAD R34, R21, R34, RZ ;  /* 0x0000002215228224 */ /* 0x002fe400078e02ff */
[----:B------:R-:W0:Y:S02]  /*6c70*/  @!P2 LDC.64 R20, c[0x0][0x3d0] ;  /* 0x0000f400ff14ab82 */ /* 0x000e240000000a00 */
[----:B--2---:R-:W-:Y:S02]  /*6c80*/  @!P0 IMAD R34, R34, R35, RZ ;  /* 0x0000002322228224 */ /* 0x004fe400078e02ff */
[----:B0-----:R-:W-:-:S04]  /*6c90*/  @!P2 IMAD.WIDE R20, R23, 0x4, R20 ;  /* 0x000000041714a825 */ /* 0x001fc800078e0214 */
[----:B------:R-:W0:Y:S01]  /*6ca0*/  @!P0 LDC.64 R22, c[0x0][0x3d0] ;  /* 0x0000f400ff168b82 */ /* 0x000e220000000a00 */
        /* <DEDUP_REMOVED lines=21> */
[----:B------:R-:W-:Y:S01]  /*6e00*/  @!P0 FADD.FTZ R19, R19, R23 ;  /* 0x0000001713138221 */ /* 0x000fe20000010000 */
[----:B------:R-:W-:-:S06]  /*6e10*/  @!P1 SHF.L.U32 R35, R22, 0x1, RZ ;  /* 0x0000000116239819 */ /* 0x000fcc00000006ff */
[----:B------:R-:W1:Y:S02]  /*6e20*/  @!P1 LDC.64 R20, c[0x0][0x3d0] ;  /* 0x0000f400ff149b82 */ /* 0x000e640000000a00 */
[----:B-1----:R-:W-:Y:S01]  /*6e30*/  @!P1 IMAD.WIDE R20, R35, 0x4, R20 ;  /* 0x0000000423149825 */ /* 0x002fe200078e0214 */
[----:B------:R-:W-:-:S05]  /*6e40*/  @!P2 LOP3.LUT R35, R54, 0x1, RZ, 0xc0, !PT ;  /* 0x000000013623a812 */ /* 0x000fca00078ec0ff */
[----:B0-----:R-:W-:Y:S02]  /*6e50*/  @!P2 IMAD R22, R35, R34, RZ ;  /* 0x000000222316a224 */ /* 0x001fe400078e02ff */
[----:B------:R-:W0:Y:S01]  /*6e60*/  @!P2 LDC R35, c[0x0][0x370] ;  /* 0x0000dc00ff23ab82 */ /* 0x000e220000000800 */
[----:B------:R-:W-:-:S06]  /*6e70*/  @!P1 IMAD.WIDE.U32 R20, R30, 0x8, R20 ;  /* 0x000000081e149825 */ /* 0x000fcc00078e0014 */
[----:B------:R-:W2:Y:S01]  /*6e80*/  @!P1 LDG.E.64 R20, desc[UR8][R20.64] ;  /* 0x0000000814149981 */ /* 0x000ea2000c1e1b00 */
[----:B0-----:R-:W-:Y:S02]  /*6e90*/  @!P2 IMAD R34, R22, R35, RZ ;  /* 0x000000231622a224 */ /* 0x001fe400078e02ff */
[----:B------:R-:W0:Y:S03]  /*6ea0*/  @!P2 LDC.64 R22, c[0x0][0x3d0] ;  /* 0x0000f400ff16ab82 */ /* 0x000e260000000a00 */
[----:B------:R-:W-:-:S05]  /*6eb0*/  @!P2 SHF.L.U32 R35, R34, 0x1, RZ ;  /* 0x000000012223a819 */ /* 0x000fca00000006ff */
[----:B0-----:R-:W-:-:S04]  /*6ec0*/  @!P2 IMAD.WIDE R22, R35, 0x4, R22 ;  /* 0x000000042316a825 */ /* 0x001fc800078e0216 */
[----:B------:R-:W-:-:S06]  /*6ed0*/  @!P2 IMAD.WIDE.U32 R22, R28, 0x8, R22 ;  /* 0x000000081c16a825 */ /* 0x000fcc00078e0016 */
[----:B------:R-:W3:Y:S01]  /*6ee0*/  @!P2 LDG.E.64 R22, desc[UR8][R22.64] ;  /* 0x000000081616a981 */ /* 0x000ee2000c1e1b00 */
[----:B------:R-:W0:Y:S08]  /*6ef0*/  LDC R34, c[0x0][0x374] ;  /* 0x0000dd00ff227b82 */ /* 0x000e300000000800 */
[----:B------:R-:W1:Y:S01]  /*6f00*/  LDC R35, c[0x0][0x370] ;  /* 0x0000dc00ff237b82 */ /* 0x000e620000000800 */
[----:B------:R-:W-:Y:S01]  /*6f10*/  IADD3 R33, PT, PT, R33, 0x8, RZ ;  /* 0x0000000821217810 */ /* 0x000fe20007ffe0ff */
[----:B------:R-:W-:Y:S01]  /*6f20*/  UIADD3 UR5, UPT, UPT, UR5, 0x8, URZ ;  /* 0x0000000805057890 */ /* 0x000fe2000fffe0ff */
[----:B0-----:R-:W-:-:S02]  /*6f30*/  LEA R25, R34, R25, 0x3 ;  /* 0x0000001922197211 */ /* 0x001fc400078e18ff */
[C---:B------:R-:W-:Y:S02]  /*6f40*/  LEA R32, R34.reuse, R32, 0x3 ;  /* 0x0000002022207211 */ /* 0x040fe400078e18ff */
[C---:B------:R-:W-:Y:S02]  /*6f50*/  LEA R31, R34.reuse, R31, 0x3 ;  /* 0x0000001f221f7211 */ /* 0x040fe400078e18ff */
[C---:B------:R-:W-:Y:S02]  /*6f60*/  LEA R27, R34.reuse, R27, 0x3 ;  /* 0x0000001b221b7211 */ /* 0x040fe400078e18ff */
[C---:B------:R-:W-:Y:S02]  /*6f70*/  LEA R26, R34.reuse, R26, 0x3 ;  /* 0x0000001a221a7211 */ /* 0x040fe400078e18ff */
[C---:B------:R-:W-:Y:S02]  /*6f80*/  LEA R29, R34.reuse, R29, 0x3 ;  /* 0x0000001d221d7211 */ /* 0x040fe400078e18ff */
[----:B------:R-:W-:-:S02]  /*6f90*/  LEA R30, R34, R30, 0x3 ;  /* 0x0000001e221e7211 */ /* 0x000fc400078e18ff */
[----:B------:R-:W-:Y:S01]  /*6fa0*/  LEA R28, R34, R28, 0x3 ;  /* 0x0000001c221c7211 */ /* 0x000fe200078e18ff */
[----:B--2---:R-:W-:Y:S01]  /*6fb0*/  @!P1 FADD.FTZ R18, R18, R20 ;  /* 0x0000001412129221 */ /* 0x004fe20000010000 */
[----:B-1----:R-:W-:-:S04]  /*6fc0*/  LOP3.LUT R20, R35, 0x7ffffff8, RZ, 0xc0, !PT ;  /* 0x7ffffff823147812 */ /* 0x002fc800078ec0ff */
[----:B------:R-:W-:Y:S01]  /*6fd0*/  ISETP.NE.AND P0, PT, R33, R20, PT ;  /* 0x000000142100720c */ /* 0x000fe20003f05270 */
[----:B------:R-:W-:Y:S01]  /*6fe0*/  @!P1 FADD.FTZ R19, R19, R21 ;  /* 0x0000001513139221 */ /* 0x000fe20000010000 */
[----:B---3--:R-:W-:-:S03]  /*6ff0*/  @!P2 FADD.FTZ R18, R18, R22 ;  /* 0x000000161212a221 */ /* 0x008fc60000010000 */
[----:B------:R-:W-:-:S08]  /*7000*/  @!P2 FADD.FTZ R19, R19, R23 ;  /* 0x000000171313a221 */ /* 0x000fd00000010000 */
[----:B------:R-:W-:Y:S05]  /*7010*/  @P0 BRA `(.L_x_767) ;  /* 0xfffffff400e40947 */ /* 0x000fea000383ffff */
[----:B------:R-:W-:-:S07]  /*7020*/  MOV R29, R20 ;  /* 0x00000014001d7202 */ /* 0x000fce0000000f00 */
.L_x_766:
[----:B0-----:R-:W1:Y:S02]  /*7030*/  LDC R28, c[0x0][0x370] ;  /* 0x0000dc00ff1c7b82 */ /* 0x001e640000000800 */
[----:B-12---:R-:W-:-:S13]  /*7040*/  LOP3.LUT P0, R20, R28, 0x7, RZ, 0xc0, !PT ;  /* 0x000000071c147812 */ /* 0x006fda000780c0ff */
[----:B------:R-:W-:Y:S05]  /*7050*/  @!P0 BRA `(.L_x_763) ;  /* 0x0000000400e48947 */ /* 0x000fea0003800000 */
[----:B------:R-:W-:Y:S02]  /*7060*/  IADD3 R20, PT, PT, R20, -0x1, RZ ;  /* 0xffffffff14147810 */ /* 0x000fe40007ffe0ff */
[----:B------:R-:W-:Y:S02]  /*7070*/  LOP3.LUT P4, R30, R28, 0x3, RZ, 0xc0, !PT ;  /* 0x000000031c1e7812 */ /* 0x000fe4000788c0ff */
[----:B------:R-:W-:-:S13]  /*7080*/  ISETP.GE.U32.AND P0, PT, R20, 0x3, PT ;  /* 0x000000031400780c */ /* 0x000fda0003f06070 */
[----:B------:R-:W-:Y:S05]  /*7090*/  @!P0 BRA `(.L_x_768) ;  /* 0x0000000000f88947 */ /* 0x000fea0003800000 */
[----:B------:R-:W-:Y:S02]  /*70a0*/  ISETP.NE.AND P0, PT, R13, RZ, PT ;  /* 0x000000ff0d00720c */ /* 0x000fe40003f05270 */
[C---:B------:R-:W-:Y:S02]  /*70b0*/  IADD3 R23, PT, PT, R29.reuse, 0x1, RZ ;  /* 0x000000011d177810 */ /* 0x040fe40007ffe0ff */
[C---:B------:R-:W-:Y:S02]  /*70c0*/  ISETP.EQ.OR P1, PT, R29.reuse, UR6, P0 ;  /* 0x000000061d007c0c */ /* 0x040fe40008722670 */
[----:B------:R-:W-:Y:S02]  /*70d0*/  IADD3 R31, PT, PT, R29, 0x2, RZ ;  /* 0x000000021d1f7810 */ /* 0x000fe40007ffe0ff */
[----:B------:R-:W-:Y:S02]  /*70e0*/  ISETP.EQ.OR P2, PT, R23, UR6, P0 ;  /* 0x0000000617007c0c */ /* 0x000fe40008742670 */
[----:B------:R-:W-:-:S07]  /*70f0*/  ISETP.EQ.OR P3, PT, R31, UR6, P0 ;  /* 0x000000061f007c0c */ /* 0x000fce0008762670 */
[----:B------:R-:W0:Y:S01]  /*7100*/  @!P1 LDC R22, c[0x0][0x374] ;  /* 0x0000dd00ff169b82 */ /* 0x000e220000000800 */
[----:B------:R-:W1:Y:S01]  /*7110*/  @!P1 S2R R26, SR_CTAID.Y ;  /* 0x00000000001a9919 */ /* 0x000e620000002600 */
[----:B------:R-:W-:Y:S02]  /*7120*/  @!P1 LOP3.LUT R23, R54, 0x1, RZ, 0xc0, !PT ;  /* 0x0000000136179812 */ /* 0x000fe400078ec0ff */
[----:B------:R-:W2:Y:S04]  /*7130*/  @!P2 S2R R35, SR_CTAID.Y ;  /* 0x000000000023a919 */ /* 0x000ea80000002600 */
[----:B------:R-:W4:Y:S01]  /*7140*/  @!P1 LDC.64 R20, c[0x0][0x3d0] ;  /* 0x0000f400ff149b82 */ /* 0x000f220000000a00 */
[----:B---3--:R-:W3:Y:S07]  /*7150*/  @!P3 S2R R24, SR_CTAID.Y ;  /* 0x000000000018b919 */ /* 0x008eee0000002600 */
[----:B------:R-:W5:Y:S01]  /*7160*/  @!P2 LDC R32, c[0x0][0x374] ;  /* 0x0000dd00ff20ab82 */ /* 0x000f620000000800 */
[----:B0-----:R-:W-:-:S07]  /*7170*/  @!P1 IMAD R23, R23, R22, RZ ;  /* 0x0000001617179224 */ /* 0x001fce00078e02ff */
[----:B------:R-:W3:Y:S01]  /*7180*/  @!P3 LDC R27, c[0x0][0x374] ;  /* 0x0000dd00ff1bbb82 */ /* 0x000ee20000000800 */
[----:B------:R-:W-:-:S05]  /*7190*/  @!P1 IMAD R23, R23, R28, RZ ;  /* 0x0000001c17179224 */ /* 0x000fca00078e02ff */
[----:B------:R-:W-:Y:S01]  /*71a0*/  @!P1 SHF.L.U32 R25, R23, 0x1, RZ ;  /* 0x0000000117199819 */ /* 0x000fe200000006ff */
[C---:B-1----:R-:W-:Y:S01]  /*71b0*/  @!P1 IMAD R23, R29.reuse, R22, R26 ;  /* 0x000000161d179224 */ /* 0x042fe200078e021a */
[----:B------:R-:W-:-:S03]  /*71c0*/  IADD3 R26, PT, PT, R29, 0x3, RZ ;  /* 0x000000031d1a7810 */ /* 0x000fc60007ffe0ff */
[----:B----4-:R-:W-:Y:S01]  /*71d0*/  @!P1 IMAD.WIDE R20, R25, 0x4, R20 ;  /* 0x0000000419149825 */ /* 0x010fe200078e0214 */
[----:B------:R-:W-:Y:S02]  /*71e0*/  ISETP.EQ.OR P0, PT, R26, UR6, P0 ;  /* 0x000000061a007c0c */ /* 0x000fe40008702670 */
[C---:B------:R-:W-:Y:S01]  /*71f0*/  @!P2 LOP3.LUT R25, R54.reuse, 0x1, RZ, 0xc0, !PT ;  /* 0x000000013619a812 */ /* 0x040fe200078ec0ff */
[----:B------:R-:W-:Y:S02]  /*7200*/  @!P1 IMAD.WIDE.U32 R20, R23, 0x8, R20 ;  /* 0x0000000817149825 */ /* 0x000fe400078e0014 */
[----:B------:R-:W0:Y:S02]  /*7210*/  @!P2 LDC.64 R22, c[0x0][0x3d0] ;  /* 0x0000f400ff16ab82 */ /* 0x000e240000000a00 */
[----:B-----5:R-:W-:Y:S02]  /*7220*/  @!P2 IMAD R25, R25, R32, RZ ;  /* 0x000000201919a224 */ /* 0x020fe400078e02ff */
[----:B---3--:R-:W-:Y:S01]  /*7230*/  @!P3 IMAD R31, R31, R27, R24 ;  /* 0x0000001b1f1fb224 */ /* 0x008fe200078e0218 */
[----:B------:R-:W-:-:S03]  /*7240*/  @!P3 LOP3.LUT R24, R54, 0x1, RZ, 0xc0, !PT ;  /* 0x000000013618b812 */ /* 0x000fc600078ec0ff */
[----:B------:R-:W1:Y:S01]  /*7250*/  @!P0 S2R R33, SR_CTAID.Y ;  /* 0x0000000000218919 */ /* 0x000e620000002600 */
[----:B------:R-:W-:Y:S01]  /*7260*/  @!P2 IMAD R25, R25, R28, RZ ;  /* 0x0000001c1919a224 */ /* 0x000fe200078e02ff */
[----:B------:R-:W1:Y:S01]  /*7270*/  @!P0 LDC R65, c[0x0][0x374] ;  /* 0x0000dd00ff418b82 */ /* 0x000e620000000800 */
[----:B------:R-:W-:Y:S01]  /*7280*/  @!P2 IMAD R32, R29, R32, R32 ;  /* 0x000000201d20a224 */ /* 0x000fe200078e0220 */
[----:B------:R-:W3:Y:S01]  /*7290*/  @!P1 LDG.E.64 R20, desc[UR8][R20.64] ;  /* 0x0000000814149981 */ /* 0x000ee2000c1e1b00 */
[----:B------:R-:W-:Y:S01]  /*72a0*/  @!P3 IMAD R27, R24, R27, RZ ;  /* 0x0000001b181bb224 */ /* 0x000fe200078e02ff */
[----:B------:R-:W-:Y:S02]  /*72b0*/  @!P2 SHF.L.U32 R25, R25, 0x1, RZ ;  /* 0x000000011919a819 */ /* 0x000fe400000006ff */
[----:B--2---:R-:W-:Y:S01]  /*72c0*/  @!P2 IADD3 R35, PT, PT, R32, R35, RZ ;  /* 0x000000232023a210 */ /* 0x004fe20007ffe0ff */
[----:B------:R-:W-:-:S05]  /*72d0*/  @!P3 IMAD R27, R27, R28, RZ ;  /* 0x0000001c1b1bb224 */ /* 0x000fca00078e02ff */
[----:B------:R-:W-:Y:S01]  /*72e0*/  @!P3 SHF.L.U32 R27, R27, 0x1, RZ ;  /* 0x000000011b1bb819 */ /* 0x000fe200000006ff */
[----:B0-----:R-:W-:Y:S02]  /*72f0*/  @!P2 IMAD.WIDE R22, R25, 0x4, R22 ;  /* 0x000000041916a825 */ /* 0x001fe400078e0216 */
[----:B------:R-:W0:Y:S02]  /*7300*/  @!P3 LDC.64 R24, c[0x0][0x3d0] ;  /* 0x0000f400ff18bb82 */ /* 0x000e240000000a00 */
[----:B------:R-:W-:-:S06]  /*7310*/  @!P2 IMAD.WIDE.U32 R22, R35, 0x8, R22 ;  /* 0x000000082316a825 */ /* 0x000fcc00078e0016 */
[----:B------:R-:W2:Y:S01]  /*7320*/  @!P2 LDG.E.64 R22, desc[UR8][R22.64] ;  /* 0x000000081616a981 */ /* 0x000ea2000c1e1b00 */
[----:B-1----:R-:W-:Y:S01]  /*7330*/  @!P0 IMAD R33, R26, R65, R33 ;  /* 0x000000411a218224 */ /* 0x002fe200078e0221 */
[----:B------:R-:W-:-:S05]  /*7340*/  @!P0 LOP3.LUT R26, R54, 0x1, RZ, 0xc0, !PT ;  /* 0x00000001361a8812 */ /* 0x000fca00078ec0ff */
[----:B------:R-:W-:-:S04]  /*7350*/  @!P0 IMAD R65, R26, R65, RZ ;  /* 0x000000411a418224 */ /* 0x000fc800078e02ff */
[----:B------:R-:W-:Y:S02]  /*7360*/  @!P0 IMAD R65, R65, R28, RZ ;  /* 0x0000001c41418224 */ /* 0x000fe400078e02ff */
[----:B0-----:R-:W-:Y:S02]  /*7370*/  @!P3 IMAD.WIDE R24, R27, 0x4, R24 ;  /* 0x000000041b18b825 */ /* 0x001fe400078e0218 */
[----:B------:R-:W0:Y:S01]  /*7380*/  @!P0 LDC.64 R26, c[0x0][0x3d0] ;  /* 0x0000f400ff1a8b82 */ /* 0x000e220000000a00 */
[----:B------:R-:W-:Y:S01]  /*7390*/  @!P0 SHF.L.U32 R65, R65, 0x1, RZ ;  /* 0x0000000141418819 */ /* 0x000fe200000006ff */
[----:B------:R-:W-:-:S06]  /*73a0*/  @!P3 IMAD.WIDE.U32 R24, R31, 0x8, R24 ;  /* 0x000000081f18b825 */ /* 0x000fcc00078e0018 */
[----:B------:R-:W4:Y:S01]  /*73b0*/  @!P3 LDG.E.64 R24, desc[UR8][R24.64] ;  /* 0x000000081818b981 */ /* 0x000f22000c1e1b00 */
[----:B0-----:R-:W-:-:S04]  /*73c0*/  @!P0 IMAD.WIDE R26, R65, 0x4, R26 ;  /* 0x00000004411a8825 */ /* 0x001fc800078e021a */
[----:B------:R-:W-:-:S06]  /*73d0*/  @!P0 IMAD.WIDE.U32 R26, R33, 0x8, R26 ;  /* 0x00000008211a8825 */ /* 0x000fcc00078e001a */
        /* <DEDUP_REMOVED lines=10> */
.L_x_768:
[----:B------:R-:W-:Y:S05]  /*7480*/  @!P4 BRA `(.L_x_763) ;  /* 0x0000000000d8c947 */ /* 0x000fea0003800000 */
[----:B------:R-:W-:-:S13]  /*7490*/  ISETP.NE.AND P0, PT, R30, 0x1, PT ;  /* 0x000000011e00780c */ /* 0x000fda0003f05270 */
[----:B------:R-:W-:Y:S05]  /*74a0*/  @!P0 BRA `(.L_x_769) ;  /* 0x0000000000808947 */ /* 0x000fea0003800000 */
[----:B------:R-:W-:Y:S02]  /*74b0*/  ISETP.NE.AND P0, PT, R13, RZ, PT ;  /* 0x000000ff0d00720c */ /* 0x000fe40003f05270 */
[C---:B------:R-:W-:Y:S02]  /*74c0*/  IADD3 R20, PT, PT, R29.reuse, 0x1, RZ ;  /* 0x000000011d147810 */ /* 0x040fe40007ffe0ff */
[----:B------:R-:W-:Y:S02]  /*74d0*/  ISETP.EQ.OR P1, PT, R29, UR6, P0 ;  /* 0x000000061d007c0c */ /* 0x000fe40008722670 */
[----:B------:R-:W-:-:S11]  /*74e0*/  ISETP.EQ.OR P0, PT, R20, UR6, P0 ;  /* 0x0000000614007c0c */ /* 0x000fd60008702670 */
[----:B------:R-:W0:Y:S01]  /*74f0*/  @!P1 LDC R26, c[0x0][0x374] ;  /* 0x0000dd00ff1a9b82 */ /* 0x000e220000000800 */
[----:B------:R-:W1:Y:S01]  /*7500*/  @!P1 S2R R30, SR_CTAID.Y ;  /* 0x00000000001e9919 */ /* 0x000e620000002600 */
[C---:B------:R-:W-:Y:S02]  /*7510*/  @!P1 LOP3.LUT R25, R54.reuse, 0x1, RZ, 0xc0, !PT ;  /* 0x0000000136199812 */ /* 0x040fe400078ec0ff */
[----:B------:R-:W-:Y:S01]  /*7520*/  @!P0 LOP3.LUT R27, R54, 0x1, RZ, 0xc0, !PT ;  /* 0x00000001361b8812 */ /* 0x000fe200078ec0ff */
[----:B------:R-:W2:Y:S03]  /*7530*/  @!P0 S2R R31, SR_CTAID.Y ;  /* 0x00000000001f8919 */ /* 0x000ea60000002600 */
[----:B---3--:R-:W3:Y:S08]  /*7540*/  @!P0 LDC R24, c[0x0][0x374] ;  /* 0x0000dd00ff188b82 */ /* 0x008ef00000000800 */
[----:B------:R-:W4:Y:S08]  /*7550*/  @!P1 LDC.64 R20, c[0x0][0x3d0] ;  /* 0x0000f400ff149b82 */ /* 0x000f300000000a00 */
[----:B------:R-:W5:Y:S01]  /*7560*/  @!P0 LDC.64 R22, c[0x0][0x3d0] ;  /* 0x0000f400ff168b82 */ /* 0x000f620000000a00 */
[----:B0-----:R-:W-:-:S04]  /*7570*/  @!P1 IMAD R25, R25, R26, RZ ;  /* 0x0000001a19199224 */ /* 0x001fc800078e02ff */
[----:B------:R-:W-:Y:S02]  /*7580*/  @!P1 IMAD R25, R25, R28, RZ ;  /* 0x0000001c19199224 */ /* 0x000fe400078e02ff */
[----:B---3--:R-:W-:-:S03]  /*7590*/  @!P0 IMAD R27, R27, R24, RZ ;  /* 0x000000181b1b8224 */ /* 0x008fc600078e02ff */
[----:B------:R-:W-:Y:S01]  /*75a0*/  @!P1 SHF.L.U32 R25, R25, 0x1, RZ ;  /* 0x0000000119199819 */ /* 0x000fe200000006ff */
[----:B------:R-:W-:Y:S02]  /*75b0*/  @!P0 IMAD R24, R29, R24, R24 ;  /* 0x000000181d188224 */ /* 0x000fe400078e0218 */
[----:B------:R-:W-:Y:S02]  /*75c0*/  @!P0 IMAD R27, R27, R28, RZ ;  /* 0x0000001c1b1b8224 */ /* 0x000fe400078e02ff */
[----:B----4-:R-:W-:-:S03]  /*75d0*/  @!P1 IMAD.WIDE R20, R25, 0x4, R20 ;  /* 0x0000000419149825 */ /* 0x010fc600078e0214 */
[----:B------:R-:W-:Y:S01]  /*75e0*/  @!P0 SHF.L.U32 R27, R27, 0x1, RZ ;  /* 0x000000011b1b8819 */ /* 0x000fe200000006ff */
[----:B-1----:R-:W-:-:S04]  /*75f0*/  @!P1 IMAD R25, R29, R26, R30 ;  /* 0x0000001a1d199224 */ /* 0x002fc800078e021e */
[----:B-----5:R-:W-:Y:S01]  /*7600*/  @!P0 IMAD.WIDE R22, R27, 0x4, R22 ;  /* 0x000000041b168825 */ /* 0x020fe200078e0216 */
[----:B--2---:R-:W-:-:S03]  /*7610*/  @!P0 IADD3 R27, PT, PT, R24, R31, RZ ;  /* 0x0000001f181b8210 */ /* 0x004fc60007ffe0ff */
[----:B------:R-:W-:-:S04]  /*7620*/  @!P1 IMAD.WIDE.U32 R20, R25, 0x8, R20 ;  /* 0x0000000819149825 */ /* 0x000fc800078e0014 */
[----:B------:R-:W-:Y:S02]  /*7630*/  @!P0 IMAD.WIDE.U32 R22, R27, 0x8, R22 ;  /* 0x000000081b168825 */ /* 0x000fe400078e0016 */
[----:B------:R-:W2:Y:S04]  /*7640*/  @!P1 LDG.E.64 R20, desc[UR8][R20.64] ;  /* 0x0000000814149981 */ /* 0x000ea8000c1e1b00 */
[----:B------:R-:W3:Y:S01]  /*7650*/  @!P0 LDG.E.64 R22, desc[UR8][R22.64] ;  /* 0x0000000816168981 */ /* 0x000ee2000c1e1b00 */
[----:B------:R-:W-:Y:S01]  /*7660*/  IADD3 R29, PT, PT, R29, 0x2, RZ ;  /* 0x000000021d1d7810 */ /* 0x000fe20007ffe0ff */
[----:B--2---:R-:W-:Y:S01]  /*7670*/  @!P1 FADD.FTZ R18, R18, R20 ;  /* 0x0000001412129221 */ /* 0x004fe20000010000 */
[----:B------:R-:W-:-:S03]  /*7680*/  @!P1 FADD.FTZ R19, R19, R21 ;  /* 0x0000001513139221 */ /* 0x000fc60000010000 */
[----:B---3--:R-:W-:Y:S01]  /*7690*/  @!P0 FADD.FTZ R18, R18, R22 ;  /* 0x0000001612128221 */ /* 0x008fe20000010000 */
[----:B------:R-:W-:-:S07]  /*76a0*/  @!P0 FADD.FTZ R19, R19, R23 ;  /* 0x0000001713138221 */ /* 0x000fce0000010000 */
.L_x_769:
[----:B------:R-:W-:Y:S01]  /*76b0*/  ISETP.NE.AND P0, PT, R29, UR6, PT ;  /* 0x000000061d007c0c */ /* 0x000fe2000bf05270 */
[----:B------:R-:W-:Y:S01]  /*76c0*/  BSSY.RECONVERGENT B0, `(.L_x_763) ;  /* 0x0000012000007945 */ /* 0x000fe20003800200 */
[----:B------:R-:W-:Y:S02]  /*76d0*/  LOP3.LUT R20, R28, 0x1, RZ, 0xc0, !PT ;  /* 0x000000011c147812 */ /* 0x000fe400078ec0ff */
[----:B------:R-:W-:-:S04]  /*76e0*/  ISETP.NE.OR P0, PT, R13, RZ, !P0 ;  /* 0x000000ff0d00720c */ /* 0x000fc80004705670 */
[----:B------:R-:W-:-:S13]  /*76f0*/  ISETP.NE.U32.OR P0, PT, R20, 0x1, P0 ;  /* 0x000000011400780c */ /* 0x000fda0000705470 */
[----:B------:R-:W-:Y:S05]  /*7700*/  @P0 BRA `(.L_x_770) ;  /* 0x0000000000340947 */ /* 0x000fea0003800000 */
[----:B------:R-:W0:Y:S01]  /*7710*/  LDCU UR4, c[0x0][0x374] ;  /* 0x00006e80ff0477ac */ /* 0x000e220008000800 */
[----:B------:R-:W1:Y:S01]  /*7720*/  S2R R22, SR_CTAID.Y ;  /* 0x0000000000167919 */ /* 0x000e620000002600 */
[----:B------:R-:W2:Y:S01]  /*7730*/  LDC.64 R20, c[0x0][0x3d0] ;  /* 0x0000f400ff147b82 */ /* 0x000ea20000000a00 */
[----:B------:R-:W-:-:S05]  /*7740*/  LOP3.LUT R23, R54, 0x1, RZ, 0xc0, !PT ;  /* 0x0000000136177812 */ /* 0x000fca00078ec0ff */
[----:B0-----:R-:W-:-:S04]  /*7750*/  IMAD R23, R23, UR4, RZ ;  /* 0x0000000417177c24 */ /* 0x001fc8000f8e02ff */
[----:B------:R-:W-:-:S05]  /*7760*/  IMAD R23, R23, R28, RZ ;  /* 0x0000001c17177224 */ /* 0x000fca00078e02ff */
[----:B------:R-:W-:-:S05]  /*7770*/  SHF.L.U32 R23, R23, 0x1, RZ ;  /* 0x0000000117177819 */ /* 0x000fca00000006ff */
[----:B--2---:R-:W-:-:S04]  /*7780*/  IMAD.WIDE R20, R23, 0x4, R20 ;  /* 0x0000000417147825 */ /* 0x004fc800078e0214 */
[----:B-1----:R-:W-:-:S04]  /*7790*/  IMAD R29, R29, UR4, R22 ;  /* 0x000000041d1d7c24 */ /* 0x002fc8000f8e0216 */
[----:B------:R-:W-:-:S06]  /*77a0*/  IMAD.WIDE.U32 R20, R29, 0x8, R20 ;  /* 0x000000081d147825 */ /* 0x000fcc00078e0014 */
[----:B------:R-:W3:Y:S02]  /*77b0*/  LDG.E.64 R20, desc[UR8][R20.64] ;  /* 0x0000000814147981 */ /* 0x000ee4000c1e1b00 */
[----:B---3--:R-:W-:Y:S01]  /*77c0*/  FADD.FTZ R18, R18, R20 ;  /* 0x0000001412127221 */ /* 0x008fe20000010000 */
[----:B------:R-:W-:-:S07]  /*77d0*/  FADD.FTZ R19, R19, R21 ;  /* 0x0000001513137221 */ /* 0x000fce0000010000 */
.L_x_770:
[----:B------:R-:W-:Y:S05]  /*77e0*/  BSYNC.RECONVERGENT B0 ;  /* 0x0000000000007941 */ /* 0x000fea0003800200 */
.L_x_763:
[----:B------:R-:W5:Y:S01]  /*77f0*/  S2UR UR5, SR_CgaCtaId ;  /* 0x00000000000579c3 */ /* 0x000f620000008800 */
[----:B------:R-:W-:Y:S01]  /*7800*/  ISETP.NE.AND P0, PT, R13, RZ, PT ;  /* 0x000000ff0d00720c */ /* 0x000fe20003f05270 */
[----:B------:R-:W-:Y:S01]  /*7810*/  UMOV UR4, 0x400 ;  /* 0x0000040000047882 */ /* 0x000fe20000000000 */
[----:B------:R-:W0:Y:S01]  /*7820*/  LDCU.64 UR10, c[0x0][0x400] ;  /* 0x00008000ff0a77ac */ /* 0x000e220008000a00 */
[--C-:B----4-:R-:W-:Y:S02]  /*7830*/  HADD2.F32 R25, -RZ, R53.reuse.H0_H0 ;  /* 0x20000035ff197230 */ /* 0x110fe40000004100 */
[----:B------:R-:W-:Y:S02]  /*7840*/  HADD2.F32 R53, -RZ, R53.H1_H1 ;  /* 0x30000035ff357230 */ /* 0x000fe40000004100 */
[----:B--2---:R-:W2:Y:S01]  /*7850*/  LDC R23, c[0x0][0x41c] ;  /* 0x00010700ff177b82 */ /* 0x004ea20000000800 */
[----:B---3--:R-:W-:Y:S01]  /*7860*/  FADD.FTZ R24, -R12, R25 ;  /* 0x000000190c187221 */ /* 0x008fe20000010100 */
[----:B-----5:R-:W-:Y:S01]  /*7870*/  ULEA UR4, UR5, UR4, 0x18 ;  /* 0x0000000405047291 */ /* 0x020fe2000f8ec0ff */
[----:B------:R-:W3:Y:S01]  /*7880*/  LDCU.U8 UR5, c[0x0][0x414] ;  /* 0x00008280ff0577ac */ /* 0x000ee20008000000 */
[----:B--2---:R-:W-:-:S07]  /*7890*/  IMAD R23, R23, UR6, R56 ;  /* 0x0000000617177c24 */ /* 0x004fce000f8e0238 */
[----:B------:R2:W-:Y:S01]  /*78a0*/  @!P0 STS.64 [UR4+0xc8], R18 ;  /* 0x0000c812ff008988 */ /* 0x0005e20008000a04 */
[----:B------:R-:W-:Y:S01]  /*78b0*/  BAR.SYNC.DEFER_BLOCKING 0x0 ;  /* 0x0000000000007b1d */ /* 0x000fe20000010000 */
[----:B0-----:R-:W-:Y:S02]  /*78c0*/  ISETP.GE.U32.AND P0, PT, R23, UR10, PT ;  /* 0x0000000a17007c0c */ /* 0x001fe4000bf06070 */
[----:B--2---:R-:W-:Y:S01]  /*78d0*/  SHF.R.S32.HI R18, RZ, 0x1f, R23 ;  /* 0x0000001fff127819 */ /* 0x004fe20000011417 */
[----:B---3--:R-:W-:Y:S01]  /*78e0*/  UISETP.NE.AND UP0, UPT, UR5, URZ, UPT ;  /* 0x000000ff0500728c */ /* 0x008fe2000bf05270 */
[--C-:B------:R-:W-:Y:S02]  /*78f0*/  HADD2.F32 R19, -RZ, R52.reuse.H0_H0 ;  /* 0x20000034ff137230 */ /* 0x100fe40000004100 */
[----:B------:R-:W-:Y:S01]  /*7900*/  ISETP.GE.AND.EX P0, PT, R18, UR11, PT, P0 ;  /* 0x0000000b12007c0c */ /* 0x000fe2000bf06300 */
[----:B------:R-:W-:Y:S01]  /*7910*/  HADD2.F32 R52, -RZ, R52.H1_H1 ;  /* 0x30000034ff347230 */ /* 0x000fe20000004100 */
[----:B------:R-:W0:Y:S01]  /*7920*/  LDS.64 R20, [UR4+0xc8] ;  /* 0x0000c804ff147984 */ /* 0x000e220008000a00 */
[----:B------:R-:W0:Y:S02]  /*7930*/  LDCU UR4, c[0x0][0x42c] ;  /* 0x00008580ff0477ac */ /* 0x000e240008000800 */
[----:B0-----:R-:W-:Y:S01]  /*7940*/  FMUL.FTZ R25, R20, UR4 ;  /* 0x0000000414197c20 */ /* 0x001fe20008410000 */
[----:B------:R-:W-:Y:S01]  /*7950*/  FMUL.FTZ R22, R21, UR4 ;  /* 0x0000000415167c20 */ /* 0x000fe20008410000 */
[----:B------:R-:W-:Y:S01]  /*7960*/  FMUL.FTZ R21, R24, R63 ;  /* 0x0000003f18157220 */ /* 0x000fe20000410000 */
[----:B------:R-:W-:-:S03]  /*7970*/  FADD.FTZ R20, -R12, R53 ;  /* 0x000000350c147221 */ /* 0x000fc60000010100 */
[----:B------:R-:W-:Y:S01]  /*7980*/  FFMA.FTZ R33, R25, R21, R22 ;  /* 0x0000001519217223 */ /* 0x000fe20000010016 */
[----:B------:R-:W-:Y:S01]  /*7990*/  FMUL.FTZ R32, R20, R63 ;  /* 0x0000003f14207220 */ /* 0x000fe20000410000 */
        /* <DEDUP_REMOVED lines=19> */
.L_x_771:
[----:B------:R-:W-:Y:S01]  /*7ad0*/  FFMA.FTZ R24, R25, R32, R22 ;  /* 0x0000002019187223 */ /* 0x000fe20000010016 */
[----:B------:R-:W-:Y:S01]  /*7ae0*/  BSSY.RECONVERGENT B0, `(.L_x_772) ;  /* 0x0000014000007945 */ /* 0x000fe20003800200 */
[----:B------:R-:W-:Y:S01]  /*7af0*/  FFMA.FTZ R20, R16, R19, -R33 ;  /* 0x0000001310147223 */ /* 0x000fe20000010821 */
[----:B------:R-:W-:Y:S01]  /*7b00*/  IADD3 R29, PT, PT, R23, 0x20, RZ ;  /* 0x00000020171d7810 */ /* 0x000fe20007ffe0ff */
[----:B------:R-:W-:Y:S01]  /*7b10*/  FFMA.FTZ R24, R17, R52, -R24 ;  /* 0x0000003411187223 */ /* 0x000fe20000010818 */
[----:B-1----:R-:W-:Y:S01]  /*7b20*/  IADD3 R27, PT, PT, R23, 0x40, RZ ;  /* 0x00000040171b7810 */ /* 0x002fe20007ffe0ff */
[----:B------:R-:W-:Y:S06]  /*7b30*/  @P0 BRA `(.L_x_773) ;  /* 0x0000000000380947 */ /* 0x000fec0003800000 */
[----:B------:R-:W0:Y:S01]  /*7b40*/  LDCU.64 UR6, c[0x0][0x3f8] ;  /* 0x00007f00ff0677ac */ /* 0x000e220008000a00 */
[----:B------:R-:W-:Y:S01]  /*7b50*/  MOV R19, R69 ;  /* 0x0000004500137202 */ /* 0x000fe20000000f00 */
[-C--:B------:R-:W-:Y:S01]  /*7b60*/  FMUL.FTZ R31, R20, R63.reuse ;  /* 0x0000003f141f7220 */ /* 0x080fe20000410000 */
[----:B------:R-:W-:Y:S01]  /*7b70*/  FMUL.FTZ R24, R24, R63 ;  /* 0x0000003f18187220 */ /* 0x000fe20000410000 */
[----:B------:R-:W1:Y:S01]  /*7b80*/  LDCU.64 UR4, c[0x0][0x380] ;  /* 0x00007000ff0477ac */ /* 0x000e620008000a00 */
[----:B0-----:R-:W-:Y:S01]  /*7b90*/  IMAD R26, R18, UR6, RZ ;  /* 0x00000006121a7c24 */ /* 0x001fe2000f8e02ff */
[----:B------:R-:W-:-:S03]  /*7ba0*/  MOV R18, R66 ;  /* 0x0000004200127202 */ /* 0x000fc60000000f00 */
[C---:B------:R-:W-:Y:S02]  /*7bb0*/  IMAD R21, R23.reuse, UR7, R26 ;  /* 0x0000000717157c24 */ /* 0x040fe4000f8e021a */
[----:B------:R-:W-:-:S03]  /*7bc0*/  IMAD.WIDE.U32 R18, R23, UR6, R18 ;  /* 0x0000000617127c25 */ /* 0x000fc6000f8e0012 */
[----:B-1----:R-:W-:Y:S02]  /*7bd0*/  LEA R20, P0, R18, UR4, 0x1 ;  /* 0x0000000412147c11 */ /* 0x002fe4000f8008ff */
[----:B------:R-:W-:Y:S02]  /*7be0*/  IADD3 R21, PT, PT, R19, R21, RZ ;  /* 0x0000001513157210 */ /* 0x000fe40007ffe0ff */
[----:B------:R-:W-:Y:S02]  /*7bf0*/  F2FP.F16.F32.PACK_AB R19, R24, R31 ;  /* 0x0000001f1813723e */ /* 0x000fe400000000ff */
[----:B------:R-:W-:-:S05]  /*7c00*/  LEA.HI.X R21, R18, UR5, R21, 0x1, P0 ;  /* 0x0000000512157c11 */ /* 0x000fca00080f0c15 */
[----:B------:R0:W-:Y:S02]  /*7c10*/  STG.E desc[UR8][R20.64], R19 ;  /* 0x0000001314007986 */ /* 0x0001e4000c101908 */
.L_x_773:
[----:B------:R-:W-:Y:S05]  /*7c20*/  BSYNC.RECONVERGENT B0 ;  /* 0x0000000000007941 */ /* 0x000fea0003800200 */
.L_x_772:
[--C-:B0-----:R-:W-:Y:S01]  /*7c30*/  HADD2.F32 R19, -RZ, R51.reuse.H0_H0 ;  /* 0x20000033ff137230 */ /* 0x101fe20000004100 */
[----:B------:R-:W-:Y:S01]  /*7c40*/  ISETP.GE.U32.AND P0, PT, R29, UR10, PT ;  /* 0x0000000a1d007c0c */ /* 0x000fe2000bf06070 */
[----:B------:R-:W-:Y:S01]  /*7c50*/  HADD2.F32 R51, -RZ, R51.H1_H1 ;  /* 0x30000033ff337230 */ /* 0x000fe20000004100 */
[----:B------:R-:W-:Y:S01]  /*7c60*/  ISETP.GE.U32.AND P1, PT, R27, UR10, PT ;  /* 0x0000000a1b007c0c */ /* 0x000fe2000bf26070 */
[--C-:B------:R-:W-:Y:S02]  /*7c70*/  HADD2.F32 R21, -RZ, R50.reuse.H0_H0 ;  /* 0x20000032ff157230 */ /* 0x100fe40000004100 */
[----:B------:R-:W-:Y:S01]  /*7c80*/  FADD.FTZ R20, -R12, R19 ;  /* 0x000000130c147221 */ /* 0x000fe20000010100 */
[----:B------:R-:W-:Y:S01]  /*7c90*/  SHF.R.S32.HI R18, RZ, 0x1f, R29 ;  /* 0x0000001fff127819 */ /* 0x000fe2000001141d */
[----:B------:R-:W-:Y:S01]  /*7ca0*/  HADD2.F32 R50, -RZ, R50.H1_H1 ;  /* 0x30000032ff327230 */ /* 0x000fe20000004100 */
[----:B------:R-:W-:Y:S01]  /*7cb0*/  SHF.R.S32.HI R24, RZ, 0x1f, R27 ;  /* 0x0000001fff187819 */ /* 0x000fe2000001141b */
[----:B------:R-:W-:Y:S01]  /*7cc0*/  FMUL.FTZ R31, R20, R63 ;  /* 0x0000003f141f7220 */ /* 0x000fe20000410000 */
[----:B------:R-:W-:Y:S01]  /*7cd0*/  FADD.FTZ R20, -R12, R51 ;  /* 0x000000330c147221 */ /* 0x000fe20000010100 */
[----:B------:R-:W-:Y:S01]  /*7ce0*/  ISETP.GE.AND.EX P0, PT, R18, UR11, PT, P0 ;  /* 0x0000000b12007c0c */ /* 0x000fe2000bf06300 */
[----:B------:R-:W-:Y:S01]  /*7cf0*/  HADD2.F32 R19, -RZ, R49.H0_H0 ;  /* 0x20000031ff137230 */ /* 0x000fe20000004100 */
[----:B------:R-:W-:Y:S01]  /*7d00*/  ISETP.GE.AND.EX P1, PT, R24, UR11, PT, P1 ;  /* 0x0000000b18007c0c */ /* 0x000fe2000bf26310 */
[----:B------:R-:W-:Y:S01]  /*7d10*/  FFMA.FTZ R53, R25, R31, R22 ;  /* 0x0000001f19357223 */ /* 0x000fe20000010016 */
[----:B------:R-:W-:Y:S01]  /*7d20*/  FMUL.FTZ R34, R20, R63 ;  /* 0x0000003f14227220 */ /* 0x000fe20000410000 */
        /* <DEDUP_REMOVED lines=19> */
.L_x_774:
[----:B------:R-:W-:Y:S01]  /*7e60*/  FFMA.FTZ R26, R25, R34, R22 ;  /* 0x00000022191a7223 */ /* 0x000fe20000010016 */
[----:B------:R-:W-:Y:S01]  /*7e70*/  BSSY.RECONVERGENT B0, `(.L_x_775) ;  /* 0x0000014000007945 */ /* 0x000fe20003800200 */
[----:B------:R-:W-:Y:S01]  /*7e80*/  FFMA.FTZ R20, R16, R21, -R53 ;  /* 0x0000001510147223 */ /* 0x000fe20000010835 */
[----:B------:R-:W-:Y:S02]  /*7e90*/  HADD2.F32 R49, -RZ, R49.H1_H1 ;  /* 0x30000031ff317230 */ /* 0x000fe40000004100 */
[----:B------:R-:W-:Y:S01]  /*7ea0*/  FADD.FTZ R30, -R12, R19 ;  /* 0x000000130c1e7221 */ /* 0x000fe20000010100 */
[----:B------:R-:W-:Y:S01]  /*7eb0*/  FFMA.FTZ R26, R17, R50, -R26 ;  /* 0x00000032111a7223 */ /* 0x000fe2000001081a */
[----:B------:R-:W-:Y:S06]  /*7ec0*/  @P0 BRA `(.L_x_776) ;  /* 0x0000000000380947 */ /* 0x000fec0003800000 */
[----:B------:R-:W0:Y:S01]  /*7ed0*/  LDCU.64 UR4, c[0x0][0x3f8] ;  /* 0x00007f00ff0477ac */ /* 0x000e220008000a00 */
[----:B------:R-:W-:Y:S01]  /*7ee0*/  MOV R19, R69 ;  /* 0x0000004500137202 */ /* 0x000fe20000000f00 */
[----:B------:R-:W-:Y:S01]  /*7ef0*/  FMUL.FTZ R26, R26, R63 ;  /* 0x0000003f1a1a7220 */ /* 0x000fe20000410000 */
[----:B------:R-:W1:Y:S01]  /*7f00*/  LDCU.64 UR6, c[0x0][0x380] ;  /* 0x00007000ff0677ac */ /* 0x000e620008000a00 */
[----:B0-----:R-:W-:Y:S01]  /*7f10*/  IMAD R28, R18, UR4, RZ ;  /* 0x00000004121c7c24 */ /* 0x001fe2000f8e02ff */
[----:B------:R-:W-:-:S03]  /*7f20*/  MOV R18, R66 ;  /* 0x0000004200127202 */ /* 0x000fc60000000f00 */
[C---:B------:R-:W-:Y:S02]  /*7f30*/  IMAD R21, R29.reuse, UR5, R28 ;  /* 0x000000051d157c24 */ /* 0x040fe4000f8e021c */
[----:B------:R-:W-:-:S04]  /*7f40*/  IMAD.WIDE.U32 R18, R29, UR4, R18 ;  /* 0x000000041d127c25 */ /* 0x000fc8000f8e0012 */
[----:B------:R-:W-:Y:S01]  /*7f50*/  FMUL.FTZ R29, R20, R63 ;  /* 0x0000003f141d7220 */ /* 0x000fe20000410000 */
[----:B-1----:R-:W-:Y:S02]  /*7f60*/  LEA R20, P0, R18, UR6, 0x1 ;  /* 0x0000000612147c11 */ /* 0x002fe4000f8008ff */
[----:B------:R-:W-:Y:S02]  /*7f70*/  IADD3 R21, PT, PT, R19, R21, RZ ;  /* 0x0000001513157210 */ /* 0x000fe40007ffe0ff */
[----:B------:R-:W-:Y:S02]  /*7f80*/  F2FP.F16.F32.PACK_AB R19, R26, R29 ;  /* 0x0000001d1a13723e */ /* 0x000fe400000000ff */
[----:B------:R-:W-:-:S05]  /*7f90*/  LEA.HI.X R21, R18, UR7, R21, 0x1, P0 ;  /* 0x0000000712157c11 */ /* 0x000fca00080f0c15 */
[----:B------:R0:W-:Y:S02]  /*7fa0*/  STG.E desc[UR8][R20.64], R19 ;  /* 0x0000001314007986 */ /* 0x0001e4000c101908 */
.L_x_776:
[----:B------:R-:W-:Y:S05]  /*7fb0*/  BSYNC.RECONVERGENT B0 ;  /* 0x0000000000007941 */ /* 0x000fea0003800200 */
.L_x_775:
[----:B0-----:R-:W-:Y:S01]  /*7fc0*/  FMUL.FTZ R21, R30, R63 ;  /* 0x0000003f1e157220 */ /* 0x001fe20000410000 */
[----:B------:R-:W-:Y:S01]  /*7fd0*/  FADD.FTZ R18, -R12, R49 ;  /* 0x000000310c127221 */ /* 0x000fe20000010100 */
[--C-:B------:R-:W-:Y:S02]  /*7fe0*/  HADD2.F32 R19, -RZ, R48.reuse.H0_H0 ;  /* 0x20000030ff137230 */ /* 0x100fe40000004100 */
[----:B------:R-:W-:Y:S02]  /*7ff0*/  HADD2.F32 R48, -RZ, R48.H1_H1 ;  /* 0x30000030ff307230 */ /* 0x000fe40000004100 */
[----:B------:R-:W-:Y:S01]  /*8000*/  FFMA.FTZ R35, R25, R21, R22 ;  /* 0x0000001519237223 */ /* 0x000fe20000010016 */
        /* <DEDUP_REMOVED lines=20> */
.L_x_777:
[----:B------:R-:W-:Y:S01]  /*8150*/  FFMA.FTZ R18, R25, R30, R22 ;  /* 0x0000001e19127223 */ /* 0x000fe20000010016 */
[----:B------:R-:W-:Y:S01]  /*8160*/  BSSY.RECONVERGENT B0, `(.L_x_778) ;  /* 0x0000014000007945 */ /* 0x000fe20003800200 */
[----:B------:R-:W-:Y:S01]  /*8170*/  FFMA.FTZ R20, R16, R19, -R35 ;  /* 0x0000001310147223 */ /* 0x000fe20000010823 */
[----:B------:R-:W-:Y:S01]  /*8180*/  IADD3 R31, PT, PT, R23, 0x60, RZ ;  /* 0x00000060171f7810 */ /* 0x000fe20007ffe0ff */
[----:B------:R-:W-:Y:S01]  /*8190*/  FFMA.FTZ R48, R17, R48, -R18 ;  /* 0x0000003011307223 */ /* 0x000fe20000010812 */
[----:B------:R-:W-:Y:S01]  /*81a0*/  IADD3 R29, PT, PT, R23, 0x80, RZ ;  /* 0x00000080171d7810 */ /* 0x000fe20007ffe0ff */
        /* <DEDUP_REMOVED lines=10> */
[----:B-1----:R-:W-:Y:S02]  /*8250*/  LEA R20, P0, R18, UR6, 0x1 ;  /* 0x0000000612147c11 */ /* 0x002fe4000f8008ff */
[----:B------:R-:W-:Y:S02]  /*8260*/  IADD3 R21, PT, PT, R19, R21, RZ ;  /* 0x0000001513157210 */ /* 0x000fe40007ffe0ff */
[----:B------:R-:W-:Y:S02]  /*8270*/  F2FP.F16.F32.PACK_AB R19, R24, R27 ;  /* 0x0000001b1813723e */ /* 0x000fe400000000ff */
[----:B------:R-:W-:-:S05]  /*8280*/  LEA.HI.X R21, R18, UR7, R21, 0x1, P0 ;  /* 0x0000000712157c11 */ /* 0x000fca00080f0c15 */
[----:B------:R0:W-:Y:S02]  /*8290*/  STG.E desc[UR8][R20.64], R19 ;  /* 0x0000001314007986 */ /* 0x0001e4000c101908 */
.L_x_779:
[----:B------:R-:W-:Y:S05]  /*82a0*/  BSYNC.RECONVERGENT B0 ;  /* 0x0000000000007941 */ /* 0x000fea0003800200 */
.L_x_778:
[--C-:B0-----:R-:W-:Y:S01]  /*82b0*/  HADD2.F32 R19, -RZ, R47.reuse.H0_H0 ;  /* 0x2000002fff137230 */ /* 0x101fe20000004100 */
[----:B------:R-:W-:Y:S01]  /*82c0*/  ISETP.GE.U32.AND P0, PT, R31, UR10, PT ;  /* 0x0000000a1f007c0c */ /* 0x000fe2000bf06070 */
[----:B------:R-:W-:Y:S01]  /*82d0*/  HADD2.F32 R47, -RZ, R47.H1_H1 ;  /* 0x3000002fff2f7230 */ /* 0x000fe20000004100 */
[----:B------:R-:W-:Y:S01]  /*82e0*/  ISETP.GE.U32.AND P1, PT, R29, UR10, PT ;  /* 0x0000000a1d007c0c */ /* 0x000fe2000bf26070 */
[----:B------:R-:W-:Y:S02]  /*82f0*/  HADD2.F32 R49, -RZ, R45.H0_H0 ;  /* 0x2000002dff317230 */ /* 0x000fe40000004100 */
[----:B------:R-:W-:Y:S01]  /*8300*/  FADD.FTZ R20, -R12, R19 ;  /* 0x000000130c147221 */ /* 0x000fe20000010100 */
[----:B------:R-:W-:Y:S01]  /*8310*/  SHF.R.S32.HI R18, RZ, 0x1f, R31 ;  /* 0x0000001fff127819 */ /* 0x000fe2000001141f */
[--C-:B------:R-:W-:Y:S01]  /*8320*/  HADD2.F32 R19, -RZ, R46.reuse.H0_H0 ;  /* 0x2000002eff137230 */ /* 0x100fe20000004100 */
[----:B------:R-:W-:Y:S01]  /*8330*/  SHF.R.S32.HI R24, RZ, 0x1f, R29 ;  /* 0x0000001fff187819 */ /* 0x000fe2000001141d */
[----:B------:R-:W-:Y:S01]  /*8340*/  FMUL.FTZ R21, R20, R63 ;  /* 0x0000003f14157220 */ /* 0x000fe20000410000 */
[----:B------:R-:W-:Y:S01]  /*8350*/  FADD.FTZ R20, -R12, R47 ;  /* 0x0000002f0c147221 */ /* 0x000fe20000010100 */
[----:B------:R-:W-:Y:S01]  /*8360*/  ISETP.GE.AND.EX P0, PT, R18, UR11, PT, P0 ;  /* 0x0000000b12007c0c */ /* 0x000fe2000bf06300 */
[----:B------:R-:W-:Y:S01]  /*8370*/  HADD2.F32 R46, -RZ, R46.H1_H1 ;  /* 0x3000002eff2e7230 */ /* 0x000fe20000004100 */
        /* <DEDUP_REMOVED lines=22> */
.L_x_780:
        /* <DEDUP_REMOVED lines=9> */
[-C--:B------:R-:W-:Y:S01]  /*8570*/  FMUL.FTZ R27, R20, R63.reuse ;  /* 0x0000003f141b7220 */ /* 0x080fe20000410000 */
[----:B------:R-:W-:Y:S01]  /*8580*/  FMUL.FTZ R26, R26, R63 ;  /* 0x0000003f1a1a7220 */ /* 0x000fe20000410000 */
[----:B------:R-:W1:Y:S01]  /*8590*/  LDCU.64 UR6, c[0x0][0x380] ;  /* 0x00007000ff0677ac */ /* 0x000e620008000a00 */
[----:B0-----:R-:W-:Y:S01]  /*85a0*/  IMAD R28, R18, UR4, RZ ;  /* 0x00000004121c7c24 */ /* 0x001fe2000f8e02ff */
[----:B------:R-:W-:-:S05]  /*85b0*/  MOV R18, R66 ;  /* 0x0000004200127202 */ /* 0x000fca0000000f00 */
[----:B------:R-:W-:-:S04]  /*85c0*/  IMAD.WIDE.U32 R18, R31, UR4, R18 ;  /* 0x000000041f127c25 */ /* 0x000fc8000f8e0012 */
[----:B------:R-:W-:Y:S01]  /*85d0*/  IMAD R31, R31, UR5, R28 ;  /* 0x000000051f1f7c24 */ /* 0x000fe2000f8e021c */
[----:B-1----:R-:W-:-:S04]  /*85e0*/  LEA R20, P0, R18, UR6, 0x1 ;  /* 0x0000000612147c11 */ /* 0x002fc8000f8008ff */
[----:B------:R-:W-:Y:S02]  /*85f0*/  IADD3 R31, PT, PT, R19, R31, RZ ;  /* 0x0000001f131f7210 */ /* 0x000fe40007ffe0ff */
[----:B------:R-:W-:Y:S02]  /*8600*/  F2FP.F16.F32.PACK_AB R19, R26, R27 ;  /* 0x0000001b1a13723e */ /* 0x000fe400000000ff */
[----:B------:R-:W-:-:S05]  /*8610*/  LEA.HI.X R21, R18, UR7, R31, 0x1, P0 ;  /* 0x0000000712157c11 */ /* 0x000fca00080f0c1f */
[----:B------:R0:W-:Y:S02]  /*8620*/  STG.E desc[UR8][R20.64], R19 ;  /* 0x0000001314007986 */ /* 0x0001e4000c101908 */
.L_x_782:
[----:B------:R-:W-:Y:S05]  /*8630*/  BSYNC.RECONVERGENT B0 ;  /* 0x0000000000007941 */ /* 0x000fea0003800200 */
.L_x_781:
        /* <DEDUP_REMOVED lines=25> */
.L_x_783:
[----:B------:R-:W-:Y:S01]  /*87d0*/  FFMA.FTZ R18, R25, R30, R22 ;  /* 0x0000001e19127223 */ /* 0x000fe20000010016 */
[----:B------:R-:W-:Y:S01]  /*87e0*/  BSSY.RECONVERGENT B0, `(.L_x_784) ;  /* 0x0000014000007945 */ /* 0x000fe20003800200 */
[----:B------:R-:W-:Y:S01]  /*87f0*/  FFMA.FTZ R20, R16, R19, -R45 ;  /* 0x0000001310147223 */ /* 0x000fe2000001082d */
[--C-:B------:R-:W-:Y:S02]  /*8800*/  HADD2.F32 R27, -RZ, R43.reuse.H0_H0 ;  /* 0x2000002bff1b7230 */ /* 0x100fe40000004100 */
[----:B------:R-:W-:Y:S01]  /*8810*/  FFMA.FTZ R44, R17, R44, -R18 ;  /* 0x0000002c112c7223 */ /* 0x000fe20000010812 */
[----:B------:R-:W-:Y:S01]  /*8820*/  HADD2.F32 R31, -RZ, R43.H1_H1 ;  /* 0x3000002bff1f7230 */ /* 0x000fe20000004100 */
        /* <DEDUP_REMOVED lines=15> */
.L_x_785:
[----:B------:R-:W-:Y:S05]  /*8920*/  BSYNC.RECONVERGENT B0 ;  /* 0x0000000000007941 */ /* 0x000fea0003800200 */
.L_x_784:
[----:B------:R-:W-:Y:S02]  /*8930*/  HADD2.F32 R45, -RZ, R3.H0_H0 ;  /* 0x20000003ff2d7230 */ /* 0x000fe40000004100 */
[C---:B------:R-:W-:Y:S01]  /*8940*/  FADD.FTZ R35, -R12.reuse, R27 ;  /* 0x0000001b0c237221 */ /* 0x040fe20000010100 */
[----:B------:R-:W-:Y:S02]  /*8950*/  HADD2.F32 R49, -RZ, R7.H0_H0 ;  /* 0x20000007ff317230 */ /* 0x000fe40000004100 */
[C---:B------:R-:W-:Y:S01]  /*8960*/  FADD.FTZ R31, -R12.reuse, R31 ;  /* 0x0000001f0c1f7221 */ /* 0x040fe20000010100 */
[----:B------:R-:W-:Y:S02]  /*8970*/  HADD2.F32 R53, -RZ, R11.H0_H0 ;  /* 0x2000000bff357230 */ /* 0x000fe40000004100 */
[----:B------:R-:W-:Y:S01]  /*8980*/  FMUL.FTZ R35, R35, R63 ;  /* 0x0000003f23237220 */ /* 0x000fe20000410000 */
[----:B0-----:R-:W-:Y:S02]  /*8990*/  HADD2.F32 R21, -RZ, R39.H0_H0 ;  /* 0x20000027ff157230 */ /* 0x001fe40000004100 */
[----:B------:R-:W-:Y:S01]  /*89a0*/  FADD.FTZ R64, -R12, R45 ;  /* 0x0000002d0c407221 */ /* 0x000fe20000010100 */
[----:B------:R-:W-:-:S02]  /*89b0*/  HADD2.F32 R3, -RZ, R3.H1_H1 ;  /* 0x30000003ff037230 */ /* 0x000fc40000004100 */
[C---:B------:R-:W-:Y:S01]  /*89c0*/  FADD.FTZ R50, -R12.reuse, R49 ;  /* 0x000000310c327221 */ /* 0x040fe20000010100 */
[----:B------:R-:W-:Y:S02]  /*89d0*/  HADD2.F32 R7, -RZ, R7.H1_H1 ;  /* 0x30000007ff077230 */ /* 0x000fe40000004100 */
[C---:B------:R-:W-:Y:S01]  /*89e0*/  FADD.FTZ R76, -R12.reuse, R21 ;  /* 0x000000150c4c7221 */ /* 0x040fe20000010100 */
[----:B------:R-:W-:Y:S02]  /*89f0*/  HADD2.F32 R11, -RZ, R11.H1_H1 ;  /* 0x3000000bff0b7230 */ /* 0x000fe40000004100 */
[C---:B------:R-:W-:Y:S01]  /*8a00*/  FADD.FTZ R24, -R12.reuse, R3 ;  /* 0x000000030c187221 */ /* 0x040fe20000010100 */
[----:B------:R-:W-:Y:S02]  /*8a10*/  HADD2.F32 R47, -RZ, R5.H0_H0 ;  /* 0x20000005ff2f7230 */ /* 0x000fe40000004100 */
[----:B------:R-:W-:Y:S01]  /*8a20*/  FADD.FTZ R48, -R12, R7 ;  /* 0x000000070c307221 */ /* 0x000fe20000010100 */
[----:B------:R-:W-:-:S02]  /*8a30*/  HADD2.F32 R51, -RZ, R9.H0_H0 ;  /* 0x20000009ff337230 */ /* 0x000fc40000004100 */
[C---:B------:R-:W-:Y:S01]  /*8a40*/  FADD.FTZ R32, -R12.reuse, R11 ;  /* 0x0000000b0c207221 */ /* 0x040fe20000010100 */
[----:B------:R-:W-:Y:S01]  /*8a50*/  HADD2.F32 R5, -RZ, R5.H1_H1 ;  /* 0x30000005ff057230 */ /* 0x000fe20000004100 */
[C---:B------:R-:W-:Y:S01]  /*8a60*/  IADD3 R21, PT, PT, R23.reuse, 0xa0, RZ ;  /* 0x000000a017157810 */ /* 0x040fe20007ffe0ff */
[----:B------:R-:W-:Y:S01]  /*8a70*/  HADD2.F32 R9, -RZ, R9.H1_H1 ;  /* 0x30000009ff097230 */ /* 0x000fe20000004100 */
[C---:B------:R-:W-:Y:S01]  /*8a80*/  IADD3 R11, PT, PT, R23.reuse, 0xc0, RZ ;  /* 0x000000c0170b7810 */ /* 0x040fe20007ffe0ff */
[----:B------:R-:W-:Y:S01]  /*8a90*/  HADD2.F32 R19, -RZ, R41.H0_H0 ;  /* 0x20000029ff137230 */ /* 0x000fe20000004100 */
[C---:B------:R-:W-:Y:S01]  /*8aa0*/  IADD3 R7, PT, PT, R23.reuse, 0xe0, RZ ;  /* 0x000000e017077810 */ /* 0x040fe20007ffe0ff */
[----:B------:R-:W-:Y:S01]  /*8ab0*/  HADD2.F32 R43, -RZ, R37.H0_H0 ;  /* 0x20000025ff2b7230 */ /* 0x000fe20000004100 */
[----:B------:R-:W-:Y:S01]  /*8ac0*/  IADD3 R3, PT, PT, R23, 0x100, RZ ;  /* 0x0000010017037810 */ /* 0x000fe20007ffe0ff */
[----:B------:R-:W-:Y:S02]  /*8ad0*/  HADD2.F32 R65, -RZ, R59.H0_H0 ;  /* 0x2000003bff417230 */ /* 0x000fe40000004100 */
[----:B------:R-:W-:Y:S01]  /*8ae0*/  FADD.FTZ R52, -R12, R5 ;  /* 0x000000050c347221 */ /* 0x000fe20000010100 */
[----:B------:R-:W-:-:S02]  /*8af0*/  HADD2.F32 R41, -RZ, R41.H1_H1 ;  /* 0x30000029ff297230 */ /* 0x000fc40000004100 */
[C---:B------:R-:W-:Y:S01]  /*8b00*/  FADD.FTZ R44, -R12.reuse, R9 ;  /* 0x000000090c2c7221 */ /* 0x040fe20000010100 */
[----:B------:R-:W-:Y:S01]  /*8b10*/  HADD2.F32 R39, -RZ, R39.H1_H1 ;  /* 0x30000027ff277230 */ /* 0x000fe20000004100 */
[----:B------:R-:W-:Y:S01]  /*8b20*/  ISETP.GE.U32.AND P0, PT, R21, UR10, PT ;  /* 0x0000000a15007c0c */ /* 0x000fe2000bf06070 */
[----:B------:R-:W-:Y:S01]  /*8b30*/  HADD2.F32 R37, -RZ, R37.H1_H1 ;  /* 0x30000025ff257230 */ /* 0x000fe20000004100 */
[----:B------:R-:W-:Y:S01]  /*8b40*/  ISETP.GE.U32.AND P1, PT, R11, UR10, PT ;  /* 0x0000000a0b007c0c */ /* 0x000fe2000bf26070 */
[----:B------:R-:W-:Y:S01]  /*8b50*/  HADD2.F32 R59, -RZ, R59.H1_H1 ;  /* 0x3000003bff3b7230 */ /* 0x000fe20000004100 */
[----:B------:R-:W-:Y:S01]  /*8b60*/  ISETP.GE.U32.AND P2, PT, R7, UR10, PT ;  /* 0x0000000a07007c0c */ /* 0x000fe2000bf46070 */
[--C-:B------:R-:W-:Y:S01]  /*8b70*/  HADD2.F32 R33, -RZ, R62.reuse.H0_H0 ;  /* 0x2000003eff217230 */ /* 0x100fe20000004100 */
[----:B------:R-:W-:Y:S01]  /*8b80*/  ISETP.GE.U32.AND P3, PT, R3, UR10, PT ;  /* 0x0000000a03007c0c */ /* 0x000fe2000bf66070 */
[----:B------:R-:W-:Y:S01]  /*8b90*/  HADD2.F32 R29, -RZ, R62.H1_H1 ;  /* 0x3000003eff1d7230 */ /* 0x000fe20000004100 */
[----:B------:R-:W-:Y:S01]  /*8ba0*/  SHF.R.S32.HI R18, RZ, 0x1f, R21 ;  /* 0x0000001fff127819 */ /* 0x000fe20000011415 */
[C---:B------:R-:W-:Y:S01]  /*8bb0*/  FADD.FTZ R19, -R12.reuse, R19 ;  /* 0x000000130c137221 */ /* 0x040fe20000010100 */
[----:B------:R-:W-:Y:S01]  /*8bc0*/  SHF.R.S32.HI R27, RZ, 0x1f, R11 ;  /* 0x0000001fff1b7819 */ /* 0x000fe2000001140b */
[C---:B------:R-:W-:Y:S01]  /*8bd0*/  FADD.FTZ R20, -R12.reuse, R41 ;  /* 0x000000290c147221 */ /* 0x040fe20000010100 */
[----:B------:R-:W-:Y:S01]  /*8be0*/  SHF.R.S32.HI R9, RZ, 0x1f, R7 ;  /* 0x0000001fff097819 */ /* 0x000fe20000011407 */
[C---:B------:R-:W-:Y:S01]  /*8bf0*/  FADD.FTZ R74, -R12.reuse, R39 ;  /* 0x000000270c4a7221 */ /* 0x040fe20000010100 */
[----:B------:R-:W-:Y:S01]  /*8c00*/  SHF.R.S32.HI R5, RZ, 0x1f, R3 ;  /* 0x0000001fff057819 */ /* 0x000fe20000011403 */
[C---:B------:R-:W-:Y:S01]  /*8c10*/  FADD.FTZ R72, -R12.reuse, R43 ;  /* 0x0000002b0c487221 */ /* 0x040fe20000010100 */
[C---:B------:R-:W-:Y:S01]  /*8c20*/  FADD.FTZ R70, -R12.reuse, R37 ;  /* 0x000000250c467221 */ /* 0x040fe20000010100 */
[C---:B------:R-:W-:Y:S01]  /*8c30*/  FADD.FTZ R62, -R12.reuse, R47 ;  /* 0x0000002f0c3e7221 */ /* 0x040fe20000010100 */
[C---:B------:R-:W-:Y:S01]  /*8c40*/  FADD.FTZ R46, -R12.reuse, R51 ;  /* 0x000000330c2e7221 */ /* 0x040fe20000010100 */
[C---:B------:R-:W-:Y:S01]  /*8c50*/  FADD.FTZ R34, -R12.reuse, R53 ;  /* 0x000000350c227221 */ /* 0x040fe20000010100 */
[C---:B------:R-:W-:Y:S01]  /*8c60*/  FADD.FTZ R30, -R12.reuse, R65 ;  /* 0x000000410c1e7221 */ /* 0x040fe20000010100 */
[C---:B------:R-:W-:Y:S01]  /*8c70*/  FADD.FTZ R26, -R12.reuse, R59 ;  /* 0x0000003b0c1a7221 */ /* 0x040fe20000010100 */
[C---:B------:R-:W-:Y:S01]  /*8c80*/  FADD.FTZ R28, -R12.reuse, R33 ;  /* 0x000000210c1c7221 */ /* 0x040fe20000010100 */
[----:B------:R-:W-:Y:S01]  /*8c90*/  FADD.FTZ R12, -R12, R29 ;  /* 0x0000001d0c0c7221 */ /* 0x000fe20000010100 */
[--C-:B------:R-:W-:Y:S01]  /*8ca0*/  HADD2.F32 R33, -RZ, R42.reuse.H0_H0 ;  /* 0x2000002aff217230 */ /* 0x100fe20000004100 */
[----:B------:R-:W-:Y:S01]  /*8cb0*/  ISETP.GE.AND.EX P0, PT, R18, UR11, PT, P0 ;  /* 0x0000000b12007c0c */ /* 0x000fe2000bf06300 */
[----:B------:R-:W-:Y:S01]  /*8cc0*/  HADD2.F32 R42, -RZ, R42.H1_H1 ;  /* 0x3000002aff2a7230 */ /* 0x000fe20000004100 */
[----:B------:R-:W-:Y:S01]  /*8cd0*/  ISETP.GE.AND.EX P1, PT, R27, UR11, PT, P1 ;  /* 0x0000000b1b007c0c */ /* 0x000fe2000bf26310 */
[----:B------:R-:W-:Y:S01]  /*8ce0*/  FFMA.FTZ R29, R25, R35, R22 ;  /* 0x00000023191d7223 */ /* 0x000fe20000010016 */
[----:B------:R-:W-:Y:S01]  /*8cf0*/  ISETP.GE.AND.EX P2, PT, R9, UR11, PT, P2 ;  /* 0x0000000b09007c0c */ /* 0x000fe2000bf46320 */
[----:B------:R-:W-:Y:S01]  /*8d00*/  FMUL.FTZ R31, R31, R63 ;  /* 0x0000003f1f1f7220 */ /* 0x000fe20000410000 */
[----:B------:R-:W-:Y:S01]  /*8d10*/  ISETP.GE.AND.EX P3, PT, R5, UR11, PT, P3 ;  /* 0x0000000b05007c0c */ /* 0x000fe2000bf66330 */
[----:B------:R-:W-:-:S12]  /*8d20*/  BRA.U !UP0, `(.L_x_786) ;  /* 0x0000000108487547 */ /* 0x000fd8000b800000 */
        /* <DEDUP_REMOVED lines=11> */
[----:B------:R-:W-:Y:S01]  /*8de0*/  FMUL.FTZ R33, R33, R41 ;  /* 0x0000002921217220 */ /* 0x000fe20000410000 */
[----:B-1----:R-:W-:Y:S01]  /*8df0*/  FADD.FTZ R51, -R45, 1 ;  /* 0x3f8000002d337421 */ /* 0x002fe20000010100 */
[----:B------:R-:W-:Y:S01]  /*8e00*/  FMUL.FTZ R49, R42, R45 ;  /* 0x0000002d2a317220 */ /* 0x000fe20000410000 */
[----:B------:R-:W-:-:S02]  /*8e10*/  FFMA.FTZ R42, R35, R47, 1 ;  /* 0x3f800000232a7423 */ /* 0x000fc4000001002f */
[----:B------:R-:W-:Y:S02]  /*8e20*/  FFMA.FTZ R51, R37, R51, 1 ;  /* 0x3f80000025337423 */ /* 0x000fe40000010033 */
[----:B------:R-:W-:Y:S02]  /*8e30*/  FMUL.FTZ R33, R33, R42 ;  /* 0x0000002a21217220 */ /* 0x000fe40000410000 */
[----:B------:R-:W-:-:S07]  /*8e40*/  FMUL.FTZ R42, R49, R51 ;  /* 0x00000033312a7220 */ /* 0x000fce0000410000 */
.L_x_786:
        /* <DEDUP_REMOVED lines=8> */
[----:B------:R-:W-:Y:S01]  /*8ed0*/  MOV R19, R69 ;  /* 0x0000004500137202 */ /* 0x000fe20000000f00 */
[----:B------:R-:W1:Y:S01]  /*8ee0*/  LDCU.64 UR6, c[0x0][0x380] ;  /* 0x00007000ff0677ac */ /* 0x000e620008000a00 */
[----:B0-----:R-:W-:Y:S01]  /*8ef0*/  IMAD R42, R18, UR4, RZ ;  /* 0x00000004122a7c24 */ /* 0x001fe2000f8e02ff */
[----:B------:R-:W-:-:S05]  /*8f00*/  MOV R18, R66 ;  /* 0x0000004200127202 */ /* 0x000fca0000000f00 */
        /* <DEDUP_REMOVED lines=9> */
.L_x_788:
[----:B------:R-:W-:Y:S05]  /*8fa0*/  BSYNC.RECONVERGENT B0 ;  /* 0x0000000000007941 */ /* 0x000fea0003800200 */
.L_x_787:
[--C-:B------:R-:W-:Y:S02]  /*8fb0*/  HADD2.F32 R19, -RZ, R40.reuse.H0_H0 ;  /* 0x20000028ff137230 */ /* 0x100fe40000004100 */
[C-C-:B------:R-:W-:Y:S01]  /*8fc0*/  FFMA.FTZ R37, R25.reuse, R31, R22.reuse ;  /* 0x0000001f19257223 */ /* 0x140fe20000010016 */
[----:B------:R-:W-:Y:S01]  /*8fd0*/  FFMA.FTZ R39, R25, R29, R22 ;  /* 0x0000001d19277223 */ /* 0x000fe20000010016 */
        /* <DEDUP_REMOVED lines=20> */
.L_x_789:
[----:B------:R-:W-:Y:S01]  /*9120*/  BSSY.RECONVERGENT B0, `(.L_x_790) ;  /* 0x0000013000007945 */ /* 0x000fe20003800200 */
[----:B0-----:R-:W-:Y:S01]  /*9130*/  FFMA.FTZ R20, R16, R19, -R37 ;  /* 0x0000001310147223 */ /* 0x001fe20000010825 */
        /* <DEDUP_REMOVED lines=17> */
.L_x_791:
[----:B------:R-:W-:Y:S05]  /*9250*/  BSYNC.RECONVERGENT B0 ;  /* 0x0000000000007941 */ /* 0x000fea0003800200 */
.L_x_790:
        /* <DEDUP_REMOVED lines=23> */
.L_x_792:
        /* <DEDUP_REMOVED lines=21> */
.L_x_794:
[----:B------:R-:W-:Y:S05]  /*9520*/  BSYNC.RECONVERGENT B0 ;  /* 0x0000000000007941 */ /* 0x000fea0003800200 */
.L_x_793:
[--C-:B0-----:R-:W-:Y:S02]  /*9530*/  HADD2.F32 R7, -RZ, R36.reuse.H0_H0 ;  /* 0x20000024ff077230 */ /* 0x101fe40000004100 */
[C-C-:B------:R-:W-:Y:S01]  /*9540*/  FFMA.FTZ R29, R25.reuse, R11, R22.reuse ;  /* 0x0000000b191d7223 */ /* 0x140fe20000010016 */
[----:B------:R-:W-:Y:S01]  /*9550*/  FFMA.FTZ R42, R25, R70, R22 ;  /* 0x00000046192a7223 */ /* 0x000fe20000010016 */
        /* <DEDUP_REMOVED lines=20> */
.L_x_795:
        /* <DEDUP_REMOVED lines=18> */
.L_x_797:
[----:B------:R-:W-:Y:S05]  /*97c0*/  BSYNC.RECONVERGENT B0 ;  /* 0x0000000000007941 */ /* 0x000fea0003800200 */
.L_x_796:
[C---:B------:R-:W-:Y:S01]  /*97d0*/  IADD3 R19, PT, PT, R23.reuse, 0x120, RZ ;  /* 0x0000012017137810 */ /* 0x040fe20007ffe0ff */
[--C-:B------:R-:W-:Y:S01]  /*97e0*/  HADD2.F32 R5, -RZ, R4.reuse.H0_H0 ;  /* 0x20000004ff057230 */ /* 0x100fe20000004100 */
[C---:B------:R-:W-:Y:S01]  /*97f0*/  IADD3 R43, PT, PT, R23.reuse, 0x140, RZ ;  /* 0x00000140172b7810 */ /* 0x040fe20007ffe0ff */
[-C--:B0-----:R-:W-:Y:S01]  /*9800*/  FMUL.FTZ R3, R46, R63.reuse ;  /* 0x0000003f2e037220 */ /* 0x081fe20000410000 */
[C---:B------:R-:W-:Y:S01]  /*9810*/  IADD3 R33, PT, PT, R23.reuse, 0x160, RZ ;  /* 0x0000016017217810 */ /* 0x040fe20007ffe0ff */
[----:B------:R-:W-:Y:S01]  /*9820*/  HADD2.F32 R4, -RZ, R4.H1_H1 ;  /* 0x30000004ff047230 */ /* 0x000fe20000004100 */
[C---:B------:R-:W-:Y:S01]  /*9830*/  IADD3 R20, PT, PT, R23.reuse, 0x180, RZ ;  /* 0x0000018017147810 */ /* 0x040fe20007ffe0ff */
[-C--:B------:R-:W-:Y:S01]  /*9840*/  FMUL.FTZ R45, R64, R63.reuse ;  /* 0x0000003f402d7220 */ /* 0x080fe20000410000 */
[C---:B------:R-:W-:Y:S01]  /*9850*/  IADD3 R11, PT, PT, R23.reuse, 0x1a0, RZ ;  /* 0x000001a0170b7810 */ /* 0x040fe20007ffe0ff */
[-C--:B------:R-:W-:Y:S01]  /*9860*/  FMUL.FTZ R7, R62, R63.reuse ;  /* 0x0000003f3e077220 */ /* 0x080fe20000410000 */
[C---:B------:R-:W-:Y:S01]  /*9870*/  IADD3 R9, PT, PT, R23.reuse, 0x1c0, RZ ;  /* 0x000001c017097810 */ /* 0x040fe20007ffe0ff */
[-C--:B------:R-:W-:Y:S01]  /*9880*/  FMUL.FTZ R52, R52, R63.reuse ;  /* 0x0000003f34347220 */ /* 0x080fe20000410000 */
[----:B------:R-:W-:Y:S01]  /*9890*/  IADD3 R31, PT, PT, R23, 0x1e0, RZ ;  /* 0x000001e0171f7810 */ /* 0x000fe20007ffe0ff */
[-C--:B------:R-:W-:Y:S01]  /*98a0*/  FMUL.FTZ R37, R50, R63.reuse ;  /* 0x0000003f32257220 */ /* 0x080fe20000410000 */
[----:B------:R-:W-:Y:S01]  /*98b0*/  ISETP.GE.U32.AND P2, PT, R19, UR10, PT ;  /* 0x0000000a13007c0c */ /* 0x000fe2000bf46070 */
        /* <DEDUP_REMOVED lines=11> */
[----:B------:R-:W-:Y:S01]  /*9970*/  SHF.R.S32.HI R18, RZ, 0x1f, R19 ;  /* 0x0000001fff127819 */ /* 0x000fe20000011413 */
[-C--:B------:R-:W-:Y:S01]  /*9980*/  FMUL.FTZ R41, R28, R63.reuse ;  /* 0x0000003f1c297220 */ /* 0x080fe20000410000 */
[----:B------:R-:W-:Y:S01]  /*9990*/  SHF.R.S32.HI R40, RZ, 0x1f, R43 ;  /* 0x0000001fff287819 */ /* 0x000fe2000001142b */
[-C--:B------:R-:W-:Y:S01]  /*99a0*/  FMUL.FTZ R12, R12, R63.reuse ;  /* 0x0000003f0c0c7220 */ /* 0x080fe20000410000 */
[----:B------:R-:W-:Y:S01]  /*99b0*/  SHF.R.S32.HI R38, RZ, 0x1f, R33 ;  /* 0x0000001fff267819 */ /* 0x000fe20000011421 */
[----:B------:R-:W-:Y:S01]  /*99c0*/  FMUL.FTZ R46, R24, R63 ;  /* 0x0000003f182e7220 */ /* 0x000fe20000410000 */
[----:B------:R-:W-:-:S02]  /*99d0*/  SHF.R.S32.HI R29, RZ, 0x1f, R20 ;  /* 0x0000001fff1d7819 */ /* 0x000fc40000011414 */
[----:B------:R-:W-:Y:S02]  /*99e0*/  SHF.R.S32.HI R27, RZ, 0x1f, R11 ;  /* 0x0000001fff1b7819 */ /* 0x000fe4000001140b */
[----:B------:R-:W-:Y:S02]  /*99f0*/  SHF.R.S32.HI R23, RZ, 0x1f, R9 ;  /* 0x0000001fff177819 */ /* 0x000fe40000011409 */
[----:B------:R-:W-:Y:S02]  /*9a00*/  ISETP.GE.U32.AND P3, PT, R31, UR10, PT ;  /* 0x0000000a1f007c0c */ /* 0x000fe4000bf66070 */
[----:B------:R-:W-:Y:S02]  /*9a10*/  ISETP.GE.AND.EX P2, PT, R18, UR11, PT, P2 ;  /* 0x0000000b12007c0c */ /* 0x000fe4000bf46320 */
[----:B------:R-:W-:Y:S02]  /*9a20*/  ISETP.GE.AND.EX P1, PT, R40, UR11, PT, P1 ;  /* 0x0000000b28007c0c */ /* 0x000fe4000bf26310 */
[----:B------:R-:W-:-:S02]  /*9a30*/  ISETP.GE.AND.EX P0, PT, R38, UR11, PT, P0 ;  /* 0x0000000b26007c0c */ /* 0x000fc4000bf06300 */
[----:B------:R-:W-:Y:S02]  /*9a40*/  ISETP.GE.AND.EX P6, PT, R29, UR11, PT, P6 ;  /* 0x0000000b1d007c0c */ /* 0x000fe4000bfc6360 */
[----:B------:R-:W-:Y:S02]  /*9a50*/  ISETP.GE.AND.EX P4, PT, R27, UR11, PT, P4 ;  /* 0x0000000b1b007c0c */ /* 0x000fe4000bf86340 */
        /* <DEDUP_REMOVED lines=20> */
.L_x_798:
[C-C-:B------:R-:W-:Y:S01]  /*9ba0*/  FFMA.FTZ R65, R25.reuse, R45, R22.reuse ;  /* 0x0000002d19417223 */ /* 0x140fe20000010016 */
[C-C-:B------:R-:W-:Y:S01]  /*9bb0*/  FFMA.FTZ R46, R25.reuse, R46, R22.reuse ;  /* 0x0000002e192e7223 */ /* 0x140fe20000010016 */
[----:B------:R-:W-:Y:S01]  /*9bc0*/  BSSY.RECONVERGENT B0, `(.L_x_799) ;  /* 0x000001e000007945 */ /* 0x000fe20003800200 */
[C-C-:B------:R-:W-:Y:S01]  /*9bd0*/  FFMA.FTZ R59, R25.reuse, R7, R22.reuse ;  /* 0x00000007193b7223 */ /* 0x140fe20000010016 */
        /* <DEDUP_REMOVED lines=10> */
[----:B------:R-:W-:Y:S01]  /*9c80*/  FFMA.FTZ R22, R25, R12, R22 ;  /* 0x0000000c19167223 */ /* 0x000fe20000010016 */
[----:B------:R-:W-:Y:S01]  /*9c90*/  FFMA.FTZ R44, R16, R5, -R65 ;  /* 0x00000005102c7223 */ /* 0x000fe20000010841 */
[----:B------:R-:W-:Y:S01]  /*9ca0*/  FFMA.FTZ R46, R17, R4, -R46 ;  /* 0x00000004112e7223 */ /* 0x000fe2000001082e */
[----:B------:R-:W-:Y:S06]  /*9cb0*/  @P2 BRA `(.L_x_800) ;  /* 0x0000000000382947 */ /* 0x000fec0003800000 */
        /* <DEDUP_REMOVED lines=14> */
.L_x_800:
[----:B------:R-:W-:Y:S05]  /*9da0*/  BSYNC.RECONVERGENT B0 ;  /* 0x0000000000007941 */ /* 0x000fea0003800200 */
.L_x_799:
        /* <DEDUP_REMOVED lines=21> */
.L_x_801:
        /* <DEDUP_REMOVED lines=18> */
.L_x_803:
[----:B------:R-:W-:Y:S05]  /*a020*/  BSYNC.RECONVERGENT B0 ;  /* 0x0000000000007941 */ /* 0x000fea0003800200 */
.L_x_802:
        /* <DEDUP_REMOVED lines=21> */
.L_x_804:
        /* <DEDUP_REMOVED lines=18> */
.L_x_806:
[----:B------:R-:W-:Y:S05]  /*a2a0*/  BSYNC.RECONVERGENT B0 ;  /* 0x0000000000007941 */ /* 0x000fea0003800200 */
.L_x_805:
        /* <DEDUP_REMOVED lines=21> */
.L_x_807:
        /* <DEDUP_REMOVED lines=18> */
.L_x_809:
[----:B------:R-:W-:Y:S05]  /*a520*/  BSYNC.RECONVERGENT B0 ;  /* 0x0000000000007941 */ /* 0x000fea0003800200 */
.L_x_808:
        /* <DEDUP_REMOVED lines=21> */
.L_x_810:
        /* <DEDUP_REMOVED lines=18> */
.L_x_812:
[----:B------:R-:W-:Y:S05]  /*a7a0*/  BSYNC.RECONVERGENT B0 ;  /* 0x0000000000007941 */ /* 0x000fea0003800200 */
.L_x_811:
        /* <DEDUP_REMOVED lines=21> */
.L_x_813:
        /* <DEDUP_REMOVED lines=18> */
.L_x_815:
[----:B------:R-:W-:Y:S05]  /*aa20*/  BSYNC.RECONVERGENT B0 ;  /* 0x0000000000007941 */ /* 0x000fea0003800200 */
.L_x_814:
        /* <DEDUP_REMOVED lines=22> */
.L_x_816:
        /* <DEDUP_REMOVED lines=9> */
[----:B------:R-:W-:Y:S01]  /*ac20*/  F2FP.F16.F32.PACK_AB R3, R22, R3 ;  /* 0x000000031603723e */ /* 0x000fe200000000ff */
        /* <DEDUP_REMOVED lines=8> */
.L_x_818:
[----:B------:R-:W-:Y:S05]  /*acb0*/  BSYNC.RECONVERGENT B0 ;  /* 0x0000000000007941 */ /* 0x000fea0003800200 */
.L_x_817:
[----:B0-----:R-:W0:Y:S01]  /*acc0*/  LDC R4, c[0x0][0x374] ;  /* 0x0000dd00ff047b82 */ /* 0x001e220000000800 */
[----:B------:R-:W1:Y:S01]  /*acd0*/  LDCU UR4, c[0x0][0x410] ;  /* 0x00008200ff0477ac */ /* 0x000e620008000800 */
[----:B------:R-:W-:Y:S01]  /*ace0*/  IADD3 R54, PT, PT, R54, 0x1, RZ ;  /* 0x0000000136367810 */ /* 0x000fe20007ffe0ff */
[----:B------:R-:W1:Y:S02]  /*acf0*/  LDCU UR5, c[0x0][0x3e0] ;  /* 0x00007c00ff0577ac */ /* 0x000e640008000800 */
[----:B-1----:R-:W-:Y:S01]  /*ad00*/  UIMAD UR4, UR4, UR5, URZ ;  /* 0x00000005040472a4 */ /* 0x002fe2000f8e02ff */
[----:B0-----:R-:W-:-:S05]  /*ad10*/  IADD3 R57, PT, PT, R4, R57, RZ ;  /* 0x0000003904397210 */ /* 0x001fca0007ffe0ff */
[----:B------:R-:W-:-:S13]  /*ad20*/  ISETP.GE.AND P0, PT, R57, UR4, PT ;  /* 0x0000000439007c0c */ /* 0x000fda000bf06270 */
[----:B------:R-:W-:Y:S05]  /*ad30*/  @!P0 BRA `(.L_x_819) ;  /* 0xffffff5400088947 */ /* 0x000fea000383ffff */
.L_x_752:
[----:B------:R-:W0:Y:S01]  /*ad40*/  LDC R4, c[0x0][0x370] ;  /* 0x0000dc00ff047b82 */ /* 0x000e220000000800 */
        /* <DEDUP_REMOVED lines=14> */
.L_x_821:
[----:B------:R-:W-:Y:S05]  /*ae30*/  BSYNC.RECONVERGENT B0 ;  /* 0x0000000000007941 */ /* 0x000fea0003800200 */
.L_x_820:
        /* <DEDUP_REMOVED lines=11> */
.L_x_823:
[----:B------:R-:W2:Y:S04]  /*aef0*/  LDG.E.STRONG.GPU R5, desc[UR8][R2.64] ;  /* 0x0000000802057981 */ /* 0x000ea8000c1ef900 */
[----:B--2---:R-:W-:Y:S01]  /*af00*/  CCTL.IVALL ;  /* 0x00000000ff00798f */ /* 0x004fe20002000000 */
[----:B------:R-:W-:Y:S05]  /*af10*/  YIELD ;  /* 0x0000000000007946 */ /* 0x000fea0003800000 */
[----:B------:R-:W-:-:S13]  /*af20*/  ISETP.NE.AND P0, PT, R5, R0, PT ;  /* 0x000000000500720c */ /* 0x000fda0003f05270 */
[----:B------:R-:W-:Y:S05]  /*af30*/  @P0 BRA `(.L_x_823) ;  /* 0xfffffffc00ec0947 */ /* 0x000fea000383ffff */
.L_x_822:
        /* <DEDUP_REMOVED lines=75> */
.L_x_826:
        /* <DEDUP_REMOVED lines=29> */
.L_x_825:
[----:B------:R-:W-:Y:S05]  /*b5c0*/  BSYNC.RECONVERGENT B0 ;  /* 0x0000000000007941 */ /* 0x000fea0003800200 */
.L_x_824:
        /* <DEDUP_REMOVED lines=10> */
.L_x_827:
        /* <DEDUP_REMOVED lines=82> */
.L_x_828:
        /* <DEDUP_REMOVED lines=15> */
.L_x_3425:


//--------------------- .text._Z35group_norm_nhwc_bwd_one_pass_kernelI11Fp16IOBf16WLi64ELi42ELi672EEv26Group_norm_nhwc_bwd_params --------------------------
	.section	.text._Z35group_norm_nhwc_bwd_one_pass_kernelI11Fp16IOBf16WLi64ELi42ELi672EEv26Group_norm_nhwc_bwd_params,"ax",@progbits
	.align	128
        .global         _Z35group_norm_nhwc_bwd_one_pass_kernelI11Fp16IOBf16WLi64ELi42ELi672EEv26Group_norm_nhwc_bwd_params
        .type           _Z35group_norm_nhwc_bwd_one_pass_kernelI11Fp16IOBf16WLi64ELi42ELi672EEv26Group_norm_nhwc_bwd_params,@function
        .size           _Z35group_norm_nhwc_bwd_one_pass_kernelI11Fp16IOBf16WLi64ELi42ELi672EEv26Group_norm_nhwc_bwd_params,(.L_x_3426 - _Z35group_norm_nhwc_bwd_one_pass_kernelI11Fp16IOBf16WLi64ELi42ELi672EEv26Group_norm_nhwc_bwd_params)
        .other          _Z35group_norm_nhwc_bwd_one_pass_kernelI11Fp16IOBf16WLi64ELi42ELi672EEv26Group_norm_nhwc_bwd_params,@"STO_CUDA_ENTRY STV_DEFAULT"
_Z35group_norm_nhwc_bwd_one_pass_kernelI11Fp16IOBf16WLi64ELi42ELi672EEv26Group_norm_nhwc_bwd_params:
.text._Z35group_norm_nhwc_bwd_one_pass_kernelI11Fp16IOBf16WLi64ELi42ELi672EEv26Group_norm_nhwc_bwd_params:
        /* <DEDUP_REMOVED lines=24> */
.L_x_854:
[----:B-1----:R-:W2:Y:S01]  /*0180*/  LDC R7, c[0x0][0x410] ;  /* 0x00010400ff077b82 */ /* 0x002ea20000000800 */
[----:B------:R-:W-:Y:S01]  /*0190*/  IABS R6, R28 ;  /* 0x0000001c00067213 */ /* 0x000fe20000000000 */
[----:B------:R-:W3:Y:S01]  /*01a0*/  LDCU.128 UR4, c[0x0][0x400] ;  /* 0x00008000ff0477ac */ /* 0x000ee20008000c00 */
[----:B------:R-:W-:-:S05]  /*01b0*/  ISETP.GE.AND P1, PT, R28, RZ, PT ;  /* 0x000000ff1c00720c */ /* 0x000fca0003f26270 */
[----:B------:R-:W4:Y:S08]  /*01c0*/  LDC.64 R12, c[0x0][0x3b8] ;  /* 0x0000ee00ff0c7b82 */ /* 0x000f300000000a00 */
[----:B------:R-:W1:Y:S01]  /*01d0*/  LDC R10, c[0x0][0x41c] ;  /* 0x00010700ff0a7b82 */ /* 0x000e620000000800 */
[----:B--2---:R-:W-:-:S04]  /*01e0*/  IABS R15, R7 ;  /* 0x00000007000f7213 */ /* 0x004fc80000000000 */
[----:B------:R-:W2:Y:S01]  /*01f0*/  I2F.RP R3, R15 ;  /* 0x0000000f00037306 */ /* 0x000ea20000209400 */
[----:B----4-:R-:W-:-:S06]  /*0200*/  IMAD.WIDE R12, R28, 0x8, R12 ;  /* 0x000000081c0c7825 */ /* 0x010fcc00078e020c */
[----:B------:R-:W4:Y:S01]  /*0210*/  LDG.E.64 R12, desc[UR12][R12.64] ;  /* 0x0000000c0c0c7981 */ /* 0x000f22000c1e1b00 */
[----:B--2---:R-:W2:Y:S02]  /*0220*/  MUFU.RCP R3, R3 ;  /* 0x0000000300037308 */ /* 0x004ea40000001000 */
[----:B0-2---:R-:W-:-:S06]  /*0230*/  IADD3 R8, PT, PT, R3, 0xffffffe, RZ ;  /* 0x0ffffffe03087810 */ /* 0x005fcc0007ffe0ff */
[----:B------:R2:W0:Y:S02]  /*0240*/  F2I.FTZ.U32.TRUNC.NTZ R9, R8 ;  /* 0x0000000800097305 */ /* 0x000424000021f000 */
[----:B--2---:R-:W-:Y:S02]  /*0250*/  MOV R8, RZ ;  /* 0x000000ff00087202 */ /* 0x004fe40000000f00 */
[----:B0-----:R-:W-:-:S05]  /*0260*/  IADD3 R4, PT, PT, RZ, -R9, RZ ;  /* 0x80000009ff047210 */ /* 0x001fca0007ffe0ff */
[----:B------:R-:W-:-:S04]  /*0270*/  IMAD R11, R4, R15, RZ ;  /* 0x0000000f040b7224 */ /* 0x000fc800078e02ff */
[----:B------:R-:W-:Y:S01]  /*0280*/  IMAD.HI.U32 R9, R9, R11, R8 ;  /* 0x0000000b09097227 */ /* 0x000fe200078e0008 */
[----:B------:R-:W-:-:S05]  /*0290*/  LOP3.LUT R8, R21, 0xffff, RZ, 0xc0, !PT ;  /* 0x0000ffff15087812 */ /* 0x000fca00078ec0ff */
[----:B------:R-:W-:-:S05]  /*02a0*/  IMAD.HI.U32 R4, R9, R6, RZ ;  /* 0x0000000609047227 */ /* 0x000fca00078e00ff */
[----:B------:R-:W-:-:S05]  /*02b0*/  IADD3 R3, PT, PT, -R4, RZ, RZ ;  /* 0x000000ff04037210 */ /* 0x000fca0007ffe1ff */
[C---:B------:R-:W-:Y:S02]  /*02c0*/  IMAD R6, R15.reuse, R3, R6 ;  /* 0x000000030f067224 */ /* 0x040fe400078e0206 */
[----:B------:R-:W-:Y:S01]  /*02d0*/  IMAD R3, R8, 0xc31, RZ ;  /* 0x00000c3108037824 */ /* 0x000fe200078e02ff */
[----:B------:R-:W-:Y:S02]  /*02e0*/  LOP3.LUT R8, R28, R7, RZ, 0x3c, !PT ;  /* 0x000000071c087212 */ /* 0x000fe400078e3cff */
[----:B------:R-:W-:Y:S02]  /*02f0*/  ISETP.GT.U32.AND P4, PT, R15, R6, PT ;  /* 0x000000060f00720c */ /* 0x000fe40003f84070 */
[----:B------:R-:W-:Y:S02]  /*0300*/  SHF.R.U32.HI R3, RZ, 0x10, R3 ;  /* 0x00000010ff037819 */ /* 0x000fe40000011603 */
[----:B------:R-:W-:-:S03]  /*0310*/  ISETP.GE.AND P2, PT, R8, RZ, PT ;  /* 0x000000ff0800720c */ /* 0x000fc60003f46270 */
[----:B-1----:R-:W-:-:S05]  /*0320*/  IMAD R9, R10, UR8, R3 ;  /* 0x000000080a097c24 */ /* 0x002fca000f8e0203 */
[----:B---3--:R-:W-:Y:S02]  /*0330*/  ISETP.GE.U32.AND P0, PT, R9, UR4, PT ;  /* 0x0000000409007c0c */ /* 0x008fe4000bf06070 */
[-C--:B------:R-:W-:Y:S02]  /*0340*/  @!P4 IADD3 R6, PT, PT, R6, -R15.reuse, RZ ;  /* 0x8000000f0606c210 */ /* 0x080fe40007ffe0ff */
[----:B------:R-:W-:Y:S02]  /*0350*/  SHF.R.S32.HI R11, RZ, 0x1f, R9 ;  /* 0x0000001fff0b7819 */ /* 0x000fe40000011409 */
[----:B------:R-:W-:Y:S02]  /*0360*/  ISETP.GE.U32.AND P3, PT, R6, R15, PT ;  /* 0x0000000f0600720c */ /* 0x000fe40003f66070 */
[----:B------:R-:W-:Y:S02]  /*0370*/  ISETP.GE.AND.EX P0, PT, R11, UR5, PT, P0 ;  /* 0x000000050b007c0c */ /* 0x000fe4000bf06300 */
[----:B------:R-:W-:-:S02]  /*0380*/  ISETP.GT.U32.AND P5, PT, R15, R6, PT ;  /* 0x000000060f00720c */ /* 0x000fc40003fa4070 */
[----:B------:R-:W-:Y:S02]  /*0390*/  IADD3 R15, PT, PT, R6, -R15, RZ ;  /* 0x8000000f060f7210 */ /* 0x000fe40007ffe0ff */
[----:B------:R-:W-:Y:S02]  /*03a0*/  IADD3 R27, PT, PT, R9, 0x20, RZ ;  /* 0x00000020091b7810 */ /* 0x000fe40007ffe0ff */
[----:B------:R-:W-:Y:S02]  /*03b0*/  SEL R15, R15, R6, !P5 ;  /* 0x000000060f0f7207 */ /* 0x000fe40006800000 */
[----:B------:R-:W-:Y:S02]  /*03c0*/  @!P4 IADD3 R4, PT, PT, R4, 0x1, RZ ;  /* 0x000000010404c810 */ /* 0x000fe40007ffe0ff */
[----:B------:R-:W-:Y:S01]  /*03d0*/  ISETP.NE.AND P4, PT, R7, RZ, PT ;  /* 0x000000ff0700720c */ /* 0x000fe20003f85270 */
[----:B------:R-:W0:Y:S01]  /*03e0*/  @!P0 LDC.64 R22, c[0x0][0x3a0] ;  /* 0x0000e800ff168b82 */ /* 0x000e220000000a00 */
[----:B------:R-:W-:-:S02]  /*03f0*/  LOP3.LUT R8, RZ, R7, RZ, 0x33, !PT ;  /* 0x00000007ff087212 */ /* 0x000fc400078e33ff */
[----:B------:R-:W-:Y:S02]  /*0400*/  @!P1 IADD3 R15, PT, PT, -R15, RZ, RZ ;  /* 0x000000ff0f0f9210 */ /* 0x000fe40007ffe1ff */
[----:B------:R-:W-:Y:S02]  /*0410*/  ISETP.GE.U32.AND P1, PT, R27, UR4, PT ;  /* 0x000000041b007c0c */ /* 0x000fe4000bf26070 */
[----:B------:R-:W-:Y:S01]  /*0420*/  SHF.R.S32.HI R17, RZ, 0x1f, R27 ;  /* 0x0000001fff117819 */ /* 0x000fe2000001141b */
[----:B------:R-:W1:Y:S01]  /*0430*/  @!P0 LDC.64 R6, c[0x0][0x3f8] ;  /* 0x0000fe00ff068b82 */ /* 0x000e620000000a00 */
[----:B------:R-:W-:Y:S02]  /*0440*/  @P3 IADD3 R4, PT, PT, R4, 0x1, RZ ;  /* 0x0000000104043810 */ /* 0x000fe40007ffe0ff */
[----:B------:R-:W-:Y:S02]  /*0450*/  SEL R30, R8, R15, !P4 ;  /* 0x0000000f081e7207 */ /* 0x000fe40006000000 */
[----:B------:R-:W-:Y:S01]  /*0460*/  ISETP.GE.AND.EX P1, PT, R17, UR5, PT, P1 ;  /* 0x0000000511007c0c */ /* 0x000fe2000bf26310 */
[----:B------:R-:W2:Y:S01]  /*0470*/  LDCU.U8 UR5, c[0x0][0x414] ;  /* 0x00008280ff0577ac */ /* 0x000ea20008000000 */
[----:B------:R-:W-:Y:S01]  /*0480*/  @!P2 IADD3 R4, PT, PT, -R4, RZ, RZ ;  /* 0x000000ff0404a210 */ /* 0x000fe20007ffe1ff */
[----:B------:R-:W-:-:S03]  /*0490*/  IMAD R19, R30, 0x2a, RZ ;  /* 0x0000002a1e137824 */ /* 0x000fc600078e02ff */
[----:B------:R-:W-:Y:S02]  /*04a0*/  SEL R15, R8, R4, !P4 ;  /* 0x00000004080f7207 */ /* 0x000fe40006000000 */
[C---:B------:R-:W-:Y:S02]  /*04b0*/  IADD3 R32, P2, PT, R19.reuse, R2, RZ ;  /* 0x0000000213207210 */ /* 0x040fe40007f5e0ff */
[----:B------:R-:W-:Y:S02]  /*04c0*/  SHF.R.S32.HI R2, RZ, 0x1f, R15 ;  /* 0x0000001fff027819 */ /* 0x000fe4000001140f */
[----:B------:R-:W-:Y:S02]  /*04d0*/  LEA.HI.X.SX32 R33, R19, RZ, 0x1, P2 ;  /* 0x000000ff13217211 */ /* 0x000fe400010f0eff */
[----:B------:R-:W3:Y:S01]  /*04e0*/  @!P1 LDC.64 R18, c[0x0][0x3f8] ;  /* 0x0000fe00ff129b82 */ /* 0x000ee20000000a00 */
[----:B------:R-:W-:Y:S02]  /*04f0*/  IMAD R2, R2, UR6, RZ ;  /* 0x0000000602027c24 */ /* 0x000fe4000f8e02ff */
[----:B------:R-:W-:-:S04]  /*0500*/  IMAD.WIDE.U32 R32, R15, UR6, R32 ;  /* 0x000000060f207c25 */ /* 0x000fc8000f8e0020 */
[----:B------:R-:W-:Y:S02]  /*0510*/  IMAD R35, R15, UR7, R2 ;  /* 0x000000070f237c24 */ /* 0x000fe4000f8e0202 */
[----:B-1----:R-:W-:Y:S01]  /*0520*/  @!P0 IMAD R2, R11, R6, RZ ;  /* 0x000000060b028224 */ /* 0x002fe200078e02ff */
[----:B------:R-:W-:Y:S02]  /*0530*/  @!P0 MOV R34, R32 ;  /* 0x0000002000228202 */ /* 0x000fe40000000f00 */
[----:B------:R-:W-:Y:S01]  /*0540*/  IADD3 R35, PT, PT, R33, R35, RZ ;  /* 0x0000002321237210 */ /* 0x000fe20007ffe0ff */
[----:B------:R-:W-:Y:S01]  /*0550*/  @!P0 IMAD R11, R9, R7, R2 ;  /* 0x00000007090b8224 */ /* 0x000fe200078e0202 */
[----:B--2---:R-:W-:Y:S02]  /*0560*/  ISETP.NE.AND P2, PT, RZ, UR5, PT ;  /* 0x00000005ff007c0c */ /* 0x004fe4000bf45270 */
[----:B------:R-:W-:Y:S01]  /*0570*/  PRMT R2, R3, 0x9910, RZ ;  /* 0x0000991003027816 */ /* 0x000fe200000000ff */
[----:B------:R-:W-:-:S02]  /*0580*/  @!P0 IMAD.WIDE.U32 R6, R9, R6, R34 ;  /* 0x0000000609068225 */ /* 0x000fc400078e0022 */
[----:B------:R-:W1:Y:S02]  /*0590*/  @!P1 LDC.64 R8, c[0x0][0x3a0] ;  /* 0x0000e800ff089b82 */ /* 0x000e640000000a00 */
[----:B------:R-:W-:Y:S01]  /*05a0*/  IMAD R2, R2, 0x15, RZ ;  /* 0x0000001502027824 */ /* 0x000fe200078e02ff */
[----:B------:R-:W-:Y:S02]  /*05b0*/  @!P0 IADD3 R3, PT, PT, R7, R11, RZ ;  /* 0x0000000b07038210 */ /* 0x000fe40007ffe0ff */
[C---:B------:R-:W-:Y:S02]  /*05c0*/  @!P0 SHF.L.U32 R31, R6.reuse, 0x1, RZ ;  /* 0x00000001061f8819 */ /* 0x040fe400000006ff */
[----:B------:R-:W-:Y:S01]  /*05d0*/  IADD3 R4, PT, PT, RZ, -R2, RZ ;  /* 0x80000002ff047210 */ /* 0x000fe20007ffe0ff */
[----:B---3--:R-:W-:Y:S01]  /*05e0*/  @!P1 IMAD R2, R17, R18, RZ ;  /* 0x0000001211029224 */ /* 0x008fe200078e02ff */
[----:B------:R-:W-:Y:S01]  /*05f0*/  @!P0 SHF.L.U64.HI R3, R6, 0x1, R3 ;  /* 0x0000000106038819 */ /* 0x000fe20000010203 */
[----:B------:R-:W2:Y:S01]  /*0600*/  @P2 LDC.64 R14, c[0x0][0x3b0] ;  /* 0x0000ec00ff0e2b82 */ /* 0x000ea20000000a00 */
[----:B------:R-:W-:-:S07]  /*0610*/  PRMT R4, R4, 0x7710, RZ ;  /* 0x0000771004047816 */ /* 0x000fce00000000ff */
[----:B------:R-:W3:Y:S01]  /*0620*/  @!P0 LDC.64 R6, c[0x0][0x398] ;  /* 0x0000e600ff068b82 */ /* 0x000ee20000000a00 */
[----:B------:R-:W-:-:S07]  /*0630*/  IADD3 R4, PT, PT, R4, R21, RZ ;  /* 0x0000001504047210 */ /* 0x000fce0007ffe0ff */
[----:B------:R-:W1:Y:S08]  /*0640*/  @!P1 LDC.64 R10, c[0x0][0x398] ;  /* 0x0000e600ff0a9b82 */ /* 0x000e700000000a00 */
[----:B------:R-:W1:Y:S01]  /*0650*/  LDC.64 R16, c[0x0][0x3a8] ;  /* 0x0000ea00ff107b82 */ /* 0x000e620000000a00 */
[----:B------:R-:W-:Y:S02]  /*0660*/  @!P1 MOV R24, R32 ;  /* 0x0000002000189202 */ /* 0x000fe40000000f00 */
[----:B------:R-:W-:-:S02]  /*0670*/  @!P1 MOV R25, R35 ;  /* 0x0000002300199202 */ /* 0x000fc40000000f00 */
[----:B------:R-:W-:Y:S01]  /*0680*/  SHF.L.U32 R4, R4, 0x1, RZ ;  /* 0x0000000104047819 */ /* 0x000fe200000006ff */
[C---:B------:R-:W-:Y:S02]  /*0690*/  @!P1 IMAD R37, R27.reuse, R19, R2 ;  /* 0x000000131b259224 */ /* 0x040fe400078e0202 */
[----:B------:R-:W-:Y:S01]  /*06a0*/  @!P1 IMAD.WIDE.U32 R18, R27, R18, R24 ;  /* 0x000000121b129225 */ /* 0x000fe200078e0018 */
[----:B------:R-:W-:Y:S02]  /*06b0*/  LOP3.LUT R2, R4, 0xffff, RZ, 0xc0, !PT ;  /* 0x0000ffff04027812 */ /* 0x000fe400078ec0ff */
[----:B0-----:R-:W-:Y:S02]  /*06c0*/  @!P0 IADD3 R22, P3, PT, R31, R22, RZ ;  /* 0x000000161f168210 */ /* 0x001fe40007f7e0ff */
[----:B------:R-:W-:Y:S01]  /*06d0*/  @!P1 IADD3 R37, PT, PT, R19, R37, RZ ;  /* 0x0000002513259210 */ /* 0x000fe20007ffe0ff */
[----:B------:R-:W-:Y:S01]  /*06e0*/  IMAD R19, R30, 0x2a, R2 ;  /* 0x0000002a1e137824 */ /* 0x000fe200078e0202 */
[----:B------:R-:W-:-:S02]  /*06f0*/  @!P1 SHF.L.U32 R25, R18, 0x1, RZ ;  /* 0x0000000112199819 */ /* 0x000fc400000006ff */
[----:B------:R-:W-:Y:S01]  /*0700*/  @!P0 IADD3.X R23, PT, PT, R3, R23, RZ, P3, !PT ;  /* 0x0000001703178210 */ /* 0x000fe20001ffe4ff */
[----:B--2---:R-:W-:Y:S01]  /*0710*/  @P2 IMAD.WIDE R14, R19, 0x2, R14 ;  /* 0x00000002130e2825 */ /* 0x004fe200078e020e */
[----:B------:R-:W-:Y:S02]  /*0720*/  @!P1 SHF.L.U64.HI R18, R18, 0x1, R37 ;  /* 0x0000000112129819 */ /* 0x000fe40000010225 */
[----:B---3--:R-:W-:Y:S02]  /*0730*/  @!P0 IADD3 R6, P3, PT, R31, R6, RZ ;  /* 0x000000061f068210 */ /* 0x008fe40007f7e0ff */
[----:B-1----:R-:W-:Y:S01]  /*0740*/  @!P1 IADD3 R8, P4, PT, R25, R8, RZ ;  /* 0x0000000819089210 */ /* 0x002fe20007f9e0ff */
[----:B------:R-:W-:Y:S01]  /*0750*/  IMAD.WIDE R16, R19, 0x2, R16 ;  /* 0x0000000213107825 */ /* 0x000fe200078e0210 */
[----:B------:R-:W-:Y:S02]  /*0760*/  @!P1 IADD3 R10, P5, PT, R25, R10, RZ ;  /* 0x0000000a190a9210 */ /* 0x000fe40007fbe0ff */
[----:B------:R-:W-:-:S02]  /*0770*/  CS2R R24, SRZ ;  /* 0x0000000000187805 */ /* 0x000fc4000001ff00 */
[----:B------:R-:W-:Y:S01]  /*0780*/  @!P0 IADD3.X R7, PT, PT, R3, R7, RZ, P3, !PT ;  /* 0x0000000703078210 */ /* 0x000fe20001ffe4ff */
[----:B------:R-:W2:Y:S01]  /*0790*/  @P2 LDG.E.U16 R19, desc[UR12][R14.64] ;  /* 0x0000000c0e132981 */ /* 0x000ea2000c1e1500 */
[C---:B------:R-:W-:Y:S02]  /*07a0*/  @!P1 IADD3.X R9, PT, PT, R18.reuse, R9, RZ, P4, !PT ;  /* 0x0000000912099210 */ /* 0x040fe400027fe4ff */
[----:B------:R-:W-:Y:S01]  /*07b0*/  @!P1 IADD3.X R11, PT, PT, R18, R11, RZ, P5, !PT ;  /* 0x0000000b120b9210 */ /* 0x000fe20002ffe4ff */
[----:B------:R-:W3:Y:S04]  /*07c0*/  LDG.E.U16 R3, desc[UR12][R16.64] ;  /* 0x0000000c10037981 */ /* 0x000ee8000c1e1500 */
[----:B------:R-:W3:Y:S04]  /*07d0*/  @P2 LDG.E.U16 R18, desc[UR12][R14.64+0x2] ;  /* 0x0000020c0e122981 */ /* 0x000ee8000c1e1500 */
[----:B------:R-:W3:Y:S04]  /*07e0*/  LDG.E.U16 R4, desc[UR12][R16.64+0x2] ;  /* 0x0000020c10047981 */ /* 0x000ee8000c1e1500 */
[----:B------:R-:W5:Y:S04]  /*07f0*/  @!P1 LDG.E R25, desc[UR12][R8.64] ;  /* 0x0000000c08199981 */ /* 0x000f68000c1e1900 */
[----:B------:R-:W5:Y:S01]  /*0800*/  @!P1 LDG.E R24, desc[UR12][R10.64] ;  /* 0x0000000c0a189981 */ /* 0x000f62000c1e1900 */
[----:B------:R-:W-:-:S06]  /*0810*/  CS2R R26, SRZ ;  /* 0x00000000001a7805 */ /* 0x000fcc000001ff00 */
[----:B------:R0:W5:Y:S04]  /*0820*/  @!P0 LDG.E R27, desc[UR12][R22.64] ;  /* 0x0000000c161b8981 */ /* 0x000168000c1e1900 */
[----:B------:R1:W5:Y:S01]  /*0830*/  @!P0 LDG.E R26, desc[UR12][R6.64] ;  /* 0x0000000c061a8981 */ /* 0x000362000c1e1900 */
[----:B----4-:R-:W-:-:S13]  /*0840*/  R2UR UR9, R12 ;  /* 0x000000000c0972ca */ /* 0x010fda00000e0000 */
[----:B------:R-:W-:-:S05]  /*0850*/  MOV R12, UR9 ;  /* 0x00000009000c7c02 */ /* 0x000fca0008000f00 */
[----:B------:R-:W-:-:S05]  /*0860*/  FFMA.FTZ R13, -R12, UR9, R13 ;  /* 0x000000090c0d7c23 */ /* 0x000fca000801010d */
[----:B------:R-:W-:-:S13]  /*0870*/  FSETP.GTU.FTZ.AND P0, PT, R13, RZ, PT ;  /* 0x000000ff0d00720b */ /* 0x000fda0003f1c000 */
[----:B------:R-:W-:-:S05]  /*0880*/  VOTEU.ANY UP0, P0 ;  /* 0x0000000000ff7886 */ /* 0x000fca0000000100 */
[----:B------:R-:W4:Y:S01]  /*0890*/  @UP0 LDCU UR4, c[0x0][0x3c0] ;  /* 0x00007800ff0407ac */ /* 0x000f220008000800 */
[----:B------:R-:W-:-:S13]  /*08a0*/  PLOP3.LUT P0, PT, PT, PT, UP0, 0x80, 0x8 ;  /* 0x000000000008781c */ /* 0x000fda0003f0f008 */
[----:B----4-:R-:W-:-:S06]  /*08b0*/  @P0 FADD.FTZ R12, R13, UR4 ;  /* 0x000000040d0c0e21 */ /* 0x010fcc0008010000 */
[----:B------:R-:W4:Y:S01]  /*08c0*/  @P0 MUFU.RSQ R12, R12 ;  /* 0x0000000c000c0308 */ /* 0x000f220000001400 */
[----:B------:R-:W-:Y:S01]  /*08d0*/  UISETP.NE.AND UP1, UPT, UR5, URZ, UPT ;  /* 0x000000ff0500728c */ /* 0x000fe2000bf25270 */
[----:B0-----:R-:W-:Y:S01]  /*08e0*/  CS2R R22, SRZ ;  /* 0x0000000000167805 */ /* 0x001fe2000001ff00 */
[----:B------:R-:W-:Y:S01]  /*08f0*/  UMOV UR6, 0x3f800000 ;  /* 0x3f80000000067882 */ /* 0x000fe20000000000 */
[----:B----4-:R-:W-:-:S13]  /*0900*/  @P0 R2UR UR4, R12 ;  /* 0x000000000c0402ca */ /* 0x010fda00000e0000 */
[----:B------:R-:W-:Y:S01]  /*0910*/  @UP0 UMOV UR6, UR4 ;  /* 0x0000000400060c82 */ /* 0x000fe20008000000 */
[----:B--2---:R-:W-:Y:S02]  /*0920*/  @P2 SHF.L.U32 R23, R19, 0x10, RZ ;  /* 0x0000001013172819 */ /* 0x004fe400000006ff */
[----:B---3--:R-:W-:Y:S02]  /*0930*/  SHF.L.U32 R3, R3, 0x10, RZ ;  /* 0x0000001003037819 */ /* 0x008fe400000006ff */
[----:B------:R-:W-:Y:S02]  /*0940*/  @P2 SHF.L.U32 R22, R18, 0x10, RZ ;  /* 0x0000001012162819 */ /* 0x000fe400000006ff */
[----:B------:R-:W-:Y:S01]  /*0950*/  SHF.L.U32 R4, R4, 0x10, RZ ;  /* 0x0000001004047819 */ /* 0x000fe200000006ff */
[----:B-1----:R-:W-:Y:S06]  /*0960*/  BRA.U UP1, `(.L_x_830) ;  /* 0x0000000101947547 */ /* 0x002fec000b800000 */
        /* <DEDUP_REMOVED lines=9> */
[----:B------:R-:W-:Y:S01]  /*0a00*/  FMUL.FTZ R11, R4, R7 ;  /* 0x00000007040b7220 */ /* 0x000fe20000410000 */
[----:B------:R-:W-:Y:S01]  /*0a10*/  FMUL.FTZ R10, R10, UR6 ;  /* 0x000000060a0a7c20 */ /* 0x000fe20008410000 */
[----:B------:R-:W-:Y:S01]  /*0a20*/  FADD.FTZ R14, RZ, R12 ;  /* 0x0000000cff0e7221 */ /* 0x000fe20000010000 */
[----:B------:R-:W-:Y:S01]  /*0a30*/  FFMA.FTZ R13, R9, R12, RZ ;  /* 0x0000000c090d7223 */ /* 0x000fe200000100ff */
[----:B------:R-:W-:Y:S02]  /*0a40*/  HADD2.F32 R8, -RZ, R24.H0_H0 ;  /* 0x20000018ff087230 */ /* 0x000fe40000004100 */
[----:B------:R-:W-:Y:S01]  /*0a50*/  FADD.FTZ R16, R15, -UR9 ;  /* 0x800000090f107e21 */ /* 0x000fe20008010000 */
[----:B------:R-:W-:Y:S01]  /*0a60*/  FADD.FTZ R12, R11, R14 ;  /* 0x0000000e0b0c7221 */ /* 0x000fe20000010000 */
[----:B------:R-:W-:-:S02]  /*0a70*/  HADD2.F32 R15, -RZ, R25.H1_H1 ;  /* 0x30000019ff0f7230 */ /* 0x000fc40000004100 */
[----:B------:R-:W-:Y:S01]  /*0a80*/  FFMA.FTZ R14, R10, R11, R13 ;  /* 0x0000000b0a0e7223 */ /* 0x000fe2000001000d */
[----:B------:R-:W-:Y:S01]  /*0a90*/  FMUL.FTZ R17, R3, R8 ;  /* 0x0000000803117220 */ /* 0x000fe20000410000 */
[----:B------:R-:W-:Y:S01]  /*0aa0*/  FMUL.FTZ R11, R16, UR6 ;  /* 0x00000006100b7c20 */ /* 0x000fe20008410000 */
[----:B------:R-:W-:Y:S02]  /*0ab0*/  HADD2.F32 R13, -RZ, R24.H1_H1 ;  /* 0x30000018ff0d7230 */ /* 0x000fe40000004100 */
[----:B------:R-:W-:Y:S01]  /*0ac0*/  FADD.FTZ R15, R15, -UR9 ;  /* 0x800000090f0f7e21 */ /* 0x000fe20008010000 */
[----:B------:R-:W-:Y:S01]  /*0ad0*/  FADD.FTZ R12, R12, R17 ;  /* 0x000000110c0c7221 */ /* 0x000fe20000010000 */
[----:B------:R-:W-:Y:S01]  /*0ae0*/  FFMA.FTZ R14, R11, R17, R14 ;  /* 0x000000110b0e7223 */ /* 0x000fe2000001000e */
[----:B------:R-:W-:Y:S01]  /*0af0*/  FADD.FTZ R17, RZ, R6 ;  /* 0x00000006ff117221 */ /* 0x000fe20000010000 */
[----:B------:R-:W-:Y:S01]  /*0b00*/  FFMA.FTZ R9, R6, R9, RZ ;  /* 0x0000000906097223 */ /* 0x000fe200000100ff */
[----:B------:R-:W-:Y:S01]  /*0b10*/  FMUL.FTZ R19, R4, R13 ;  /* 0x0000000d04137220 */ /* 0x000fe20000410000 */
[----:B------:R-:W-:Y:S01]  /*0b20*/  FMUL.FTZ R15, R15, UR6 ;  /* 0x000000060f0f7c20 */ /* 0x000fe20008410000 */
[----:B------:R-:W-:Y:S01]  /*0b30*/  FFMA.FTZ R16, R7, R10, RZ ;  /* 0x0000000a07107223 */ /* 0x000fe200000100ff */
[----:B------:R-:W-:Y:S01]  /*0b40*/  FADD.FTZ R18, RZ, R7 ;  /* 0x00000007ff127221 */ /* 0x000fe20000010000 */
[C---:B------:R-:W-:Y:S01]  /*0b50*/  FADD.FTZ R10, R8.reuse, R17 ;  /* 0x00000011080a7221 */ /* 0x040fe20000010000 */
[----:B------:R-:W-:Y:S01]  /*0b60*/  FADD.FTZ R6, R19, R12 ;  /* 0x0000000c13067221 */ /* 0x000fe20000010000 */
[----:B------:R-:W-:Y:S01]  /*0b70*/  FFMA.FTZ R8, R8, R11, R9 ;  /* 0x0000000b08087223 */ /* 0x000fe20000010009 */
[----:B------:R-:W-:Y:S01]  /*0b80*/  FFMA.FTZ R12, R15, R19, R14 ;  /* 0x000000130f0c7223 */ /* 0x000fe2000001000e */
[C---:B------:R-:W-:Y:S01]  /*0b90*/  FADD.FTZ R11, R13.reuse, R18 ;  /* 0x000000120d0b7221 */ /* 0x040fe20000010000 */
[----:B------:R-:W-:Y:S01]  /*0ba0*/  FFMA.FTZ R9, R13, R15, R16 ;  /* 0x0000000f0d097223 */ /* 0x000fe20000010010 */
[----:B------:R-:W-:Y:S06]  /*0bb0*/  BRA `(.L_x_831) ;  /* 0x00000004002c7947 */ /* 0x000fec0003800000 */
.L_x_830:
[----:B-----5:R-:W-:Y:S02]  /*0bc0*/  HADD2.F32 R6, -RZ, R27.H0_H0 ;  /* 0x2000001bff067230 */ /* 0x020fe40000004100 */
[--C-:B------:R-:W-:Y:S02]  /*0bd0*/  HADD2.F32 R9, -RZ, R25.reuse.H0_H0 ;  /* 0x20000019ff097230 */ /* 0x100fe40000004100 */
[----:B------:R-:W-:Y:S02]  /*0be0*/  HADD2.F32 R10, -RZ, R25.H1_H1 ;  /* 0x30000019ff0a7230 */ /* 0x000fe40000004100 */
[----:B------:R-:W-:Y:S01]  /*0bf0*/  FADD.FTZ R7, R6, -UR9 ;  /* 0x8000000906077e21 */ /* 0x000fe20008010000 */
[----:B------:R-:W-:-:S03]  /*0c00*/  HADD2.F32 R6, -RZ, R27.H1_H1 ;  /* 0x3000001bff067230 */ /* 0x000fc60000004100 */
[----:B------:R-:W-:Y:S02]  /*0c10*/  FMUL.FTZ R8, R7, UR6 ;  /* 0x0000000607087c20 */ /* 0x000fe40008410000 */
[----:B------:R-:W-:Y:S02]  /*0c20*/  FADD.FTZ R6, R6, -UR9 ;  /* 0x8000000906067e21 */ /* 0x000fe40008010000 */
[----:B------:R-:W-:Y:S01]  /*0c30*/  FFMA.FTZ R13, R3, R8, R23 ;  /* 0x00000008030d7223 */ /* 0x000fe20000010017 */
[----:B------:R-:W-:Y:S01]  /*0c40*/  FADD.FTZ R8, R9, -UR9 ;  /* 0x8000000909087e21 */ /* 0x000fe20008010000 */
[----:B------:R-:W-:Y:S01]  /*0c50*/  FMUL.FTZ R7, R6, UR6 ;  /* 0x0000000606077c20 */ /* 0x000fe20008410000 */
[----:B------:R-:W-:Y:S01]  /*0c60*/  FADD.FTZ R9, R10, -UR9 ;  /* 0x800000090a097e21 */ /* 0x000fe20008010000 */
[----:B------:R-:W-:Y:S01]  /*0c70*/  FMUL.FTZ R12, R13, -1.4426950216293334961 ;  /* 0xbfb8aa3b0d0c7820 */ /* 0x000fe20000410000 */
[----:B------:R-:W-:Y:S01]  /*0c80*/  FMUL.FTZ R8, R8, UR6 ;  /* 0x0000000608087c20 */ /* 0x000fe20008410000 */
[----:B------:R-:W-:Y:S01]  /*0c90*/  FFMA.FTZ R11, R4, R7, R22 ;  /* 0x00000007040b7223 */ /* 0x000fe20000010016 */
[----:B------:R-:W-:-:S02]  /*0ca0*/  FMUL.FTZ R9, R9, UR6 ;  /* 0x0000000609097c20 */ /* 0x000fc40008410000 */
[----:B------:R-:W-:Y:S01]  /*0cb0*/  FFMA.FTZ R6, R3, R8, R23 ;  /* 0x0000000803067223 */ /* 0x000fe20000010017 */
[----:B------:R-:W0:Y:S01]  /*0cc0*/  MUFU.EX2 R12, R12 ;  /* 0x0000000c000c7308 */ /* 0x000e220000000800 */
[----:B------:R-:W-:Y:S01]  /*0cd0*/  FMUL.FTZ R17, R11, -1.4426950216293334961 ;  /* 0xbfb8aa3b0b117820 */ /* 0x000fe20000410000 */
[----:B------:R-:W-:Y:S01]  /*0ce0*/  FFMA.FTZ R10, R4, R9, R22 ;  /* 0x00000009040a7223 */ /* 0x000fe20000010016 */
[----:B------:R-:W-:-:S03]  /*0cf0*/  FMUL.FTZ R19, R6, -1.4426950216293334961 ;  /* 0xbfb8aa3b06137820 */ /* 0x000fc60000410000 */
[----:B------:R-:W-:Y:S01]  /*0d00*/  FMUL.FTZ R31, R10, -1.4426950216293334961 ;  /* 0xbfb8aa3b0a1f7820 */ /* 0x000fe20000410000 */
[----:B------:R-:W1:Y:S04]  /*0d10*/  MUFU.EX2 R17, R17 ;  /* 0x0000001100117308 */ /* 0x000e680000000800 */
[----:B------:R-:W2:Y:S01]  /*0d20*/  MUFU.EX2 R19, R19 ;  /* 0x0000001300137308 */ /* 0x000ea20000000800 */
[----:B0-----:R-:W-:-:S03]  /*0d30*/  FADD.FTZ R14, R12, 1 ;  /* 0x3f8000000c0e7421 */ /* 0x001fc60000010000 */
[----:B------:R-:W0:Y:S04]  /*0d40*/  MUFU.EX2 R16, R31 ;  /* 0x0000001f00107308 */ /* 0x000e280000000800 */
[----:B------:R-:W3:Y:S01]  /*0d50*/  MUFU.RCP R14, R14 ;  /* 0x0000000e000e7308 */ /* 0x000ee20000001000 */
[----:B-1----:R-:W-:Y:S01]  /*0d60*/  FADD.FTZ R15, R17, 1 ;  /* 0x3f800000110f7421 */ /* 0x002fe20000010000 */
[----:B------:R-:W-:Y:S02]  /*0d70*/  HADD2.F32 R17, -RZ, R26.H0_H0 ;  /* 0x2000001aff117230 */ /* 0x000fe40000004100 */
[----:B--2---:R-:W-:-:S04]  /*0d80*/  FADD.FTZ R12, R19, 1 ;  /* 0x3f800000130c7421 */ /* 0x004fc80000010000 */
[----:B------:R-:W1:Y:S01]  /*0d90*/  MUFU.RCP R15, R15 ;  /* 0x0000000f000f7308 */ /* 0x000e620000001000 */
[----:B0-----:R-:W-:-:S07]  /*0da0*/  FADD.FTZ R36, R16, 1 ;  /* 0x3f80000010247421 */ /* 0x001fce0000010000 */
[----:B------:R-:W0:Y:S01]  /*0db0*/  MUFU.RCP R12, R12 ;  /* 0x0000000c000c7308 */ /* 0x000e220000001000 */
[----:B---3--:R-:W-:Y:S01]  /*0dc0*/  FADD.FTZ R18, -R14, 1 ;  /* 0x3f8000000e127421 */ /* 0x008fe20000010100 */
[----:B------:R-:W-:Y:S01]  /*0dd0*/  FMUL.FTZ R19, R17, R14 ;  /* 0x0000000e11137220 */ /* 0x000fe20000410000 */
[----:B------:R-:W-:Y:S02]  /*0de0*/  HADD2.F32 R14, -RZ, R26.H1_H1 ;  /* 0x3000001aff0e7230 */ /* 0x000fe40000004100 */
[----:B------:R-:W-:-:S03]  /*0df0*/  FFMA.FTZ R16, R13, R18, 1 ;  /* 0x3f8000000d107423 */ /* 0x000fc60000010012 */
[----:B------:R-:W2:Y:S01]  /*0e00*/  MUFU.RCP R13, R36 ;  /* 0x00000024000d7308 */ /* 0x000ea20000001000 */
[----:B-1----:R-:W-:-:S04]  /*0e10*/  FADD.FTZ R18, -R15, 1 ;  /* 0x3f8000000f127421 */ /* 0x002fc80000010100 */
[----:B------:R-:W-:Y:S01]  /*0e20*/  FFMA.FTZ R17, R11, R18, 1 ;  /* 0x3f8000000b117423 */ /* 0x000fe20000010012 */
[----:B------:R-:W-:Y:S01]  /*0e30*/  FMUL.FTZ R18, R14, R15 ;  /* 0x0000000f0e127220 */ /* 0x000fe20000410000 */
[----:B------:R-:W-:Y:S02]  /*0e40*/  HADD2.F32 R14, -RZ, R24.H1_H1 ;  /* 0x30000018ff0e7230 */ /* 0x000fe40000004100 */
[----:B0-----:R-:W-:-:S04]  /*0e50*/  FADD.FTZ R11, -R12, 1 ;  /* 0x3f8000000c0b7421 */ /* 0x001fc80000010100 */
[----:B------:R-:W-:Y:S01]  /*0e60*/  FFMA.FTZ R15, R6, R11, 1 ;  /* 0x3f800000060f7423 */ /* 0x000fe2000001000b */
[----:B------:R-:W-:Y:S01]  /*0e70*/  FMUL.FTZ R11, R19, R16 ;  /* 0x00000010130b7220 */ /* 0x000fe20000410000 */
[----:B------:R-:W-:Y:S02]  /*0e80*/  HADD2.F32 R6, -RZ, R27.H0_H0 ;  /* 0x2000001bff067230 */ /* 0x000fe40000004100 */
[----:B------:R-:W-:Y:S02]  /*0e90*/  HADD2.F32 R19, -RZ, R24.H0_H0 ;  /* 0x20000018ff137230 */ /* 0x000fe40000004100 */
[----:B--2---:R-:W-:Y:S01]  /*0ea0*/  FMUL.FTZ R14, R14, R13 ;  /* 0x0000000d0e0e7220 */ /* 0x004fe20000410000 */
[----:B------:R-:W-:Y:S02]  /*0eb0*/  FADD.FTZ R6, R6, -UR9 ;  /* 0x8000000906067e21 */ /* 0x000fe40008010000 */
[----:B------:R-:W-:Y:S01]  /*0ec0*/  FMUL.FTZ R12, R19, R12 ;  /* 0x0000000c130c7220 */ /* 0x000fe20000410000 */
[----:B------:R-:W-:Y:S01]  /*0ed0*/  FADD.FTZ R19, -R13, 1 ;  /* 0x3f8000000d137421 */ /* 0x000fe20000010100 */
[----:B------:R-:W-:Y:S01]  /*0ee0*/  FMUL.FTZ R13, R18, R17 ;  /* 0x00000011120d7220 */ /* 0x000fe20000410000 */
[----:B------:R-:W-:Y:S01]  /*0ef0*/  FMUL.FTZ R6, R6, UR6 ;  /* 0x0000000606067c20 */ /* 0x000fe20008410000 */
[C---:B------:R-:W-:Y:S01]  /*0f00*/  FMUL.FTZ R17, R3.reuse, R11 ;  /* 0x0000000b03117220 */ /* 0x040fe20000410000 */
        /* <DEDUP_REMOVED lines=9> */
[----:B------:R-:W-:-:S02]  /*0fa0*/  FMUL.FTZ R16, R4, R14 ;  /* 0x0000000e04107220 */ /* 0x000fc40000410000 */
        /* <DEDUP_REMOVED lines=12> */
.L_x_831:
        /* <DEDUP_REMOVED lines=44> */
.L_x_833:
[----:B------:R-:W-:Y:S05]  /*1330*/  BSYNC.RECONVERGENT B0 ;  /* 0x0000000000007941 */ /* 0x000fea0003800200 */
.L_x_832:
        /* <DEDUP_REMOVED lines=54> */
.L_x_835:
[----:B------:R-:W-:Y:S05]  /*16a0*/  BSYNC.RECONVERGENT B0 ;  /* 0x0000000000007941 */ /* 0x000fea0003800200 */
.L_x_834:
        /* <DEDUP_REMOVED lines=158> */
.L_x_837:
[----:B------:R-:W-:Y:S05]  /*2090*/  BSYNC.RECONVERGENT B0 ;  /* 0x0000000000007941 */ /* 0x000fea0003800200 */
.L_x_836:
        /* <DEDUP_REMOVED lines=31> */
.L_x_839:
[----:B------:R-:W-:Y:S05]  /*2290*/  BSYNC.RECONVERGENT B0 ;  /* 0x0000000000007941 */ /* 0x000fea0003800200 */
.L_x_838:
        /* <DEDUP_REMOVED lines=24> */
.L_x_842:
[----:B----4-:R-:W2:Y:S04]  /*2420*/  LDG.E.STRONG.GPU R10, desc[UR12][R8.64] ;  /* 0x0000000c080a7981 */ /* 0x010ea8000c1ef900 */
[----:B--2---:R-:W-:Y:S01]  /*2430*/  CCTL.IVALL ;  /* 0x00000000ff00798f */ /* 0x004fe20002000000 */
[----:B------:R-:W-:Y:S05]  /*2440*/  YIELD ;  /* 0x0000000000007946 */ /* 0x000fea0003800000 */
[----:B------:R-:W-:-:S13]  /*2450*/  ISETP.NE.AND P1, PT, R10, R15, PT ;  /* 0x0000000f0a00720c */ /* 0x000fda0003f25270 */
[----:B------:R-:W-:Y:S05]  /*2460*/  @P1 BRA `(.L_x_842) ;  /* 0xfffffffc00ec1947 */ /* 0x000fea000383ffff */
.L_x_841:
        /* <DEDUP_REMOVED lines=14> */
.L_x_844:
        /* <DEDUP_REMOVED lines=62> */
.L_x_843:
        /* <DEDUP_REMOVED lines=39> */
.L_x_845:
        /* <DEDUP_REMOVED lines=20> */
.L_x_846:
        /* <DEDUP_REMOVED lines=11> */
.L_x_847:
[----:B------:R-:W-:Y:S05]  /*2d90*/  BSYNC.RECONVERGENT B0 ;  /* 0x0000000000007941 */ /* 0x000fea0003800200 */
.L_x_840:
        /* <DEDUP_REMOVED lines=24> */
[----:B------:R-:W-:Y:S01]  /*2f20*/  FMUL.FTZ R18, R6, UR6 ;  /* 0x0000000606127c20 */ /* 0x000fe20008410000 */
[----:B--2---:R-:W-:Y:S01]  /*2f30*/  FADD.FTZ R15, R25, -UR9 ;  /* 0x80000009190f7e21 */ /* 0x004fe20008010000 */
[----:B------:R-:W-:Y:S01]  /*2f40*/  FMUL.FTZ R27, R27, UR6 ;  /* 0x000000061b1b7c20 */ /* 0x000fe20008410000 */
[----:B------:R-:W-:Y:S01]  /*2f50*/  FMUL.FTZ R12, R7, UR6 ;  /* 0x00000006070c7c20 */ /* 0x000fe20008410000 */
[----:B------:R-:W-:Y:S01]  /*2f60*/  SHF.R.S32.HI R6, RZ, 0x1f, R11 ;  /* 0x0000001fff067819 */ /* 0x000fe2000001140b */
[----:B------:R-:W-:Y:S01]  /*2f70*/  FMUL.FTZ R15, R15, UR6 ;  /* 0x000000060f0f7c20 */ /* 0x000fe20008410000 */
[----:B------:R-:W0:Y:S01]  /*2f80*/  LDS.64 R8, [UR4+0xc8] ;  /* 0x0000c804ff087984 */ /* 0x000e220008000a00 */
[----:B------:R-:W0:Y:S01]  /*2f90*/  LDCU UR4, c[0x0][0x42c] ;  /* 0x00008580ff0477ac */ /* 0x000e220008000800 */
[----:B------:R-:W-:Y:S01]  /*2fa0*/  ISETP.GE.AND.EX P0, PT, R6, UR11, PT, P0 ;  /* 0x0000000b06007c0c */ /* 0x000fe2000bf06300 */
[----:B0-----:R-:W-:Y:S01]  /*2fb0*/  FMUL.FTZ R13, R8, UR4 ;  /* 0x00000004080d7c20 */ /* 0x001fe20008410000 */
[----:B-1----:R-:W-:Y:S01]  /*2fc0*/  FMUL.FTZ R16, R9, UR4 ;  /* 0x0000000409107c20 */ /* 0x002fe20008410000 */
[----:B------:R-:W-:-:S02]  /*2fd0*/  HADD2.F32 R9, -RZ, R26.H0_H0 ;  /* 0x2000001aff097230 */ /* 0x000fc40000004100 */
[----:B------:R-:W-:Y:S02]  /*2fe0*/  HADD2.F32 R26, -RZ, R26.H1_H1 ;  /* 0x3000001aff1a7230 */ /* 0x000fe40000004100 */
        /* <DEDUP_REMOVED lines=18> */
[----:B-1----:R-:W-:Y:S01]  /*3110*/  FMUL.FTZ R9, R9, R30 ;  /* 0x0000001e09097220 */ /* 0x002fe20000410000 */
[----:B------:R-:W-:Y:S02]  /*3120*/  FADD.FTZ R30, -R30, 1 ;  /* 0x3f8000001e1e7421 */ /* 0x000fe40000010100 */
[----:B------:R-:W-:Y:S02]  /*3130*/  FMUL.FTZ R26, R26, R31 ;  /* 0x0000001f1a1a7220 */ /* 0x000fe40000410000 */
[----:B------:R-:W-:-:S04]  /*3140*/  FFMA.FTZ R30, R17, R30, 1 ;  /* 0x3f800000111e7423 */ /* 0x000fc8000001001e */
[----:B------:R-:W-:-:S07]  /*3150*/  FMUL.FTZ R9, R9, R30 ;  /* 0x0000001e09097220 */ /* 0x000fce0000410000 */
.L_x_848:
[----:B------:R-:W-:Y:S01]  /*3160*/  BSSY.RECONVERGENT B0, `(.L_x_849) ;  /* 0x0000012000007945 */ /* 0x000fe20003800200 */
[----:B------:R-:W-:Y:S01]  /*3170*/  FFMA.FTZ R8, R3, R9, -R8 ;  /* 0x0000000903087223 */ /* 0x000fe20000010808 */
[----:B------:R-:W-:Y:S02]  /*3180*/  FFMA.FTZ R26, R4, R26, -R7 ;  /* 0x0000001a041a7223 */ /* 0x000fe40000010807 */
[----:B------:R-:W-:Y:S05]  /*3190*/  @P0 BRA `(.L_x_850) ;  /* 0x0000000000380947 */ /* 0x000fea0003800000 */
        /* <DEDUP_REMOVED lines=11> */
[----:B------:R-:W-:Y:S02]  /*3250*/  F2FP.F16.F32.PACK_AB R11, R11, R16 ;  /* 0x000000100b0b723e */ /* 0x000fe400000000ff */
[----:B------:R-:W-:-:S05]  /*3260*/  LEA.HI.X R9, R6, UR5, R9, 0x1, P0 ;  /* 0x0000000506097c11 */ /* 0x000fca00080f0c09 */
[----:B------:R0:W-:Y:S02]  /*3270*/  STG.E desc[UR12][R8.64], R11 ;  /* 0x0000000b08007986 */ /* 0x0001e4000c10190c */
.L_x_850:
[----:B------:R-:W-:Y:S05]  /*3280*/  BSYNC.RECONVERGENT B0 ;  /* 0x0000000000007941 */ /* 0x000fea0003800200 */
.L_x_849:
[--C-:B------:R-:W-:Y:S01]  /*3290*/  HADD2.F32 R7, -RZ, R24.reuse.H0_H0 ;  /* 0x20000018ff077230 */ /* 0x100fe20000004100 */
[----:B------:R-:W-:Y:S01]  /*32a0*/  SHF.R.S32.HI R6, RZ, 0x1f, R14 ;  /* 0x0000001fff067819 */ /* 0x000fe2000001140e */
        /* <DEDUP_REMOVED lines=20> */
.L_x_851:
        /* <DEDUP_REMOVED lines=18> */
.L_x_853:
[----:B------:R-:W-:Y:S05]  /*3510*/  BSYNC.RECONVERGENT B0 ;  /* 0x0000000000007941 */ /* 0x000fea0003800200 */
.L_x_852:
[----:B------:R-:W2:Y:S01]  /*3520*/  LDCU UR4, c[0x0][0x410] ;  /* 0x00008200ff0477ac */ /* 0x000ea20008000800 */
[----:B------:R-:W-:Y:S02]  /*3530*/  IADD3 R28, PT, PT, R5, R28, RZ ;  /* 0x0000001c051c7210 */ /* 0x000fe40007ffe0ff */
[----:B------:R-:W-:Y:S01]  /*3540*/  IADD3 R29, PT, PT, R29, 0x1, RZ ;  /* 0x000000011d1d7810 */ /* 0x000fe20007ffe0ff */
[----:B------:R-:W2:Y:S02]  /*3550*/  LDCU UR5, c[0x0][0x3e0] ;  /* 0x00007c00ff0577ac */ /* 0x000ea40008000800 */
[----:B--2---:R-:W-:-:S06]  /*3560*/  UIMAD UR4, UR4, UR5, URZ ;  /* 0x00000005040472a4 */ /* 0x004fcc000f8e02ff */
[----:B------:R-:W-:-:S13]  /*3570*/  ISETP.GE.AND P0, PT, R28, UR4, PT ;  /* 0x000000041c007c0c */ /* 0x000fda000bf06270 */
[----:B------:R-:W-:Y:S05]  /*3580*/  @!P0 BRA `(.L_x_854) ;  /* 0xffffffc800fc8947 */ /* 0x000fea000383ffff */
.L_x_829:
        /* <DEDUP_REMOVED lines=19> */
.L_x_856:
[----:B------:R-:W-:Y:S05]  /*36c0*/  BSYNC.RECONVERGENT B0 ;  /* 0x0000000000007941 */ /* 0x000fea0003800200 */
.L_x_855:
[----:B------:R-:W-:Y:S05]  /*36d0*/  @P0 EXIT ;  /* 0x000000000000094d */ /* 0x000fea0003800000 */
[----:B------:R-:W-:Y:S05]  /*36e0*/  @P2 BRA `(.L_x_857) ;  /* 0x0000000000202947 */ /* 0x000fea0003800000 */
[----:B------:R-:W-:-:S05]  /*36f0*/  IMAD R0, R4, R7, RZ ;  /* 0x0000000704007224 */ /* 0x000fca00078e02ff */
[----:B------:R-:W-:-:S13]  /*3700*/  ISETP.NE.AND P0, PT, R0, -0x1, PT ;  /* 0xffffffff0000780c */ /* 0x000fda0003f05270 */
[----:B------:R-:W-:Y:S05]  /*3710*/  @!P0 BRA `(.L_x_857) ;  /* 0x0000000000148947 */ /* 0x000fea0003800000 */
.L_x_858:
[----:B-1----:R-:W2:Y:S04]  /*3720*/  LDG.E.STRONG.GPU R5, desc[UR12][R2.64] ;  /* 0x0000000c02057981 */ /* 0x002ea8000c1ef900 */
[----:B--2---:R-:W-:Y:S01]  /*3730*/  CCTL.IVALL ;  /* 0x00000000ff00798f */ /* 0x004fe20002000000 */
[----:B------:R-:W-:Y:S05]  /*3740*/  YIELD ;  /* 0x0000000000007946 */ /* 0x000fea0003800000 */
[----:B------:R-:W-:-:S13]  /*3750*/  ISETP.NE.AND P0, PT, R5, R0, PT ;  /* 0x000000000500720c */ /* 0x000fda0003f05270 */
[----:B------:R-:W-:Y:S05]  /*3760*/  @P0 BRA `(.L_x_858) ;  /* 0xfffffffc00ec0947 */ /* 0x000fea000383ffff */
.L_x_857:
        /* <DEDUP_REMOVED lines=82> */
.L_x_861:
        /* <DEDUP_REMOVED lines=32> */
.L_x_860:
[----:B------:R-:W-:Y:S05]  /*3e90*/  BSYNC.RECONVERGENT B0 ;  /* 0x0000000000007941 */ /* 0x000fea0003800200 */
.L_x_859:
        /* <DEDUP_REMOVED lines=11> */
.L_x_863:
        /* <DEDUP_REMOVED lines=88> */
.L_x_862:
[----:B------:R-:W-:Y:S05]  /*44d0*/  EXIT ;  /* 0x000000000000794d */ /* 0x000fea0003800000 */
.L_x_864:
        /* <DEDUP_REMOVED lines=10> */
.L_x_3426:


//--------------------- .text._Z35group_norm_nhwc_bwd_one_pass_kernelI11Fp16IOBf16WLi128ELi42ELi672EEv26Group_norm_nhwc_bwd_params --------------------------
	.section	.text._Z35group_norm_nhwc_bwd_one_pass_kernelI11Fp16IOBf16WLi128ELi42ELi672EEv26Group_norm_nhwc_bwd_params,"ax",@progbits
	.align	128
        .global         _Z35group_norm_nhwc_bwd_one_pass_kernelI11Fp16IOBf16WLi128ELi42ELi672EEv26Group_norm_nhwc_bwd_params
        .type           _Z35group_norm_nhwc_bwd_one_pass_kernelI11Fp16IOBf16WLi128ELi42ELi672EEv26Group_norm_nhwc_bwd_params,@function
        .size           _Z35group_norm_nhwc_bwd_one_pass_kernelI11Fp16IOBf16WLi128ELi42ELi672EEv26Group_norm_nhwc_bwd_params,(.L_x_3427 - _Z35group_norm_nhwc_bwd_one_pass_kernelI11Fp16IOBf16WLi128ELi42ELi672EEv26Group_norm_nhwc_bwd_params)
        .other          _Z35group_norm_nhwc_bwd_one_pass_kernelI11Fp16IOBf16WLi128ELi42ELi672EEv26Group_norm_nhwc_bwd_params,@"STO_CUDA_ENTRY STV_DEFAULT"
_Z35group_norm_nhwc_bwd_one_pass_kernelI11Fp16IOBf16WLi128ELi42ELi672EEv26Group_norm_nhwc_bwd_params:
.text._Z35group_norm_nhwc_bwd_one_pass_kernelI11Fp16IOBf16WLi128ELi42ELi672EEv26Group_norm_nhwc_bwd_params:
        /* <DEDUP_REMOVED lines=52> */
.L_x_896:
        /* <DEDUP_REMOVED lines=27> */
[----:B------:R-:W-:Y:S02]  /*04f0*/  IADD3 R17, PT, PT, R8, -R17, RZ ;  /* 0x8000001108117210 */ /* 0x000fe40007ffe0ff */
[----:B------:R-:W-:-:S02]  /*0500*/  ISETP.NE.AND P4, PT, R21, RZ, PT ;  /* 0x000000ff1500720c */ /* 0x000fc40003f85270 */
[----:B------:R-:W-:Y:S02]  /*0510*/  SEL R8, R17, R8, !P5 ;  /* 0x0000000811087207 */ /* 0x000fe40006800000 */
[----:B------:R-:W-:Y:S02]  /*0520*/  LOP3.LUT R17, RZ, R21, RZ, 0x33, !PT ;  /* 0x00000015ff117212 */ /* 0x000fe400078e33ff */
[----:B------:R-:W-:Y:S01]  /*0530*/  @!P3 IADD3 R8, PT, PT, -R8, RZ, RZ ;  /* 0x000000ff0808b210 */ /* 0x000fe20007ffe1ff */
[----:B------:R-:W0:Y:S01]  /*0540*/  @!P1 LDC.64 R20, c[0x0][0x398] ;  /* 0x0000e600ff149b82 */ /* 0x000e220000000a00 */
[----:B------:R-:W-:Y:S02]  /*0550*/  @P2 IADD3 R15, PT, PT, R15, 0x1, RZ ;  /* 0x000000010f0f2810 */ /* 0x000fe40007ffe0ff */
[----:B------:R-:W-:Y:S02]  /*0560*/  ISETP.GE.U32.AND P2, PT, R45, UR12, PT ;  /* 0x0000000c2d007c0c */ /* 0x000fe4000bf46070 */
[----:B------:R-:W-:-:S02]  /*0570*/  MOV R10, R15 ;  /* 0x0000000f000a7202 */ /* 0x000fc40000000f00 */
[----:B------:R-:W-:Y:S01]  /*0580*/  SEL R57, R17, R8, !P4 ;  /* 0x0000000811397207 */ /* 0x000fe20006000000 */
[----:B------:R-:W2:Y:S01]  /*0590*/  @!P1 LDC.64 R14, c[0x0][0x3f8] ;  /* 0x0000fe00ff0e9b82 */ /* 0x000ea20000000a00 */
[----:B------:R-:W-:Y:S02]  /*05a0*/  ISETP.GE.AND.EX P2, PT, R11, UR13, PT, P2 ;  /* 0x0000000d0b007c0c */ /* 0x000fe4000bf46320 */
[----:B------:R-:W-:Y:S01]  /*05b0*/  @!P0 IADD3 R10, PT, PT, -R10, RZ, RZ ;  /* 0x000000ff0a0a8210 */ /* 0x000fe20007ffe1ff */
[----:B------:R-:W-:Y:S01]  /*05c0*/  IMAD R33, R57, 0x2a, RZ ;  /* 0x0000002a39217824 */ /* 0x000fe200078e02ff */
[----:B------:R-:W-:Y:S02]  /*05d0*/  ISETP.GE.U32.AND P3, PT, R44, UR12, PT ;  /* 0x0000000c2c007c0c */ /* 0x000fe4000bf66070 */
[----:B------:R-:W-:Y:S02]  /*05e0*/  SEL R19, R17, R10, !P4 ;  /* 0x0000000a11137207 */ /* 0x000fe40006000000 */
[----:B------:R-:W-:-:S02]  /*05f0*/  IADD3 R60, P0, PT, R33, R6, RZ ;  /* 0x00000006213c7210 */ /* 0x000fc40007f1e0ff */
[----:B------:R-:W-:Y:S02]  /*0600*/  SHF.R.S32.HI R8, RZ, 0x1f, R19 ;  /* 0x0000001fff087819 */ /* 0x000fe40000011413 */
[----:B------:R-:W-:Y:S01]  /*0610*/  LEA.HI.X.SX32 R61, R33, RZ, 0x1, P0 ;  /* 0x000000ff213d7211 */ /* 0x000fe200000f0eff */
[----:B------:R-:W3:Y:S01]  /*0620*/  @!P2 LDC.64 R16, c[0x0][0x3f8] ;  /* 0x0000fe00ff10ab82 */ /* 0x000ee20000000a00 */
[----:B------:R-:W-:Y:S01]  /*0630*/  ISETP.GE.U32.AND P0, PT, R51, UR12, PT ;  /* 0x0000000c33007c0c */ /* 0x000fe2000bf06070 */
[----:B------:R-:W-:Y:S01]  /*0640*/  IMAD R8, R8, UR14, RZ ;  /* 0x0000000e08087c24 */ /* 0x000fe2000f8e02ff */
[----:B------:R-:W-:Y:S01]  /*0650*/  ISETP.GE.AND.EX P3, PT, R13, UR13, PT, P3 ;  /* 0x0000000d0d007c0c */ /* 0x000fe2000bf66330 */
[----:B------:R-:W-:Y:S01]  /*0660*/  IMAD.WIDE.U32 R60, R19, UR14, R60 ;  /* 0x0000000e133c7c25 */ /* 0x000fe2000f8e003c */
[----:B------:R-:W-:-:S03]  /*0670*/  ISETP.GE.AND.EX P0, PT, R7, UR13, PT, P0 ;  /* 0x0000000d07007c0c */ /* 0x000fc6000bf06300 */
[----:B------:R-:W-:Y:S01]  /*0680*/  IMAD R59, R19, UR15, R8 ;  /* 0x0000000f133b7c24 */ /* 0x000fe2000f8e0208 */
[----:B------:R-:W-:Y:S01]  /*0690*/  @!P1 MOV R58, R60 ;  /* 0x0000003c003a9202 */ /* 0x000fe20000000f00 */
[-C--:B--2---:R-:W-:Y:S01]  /*06a0*/  @!P1 IMAD R8, R9, R14.reuse, RZ ;  /* 0x0000000e09089224 */ /* 0x084fe200078e02ff */
[----:B------:R-:W2:Y:S02]  /*06b0*/  @!P2 LDC.64 R22, c[0x0][0x3a0] ;  /* 0x0000e800ff16ab82 */ /* 0x000ea40000000a00 */
[----:B------:R-:W-:Y:S01]  /*06c0*/  IADD3 R59, PT, PT, R61, R59, RZ ;  /* 0x0000003b3d3b7210 */ /* 0x000fe20007ffe0ff */
[C---:B------:R-:W-:Y:S02]  /*06d0*/  @!P1 IMAD R25, R46.reuse, R15, R8 ;  /* 0x0000000f2e199224 */ /* 0x040fe400078e0208 */
[----:B------:R-:W-:-:S03]  /*06e0*/  @!P1 IMAD.WIDE.U32 R18, R46, R14, R58 ;  /* 0x0000000e2e129225 */ /* 0x000fc600078e003a */
[----:B------:R-:W4:Y:S02]  /*06f0*/  @!P0 LDC.64 R30, c[0x0][0x3f8] ;  /* 0x0000fe00ff1e8b82 */ /* 0x000f240000000a00 */
[----:B------:R-:W-:Y:S01]  /*0700*/  @!P1 IADD3 R19, PT, PT, R19, R25, RZ ;  /* 0x0000001913139210 */ /* 0x000fe20007ffe0ff */
[----:B---3--:R-:W-:Y:S01]  /*0710*/  @!P2 IMAD R10, R11, R16, RZ ;  /* 0x000000100b0aa224 */ /* 0x008fe200078e02ff */
[----:B------:R-:W-:-:S04]  /*0720*/  @!P1 SHF.L.U32 R25, R18, 0x1, RZ ;  /* 0x0000000112199819 */ /* 0x000fc800000006ff */
[----:B------:R-:W3:Y:S01]  /*0730*/  LDC.64 R14, c[0x0][0x3b8] ;  /* 0x0000ee00ff0e7b82 */ /* 0x000ee20000000a00 */
[----:B------:R-:W-:Y:S01]  /*0740*/  @!P1 SHF.L.U64.HI R8, R18, 0x1, R19 ;  /* 0x0000000112089819 */ /* 0x000fe20000010213 */
[----:B------:R-:W-:Y:S01]  /*0750*/  @!P2 IMAD R27, R45, R17, R10 ;  /* 0x000000112d1ba224 */ /* 0x000fe200078e020a */
[----:B------:R-:W-:Y:S02]  /*0760*/  @!P2 MOV R18, R60 ;  /* 0x0000003c0012a202 */ /* 0x000fe40000000f00 */
[----:B------:R-:W-:Y:S02]  /*0770*/  @!P2 MOV R19, R59 ;  /* 0x0000003b0013a202 */ /* 0x000fe40000000f00 */
[C---:B-1----:R-:W-:Y:S02]  /*0780*/  @!P1 IADD3 R28, P4, PT, R25.reuse, R28, RZ ;  /* 0x0000001c191c9210 */ /* 0x042fe40007f9e0ff */
[----:B0-----:R-:W-:Y:S01]  /*0790*/  @!P1 IADD3 R20, P5, PT, R25, R20, RZ ;  /* 0x0000001419149210 */ /* 0x001fe20007fbe0ff */
[----:B------:R-:W-:Y:S01]  /*07a0*/  @!P2 IMAD.WIDE.U32 R16, R45, R16, R18 ;  /* 0x000000102d10a225 */ /* 0x000fe200078e0012 */
[----:B------:R-:W-:Y:S01]  /*07b0*/  @!P1 IADD3.X R29, PT, PT, R8, R29, RZ, P4, !PT ;  /* 0x0000001d081d9210 */ /* 0x000fe200027fe4ff */
[----:B------:R-:W0:Y:S03]  /*07c0*/  @!P2 LDC.64 R18, c[0x0][0x398] ;  /* 0x0000e600ff12ab82 */ /* 0x000e260000000a00 */
[----:B------:R-:W-:Y:S01]  /*07d0*/  @!P2 IADD3 R17, PT, PT, R17, R27, RZ ;  /* 0x0000001b1111a210 */ /* 0x000fe20007ffe0ff */
[----:B------:R-:W5:Y:S01]  /*07e0*/  @!P1 LDG.E R32, desc[UR8][R28.64] ;  /* 0x000000081c209981 */ /* 0x000f62000c1e1900 */
[----:B------:R-:W-:-:S02]  /*07f0*/  @!P2 SHF.L.U32 R53, R16, 0x1, RZ ;  /* 0x000000011035a819 */ /* 0x000fc400000006ff */
[----:B------:R-:W-:Y:S01]  /*0800*/  @!P2 SHF.L.U64.HI R10, R16, 0x1, R17 ;  /* 0x00000001100aa819 */ /* 0x000fe20000010211 */
[----:B----4-:R-:W-:Y:S01]  /*0810*/  @!P0 IMAD R12, R7, R30, RZ ;  /* 0x0000001e070c8224 */ /* 0x010fe200078e02ff */
[----:B------:R-:W-:Y:S01]  /*0820*/  @!P1 IADD3.X R21, PT, PT, R8, R21, RZ, P5, !PT ;  /* 0x0000001508159210 */ /* 0x000fe20002ffe4ff */
[----:B------:R-:W1:Y:S01]  /*0830*/  @!P3 LDC.64 R24, c[0x0][0x3f8] ;  /* 0x0000fe00ff18bb82 */ /* 0x000e620000000a00 */
[----:B--2---:R-:W-:Y:S01]  /*0840*/  @!P2 IADD3 R22, P4, PT, R53, R22, RZ ;  /* 0x000000163516a210 */ /* 0x004fe20007f9e0ff */
[----:B---3--:R-:W-:Y:S01]  /*0850*/  IMAD.WIDE R16, R36, 0x8, R14 ;  /* 0x0000000824107825 */ /* 0x008fe200078e020e */
[----:B------:R-:W-:-:S05]  /*0860*/  MOV R15, RZ ;  /* 0x000000ff000f7202 */ /* 0x000fca0000000f00 */
[----:B------:R-:W2:Y:S01]  /*0870*/  LDG.E.64 R16, desc[UR8][R16.64] ;  /* 0x0000000810107981 */ /* 0x000ea2000c1e1b00 */
[----:B------:R-:W3:Y:S03]  /*0880*/  @!P0 LDC.64 R26, c[0x0][0x3a0] ;  /* 0x0000e800ff1a8b82 */ /* 0x000ee60000000a00 */
[----:B------:R4:W5:Y:S01]  /*0890*/  @!P1 LDG.E R15, desc[UR8][R20.64] ;  /* 0x00000008140f9981 */ /* 0x000962000c1e1900 */
[----:B0-----:R-:W-:Y:S02]  /*08a0*/  @!P2 IADD3 R52, P1, PT, R53, R18, RZ ;  /* 0x000000123534a210 */ /* 0x001fe40007f3e0ff */
[----:B------:R-:W-:Y:S02]  /*08b0*/  @!P0 MOV R18, R60 ;  /* 0x0000003c00128202 */ /* 0x000fe40000000f00 */
[----:B------:R-:W-:Y:S02]  /*08c0*/  @!P2 IADD3.X R53, PT, PT, R10, R19, RZ, P1, !PT ;  /* 0x000000130a35a210 */ /* 0x000fe40000ffe4ff */
[----:B------:R-:W-:-:S02]  /*08d0*/  @!P0 MOV R19, R59 ;  /* 0x0000003b00138202 */ /* 0x000fc40000000f00 */
[----:B------:R-:W-:Y:S01]  /*08e0*/  @!P2 IADD3.X R23, PT, PT, R10, R23, RZ, P4, !PT ;  /* 0x000000170a17a210 */ /* 0x000fe200027fe4ff */
[C---:B------:R-:W-:Y:S01]  /*08f0*/  @!P0 IMAD R55, R51.reuse, R31, R12 ;  /* 0x0000001f33378224 */ /* 0x040fe200078e020c */
[----:B------:R-:W-:Y:S01]  /*0900*/  ISETP.NE.AND P4, PT, RZ, UR11, PT ;  /* 0x0000000bff007c0c */ /* 0x000fe2000bf85270 */
[----:B------:R-:W-:Y:S01]  /*0910*/  @!P0 IMAD.WIDE.U32 R30, R51, R30, R18 ;  /* 0x0000001e331e8225 */ /* 0x000fe200078e0012 */
[----:B------:R-:W-:Y:S01]  /*0920*/  MOV R8, RZ ;  /* 0x000000ff00087202 */ /* 0x000fe20000000f00 */
[----:B------:R-:W0:Y:S03]  /*0930*/  @!P0 LDC.64 R18, c[0x0][0x398] ;  /* 0x0000e600ff128b82 */ /* 0x000e260000000a00 */
[----:B------:R-:W-:Y:S02]  /*0940*/  @!P0 IADD3 R31, PT, PT, R31, R55, RZ ;  /* 0x000000371f1f8210 */ /* 0x000fe40007ffe0ff */
[----:B------:R1:W5:Y:S01]  /*0950*/  @!P2 LDG.E R8, desc[UR8][R22.64] ;  /* 0x000000081608a981 */ /* 0x000362000c1e1900 */
[----:B------:R-:W-:-:S02]  /*0960*/  @!P0 SHF.L.U32 R55, R30, 0x1, RZ ;  /* 0x000000011e378819 */ /* 0x000fc400000006ff */
[----:B------:R-:W-:Y:S01]  /*0970*/  @!P0 SHF.L.U64.HI R12, R30, 0x1, R31 ;  /* 0x000000011e0c8819 */ /* 0x000fe2000001021f */
[----:B----4-:R-:W4:Y:S01]  /*0980*/  @!P3 LDC.64 R20, c[0x0][0x3a0] ;  /* 0x0000e800ff14bb82 */ /* 0x010f220000000a00 */
[----:B------:R-:W-:Y:S01]  /*0990*/  MOV R10, RZ ;  /* 0x000000ff000a7202 */ /* 0x000fe20000000f00 */
[----:B-1----:R-:W-:-:S05]  /*09a0*/  @!P3 IMAD R14, R13, R24, RZ ;  /* 0x000000180d0eb224 */ /* 0x002fca00078e02ff */
[----:B------:R1:W5:Y:S01]  /*09b0*/  @!P2 LDG.E R10, desc[UR8][R52.64] ;  /* 0x00000008340aa981 */ /* 0x000362000c1e1900 */
[----:B------:R-:W4:Y:S08]  /*09c0*/  @P4 LDC.64 R28, c[0x0][0x3b0] ;  /* 0x0000ec00ff1c4b82 */ /* 0x000f300000000a00 */
[----:B------:R-:W4:Y:S08]  /*09d0*/  @!P3 LDC.64 R22, c[0x0][0x398] ;  /* 0x0000e600ff16bb82 */ /* 0x000f300000000a00 */
[----:B------:R-:W4:Y:S01]  /*09e0*/  LDC.64 R30, c[0x0][0x3a8] ;  /* 0x0000ea00ff1e7b82 */ /* 0x000f220000000a00 */
[----:B-1----:R-:W-:-:S02]  /*09f0*/  @!P3 MOV R52, R60 ;  /* 0x0000003c0034b202 */ /* 0x002fc40000000f00 */
[----:B------:R-:W-:Y:S01]  /*0a00*/  @!P3 MOV R53, R59 ;  /* 0x0000003b0035b202 */ /* 0x000fe20000000f00 */
[C---:B------:R-:W-:Y:S01]  /*0a10*/  @!P3 IMAD R63, R44.reuse, R25, R14 ;  /* 0x000000192c3fb224 */ /* 0x040fe200078e020e */
[----:B---3--:R-:W-:Y:S01]  /*0a20*/  @!P0 IADD3 R26, P1, PT, R55, R26, RZ ;  /* 0x0000001a371a8210 */ /* 0x008fe20007f3e0ff */
[----:B------:R-:W-:Y:S01]  /*0a30*/  @!P3 IMAD.WIDE.U32 R24, R44, R24, R52 ;  /* 0x000000182c18b225 */ /* 0x000fe200078e0034 */
[----:B------:R-:W-:Y:S02]  /*0a40*/  IADD3 R33, PT, PT, R33, R6, RZ ;  /* 0x0000000621217210 */ /* 0x000fe40007ffe0ff */
[----:B------:R-:W-:Y:S02]  /*0a50*/  @!P0 IADD3.X R27, PT, PT, R12, R27, RZ, P1, !PT ;  /* 0x0000001b0c1b8210 */ /* 0x000fe40000ffe4ff */
[----:B------:R-:W-:Y:S02]  /*0a60*/  @!P3 IADD3 R53, PT, PT, R25, R63, RZ ;  /* 0x0000003f1935b210 */ /* 0x000fe40007ffe0ff */
[----:B------:R-:W-:-:S02]  /*0a70*/  @!P3 SHF.L.U32 R25, R24, 0x1, RZ ;  /* 0x000000011819b819 */ /* 0x000fc400000006ff */
[----:B------:R-:W-:Y:S02]  /*0a80*/  MOV R34, RZ ;  /* 0x000000ff00227202 */ /* 0x000fe40000000f00 */
[----:B0-----:R-:W-:Y:S01]  /*0a90*/  @!P0 IADD3 R18, P1, PT, R55, R18, RZ ;  /* 0x0000001237128210 */ /* 0x001fe20007f3e0ff */
[----:B----4-:R-:W-:Y:S01]  /*0aa0*/  @P4 IMAD.WIDE R28, R33, 0x2, R28 ;  /* 0x00000002211c4825 */ /* 0x010fe200078e021c */
[----:B------:R-:W-:Y:S02]  /*0ab0*/  @!P3 SHF.L.U64.HI R24, R24, 0x1, R53 ;  /* 0x000000011818b819 */ /* 0x000fe40000010235 */
[----:B------:R-:W-:Y:S01]  /*0ac0*/  @!P3 IADD3 R20, P2, PT, R25, R20, RZ ;  /* 0x000000141914b210 */ /* 0x000fe20007f5e0ff */
[----:B------:R-:W-:Y:S01]  /*0ad0*/  IMAD.WIDE R30, R33, 0x2, R30 ;  /* 0x00000002211e7825 */ /* 0x000fe200078e021e */
[----:B------:R-:W-:Y:S01]  /*0ae0*/  @!P3 IADD3 R22, P5, PT, R25, R22, RZ ;  /* 0x000000161916b210 */ /* 0x000fe20007fbe0ff */
[----:B------:R0:W5:Y:S01]  /*0af0*/  @!P0 LDG.E R34, desc[UR8][R26.64] ;  /* 0x000000081a228981 */ /* 0x000162000c1e1900 */
[----:B------:R-:W-:-:S02]  /*0b00*/  @!P0 IADD3.X R19, PT, PT, R12, R19, RZ, P1, !PT ;  /* 0x000000130c138210 */ /* 0x000fc40000ffe4ff */
[----:B------:R-:W-:Y:S01]  /*0b10*/  MOV R33, RZ ;  /* 0x000000ff00217202 */ /* 0x000fe20000000f00 */
[----:B------:R-:W3:Y:S01]  /*0b20*/  LDG.E.U16 R52, desc[UR8][R30.64] ;  /* 0x000000081e347981 */ /* 0x000ee2000c1e1500 */
[----:B------:R-:W-:Y:S02]  /*0b30*/  MOV R12, RZ ;  /* 0x000000ff000c7202 */ /* 0x000fe40000000f00 */
[----:B------:R-:W-:Y:S01]  /*0b40*/  MOV R14, RZ ;  /* 0x000000ff000e7202 */ /* 0x000fe20000000f00 */
[----:B------:R-:W4:Y:S01]  /*0b50*/  LDG.E.U16 R25, desc[UR8][R30.64+0x2] ;  /* 0x000002081e197981 */ /* 0x000f22000c1e1500 */
[C---:B------:R-:W-:Y:S02]  /*0b60*/  @!P3 IADD3.X R21, PT, PT, R24.reuse, R21, RZ, P2, !PT ;  /* 0x000000151815b210 */ /* 0x040fe400017fe4ff */
[----:B------:R-:W-:Y:S01]  /*0b70*/  @!P3 IADD3.X R23, PT, PT, R24, R23, RZ, P5, !PT ;  /* 0x000000171817b210 */ /* 0x000fe20002ffe4ff */
[----:B------:R-:W4:Y:S04]  /*0b80*/  @P4 LDG.E.U16 R27, desc[UR8][R28.64] ;  /* 0x000000081c1b4981 */ /* 0x000f28000c1e1500 */
[----:B------:R-:W4:Y:S04]  /*0b90*/  @P4 LDG.E.U16 R26, desc[UR8][R28.64+0x2] ;  /* 0x000002081c1a4981 */ /* 0x000f28000c1e1500 */
[----:B------:R0:W5:Y:S04]  /*0ba0*/  @!P0 LDG.E R33, desc[UR8][R18.64] ;  /* 0x0000000812218981 */ /* 0x000168000c1e1900 */
[----:B------:R0:W5:Y:S04]  /*0bb0*/  @!P3 LDG.E R12, desc[UR8][R20.64] ;  /* 0x00000008140cb981 */ /* 0x000168000c1e1900 */
[----:B------:R0:W5:Y:S01]  /*0bc0*/  @!P3 LDG.E R14, desc[UR8][R22.64] ;  /* 0x00000008160eb981 */ /* 0x000162000c1e1900 */
[----:B------:R-:W-:Y:S01]  /*0bd0*/  MOV R55, 0x3f800000 ;  /* 0x3f80000000377802 */ /* 0x000fe20000000f00 */
[----:B------:R-:W-:Y:S01]  /*0be0*/  UISETP.NE.AND UP0, UPT, UR11, URZ, UPT ;  /* 0x000000ff0b00728c */ /* 0x000fe2000bf05270 */
[----:B------:R-:W-:-:S02]  /*0bf0*/  MOV R53, RZ ;  /* 0x000000ff00357202 */ /* 0x000fc40000000f00 */
[----:B------:R-:W-:Y:S01]  /*0c00*/  MOV R54, RZ ;  /* 0x000000ff00367202 */ /* 0x000fe20000000f00 */
[----:B--2---:R-:W-:-:S05]  /*0c10*/  FFMA.FTZ R17, -R16, R16, R17 ;  /* 0x0000001010117223 */ /* 0x004fca0000010111 */
[----:B------:R-:W-:-:S13]  /*0c20*/  FSETP.GTU.FTZ.AND P1, PT, R17, RZ, PT ;  /* 0x000000ff1100720b */ /* 0x000fda0003f3c000 */
[----:B------:R-:W1:Y:S02]  /*0c30*/  @P1 LDC R24, c[0x0][0x3c0] ;  /* 0x0000f000ff181b82 */ /* 0x000e640000000800 */
[----:B-1----:R-:W-:-:S04]  /*0c40*/  @P1 FADD.FTZ R24, R17, R24 ;  /* 0x0000001811181221 */ /* 0x002fc80000010000 */
[----:B------:R0:W1:Y:S01]  /*0c50*/  @P1 MUFU.RSQ R55, R24 ;  /* 0x0000001800371308 */ /* 0x0000620000001400 */
[----:B---3--:R-:W-:Y:S02]  /*0c60*/  SHF.L.U32 R52, R52, 0x10, RZ ;  /* 0x0000001034347819 */ /* 0x008fe400000006ff */
[----:B----4-:R-:W-:Y:S02]  /*0c70*/  SHF.L.U32 R17, R25, 0x10, RZ ;  /* 0x0000001019117819 */ /* 0x010fe400000006ff */
[----:B------:R-:W-:Y:S02]  /*0c80*/  @P4 SHF.L.U32 R53, R27, 0x10, RZ ;  /* 0x000000101b354819 */ /* 0x000fe400000006ff */
[----:B------:R-:W-:Y:S01]  /*0c90*/  @P4 SHF.L.U32 R54, R26, 0x10, RZ ;  /* 0x000000101a364819 */ /* 0x000fe200000006ff */
[----:B01----:R-:W-:Y:S06]  /*0ca0*/  BRA.U UP0, `(.L_x_866) ;  /* 0x0000000500247547 */ /* 0x003fec000b800000 */
[--C-:B-----5:R-:W-:Y:S02]  /*0cb0*/  HADD2.F32 R21, -RZ, R34.reuse.H0_H0 ;  /* 0x20000022ff157230 */ /* 0x120fe40000004100 */
[----:B------:R-:W-:Y:S02]  /*0cc0*/  HADD2.F32 R23, -RZ, R34.H1_H1 ;  /* 0x30000022ff177230 */ /* 0x000fe40000004100 */
[--C-:B------:R-:W-:Y:S02]  /*0cd0*/  HADD2.F32 R19, -RZ, R33.reuse.H0_H0 ;  /* 0x20000021ff137230 */ /* 0x100fe40000004100 */
[C---:B------:R-:W-:Y:S01]  /*0ce0*/  FADD.FTZ R20, -R16.reuse, R21 ;  /* 0x0000001510147221 */ /* 0x040fe20000010100 */
[----:B------:R-:W-:Y:S02]  /*0cf0*/  HADD2.F32 R18, -RZ, R33.H1_H1 ;  /* 0x30000021ff127230 */ /* 0x000fe40000004100 */
[----:B------:R-:W-:Y:S01]  /*0d00*/  FADD.FTZ R22, -R16, R23 ;  /* 0x0000001710167221 */ /* 0x000fe20000010100 */
[----:B------:R-:W-:-:S02]  /*0d10*/  HADD2.F32 R27, -RZ, R32.H0_H0 ;  /* 0x20000020ff1b7230 */ /* 0x000fc40000004100 */
[----:B------:R-:W-:Y:S01]  /*0d20*/  FMUL.FTZ R23, R52, R19 ;  /* 0x0000001334177220 */ /* 0x000fe20000410000 */
[-C--:B------:R-:W-:Y:S01]  /*0d30*/  FMUL.FTZ R20, R20, R55.reuse ;  /* 0x0000003714147220 */ /* 0x080fe20000410000 */
        /* <DEDUP_REMOVED lines=29> */
[----:B------:R-:W-:Y:S02]  /*0f10*/  HADD2.F32 R27, -RZ, R10.H0_H0 ;  /* 0x2000000aff1b7230 */ /* 0x000fe40000004100 */
[----:B------:R-:W-:Y:S02]  /*0f20*/  HADD2.F32 R19, -RZ, R8.H1_H1 ;  /* 0x30000008ff137230 */ /* 0x000fe40000004100 */
[----:B------:R-:W-:Y:S01]  /*0f30*/  FMUL.FTZ R29, R18, R55 ;  /* 0x00000037121d7220 */ /* 0x000fe20000410000 */
[----:B------:R-:W-:-:S02]  /*0f40*/  HADD2.F32 R18, -RZ, R10.H1_H1 ;  /* 0x3000000aff127230 */ /* 0x000fc40000004100 */
[----:B------:R-:W-:Y:S01]  /*0f50*/  FADD.FTZ R22, R24, R27 ;  /* 0x0000001b18167221 */ /* 0x000fe20000010000 */
[----:B------:R-:W-:Y:S01]  /*0f60*/  FMUL.FTZ R24, R52, R27 ;  /* 0x0000001b34187220 */ /* 0x000fe20000410000 */
[----:B------:R-:W-:Y:S01]  /*0f70*/  FADD.FTZ R28, -R16, R19 ;  /* 0x00000013101c7221 */ /* 0x000fe20000010100 */
[----:B------:R-:W-:Y:S01]  /*0f80*/  FFMA.FTZ R20, R27, R29, R26 ;  /* 0x0000001d1b147223 */ /* 0x000fe2000001001a */
[----:B------:R-:W-:Y:S01]  /*0f90*/  FMUL.FTZ R19, R17, R18 ;  /* 0x0000001211137220 */ /* 0x000fe20000410000 */
[----:B------:R-:W-:Y:S01]  /*0fa0*/  FFMA.FTZ R29, R29, R24, R30 ;  /* 0x000000181d1d7223 */ /* 0x000fe2000001001e */
[----:B------:R-:W-:Y:S01]  /*0fb0*/  FADD.FTZ R24, R25, R24 ;  /* 0x0000001819187221 */ /* 0x000fe20000010000 */
[----:B------:R-:W-:Y:S01]  /*0fc0*/  FMUL.FTZ R28, R28, R55 ;  /* 0x000000371c1c7220 */ /* 0x000fe20000410000 */
[----:B------:R-:W-:Y:S02]  /*0fd0*/  HADD2.F32 R25, -RZ, R12.H0_H0 ;  /* 0x2000000cff197230 */ /* 0x000fe40000004100 */
[----:B------:R-:W-:Y:S01]  /*0fe0*/  FADD.FTZ R23, R23, R18 ;  /* 0x0000001217177221 */ /* 0x000fe20000010000 */
[----:B------:R-:W-:-:S02]  /*0ff0*/  HADD2.F32 R27, -RZ, R14.H0_H0 ;  /* 0x2000000eff1b7230 */ /* 0x000fc40000004100 */
[----:B------:R-:W-:Y:S01]  /*1000*/  FFMA.FTZ R21, R18, R28, R21 ;  /* 0x0000001c12157223 */ /* 0x000fe20000010015 */
[----:B------:R-:W-:Y:S01]  /*1010*/  FFMA.FTZ R29, R28, R19, R29 ;  /* 0x000000131c1d7223 */ /* 0x000fe2000001001d */
[----:B------:R-:W-:Y:S01]  /*1020*/  FADD.FTZ R18, -R16, R25 ;  /* 0x0000001910127221 */ /* 0x000fe20000010100 */
[----:B------:R-:W-:Y:S01]  /*1030*/  FADD.FTZ R24, R19, R24 ;  /* 0x0000001813187221 */ /* 0x000fe20000010000 */
[----:B------:R-:W-:Y:S01]  /*1040*/  FMUL.FTZ R25, R52, R27 ;  /* 0x0000001b34197220 */ /* 0x000fe20000410000 */
[----:B------:R-:W-:Y:S02]  /*1050*/  HADD2.F32 R19, -RZ, R12.H1_H1 ;  /* 0x3000000cff137230 */ /* 0x000fe40000004100 */
[----:B------:R-:W-:Y:S01]  /*1060*/  FMUL.FTZ R26, R18, R55 ;  /* 0x00000037121a7220 */ /* 0x000fe20000410000 */
[----:B------:R-:W-:Y:S02]  /*1070*/  HADD2.F32 R18, -RZ, R14.H1_H1 ;  /* 0x3000000eff127230 */ /* 0x000fe40000004100 */
[----:B------:R-:W-:Y:S01]  /*1080*/  FADD.FTZ R28, R24, R25 ;  /* 0x00000019181c7221 */ /* 0x000fe20000010000 */
[----:B------:R-:W-:Y:S01]  /*1090*/  FADD.FTZ R22, R22, R27 ;  /* 0x0000001b16167221 */ /* 0x000fe20000010000 */
[----:B------:R-:W-:Y:S01]  /*10a0*/  FADD.FTZ R24, -R16, R19 ;  /* 0x0000001310187221 */ /* 0x000fe20000010100 */
[----:B------:R-:W-:Y:S01]  /*10b0*/  FFMA.FTZ R29, R26, R25, R29 ;  /* 0x000000191a1d7223 */ /* 0x000fe2000001001d */
[----:B------:R-:W-:Y:S01]  /*10c0*/  FMUL.FTZ R19, R17, R18 ;  /* 0x0000001211137220 */ /* 0x000fe20000410000 */
[----:B------:R-:W-:Y:S01]  /*10d0*/  FFMA.FTZ R20, R27, R26, R20 ;  /* 0x0000001a1b147223 */ /* 0x000fe20000010014 */
[----:B------:R-:W-:Y:S01]  /*10e0*/  FMUL.FTZ R24, R24, R55 ;  /* 0x0000003718187220 */ /* 0x000fe20000410000 */
[----:B------:R-:W-:Y:S01]  /*10f0*/  FADD.FTZ R23, R23, R18 ;  /* 0x0000001217177221 */ /* 0x000fe20000010000 */
[----:B------:R-:W-:-:S02]  /*1100*/  FADD.FTZ R28, R19, R28 ;  /* 0x0000001c131c7221 */ /* 0x000fc40000010000 */
[----:B------:R-:W-:Y:S01]  /*1110*/  FFMA.FTZ R29, R24, R19, R29 ;  /* 0x00000013181d7223 */ /* 0x000fe2000001001d */
[----:B------:R-:W-:Y:S01]  /*1120*/  FFMA.FTZ R21, R18, R24, R21 ;  /* 0x0000001812157223 */ /* 0x000fe20000010015 */
[----:B------:R-:W-:Y:S06]  /*1130*/  BRA `(.L_x_867) ;  /* 0x0000000800407947 */ /* 0x000fec0003800000 */
.L_x_866:
[--C-:B-----5:R-:W-:Y:S02]  /*1140*/  HADD2.F32 R19, -RZ, R34.reuse.H0_H0 ;  /* 0x20000022ff137230 */ /* 0x120fe40000004100 */
[----:B------:R-:W-:Y:S02]  /*1150*/  HADD2.F32 R21, -RZ, R34.H1_H1 ;  /* 0x30000022ff157230 */ /* 0x000fe40000004100 */
[----:B------:R-:W-:Y:S02]  /*1160*/  HADD2.F32 R27, -RZ, R32.H1_H1 ;  /* 0x30000020ff1b7230 */ /* 0x000fe40000004100 */
[----:B------:R-:W-:Y:S01]  /*1170*/  FADD.FTZ R18, -R16, R19 ;  /* 0x0000001310127221 */ /* 0x000fe20000010100 */
[----:B------:R-:W-:-:S03]  /*1180*/  HADD2.F32 R63, -RZ, R33.H0_H0 ;  /* 0x20000021ff3f7230 */ /* 0x000fc60000004100 */
[----:B------:R-:W-:Y:S01]  /*1190*/  FMUL.FTZ R19, R18, R55 ;  /* 0x0000003712137220 */ /* 0x000fe20000410000 */
        /* <DEDUP_REMOVED lines=8> */
[----:B------:R-:W-:Y:S01]  /*1220*/  FMUL.FTZ R22, R25, -1.4426950216293334961 ;  /* 0xbfb8aa3b19167820 */ /* 0x000fe20000410000 */
        /* <DEDUP_REMOVED lines=24> */
[----:B--2---:R-:W-:-:S06]  /*13b0*/  FADD.FTZ R25, R31, 1 ;  /* 0x3f8000001f197421 */ /* 0x004fcc0000010000 */
[----:B------:R-:W1:Y:S01]  /*13c0*/  MUFU.RCP R25, R25 ;  /* 0x0000001900197308 */ /* 0x000e620000001000 */
[----:B0-----:R-:W-:-:S04]  /*13d0*/  FADD.FTZ R28, -R30, 1 ;  /* 0x3f8000001e1c7421 */ /* 0x001fc80000010100 */
[----:B------:R-:W-:Y:S01]  /*13e0*/  FFMA.FTZ R31, R23, R28, 1 ;  /* 0x3f800000171f7423 */ /* 0x000fe2000001001c */
[--C-:B------:R-:W-:Y:S02]  /*13f0*/  HADD2.F32 R23, -RZ, R15.reuse.H0_H0 ;  /* 0x2000000fff177230 */ /* 0x100fe40000004100 */
[----:B------:R-:W-:-:S03]  /*1400*/  HADD2.F32 R28, -RZ, R15.H1_H1 ;  /* 0x3000000fff1c7230 */ /* 0x000fc60000004100 */
[----:B------:R-:W-:-:S04]  /*1410*/  FMUL.FTZ R30, R23, R30 ;  /* 0x0000001e171e7220 */ /* 0x000fc80000410000 */
[----:B------:R-:W-:Y:S01]  /*1420*/  FMUL.FTZ R31, R30, R31 ;  /* 0x0000001f1e1f7220 */ /* 0x000fe20000410000 */
[----:B-1----:R-:W-:Y:S01]  /*1430*/  FMUL.FTZ R28, R28, R25 ;  /* 0x000000191c1c7220 */ /* 0x002fe20000410000 */
[----:B------:R-:W-:Y:S01]  /*1440*/  FADD.FTZ R23, -R25, 1 ;  /* 0x3f80000019177421 */ /* 0x000fe20000010100 */
[----:B------:R-:W-:-:S03]  /*1450*/  HADD2.F32 R25, -RZ, R8.H0_H0 ;  /* 0x20000008ff197230 */ /* 0x000fc60000004100 */
[----:B------:R-:W-:Y:S01]  /*1460*/  FFMA.FTZ R63, R22, R23, 1 ;  /* 0x3f800000163f7423 */ /* 0x000fe20000010017 */
[----:B------:R-:W-:Y:S01]  /*1470*/  FMUL.FTZ R22, R52, R26 ;  /* 0x0000001a34167220 */ /* 0x000fe20000410000 */
[----:B------:R-:W-:Y:S01]  /*1480*/  FADD.FTZ R30, -R16, R25 ;  /* 0x00000019101e7221 */ /* 0x000fe20000010100 */
[----:B------:R-:W-:Y:S01]  /*1490*/  FMUL.FTZ R23, R27, R24 ;  /* 0x000000181b177220 */ /* 0x000fe20000410000 */
[----:B------:R-:W-:Y:S01]  /*14a0*/  FMUL.FTZ R24, R28, R63 ;  /* 0x0000003f1c187220 */ /* 0x000fe20000410000 */
[----:B------:R-:W-:Y:S01]  /*14b0*/  FFMA.FTZ R27, R19, R22, RZ ;  /* 0x00000016131b7223 */ /* 0x000fe200000100ff */
[----:B------:R-:W-:Y:S01]  /*14c0*/  FADD.FTZ R28, RZ, R22 ;  /* 0x00000016ff1c7221 */ /* 0x000fe20000010000 */
[----:B------:R-:W-:Y:S01]  /*14d0*/  FMUL.FTZ R22, R30, R55 ;  /* 0x000000371e167220 */ /* 0x000fe20000410000 */
[----:B------:R-:W-:-:S03]  /*14e0*/  FMUL.FTZ R25, R17, R23 ;  /* 0x0000001711197220 */ /* 0x000fc60000410000 */
[----:B------:R-:W-:Y:S01]  /*14f0*/  FFMA.FTZ R29, R52, R22, R53 ;  /* 0x00000016341d7223 */ /* 0x000fe20000010035 */
[----:B------:R-:W-:Y:S01]  /*1500*/  FFMA.FTZ R30, R18, R25, R27 ;  /* 0x00000019121e7223 */ /* 0x000fe2000001001b */
[----:B------:R-:W-:Y:S01]  /*1510*/  FADD.FTZ R27, R25, R28 ;  /* 0x0000001c191b7221 */ /* 0x000fe20000010000 */
[----:B------:R-:W-:Y:S01]  /*1520*/  FFMA.FTZ R28, R19, R26, RZ ;  /* 0x0000001a131c7223 */ /* 0x000fe200000100ff */
[----:B------:R-:W-:Y:S01]  /*1530*/  FMUL.FTZ R56, R29, -1.4426950216293334961 ;  /* 0xbfb8aa3b1d387820 */ /* 0x000fe20000410000 */
[----:B------:R-:W-:Y:S02]  /*1540*/  FADD.FTZ R19, RZ, R26 ;  /* 0x0000001aff137221 */ /* 0x000fe40000010000 */
[-C--:B------:R-:W-:Y:S02]  /*1550*/  FFMA.FTZ R25, R21, R31.reuse, R28 ;  /* 0x0000001f15197223 */ /* 0x080fe4000001001c */
[----:B------:R-:W-:Y:S01]  /*1560*/  FADD.FTZ R19, R19, R31 ;  /* 0x0000001f13137221 */ /* 0x000fe20000010000 */
[----:B------:R-:W0:Y:S01]  /*1570*/  MUFU.EX2 R56, R56 ;  /* 0x0000003800387308 */ /* 0x000e220000000800 */
[----:B------:R-:W-:-:S04]  /*1580*/  FMUL.FTZ R31, R52, R31 ;  /* 0x0000001f341f7220 */ /* 0x000fc80000410000 */
[----:B------:R-:W-:Y:S01]  /*1590*/  FFMA.FTZ R30, R21, R31, R30 ;  /* 0x0000001f151e7223 */ /* 0x000fe2000001001e */
[----:B------:R-:W-:Y:S02]  /*15a0*/  HADD2.F32 R21, -RZ, R10.H0_H0 ;  /* 0x2000000aff157230 */ /* 0x000fe40000004100 */
[----:B0-----:R-:W-:Y:S01]  /*15b0*/  FADD.FTZ R62, R56, 1 ;  /* 0x3f800000383e7421 */ /* 0x001fe20000010000 */
[----:B------:R-:W-:Y:S01]  /*15c0*/  FADD.FTZ R56, R27, R31 ;  /* 0x0000001f1b387221 */ /* 0x000fe20000010000 */
[----:B------:R-:W-:Y:S01]  /*15d0*/  FFMA.FTZ R27, R18, R23, RZ ;  /* 0x00000017121b7223 */ /* 0x000fe200000100ff */
[----:B------:R-:W-:-:S03]  /*15e0*/  FADD.FTZ R23, RZ, R23 ;  /* 0x00000017ff177221 */ /* 0x000fc60000010000 */
[----:B------:R-:W0:Y:S01]  /*15f0*/  MUFU.RCP R62, R62 ;  /* 0x0000003e003e7308 */ /* 0x000e220000001000 */
[----:B------:R-:W-:Y:S01]  /*1600*/  FADD.FTZ R18, R23, R24 ;  /* 0x0000001817127221 */ /* 0x000fe20000010000 */
[----:B0-----:R-:W-:Y:S01]  /*1610*/  FMUL.FTZ R26, R21, R62 ;  /* 0x0000003e151a7220 */ /* 0x001fe20000410000 */
[----:B------:R-:W-:Y:S01]  /*1620*/  FADD.FTZ R28, -R62, 1 ;  /* 0x3f8000003e1c7421 */ /* 0x000fe20000010100 */
[----:B------:R-:W-:-:S03]  /*1630*/  HADD2.F32 R21, -RZ, R8.H1_H1 ;  /* 0x30000008ff157230 */ /* 0x000fc60000004100 */
[----:B------:R-:W-:Y:S02]  /*1640*/  FFMA.FTZ R29, R29, R28, 1 ;  /* 0x3f8000001d1d7423 */ /* 0x000fe4000001001c */
[----:B------:R-:W-:Y:S02]  /*1650*/  FADD.FTZ R28, -R16, R21 ;  /* 0x00000015101c7221 */ /* 0x000fe40000010100 */
[----:B------:R-:W-:Y:S02]  /*1660*/  FMUL.FTZ R26, R26, R29 ;  /* 0x0000001d1a1a7220 */ /* 0x000fe40000410000 */
[----:B------:R-:W-:Y:S01]  /*1670*/  FMUL.FTZ R21, R28, R55 ;  /* 0x000000371c157220 */ /* 0x000fe20000410000 */
[-C--:B------:R-:W-:Y:S01]  /*1680*/  FFMA.FTZ R28, R20, R24.reuse, R27 ;  /* 0x00000018141c7223 */ /* 0x080fe2000001001b */
[----:B------:R-:W-:Y:S01]  /*1690*/  FMUL.FTZ R27, R17, R24 ;  /* 0x00000018111b7220 */ /* 0x000fe20000410000 */
[----:B------:R-:W-:Y:S01]  /*16a0*/  FADD.FTZ R19, R19, R26 ;  /* 0x0000001a13137221 */ /* 0x000fe20000010000 */
[----:B------:R-:W-:Y:S01]  /*16b0*/  FFMA.FTZ R31, R17, R21, R54 ;  /* 0x00000015111f7223 */ /* 0x000fe20000010036 */
[----:B------:R-:W-:Y:S01]  /*16c0*/  FFMA.FTZ R25, R22, R26, R25 ;  /* 0x0000001a16197223 */ /* 0x000fe20000010019 */
[----:B------:R-:W-:Y:S01]  /*16d0*/  FFMA.FTZ R29, R20, R27, R30 ;  /* 0x0000001b141d7223 */ /* 0x000fe2000001001e */
[----:B------:R-:W-:-:S02]  /*16e0*/  HADD2.F32 R20, -RZ, R10.H1_H1 ;  /* 0x3000000aff147230 */ /* 0x000fc40000004100 */
[----:B------:R-:W-:Y:S01]  /*16f0*/  FMUL.FTZ R62, R31, -1.4426950216293334961 ;  /* 0xbfb8aa3b1f3e7820 */ /* 0x000fe20000410000 */
[----:B------:R-:W-:Y:S01]  /*1700*/  FADD.FTZ R56, R27, R56 ;  /* 0x000000381b387221 */ /* 0x000fe20000010000 */
[----:B------:R-:W-:-:S04]  /*1710*/  FMUL.FTZ R26, R52, R26 ;  /* 0x0000001a341a7220 */ /* 0x000fc80000410000 */
[----:B------:R-:W0:Y:S01]  /*1720*/  MUFU.EX2 R62, R62 ;  /* 0x0000003e003e7308 */ /* 0x000e220000000800 */
[----:B------:R-:W-:Y:S01]  /*1730*/  FFMA.FTZ R29, R22, R26, R29 ;  /* 0x0000001a161d7223 */ /* 0x000fe2000001001d */
[----:B0-----:R-:W-:-:S06]  /*1740*/  FADD.FTZ R63, R62, 1 ;  /* 0x3f8000003e3f7421 */ /* 0x001fcc0000010000 */
[----:B------:R-:W0:Y:S02]  /*1750*/  MUFU.RCP R63, R63 ;  /* 0x0000003f003f7308 */ /* 0x000e240000001000 */
[----:B0-----:R-:W-:Y:S01]  /*1760*/  FMUL.FTZ R23, R20, R63 ;  /* 0x0000003f14177220 */ /* 0x001fe20000410000 */
[----:B------:R-:W-:-:S04]  /*1770*/  FADD.FTZ R20, -R63, 1 ;  /* 0x3f8000003f147421 */ /* 0x000fc80000010100 */
[----:B------:R-:W-:Y:S01]  /*1780*/  FFMA.FTZ R20, R31, R20, 1 ;  /* 0x3f8000001f147423 */ /* 0x000fe20000010014 */
[----:B------:R-:W-:-:S03]  /*1790*/  HADD2.F32 R31, -RZ, R12.H0_H0 ;  /* 0x2000000cff1f7230 */ /* 0x000fc60000004100 */
[----:B------:R-:W-:Y:S02]  /*17a0*/  FMUL.FTZ R23, R23, R20 ;  /* 0x0000001417177220 */ /* 0x000fe40000410000 */
[----:B------:R-:W-:Y:S01]  /*17b0*/  FADD.FTZ R24, -R16, R31 ;  /* 0x0000001f10187221 */ /* 0x000fe20000010100 */
[----:B------:R-:W-:Y:S02]  /*17c0*/  HADD2.F32 R31, -RZ, R14.H0_H0 ;  /* 0x2000000eff1f7230 */ /* 0x000fe40000004100 */
[----:B------:R-:W-:Y:S01]  /*17d0*/  FADD.FTZ R18, R18, R23 ;  /* 0x0000001712127221 */ /* 0x000fe20000010000 */
[----:B------:R-:W-:-:S04]  /*17e0*/  FMUL.FTZ R20, R24, R55 ;  /* 0x0000003718147220 */ /* 0x000fc80000410000 */
[----:B------:R-:W-:-:S04]  /*17f0*/  FFMA.FTZ R24, R52, R20, R53 ;  /* 0x0000001434187223 */ /* 0x000fc80000010035 */
[----:B------:R-:W-:-:S06]  /*1800*/  FMUL.FTZ R27, R24, -1.4426950216293334961 ;  /* 0xbfb8aa3b181b7820 */ /* 0x000fcc0000410000 */
[----:B------:R-:W0:Y:S02]  /*1810*/  MUFU.EX2 R27, R27 ;  /* 0x0000001b001b7308 */ /* 0x000e240000000800 */
[----:B0-----:R-:W-:Y:S01]  /*1820*/  FADD.FTZ R30, R27, 1 ;  /* 0x3f8000001b1e7421 */ /* 0x001fe20000010000 */
[----:B------:R-:W-:-:S05]  /*1830*/  HADD2.F32 R27, -RZ, R12.H1_H1 ;  /* 0x3000000cff1b7230 */ /* 0x000fca0000004100 */
[----:B------:R-:W0:Y:S02]  /*1840*/  MUFU.RCP R30, R30 ;  /* 0x0000001e001e7308 */ /* 0x000e240000001000 */
[----:B0-----:R-:W-:Y:S01]  /*1850*/  FMUL.FTZ R22, R31, R30 ;  /* 0x0000001e1f167220 */ /* 0x001fe20000410000 */
[----:B------:R-:W-:-:S04]  /*1860*/  FADD.FTZ R31, -R30, 1 ;  /* 0x3f8000001e1f7421 */ /* 0x000fc80000010100 */
[----:B------:R-:W-:Y:S01]  /*1870*/  FFMA.FTZ R31, R24, R31, 1 ;  /* 0x3f800000181f7423 */ /* 0x000fe2000001001f */
[----:B------:R-:W-:Y:S01]  /*1880*/  FADD.FTZ R24, -R16, R27 ;  /* 0x0000001b10187221 */ /* 0x000fe20000010100 */
[----:B------:R-:W-:Y:S02]  /*1890*/  FFMA.FTZ R27, R21, R23, R28 ;  /* 0x00000017151b7223 */ /* 0x000fe4000001001c */
[----:B------:R-:W-:Y:S01]  /*18a0*/  FMUL.FTZ R22, R22, R31 ;  /* 0x0000001f16167220 */ /* 0x000fe20000410000 */
[----:B------:R-:W-:Y:S01]  /*18b0*/  FMUL.FTZ R24, R24, R55 ;  /* 0x0000003718187220 */ /* 0x000fe20000410000 */
[----:B------:R-:W-:Y:S01]  /*18c0*/  FADD.FTZ R31, R56, R26 ;  /* 0x0000001a381f7221 */ /* 0x000fe20000010000 */
[C---:B------:R-:W-:Y:S02]  /*18d0*/  FMUL.FTZ R26, R17.reuse, R23 ;  /* 0x00000017111a7220 */ /* 0x040fe40000410000 */
[----:B------:R-:W-:Y:S02]  /*18e0*/  FFMA.FTZ R30, R17, R24, R54 ;  /* 0x00000018111e7223 */ /* 0x000fe40000010036 */
[----:B------:R-:W-:Y:S01]  /*18f0*/  FFMA.FTZ R29, R21, R26, R29 ;  /* 0x0000001a151d7223 */ /* 0x000fe2000001001d */
[----:B------:R-:W-:-:S02]  /*1900*/  HADD2.F32 R21, -RZ, R14.H1_H1 ;  /* 0x3000000eff157230 */ /* 0x000fc40000004100 */
[----:B------:R-:W-:Y:S01]  /*1910*/  FMUL.FTZ R56, R30, -1.4426950216293334961 ;  /* 0xbfb8aa3b1e387820 */ /* 0x000fe20000410000 */
[----:B------:R-:W-:Y:S01]  /*1920*/  FADD.FTZ R31, R26, R31 ;  /* 0x0000001f1a1f7221 */ /* 0x000fe20000010000 */
[----:B------:R-:W-:-:S04]  /*1930*/  FMUL.FTZ R26, R52, R22 ;  /* 0x00000016341a7220 */ /* 0x000fc80000410000 */
[----:B------:R-:W0:Y:S01]  /*1940*/  MUFU.EX2 R56, R56 ;  /* 0x0000003800387308 */ /* 0x000e220000000800 */
[C---:B------:R-:W-:Y:S01]  /*1950*/  FFMA.FTZ R29, R20.reuse, R26, R29 ;  /* 0x0000001a141d7223 */ /* 0x040fe2000001001d */
[----:B------:R-:W-:Y:S01]  /*1960*/  FADD.FTZ R26, R31, R26 ;  /* 0x0000001a1f1a7221 */ /* 0x000fe20000010000 */
[----:B------:R-:W-:Y:S01]  /*1970*/  FFMA.FTZ R20, R20, R22, R25 ;  /* 0x0000001614147223 */ /* 0x000fe20000010019 */
[----:B------:R-:W-:Y:S01]  /*1980*/  FADD.FTZ R22, R19, R22 ;  /* 0x0000001613167221 */ /* 0x000fe20000010000 */
[----:B0-----:R-:W-:-:S06]  /*1990*/  FADD.FTZ R62, R56, 1 ;  /* 0x3f800000383e7421 */ /* 0x001fcc0000010000 */
[----:B------:R-:W0:Y:S02]  /*19a0*/  MUFU.RCP R62, R62 ;  /* 0x0000003e003e7308 */ /* 0x000e240000001000 */
[----:B0-----:R-:W-:Y:S01]  /*19b0*/  FADD.FTZ R23, -R62, 1 ;  /* 0x3f8000003e177421 */ /* 0x001fe20000010100 */
[----:B------:R-:W-:-:S03]  /*19c0*/  FMUL.FTZ R21, R21, R62 ;  /* 0x0000003e15157220 */ /* 0x000fc60000410000 */
[----:B------:R-:W-:-:S04]  /*19d0*/  FFMA.FTZ R30, R30, R23, 1 ;  /* 0x3f8000001e1e7423 */ /* 0x000fc80000010017 */
[----:B------:R-:W-:-:S04]  /*19e0*/  FMUL.FTZ R30, R21, R30 ;  /* 0x0000001e151e7220 */ /* 0x000fc80000410000 */
[----:B------:R-:W-:Y:S01]  /*19f0*/  FMUL.FTZ R21, R17, R30 ;  /* 0x0000001e11157220 */ /* 0x000fe20000410000 */
[----:B------:R-:W-:-:S03]  /*1a00*/  FADD.FTZ R23, R18, R30 ;  /* 0x0000001e12177221 */ /* 0x000fc60000010000 */
[C---:B------:R-:W-:Y:S01]  /*1a10*/  FFMA.FTZ R29, R24.reuse, R21, R29 ;  /* 0x00000015181d7223 */ /* 0x040fe2000001001d */
[----:B------:R-:W-:Y:S01]  /*1a20*/  FADD.FTZ R28, R21, R26 ;  /* 0x0000001a151c7221 */ /* 0x000fe20000010000 */
[----:B------:R-:W-:-:S07]  /*1a30*/  FFMA.FTZ R21, R24, R30, R27 ;  /* 0x0000001e18157223 */ /* 0x000fce000001001b */
.L_x_867:
        /* <DEDUP_REMOVED lines=35> */
.L_x_869:
[----:B------:R-:W-:Y:S05]  /*1c70*/  BSYNC.RECONVERGENT B0 ;  /* 0x0000000000007941 */ /* 0x000fea0003800200 */
.L_x_868:
        /* <DEDUP_REMOVED lines=9> */
[----:B0--3--:R-:W-:-:S03]  /*1d10*/  FADD.FTZ R18, R19, R29 ;  /* 0x0000001d13127221 */ /* 0x009fc60000010000 */
        /* <DEDUP_REMOVED lines=46> */
.L_x_871:
[----:B------:R-:W-:Y:S05]  /*2000*/  BSYNC.RECONVERGENT B0 ;  /* 0x0000000000007941 */ /* 0x000fea0003800200 */
.L_x_870:
        /* <DEDUP_REMOVED lines=158> */
.L_x_873:
[----:B------:R-:W-:Y:S05]  /*29f0*/  BSYNC.RECONVERGENT B0 ;  /* 0x0000000000007941 */ /* 0x000fea0003800200 */
.L_x_872:
        /* <DEDUP_REMOVED lines=29> */
.L_x_875:
[----:B------:R-:W-:Y:S05]  /*2bd0*/  BSYNC.RECONVERGENT B0 ;  /* 0x0000000000007941 */ /* 0x000fea0003800200 */
.L_x_874:
        /* <DEDUP_REMOVED lines=23> */
.L_x_878:
[----:B-1----:R-:W4:Y:S04]  /*2d50*/  LDG.E.STRONG.GPU R22, desc[UR8][R20.64] ;  /* 0x0000000814167981 */ /* 0x002f28000c1ef900 */
[----:B----4-:R-:W-:Y:S01]  /*2d60*/  CCTL.IVALL ;  /* 0x00000000ff00798f */ /* 0x010fe20002000000 */
[----:B------:R-:W-:Y:S05]  /*2d70*/  YIELD ;  /* 0x0000000000007946 */ /* 0x000fea0003800000 */
[----:B------:R-:W-:-:S13]  /*2d80*/  ISETP.NE.AND P1, PT, R22, R27, PT ;  /* 0x0000001b1600720c */ /* 0x000fda0003f25270 */
[----:B------:R-:W-:Y:S05]  /*2d90*/  @P1 BRA `(.L_x_878) ;  /* 0xfffffffc00ec1947 */ /* 0x000fea000383ffff */
.L_x_877:
        /* <DEDUP_REMOVED lines=14> */
.L_x_880:
        /* <DEDUP_REMOVED lines=60> */
.L_x_879:
        /* <DEDUP_REMOVED lines=33> */
.L_x_881:
        /* <DEDUP_REMOVED lines=19> */
.L_x_882:
        /* <DEDUP_REMOVED lines=9> */
.L_x_883:
[----:B------:R-:W-:Y:S05]  /*3610*/  BSYNC.RECONVERGENT B0 ;  /* 0x0000000000007941 */ /* 0x000fea0003800200 */
.L_x_876:
[----:B------:R-:W5:Y:S01]  /*3620*/  S2UR UR7, SR_CgaCtaId ;  /* 0x00000000000779c3 */ /* 0x000f620000008800 */
[----:B------:R-:W-:Y:S01]  /*3630*/  UMOV UR6, 0x400 ;  /* 0x0000040000067882 */ /* 0x000fe20000000000 */
[--C-:B-1--4-:R-:W-:Y:S01]  /*3640*/  HADD2.F32 R23, -RZ, R34.reuse.H0_H0 ;  /* 0x20000022ff177230 */ /* 0x112fe20000004100 */
[----:B------:R-:W1:Y:S01]  /*3650*/  LDCU.64 UR14, c[0x0][0x400] ;  /* 0x00008000ff0e77ac */ /* 0x000e620008000a00 */
[----:B------:R-:W-:Y:S02]  /*3660*/  HADD2.F32 R25, -RZ, R34.H1_H1 ;  /* 0x30000022ff197230 */ /* 0x000fe40000004100 */
[--C-:B------:R-:W-:Y:S02]  /*3670*/  HADD2.F32 R27, -RZ, R32.reuse.H0_H0 ;  /* 0x20000020ff1b7230 */ /* 0x100fe40000004100 */
[C---:B------:R-:W-:Y:S01]  /*3680*/  FADD.FTZ R30, -R16.reuse, R23 ;  /* 0x00000017101e7221 */ /* 0x040fe20000010100 */
[----:B------:R-:W-:Y:S02]  /*3690*/  HADD2.F32 R29, -RZ, R32.H1_H1 ;  /* 0x30000020ff1d7230 */ /* 0x000fe40000004100 */
[----:B------:R-:W-:Y:S01]  /*36a0*/  FADD.FTZ R32, -R16, R25 ;  /* 0x0000001910207221 */ /* 0x000fe20000010100 */
[----:B------:R-:W-:-:S02]  /*36b0*/  HADD2.F32 R31, -RZ, R8.H0_H0 ;  /* 0x20000008ff1f7230 */ /* 0x000fc40000004100 */
[C---:B------:R-:W-:Y:S01]  /*36c0*/  FADD.FTZ R24, -R16.reuse, R27 ;  /* 0x0000001b10187221 */ /* 0x040fe20000010100 */
[----:B------:R-:W-:Y:S02]  /*36d0*/  HADD2.F32 R57, -RZ, R8.H1_H1 ;  /* 0x30000008ff397230 */ /* 0x000fe40000004100 */
[C---:B--2---:R-:W-:Y:S01]  /*36e0*/  FADD.FTZ R26, -R16.reuse, R29 ;  /* 0x0000001d101a7221 */ /* 0x044fe20000010100 */
[----:B------:R-:W-:Y:S02]  /*36f0*/  HADD2.F32 R63, -RZ, R12.H0_H0 ;  /* 0x2000000cff3f7230 */ /* 0x000fe40000004100 */
[----:B------:R-:W-:Y:S01]  /*3700*/  FADD.FTZ R28, -R16, R31 ;  /* 0x0000001f101c7221 */ /* 0x000fe20000010100 */
[-C--:B------:R-:W-:Y:S01]  /*3710*/  FMUL.FTZ R34, R30, R55.reuse ;  /* 0x000000371e227220 */ /* 0x080fe20000410000 */
[----:B------:R-:W-:Y:S01]  /*3720*/  FADD.FTZ R22, -R16, R57 ;  /* 0x0000003910167221 */ /* 0x000fe20000010100 */
[----:B------:R-:W-:Y:S01]  /*3730*/  FMUL.FTZ R32, R32, R55 ;  /* 0x0000003720207220 */ /* 0x000fe20000410000 */
[----:B-----5:R-:W-:-:S09]  /*3740*/  ULEA UR6, UR7, UR6, 0x18 ;  /* 0x0000000607067291 */ /* 0x020fd2000f8ec0ff */
[----:B------:R0:W-:Y:S01]  /*3750*/  @!P2 STS.64 [UR6+0xc8], R18 ;  /* 0x0000c812ff00a988 */ /* 0x0001e20008000a06 */
[----:B------:R-:W-:Y:S01]  /*3760*/  BAR.SYNC.DEFER_BLOCKING 0x0 ;  /* 0x0000000000007b1d */ /* 0x000fe20000010000 */
[----:B0--3--:R-:W-:Y:S02]  /*3770*/  HADD2.F32 R19, -RZ, R12.H1_H1 ;  /* 0x3000000cff137230 */ /* 0x009fe40000004100 */
[C---:B------:R-:W-:Y:S01]  /*3780*/  FADD.FTZ R12, -R16.reuse, R63 ;  /* 0x0000003f100c7221 */ /* 0x040fe20000010100 */
[--C-:B------:R-:W-:Y:S02]  /*3790*/  HADD2.F32 R18, -RZ, R33.reuse.H1_H1 ;  /* 0x30000021ff127230 */ /* 0x100fe40000004100 */
[----:B------:R-:W-:Y:S01]  /*37a0*/  FADD.FTZ R16, -R16, R19 ;  /* 0x0000001310107221 */ /* 0x000fe20000010100 */
[----:B------:R-:W-:Y:S01]  /*37b0*/  HADD2.F32 R19, -RZ, R33.H0_H0 ;  /* 0x20000021ff137230 */ /* 0x000fe20000004100 */
[----:B------:R-:W0:Y:S01]  /*37c0*/  LDS.64 R20, [UR6+0xc8] ;  /* 0x0000c806ff147984 */ /* 0x000e220008000a00 */
[----:B------:R-:W0:Y:S02]  /*37d0*/  LDCU UR6, c[0x0][0x42c] ;  /* 0x00008580ff0677ac */ /* 0x000e240008000800 */
[----:B0-----:R-:W-:Y:S01]  /*37e0*/  FMUL.FTZ R8, R20, UR6 ;  /* 0x0000000614087c20 */ /* 0x001fe20008410000 */
[----:B------:R-:W-:Y:S01]  /*37f0*/  FMUL.FTZ R23, R21, UR6 ;  /* 0x0000000615177c20 */ /* 0x000fe20008410000 */
        /* <DEDUP_REMOVED lines=19> */
.L_x_884:
        /* <DEDUP_REMOVED lines=20> */
.L_x_886:
[----:B------:R-:W-:Y:S05]  /*3a70*/  BSYNC.RECONVERGENT B0 ;  /* 0x0000000000007941 */ /* 0x000fea0003800200 */
.L_x_885:
        /* <DEDUP_REMOVED lines=39> */
.L_x_887:
        /* <DEDUP_REMOVED lines=15> */
[----:B------:R-:W-:Y:S02]  /*3de0*/  F2FP.F16.F32.PACK_AB R15, R15, R26 ;  /* 0x0000001a0f0f723e */ /* 0x000fe400000000ff */
[----:B------:R-:W-:-:S05]  /*3df0*/  LEA.HI.X R21, R18, UR13, R21, 0x1, P0 ;  /* 0x0000000d12157c11 */ /* 0x000fca00080f0c15 */
[----:B------:R0:W-:Y:S02]  /*3e00*/  STG.E desc[UR8][R20.64], R15 ;  /* 0x0000000f14007986 */ /* 0x0001e4000c101908 */
.L_x_889:
[----:B------:R-:W-:Y:S05]  /*3e10*/  BSYNC.RECONVERGENT B0 ;  /* 0x0000000000007941 */ /* 0x000fea0003800200 */
.L_x_888:
        /* <DEDUP_REMOVED lines=21> */
.L_x_890:
        /* <DEDUP_REMOVED lines=18> */
.L_x_892:
[----:B------:R-:W-:Y:S05]  /*4090*/  BSYNC.RECONVERGENT B0 ;  /* 0x0000000000007941 */ /* 0x000fea0003800200 */
.L_x_891:
        /* <DEDUP_REMOVED lines=21> */
.L_x_893:
        /* <DEDUP_REMOVED lines=18> */
.L_x_895:
[----:B------:R-:W-:Y:S05]  /*4310*/  BSYNC.RECONVERGENT B0 ;  /* 0x0000000000007941 */ /* 0x000fea0003800200 */
.L_x_894:
[----:B------:R-:W-:Y:S02]  /*4320*/  IADD3 R36, PT, PT, R3, R36, RZ ;  /* 0x0000002403247210 */ /* 0x000fe40007ffe0ff */
[----:B------:R-:W-:Y:S02]  /*4330*/  IADD3 R35, PT, PT, R35, 0x1, RZ ;  /* 0x0000000123237810 */ /* 0x000fe40007ffe0ff */
[----:B------:R-:W-:-:S13]  /*4340*/  ISETP.GE.AND P0, PT, R36, UR4, PT ;  /* 0x0000000424007c0c */ /* 0x000fda000bf06270 */
[----:B------:R-:W-:Y:S05]  /*4350*/  @!P0 BRA `(.L_x_896) ;  /* 0xffffffbc00f88947 */ /* 0x000fea000383ffff */
.L_x_865:
        /* <DEDUP_REMOVED lines=19> */
.L_x_898:
[----:B------:R-:W-:Y:S05]  /*4490*/  BSYNC.RECONVERGENT B0 ;  /* 0x0000000000007941 */ /* 0x000fea0003800200 */
.L_x_897:
[----:B------:R-:W-:Y:S05]  /*44a0*/  @P0 EXIT ;  /* 0x000000000000094d */ /* 0x000fea0003800000 */
[----:B------:R-:W-:Y:S05]  /*44b0*/  @P2 BRA `(.L_x_899) ;  /* 0x0000000000202947 */ /* 0x000fea0003800000 */
[----:B------:R-:W-:-:S05]  /*44c0*/  IMAD R0, R6, R7, RZ ;  /* 0x0000000706007224 */ /* 0x000fca00078e02ff */
[----:B------:R-:W-:-:S13]  /*44d0*/  ISETP.NE.AND P0, PT, R0, -0x1, PT ;  /* 0xffffffff0000780c */ /* 0x000fda0003f05270 */
[----:B------:R-:W-:Y:S05]  /*44e0*/  @!P0 BRA `(.L_x_899) ;  /* 0x0000000000148947 */ /* 0x000fea0003800000 */
.L_x_900:
[----:B--2---:R-:W2:Y:S04]  /*44f0*/  LDG.E.STRONG.GPU R3, desc[UR8][R4.64] ;  /* 0x0000000804037981 */ /* 0x004ea8000c1ef900 */
[----:B--2---:R-:W-:Y:S01]  /*4500*/  CCTL.IVALL ;  /* 0x00000000ff00798f */ /* 0x004fe20002000000 */
[----:B------:R-:W-:Y:S05]  /*4510*/  YIELD ;  /* 0x0000000000007946 */ /* 0x000fea0003800000 */
[----:B------:R-:W-:-:S13]  /*4520*/  ISETP.NE.AND P0, PT, R3, R0, PT ;  /* 0x000000000300720c */ /* 0x000fda0003f05270 */
[----:B------:R-:W-:Y:S05]  /*4530*/  @P0 BRA `(.L_x_900) ;  /* 0xfffffffc00ec0947 */ /* 0x000fea000383ffff */
.L_x_899:
        /* <DEDUP_REMOVED lines=25> */
[--C-:B0-----:R-:W-:Y:S02]  /*46d0*/  SHF.R.U32.HI R15, RZ, 0x5, R4.reuse ;  /* 0x00000005ff0f7819 */ /* 0x101fe40000011604 */
        /* <DEDUP_REMOVED lines=48> */
.L_x_903:
        /* <DEDUP_REMOVED lines=31> */
.L_x_902:
[----:B------:R-:W-:Y:S05]  /*4bd0*/  BSYNC.RECONVERGENT B0 ;  /* 0x0000000000007941 */ /* 0x000fea0003800200 */
.L_x_901:
        /* <DEDUP_REMOVED lines=10> */
.L_x_904:
        /* <DEDUP_REMOVED lines=87> */
.L_x_905:
        /* <DEDUP_REMOVED lines=9> */
.L_x_3427:


//--------------------- .text._Z35group_norm_nhwc_bwd_one_pass_kernelI11Fp16IOBf16WLi256ELi42ELi672EEv26Group_norm_nhwc_bwd_params --------------------------
	.section	.text._Z35group_norm_nhwc_bwd_one_pass_kernelI11Fp16IOBf16WLi256ELi42ELi672EEv26Group_norm_nhwc_bwd_params,"ax",@progbits
	.align	128
        .global         _Z35group_norm_nhwc_bwd_one_pass_kernelI11Fp16IOBf16WLi256ELi42ELi672EEv26Group_norm_nhwc_bwd_params
        .type           _Z35group_norm_nhwc_bwd_one_pass_kernelI11Fp16IOBf16WLi256ELi42ELi672EEv26Group_norm_nhwc_bwd_params,@function
        .size           _Z35group_norm_nhwc_bwd_one_pass_kernelI11Fp16IOBf16WLi256ELi42ELi672EEv26Group_norm_nhwc_bwd_params,(.L_x_3428 - _Z35group_norm_nhwc_bwd_one_pass_kernelI11Fp16IOBf16WLi256ELi42ELi672EEv26Group_norm_nhwc_bwd_params)
        .other          _Z35group_norm_nhwc_bwd_one_pass_kernelI11Fp16IOBf16WLi256ELi42ELi672EEv26Group_norm_nhwc_bwd_params,@"STO_CUDA_ENTRY STV_DEFAULT"
_Z35group_norm_nhwc_bwd_one_pass_kernelI11Fp16IOBf16WLi256ELi42ELi672EEv26Group_norm_nhwc_bwd_params:
.text._Z35group_norm_nhwc_bwd_one_pass_kernelI11Fp16IOBf16WLi256ELi42ELi672EEv26Group_norm_nhwc_bwd_params:
        /* <DEDUP_REMOVED lines=22> */
.L_x_949:
[----:B-1----:R-:W1:Y:S01]  /*0160*/  LDC R10, c[0x0][0x410] ;  /* 0x00010400ff0a7b82 */ /* 0x002e620000000800 */
[----:B--2---:R-:W2:Y:S01]  /*0170*/  LDCU UR4, c[0x0][0x41c] ;  /* 0x00008380ff0477ac */ /* 0x004ea20008000800 */
        /* <DEDUP_REMOVED lines=25> */
[----:B---3--:R-:W-:Y:S02]  /*0310*/  ISETP.GE.U32.AND P0, PT, R7, UR8, PT ;  /* 0x0000000807007c0c */ /* 0x008fe4000bf06070 */
[----:B------:R-:W-:-:S02]  /*0320*/  CS2R R34, SRZ ;  /* 0x0000000000227805 */ /* 0x000fc4000001ff00 */
[----:B------:R-:W-:Y:S01]  /*0330*/  SHF.R.S32.HI R15, RZ, 0x1f, R7 ;  /* 0x0000001fff0f7819 */ /* 0x000fe20000011407 */
[----:B------:R-:W1:Y:S01]  /*0340*/  LDCU.U8 UR4, c[0x0][0x414] ;  /* 0x00008280ff0477ac */ /* 0x000e620008000000 */
[CC--:B------:R-:W-:Y:S02]  /*0350*/  ISETP.GE.U32.AND P1, PT, R4.reuse, R9.reuse, PT ;  /* 0x000000090400720c */ /* 0x0c0fe40003f26070 */
[----:B------:R-:W-:Y:S02]  /*0360*/  ISETP.GE.AND.EX P0, PT, R15, UR9, PT, P0 ;  /* 0x000000090f007c0c */ /* 0x000fe4000bf06300 */
[----:B------:R-:W-:Y:S02]  /*0370*/  ISETP.GT.U32.AND P5, PT, R9, R4, PT ;  /* 0x000000040900720c */ /* 0x000fe40003fa4070 */
[----:B------:R-:W-:Y:S02]  /*0380*/  IADD3 R9, PT, PT, R4, -R9, RZ ;  /* 0x8000000904097210 */ /* 0x000fe40007ffe0ff */
[----:B------:R-:W-:-:S02]  /*0390*/  IADD3 R13, PT, PT, R7, 0x20, RZ ;  /* 0x00000020070d7810 */ /* 0x000fc40007ffe0ff */
[----:B------:R-:W-:Y:S02]  /*03a0*/  SEL R4, R9, R4, !P5 ;  /* 0x0000000409047207 */ /* 0x000fe40006800000 */
[----:B------:R-:W-:Y:S02]  /*03b0*/  ISETP.NE.AND P5, PT, R10, RZ, PT ;  /* 0x000000ff0a00720c */ /* 0x000fe40003fa5270 */
[----:B------:R-:W-:Y:S01]  /*03c0*/  @P1 IADD3 R5, PT, PT, R5, 0x1, RZ ;  /* 0x0000000105051810 */ /* 0x000fe20007ffe0ff */
[----:B------:R-:W2:Y:S01]  /*03d0*/  @!P0 LDC.64 R18, c[0x0][0x3f8] ;  /* 0x0000fe00ff128b82 */ /* 0x000ea20000000a00 */
[----:B------:R-:W-:Y:S02]  /*03e0*/  LOP3.LUT R9, RZ, R10, RZ, 0x33, !PT ;  /* 0x0000000aff097212 */ /* 0x000fe400078e33ff */
[----:B------:R-:W-:Y:S02]  /*03f0*/  @!P2 IADD3 R4, PT, PT, -R4, RZ, RZ ;  /* 0x000000ff0404a210 */ /* 0x000fe40007ffe1ff */
[----:B------:R-:W-:-:S02]  /*0400*/  MOV R6, R5 ;  /* 0x0000000500067202 */ /* 0x000fc40000000f00 */
[----:B------:R-:W-:Y:S01]  /*0410*/  SEL R5, R9, R4, !P5 ;  /* 0x0000000409057207 */ /* 0x000fe20006800000 */
[----:B------:R-:W3:Y:S01]  /*0420*/  @!P0 LDC.64 R24, c[0x0][0x3a0] ;  /* 0x0000e800ff188b82 */ /* 0x000ee20000000a00 */
[----:B------:R-:W-:Y:S02]  /*0430*/  @!P4 IADD3 R6, PT, PT, -R6, RZ, RZ ;  /* 0x000000ff0606c210 */ /* 0x000fe40007ffe1ff */
[----:B------:R-:W-:Y:S01]  /*0440*/  ISETP.GE.U32.AND P3, PT, R13, UR8, PT ;  /* 0x000000080d007c0c */ /* 0x000fe2000bf66070 */
[----:B------:R-:W-:Y:S01]  /*0450*/  IMAD R11, R5, 0x2a, RZ ;  /* 0x0000002a050b7824 */ /* 0x000fe200078e02ff */
[----:B------:R-:W-:Y:S02]  /*0460*/  SEL R9, R9, R6, !P5 ;  /* 0x0000000609097207 */ /* 0x000fe40006800000 */
[----:B0-----:R-:W-:Y:S01]  /*0470*/  SHF.R.S32.HI R17, RZ, 0x1f, R13 ;  /* 0x0000001fff117819 */ /* 0x001fe2000001140d */
[----:B------:R-:W4:Y:S01]  /*0480*/  @!P0 LDC.64 R26, c[0x0][0x398] ;  /* 0x0000e600ff1a8b82 */ /* 0x000f220000000a00 */
[----:B------:R-:W-:-:S02]  /*0490*/  IADD3 R52, P1, PT, R11, R2, RZ ;  /* 0x000000020b347210 */ /* 0x000fc40007f3e0ff */
[----:B------:R-:W-:Y:S02]  /*04a0*/  SHF.R.S32.HI R2, RZ, 0x1f, R9 ;  /* 0x0000001fff027819 */ /* 0x000fe40000011409 */
[----:B------:R-:W-:Y:S02]  /*04b0*/  ISETP.GE.AND.EX P3, PT, R17, UR9, PT, P3 ;  /* 0x0000000911007c0c */ /* 0x000fe4000bf66330 */
[----:B------:R-:W-:Y:S01]  /*04c0*/  LEA.HI.X.SX32 R53, R11, RZ, 0x1, P1 ;  /* 0x000000ff0b357211 */ /* 0x000fe200008f0eff */
[----:B------:R-:W-:-:S04]  /*04d0*/  IMAD R2, R2, UR10, RZ ;  /* 0x0000000a02027c24 */ /* 0x000fc8000f8e02ff */
[----:B------:R-:W-:Y:S02]  /*04e0*/  IMAD R55, R9, UR11, R2 ;  /* 0x0000000b09377c24 */ /* 0x000fe4000f8e0202 */
[----:B--2---:R-:W-:Y:S02]  /*04f0*/  @!P0 IMAD R2, R15, R18, RZ ;  /* 0x000000120f028224 */ /* 0x004fe400078e02ff */
[----:B------:R-:W-:Y:S02]  /*0500*/  IMAD.WIDE.U32 R52, R9, UR10, R52 ;  /* 0x0000000a09347c25 */ /* 0x000fe4000f8e0034 */
[----:B------:R-:W2:Y:S02]  /*0510*/  @!P3 LDC.64 R28, c[0x0][0x3f8] ;  /* 0x0000fe00ff1cbb82 */ /* 0x000ea40000000a00 */
[C---:B------:R-:W-:Y:S01]  /*0520*/  @!P0 IMAD R11, R7.reuse, R19, R2 ;  /* 0x00000013070b8224 */ /* 0x040fe200078e0202 */
[----:B------:R-:W-:Y:S02]  /*0530*/  IADD3 R19, PT, PT, R7, 0x40, RZ ;  /* 0x0000004007137810 */ /* 0x000fe40007ffe0ff */
[----:B------:R-:W-:-:S02]  /*0540*/  IADD3 R55, PT, PT, R53, R55, RZ ;  /* 0x0000003735377210 */ /* 0x000fc40007ffe0ff */
[----:B------:R-:W-:Y:S01]  /*0550*/  ISETP.GE.U32.AND P1, PT, R19, UR8, PT ;  /* 0x0000000813007c0c */ /* 0x000fe2000bf26070 */
[----:B------:R-:W0:Y:S01]  /*0560*/  @!P3 LDC.64 R30, c[0x0][0x3a0] ;  /* 0x0000e800ff1ebb82 */ /* 0x000e220000000a00 */
[----:B------:R-:W-:Y:S02]  /*0570*/  SHF.R.S32.HI R21, RZ, 0x1f, R19 ;  /* 0x0000001fff157819 */ /* 0x000fe40000011413 */
[-C--:B------:R-:W-:Y:S02]  /*0580*/  @!P0 MOV R54, R52.reuse ;  /* 0x0000003400368202 */ /* 0x080fe40000000f00 */
[----:B------:R-:W-:Y:S02]  /*0590*/  ISETP.GE.AND.EX P1, PT, R21, UR9, PT, P1 ;  /* 0x0000000915007c0c */ /* 0x000fe4000bf26310 */
[----:B------:R-:W-:Y:S01]  /*05a0*/  @!P3 MOV R14, R52 ;  /* 0x00000034000eb202 */ /* 0x000fe20000000f00 */
[----:B------:R-:W-:Y:S01]  /*05b0*/  @!P0 IMAD.WIDE.U32 R8, R7, R18, R54 ;  /* 0x0000001207088225 */ /* 0x000fe200078e0036 */
[----:B------:R-:W1:Y:S01]  /*05c0*/  @!P3 LDC.64 R32, c[0x0][0x398] ;  /* 0x0000e600ff20bb82 */ /* 0x000e620000000a00 */
[----:B------:R-:W-:-:S03]  /*05d0*/  @!P3 MOV R15, R55 ;  /* 0x00000037000fb202 */ /* 0x000fc60000000f00 */
[----:B------:R-:W-:Y:S02]  /*05e0*/  @!P0 IADD3 R9, PT, PT, R9, R11, RZ ;  /* 0x0000000b09098210 */ /* 0x000fe40007ffe0ff */
[C---:B------:R-:W-:Y:S01]  /*05f0*/  @!P0 SHF.L.U32 R23, R8.reuse, 0x1, RZ ;  /* 0x0000000108178819 */ /* 0x040fe200000006ff */
[-C--:B--2---:R-:W-:Y:S01]  /*0600*/  @!P3 IMAD R4, R17, R28.reuse, RZ ;  /* 0x0000001c1104b224 */ /* 0x084fe200078e02ff */
[----:B------:R-:W-:Y:S01]  /*0610*/  @!P0 SHF.L.U64.HI R2, R8, 0x1, R9 ;  /* 0x0000000108028819 */ /* 0x000fe20000010209 */
[----:B------:R-:W-:Y:S01]  /*0620*/  @!P3 IMAD.WIDE.U32 R14, R13, R28, R14 ;  /* 0x0000001c0d0eb225 */ /* 0x000fe200078e000e */
[----:B---3--:R-:W-:Y:S01]  /*0630*/  @!P0 IADD3 R10, P2, PT, R23, R24, RZ ;  /* 0x00000018170a8210 */ /* 0x008fe20007f5e0ff */
[----:B------:R-:W2:Y:S02]  /*0640*/  @!P1 LDC.64 R8, c[0x0][0x3f8] ;  /* 0x0000fe00ff089b82 */ /* 0x000ea40000000a00 */
[----:B------:R-:W-:Y:S01]  /*0650*/  @!P3 IMAD R17, R13, R29, R4 ;  /* 0x0000001d0d11b224 */ /* 0x000fe200078e0204 */
[----:B------:R-:W-:-:S02]  /*0660*/  @!P0 IADD3.X R11, PT, PT, R2, R25, RZ, P2, !PT ;  /* 0x00000019020b8210 */ /* 0x000fc400017fe4ff */
[----:B----4-:R-:W-:Y:S02]  /*0670*/  @!P0 IADD3 R12, P2, PT, R23, R26, RZ ;  /* 0x0000001a170c8210 */ /* 0x010fe40007f5e0ff */
[----:B------:R-:W-:Y:S01]  /*0680*/  IADD3 R23, PT, PT, R7, 0x60, RZ ;  /* 0x0000006007177810 */ /* 0x000fe20007ffe0ff */
[----:B------:R-:W5:Y:S01]  /*0690*/  @!P0 LDG.E R40, desc[UR6][R10.64] ;  /* 0x000000060a288981 */ /* 0x000f62000c1e1900 */
[----:B------:R-:W-:Y:S01]  /*06a0*/  @!P0 IADD3.X R13, PT, PT, R2, R27, RZ, P2, !PT ;  /* 0x0000001b020d8210 */ /* 0x000fe200017fe4ff */
[----:B------:R-:W3:Y:S01]  /*06b0*/  @!P1 LDC.64 R24, c[0x0][0x398] ;  /* 0x0000e600ff189b82 */ /* 0x000ee20000000a00 */
[----:B------:R-:W-:Y:S02]  /*06c0*/  ISETP.GE.U32.AND P2, PT, R23, UR8, PT ;  /* 0x0000000817007c0c */ /* 0x000fe4000bf46070 */
[----:B------:R-:W-:Y:S01]  /*06d0*/  SHF.R.S32.HI R27, RZ, 0x1f, R23 ;  /* 0x0000001fff1b7819 */ /* 0x000fe20000011417 */
[----:B------:R4:W5:Y:S01]  /*06e0*/  @!P0 LDG.E R39, desc[UR6][R12.64] ;  /* 0x000000060c278981 */ /* 0x000962000c1e1900 */
[----:B------:R-:W-:-:S02]  /*06f0*/  @!P3 IADD3 R15, PT, PT, R15, R17, RZ ;  /* 0x000000110f0fb210 */ /* 0x000fc40007ffe0ff */
[----:B------:R-:W-:Y:S02]  /*0700*/  ISETP.GE.AND.EX P2, PT, R27, UR9, PT, P2 ;  /* 0x000000091b007c0c */ /* 0x000fe4000bf46320 */
[C---:B------:R-:W-:Y:S02]  /*0710*/  @!P3 SHF.L.U32 R17, R14.reuse, 0x1, RZ ;  /* 0x000000010e11b819 */ /* 0x040fe400000006ff */
[----:B------:R-:W-:Y:S02]  /*0720*/  @!P3 SHF.L.U64.HI R2, R14, 0x1, R15 ;  /* 0x000000010e02b819 */ /* 0x000fe4000001020f */
[C---:B0-----:R-:W-:Y:S02]  /*0730*/  @!P3 IADD3 R14, P4, PT, R17.reuse, R30, RZ ;  /* 0x0000001e110eb210 */ /* 0x041fe40007f9e0ff */
[----:B-1----:R-:W-:Y:S02]  /*0740*/  @!P3 IADD3 R16, P0, PT, R17, R32, RZ ;  /* 0x000000201110b210 */ /* 0x002fe40007f1e0ff */
[----:B------:R-:W-:-:S02]  /*0750*/  @!P3 IADD3.X R15, PT, PT, R2, R31, RZ, P4, !PT ;  /* 0x0000001f020fb210 */ /* 0x000fc400027fe4ff */
[----:B------:R-:W-:Y:S01]  /*0760*/  @!P3 IADD3.X R17, PT, PT, R2, R33, RZ, P0, !PT ;  /* 0x000000210211b210 */ /* 0x000fe200007fe4ff */
[----:B--2---:R-:W-:Y:S01]  /*0770*/  @!P1 IMAD R2, R21, R8, RZ ;  /* 0x0000000815029224 */ /* 0x004fe200078e02ff */
[----:B------:R-:W-:Y:S01]  /*0780*/  IADD3 R4, PT, PT, R7, 0x80, RZ ;  /* 0x0000008007047810 */ /* 0x000fe20007ffe0ff */
[----:B------:R-:W0:Y:S01]  /*0790*/  @!P1 LDC.64 R20, c[0x0][0x3a0] ;  /* 0x0000e800ff149b82 */ /* 0x000e220000000a00 */
[----:B----4-:R-:W-:Y:S01]  /*07a0*/  @!P1 MOV R12, R52 ;  /* 0x00000034000c9202 */ /* 0x010fe20000000f00 */
[----:B------:R1:W5:Y:S01]  /*07b0*/  @!P3 LDG.E R38, desc[UR6][R14.64] ;  /* 0x000000060e26b981 */ /* 0x000362000c1e1900 */
[----:B------:R-:W-:-:S05]  /*07c0*/  ISETP.GE.U32.AND P0, PT, R4, UR8, PT ;  /* 0x0000000804007c0c */ /* 0x000fca000bf06070 */
[----:B------:R-:W2:Y:S01]  /*07d0*/  @!P2 LDC.64 R10, c[0x0][0x3f8] ;  /* 0x0000fe00ff0aab82 */ /* 0x000ea20000000a00 */
[----:B------:R-:W-:Y:S01]  /*07e0*/  SHF.R.S32.HI R29, RZ, 0x1f, R4 ;  /* 0x0000001fff1d7819 */ /* 0x000fe20000011404 */
[----:B------:R4:W5:Y:S01]  /*07f0*/  @!P3 LDG.E R37, desc[UR6][R16.64] ;  /* 0x000000061025b981 */ /* 0x000962000c1e1900 */
[----:B------:R-:W-:Y:S02]  /*0800*/  @!P1 MOV R13, R55 ;  /* 0x00000037000d9202 */ /* 0x000fe40000000f00 */
[----:B------:R-:W-:Y:S01]  /*0810*/  ISETP.GE.AND.EX P0, PT, R29, UR9, PT, P0 ;  /* 0x000000091d007c0c */ /* 0x000fe2000bf06300 */
[C---:B------:R-:W-:Y:S02]  /*0820*/  @!P1 IMAD R9, R19.reuse, R9, R2 ;  /* 0x0000000913099224 */ /* 0x040fe400078e0202 */
[----:B------:R-:W-:Y:S01]  /*0830*/  @!P1 IMAD.WIDE.U32 R12, R19, R8, R12 ;  /* 0x00000008130c9225 */ /* 0x000fe200078e000c */
[----:B------:R-:W-:Y:S01]  /*0840*/  IADD3 R8, PT, PT, R7, 0xa0, RZ ;  /* 0x000000a007087810 */ /* 0x000fe20007ffe0ff */
[----:B-1----:R-:W1:Y:S03]  /*0850*/  @!P2 LDC.64 R14, c[0x0][0x398] ;  /* 0x0000e600ff0eab82 */ /* 0x002e660000000a00 */
[----:B------:R-:W-:-:S02]  /*0860*/  @!P1 IADD3 R9, PT, PT, R13, R9, RZ ;  /* 0x000000090d099210 */ /* 0x000fc40007ffe0ff */
[----:B------:R-:W-:-:S03]  /*0870*/  @!P1 SHF.L.U32 R19, R12, 0x1, RZ ;  /* 0x000000010c139819 */ /* 0x000fc600000006ff */
[----:B----4-:R-:W4:Y:S01]  /*0880*/  @!P0 LDC.64 R16, c[0x0][0x3f8] ;  /* 0x0000fe00ff108b82 */ /* 0x010f220000000a00 */
[----:B------:R-:W-:Y:S02]  /*0890*/  @!P1 SHF.L.U64.HI R12, R12, 0x1, R9 ;  /* 0x000000010c0c9819 */ /* 0x000fe40000010209 */
[----:B------:R-:W-:Y:S02]  /*08a0*/  ISETP.GE.U32.AND P4, PT, R8, UR8, PT ;  /* 0x0000000808007c0c */ /* 0x000fe4000bf86070 */
[----:B------:R-:W-:Y:S01]  /*08b0*/  SHF.R.S32.HI R31, RZ, 0x1f, R8 ;  /* 0x0000001fff1f7819 */ /* 0x000fe20000011408 */
[----:B--2---:R-:W-:Y:S01]  /*08c0*/  @!P2 IMAD R18, R27, R10, RZ ;  /* 0x0000000a1b12a224 */ /* 0x004fe200078e02ff */
[----:B0-----:R-:W-:Y:S02]  /*08d0*/  @!P1 IADD3 R20, P6, PT, R19, R20, RZ ;  /* 0x0000001413149210 */ /* 0x001fe40007fde0ff */
[----:B------:R-:W-:Y:S01]  /*08e0*/  ISETP.GE.AND.EX P4, PT, R31, UR9, PT, P4 ;  /* 0x000000091f007c0c */ /* 0x000fe2000bf86340 */
[----:B------:R-:W-:Y:S01]  /*08f0*/  @!P2 IMAD R27, R23, R11, R18 ;  /* 0x0000000b171ba224 */ /* 0x000fe200078e0212 */
[----:B------:R-:W-:-:S02]  /*0900*/  @!P1 IADD3.X R21, PT, PT, R12, R21, RZ, P6, !PT ;  /* 0x000000150c159210 */ /* 0x000fc400037fe4ff */
[----:B---3--:R-:W-:Y:S02]  /*0910*/  @!P1 IADD3 R24, P6, PT, R19, R24, RZ ;  /* 0x0000001813189210 */ /* 0x008fe40007fde0ff */
[----:B------:R-:W-:Y:S01]  /*0920*/  @!P2 MOV R18, R52 ;  /* 0x000000340012a202 */ /* 0x000fe20000000f00 */
[----:B------:R0:W5:Y:S01]  /*0930*/  @!P1 LDG.E R36, desc[UR6][R20.64] ;  /* 0x0000000614249981 */ /* 0x000162000c1e1900 */
[----:B------:R-:W-:Y:S02]  /*0940*/  @!P2 MOV R19, R55 ;  /* 0x000000370013a202 */ /* 0x000fe40000000f00 */
[C---:B------:R-:W-:Y:S02]  /*0950*/  IADD3 R2, PT, PT, R7.reuse, 0xc0, RZ ;  /* 0x000000c007027810 */ /* 0x040fe40007ffe0ff */
[----:B------:R-:W-:Y:S01]  /*0960*/  IADD3 R26, PT, PT, R7, 0xe0, RZ ;  /* 0x000000e0071a7810 */ /* 0x000fe20007ffe0ff */
[----:B------:R-:W-:Y:S01]  /*0970*/  @!P2 IMAD.WIDE.U32 R10, R23, R10, R18 ;  /* 0x0000000a170aa225 */ /* 0x000fe200078e0012 */
[----:B------:R-:W2:Y:S01]  /*0980*/  @!P2 LDC.64 R6, c[0x0][0x3a0] ;  /* 0x0000e800ff06ab82 */ /* 0x000ea20000000a00 */
[----:B------:R-:W-:-:S03]  /*0990*/  @!P1 IADD3.X R25, PT, PT, R12, R25, RZ, P6, !PT ;  /* 0x000000190c199210 */ /* 0x000fc600037fe4ff */
[----:B------:R-:W-:Y:S02]  /*09a0*/  @!P2 IADD3 R23, PT, PT, R11, R27, RZ ;  /* 0x0000001b0b17a210 */ /* 0x000fe40007ffe0ff */
[C---:B------:R-:W-:Y:S01]  /*09b0*/  @!P2 SHF.L.U32 R11, R10.reuse, 0x1, RZ ;  /* 0x000000010a0ba819 */ /* 0x040fe200000006ff */
[----:B------:R3:W5:Y:S01]  /*09c0*/  @!P1 LDG.E R35, desc[UR6][R24.64] ;  /* 0x0000000618239981 */ /* 0x000762000c1e1900 */
[----:B------:R-:W3:Y:S02]  /*09d0*/  @!P4 LDC.64 R18, c[0x0][0x3f8] ;  /* 0x0000fe00ff12cb82 */ /* 0x000ee40000000a00 */
[----:B-1----:R-:W-:Y:S01]  /*09e0*/  @!P2 IADD3 R28, P1, PT, R11, R14, RZ ;  /* 0x0000000e0b1ca210 */ /* 0x002fe20007f3e0ff */
[----:B----4-:R-:W-:Y:S01]  /*09f0*/  @!P0 IMAD R14, R29, R16, RZ ;  /* 0x000000101d0e8224 */ /* 0x010fe200078e02ff */
[----:B------:R-:W-:-:S03]  /*0a00*/  @!P2 SHF.L.U64.HI R12, R10, 0x1, R23 ;  /* 0x000000010a0ca819 */ /* 0x000fc60000010217 */
[----:B------:R-:W-:Y:S01]  /*0a10*/  @!P0 IMAD R27, R4, R17, R14 ;  /* 0x00000011041b8224 */ /* 0x000fe200078e020e */
[----:B------:R-:W-:Y:S02]  /*0a20*/  @!P2 IADD3.X R29, PT, PT, R12, R15, RZ, P1, !PT ;  /* 0x0000000f0c1da210 */ /* 0x000fe40000ffe4ff */
[----:B------:R-:W1:Y:S01]  /*0a30*/  LDC.64 R14, c[0x0][0x3b8] ;  /* 0x0000ee00ff0e7b82 */ /* 0x000e620000000a00 */
[----:B0-----:R-:W-:Y:S02]  /*0a40*/  @!P0 MOV R20, R52 ;  /* 0x0000003400148202 */ /* 0x001fe40000000f00 */
[----:B------:R-:W-:Y:S02]  /*0a50*/  @!P0 MOV R21, R55 ;  /* 0x0000003700158202 */ /* 0x000fe40000000f00 */
[----:B--2---:R-:W-:Y:S02]  /*0a60*/  @!P2 IADD3 R22, P6, PT, R11, R6, RZ ;  /* 0x000000060b16a210 */ /* 0x004fe40007fde0ff */
[----:B------:R-:W-:Y:S01]  /*0a70*/  ISETP.GE.U32.AND P5, PT, R2, UR8, PT ;  /* 0x0000000802007c0c */ /* 0x000fe2000bfa6070 */
[----:B------:R-:W-:Y:S01]  /*0a80*/  @!P0 IMAD.WIDE.U32 R20, R4, R16, R20 ;  /* 0x0000001004148225 */ /* 0x000fe200078e0014 */
[----:B------:R-:W-:Y:S01]  /*0a90*/  SHF.R.S32.HI R13, RZ, 0x1f, R2 ;  /* 0x0000001fff0d7819 */ /* 0x000fe20000011402 */
[----:B------:R-:W0:Y:S01]  /*0aa0*/  @!P0 LDC.64 R10, c[0x0][0x3a0] ;  /* 0x0000e800ff0a8b82 */ /* 0x000e220000000a00 */
[----:B------:R-:W-:Y:S01]  /*0ab0*/  @!P2 IADD3.X R23, PT, PT, R12, R7, RZ, P6, !PT ;  /* 0x000000070c17a210 */ /* 0x000fe200037fe4ff */
[----:B---3--:R-:W-:Y:S01]  /*0ac0*/  @!P4 IMAD R31, R31, R18, RZ ;  /* 0x000000121f1fc224 */ /* 0x008fe200078e02ff */
[----:B------:R-:W-:-:S02]  /*0ad0*/  ISETP.GE.AND.EX P5, PT, R13, UR9, PT, P5 ;  /* 0x000000090d007c0c */ /* 0x000fc4000bfa6350 */
[----:B------:R-:W-:-:S03]  /*0ae0*/  @!P0 IADD3 R21, PT, PT, R21, R27, RZ ;  /* 0x0000001b15158210 */ /* 0x000fc60007ffe0ff */
[----:B------:R-:W2:Y:S01]  /*0af0*/  @!P0 LDC.64 R6, c[0x0][0x398] ;  /* 0x0000e600ff068b82 */ /* 0x000ea20000000a00 */
[----:B------:R-:W-:Y:S01]  /*0b00*/  @!P4 IMAD R27, R8, R19, R31 ;  /* 0x00000013081bc224 */ /* 0x000fe200078e021f */
[----:B------:R-:W-:Y:S01]  /*0b10*/  @!P4 MOV R30, R52 ;  /* 0x00000034001ec202 */ /* 0x000fe20000000f00 */
[----:B------:R3:W5:Y:S01]  /*0b20*/  @!P2 LDG.E R34, desc[UR6][R22.64] ;  /* 0x000000061622a981 */ /* 0x000762000c1e1900 */
[----:B------:R-:W-:Y:S01]  /*0b30*/  @!P4 MOV R31, R55 ;  /* 0x00000037001fc202 */ /* 0x000fe20000000f00 */
[----:B-1----:R-:W-:Y:S01]  /*0b40*/  IMAD.WIDE R14, R43, 0x8, R14 ;  /* 0x000000082b0e7825 */ /* 0x002fe200078e020e */
[----:B------:R-:W-:Y:S02]  /*0b50*/  @!P0 SHF.L.U32 R25, R20, 0x1, RZ ;  /* 0x0000000114198819 */ /* 0x000fe400000006ff */
[----:B------:R-:W1:Y:S01]  /*0b60*/  @!P4 LDC.64 R16, c[0x0][0x3a0] ;  /* 0x0000e800ff10cb82 */ /* 0x000e620000000a00 */
[----:B------:R-:W-:Y:S01]  /*0b70*/  @!P4 IMAD.WIDE.U32 R30, R8, R18, R30 ;  /* 0x00000012081ec225 */ /* 0x000fe200078e001e */
[----:B------:R-:W-:Y:S01]  /*0b80*/  @!P0 SHF.L.U64.HI R12, R20, 0x1, R21 ;  /* 0x00000001140c8819 */ /* 0x000fe20000010215 */
[----:B------:R-:W4:Y:S01]  /*0b90*/  LDG.E.64 R14, desc[UR6][R14.64] ;  /* 0x000000060e0e7981 */ /* 0x000f22000c1e1b00 */
[----:B------:R-:W-:-:S04]  /*0ba0*/  ISETP.GE.U32.AND P3, PT, R26, UR8, PT ;  /* 0x000000081a007c0c */ /* 0x000fc8000bf66070 */
[----:B------:R-:W1:Y:S01]  /*0bb0*/  @!P4 LDC.64 R18, c[0x0][0x398] ;  /* 0x0000e600ff12cb82 */ /* 0x000e620000000a00 */
[----:B------:R-:W-:Y:S02]  /*0bc0*/  SHF.R.S32.HI R9, RZ, 0x1f, R26 ;  /* 0x0000001fff097819 */ /* 0x000fe4000001141a */
[----:B------:R-:W-:-:S05]  /*0bd0*/  MOV R4, RZ ;  /* 0x000000ff00047202 */ /* 0x000fca0000000f00 */
[----:B------:R-:W1:Y:S01]  /*0be0*/  @!P5 LDC.64 R20, c[0x0][0x3f8] ;  /* 0x0000fe00ff14db82 */ /* 0x000e620000000a00 */
[----:B------:R-:W-:Y:S01]  /*0bf0*/  ISETP.GE.AND.EX P3, PT, R9, UR9, PT, P3 ;  /* 0x0000000909007c0c */ /* 0x000fe2000bf66330 */
[----:B------:R1:W5:Y:S01]  /*0c00*/  @!P2 LDG.E R4, desc[UR6][R28.64] ;  /* 0x000000061c04a981 */ /* 0x000362000c1e1900 */
[----:B---3--:R-:W-:Y:S02]  /*0c10*/  @!P4 IADD3 R23, PT, PT, R31, R27, RZ ;  /* 0x0000001b1f17c210 */ /* 0x008fe40007ffe0ff */
[C---:B--2---:R-:W-:Y:S02]  /*0c20*/  @!P0 IADD3 R22, P2, PT, R25.reuse, R6, RZ ;  /* 0x0000000619168210 */ /* 0x044fe40007f5e0ff */
[----:B0-----:R-:W-:Y:S02]  /*0c30*/  @!P0 IADD3 R24, P6, PT, R25, R10, RZ ;  /* 0x0000000a19188210 */ /* 0x001fe40007fde0ff */
[----:B------:R-:W-:Y:S02]  /*0c40*/  @!P4 SHF.L.U64.HI R32, R30, 0x1, R23 ;  /* 0x000000011e20c819 */ /* 0x000fe40000010217 */
[----:B------:R-:W-:-:S02]  /*0c50*/  @!P0 IADD3.X R23, PT, PT, R12, R7, RZ, P2, !PT ;  /* 0x000000070c178210 */ /* 0x000fc400017fe4ff */
[----:B------:R-:W-:Y:S02]  /*0c60*/  MOV R6, RZ ;  /* 0x000000ff00067202 */ /* 0x000fe40000000f00 */
[----:B------:R-:W-:Y:S02]  /*0c70*/  MOV R7, RZ ;  /* 0x000000ff00077202 */ /* 0x000fe40000000f00 */
[----:B------:R-:W-:Y:S02]  /*0c80*/  @!P0 IADD3.X R25, PT, PT, R12, R11, RZ, P6, !PT ;  /* 0x0000000b0c198210 */ /* 0x000fe400037fe4ff */
[----:B------:R-:W-:Y:S01]  /*0c90*/  @!P4 SHF.L.U32 R27, R30, 0x1, RZ ;  /* 0x000000011e1bc819 */ /* 0x000fe200000006ff */
[----:B------:R-:W0:Y:S01]  /*0ca0*/  @!P3 LDC.64 R10, c[0x0][0x3f8] ;  /* 0x0000fe00ff0abb82 */ /* 0x000e220000000a00 */
[----:B------:R-:W-:Y:S01]  /*0cb0*/  ISETP.NE.AND P1, PT, RZ, UR4, PT ;  /* 0x00000004ff007c0c */ /* 0x000fe2000bf25270 */
[----:B------:R2:W5:Y:S01]  /*0cc0*/  @!P0 LDG.E R6, desc[UR6][R24.64] ;  /* 0x0000000618068981 */ /* 0x000562000c1e1900 */
[----:B-1----:R-:W-:-:S03]  /*0cd0*/  @!P4 IADD3 R30, P6, PT, R27, R16, RZ ;  /* 0x000000101b1ec210 */ /* 0x002fc60007fde0ff */
[----:B------:R1:W5:Y:S01]  /*0ce0*/  @!P0 LDG.E R7, desc[UR6][R22.64] ;  /* 0x0000000616078981 */ /* 0x000362000c1e1900 */
[----:B------:R-:W-:Y:S01]  /*0cf0*/  @!P4 IADD3 R12, P0, PT, R27, R18, RZ ;  /* 0x000000121b0cc210 */ /* 0x000fe20007f1e0ff */
[----:B------:R-:W-:Y:S01]  /*0d00*/  @!P5 IMAD R18, R13, R20, RZ ;  /* 0x000000140d12d224 */ /* 0x000fe200078e02ff */
[C---:B------:R-:W-:Y:S02]  /*0d10*/  @!P4 IADD3.X R31, PT, PT, R32.reuse, R17, RZ, P6, !PT ;  /* 0x00000011201fc210 */ /* 0x040fe400037fe4ff */
[----:B------:R-:W-:Y:S01]  /*0d20*/  @!P4 IADD3.X R13, PT, PT, R32, R19, RZ, P0, !PT ;  /* 0x00000013200dc210 */ /* 0x000fe200007fe4ff */
[----:B------:R-:W3:Y:S01]  /*0d30*/  @!P5 LDC.64 R16, c[0x0][0x3a0] ;  /* 0x0000e800ff10db82 */ /* 0x000ee20000000a00 */
[----:B------:R-:W-:Y:S02]  /*0d40*/  @!P5 MOV R32, R52 ;  /* 0x000000340020d202 */ /* 0x000fe40000000f00 */
[----:B------:R-:W-:Y:S01]  /*0d50*/  @!P5 MOV R33, R55 ;  /* 0x000000370021d202 */ /* 0x000fe20000000f00 */
[C---:B------:R-:W-:Y:S01]  /*0d60*/  @!P5 IMAD R27, R2.reuse, R21, R18 ;  /* 0x00000015021bd224 */ /* 0x040fe200078e0212 */
[----:B------:R-:W-:Y:S01]  /*0d70*/  MOV R8, RZ ;  /* 0x000000ff00087202 */ /* 0x000fe20000000f00 */
[----:B------:R-:W-:-:S02]  /*0d80*/  @!P5 IMAD.WIDE.U32 R32, R2, R20, R32 ;  /* 0x000000140220d225 */ /* 0x000fc400078e0020 */
[----:B------:R-:W3:Y:S03]  /*0d90*/  @P1 LDC.64 R28, c[0x0][0x3b0] ;  /* 0x0000ec00ff1c1b82 */ /* 0x000ee60000000a00 */
[----:B------:R0:W5:Y:S05]  /*0da0*/  @!P4 LDG.E R8, desc[UR6][R30.64] ;  /* 0x000000061e08c981 */ /* 0x00016a000c1e1900 */
[----:B------:R-:W3:Y:S08]  /*0db0*/  LDC.64 R20, c[0x0][0x3a8] ;  /* 0x0000ea00ff147b82 */ /* 0x000ef00000000a00 */
[----:B------:R-:W3:Y:S08]  /*0dc0*/  @!P5 LDC.64 R18, c[0x0][0x398] ;  /* 0x0000e600ff12db82 */ /* 0x000ef00000000a00 */
[----:B--2---:R-:W2:Y:S08]  /*0dd0*/  @!P3 LDC.64 R24, c[0x0][0x3a0] ;  /* 0x0000e800ff18bb82 */ /* 0x004eb00000000a00 */
[----:B-1----:R-:W1:Y:S01]  /*0de0*/  @!P3 LDC.64 R22, c[0x0][0x398] ;  /* 0x0000e600ff16bb82 */ /* 0x002e620000000a00 */
[----:B------:R-:W-:Y:S01]  /*0df0*/  @!P5 IADD3 R27, PT, PT, R33, R27, RZ ;  /* 0x0000001b211bd210 */ /* 0x000fe20007ffe0ff */
[----:B0-----:R-:W-:Y:S01]  /*0e00*/  @!P3 IMAD R9, R9, R10, RZ ;  /* 0x0000000a0909b224 */ /* 0x001fe200078e02ff */
[----:B------:R-:W-:-:S02]  /*0e10*/  @!P3 MOV R30, R52 ;  /* 0x00000034001eb202 */ /* 0x000fc40000000f00 */
[----:B------:R-:W-:Y:S01]  /*0e20*/  @!P3 MOV R31, R55 ;  /* 0x00000037001fb202 */ /* 0x000fe20000000f00 */
[----:B------:R-:W-:Y:S01]  /*0e30*/  @!P3 IMAD R11, R26, R11, R9 ;  /* 0x0000000b1a0bb224 */ /* 0x000fe200078e0209 */
[----:B------:R-:W-:Y:S02]  /*0e40*/  @!P5 SHF.L.U64.HI R46, R32, 0x1, R27 ;  /* 0x00000001202ed819 */ /* 0x000fe4000001021b */
[----:B------:R-:W-:Y:S01]  /*0e50*/  LOP3.LUT R2, R42, 0xffff, RZ, 0xc0, !PT ;  /* 0x0000ffff2a027812 */ /* 0x000fe200078ec0ff */
[----:B------:R-:W-:Y:S01]  /*0e60*/  @!P3 IMAD.WIDE.U32 R26, R26, R10, R30 ;  /* 0x0000000a1a1ab225 */ /* 0x000fe200078e001e */
[----:B------:R-:W-:Y:S02]  /*0e70*/  @!P5 SHF.L.U32 R45, R32, 0x1, RZ ;  /* 0x00000001202dd819 */ /* 0x000fe400000006ff */
[----:B------:R-:W-:Y:S01]  /*0e80*/  MOV R9, RZ ;  /* 0x000000ff00097202 */ /* 0x000fe20000000f00 */
[----:B------:R-:W-:Y:S01]  /*0e90*/  IMAD R33, R5, 0x2a, R2 ;  /* 0x0000002a05217824 */ /* 0x000fe200078e0202 */
[----:B---3--:R-:W-:-:S02]  /*0ea0*/  @!P5 IADD3 R16, P0, PT, R45, R16, RZ ;  /* 0x000000102d10d210 */ /* 0x008fc40007f1e0ff */
[----:B------:R-:W-:Y:S02]  /*0eb0*/  @!P3 IADD3 R27, PT, PT, R27, R11, RZ ;  /* 0x0000000b1b1bb210 */ /* 0x000fe40007ffe0ff */
[----:B------:R-:W-:Y:S01]  /*0ec0*/  @!P3 SHF.L.U32 R11, R26, 0x1, RZ ;  /* 0x000000011a0bb819 */ /* 0x000fe200000006ff */
[----:B------:R0:W5:Y:S01]  /*0ed0*/  @!P4 LDG.E R9, desc[UR6][R12.64] ;  /* 0x000000060c09c981 */ /* 0x000162000c1e1900 */
[----:B------:R-:W-:Y:S01]  /*0ee0*/  MOV R10, RZ ;  /* 0x000000ff000a7202 */ /* 0x000fe20000000f00 */
[----:B------:R-:W-:Y:S01]  /*0ef0*/  @P1 IMAD.WIDE R28, R33, 0x2, R28 ;  /* 0x00000002211c1825 */ /* 0x000fe200078e021c */
[----:B------:R-:W-:Y:S02]  /*0f00*/  @!P5 IADD3.X R17, PT, PT, R46, R17, RZ, P0, !PT ;  /* 0x000000112e11d210 */ /* 0x000fe400007fe4ff */
[----:B------:R-:W-:Y:S01]  /*0f10*/  @!P5 IADD3 R18, P0, PT, R45, R18, RZ ;  /* 0x000000122d12d210 */ /* 0x000fe20007f1e0ff */
[----:B------:R-:W-:Y:S01]  /*0f20*/  IMAD.WIDE R20, R33, 0x2, R20 ;  /* 0x0000000221147825 */ /* 0x000fe200078e0214 */
[----:B------:R-:W-:Y:S01]  /*0f30*/  @!P3 SHF.L.U64.HI R26, R26, 0x1, R27 ;  /* 0x000000011a1ab819 */ /* 0x000fe2000001021b */
[----:B------:R3:W5:Y:S01]  /*0f40*/  @!P5 LDG.E R10, desc[UR6][R16.64] ;  /* 0x00000006100ad981 */ /* 0x000762000c1e1900 */
[----:B--2---:R-:W-:-:S02]  /*0f50*/  @!P3 IADD3 R24, P2, PT, R11, R24, RZ ;  /* 0x000000180b18b210 */ /* 0x004fc40007f5e0ff */
[----:B-1----:R-:W-:Y:S02]  /*0f60*/  @!P3 IADD3 R22, P4, PT, R11, R22, RZ ;  /* 0x000000160b16b210 */ /* 0x002fe40007f9e0ff */
[----:B0-----:R-:W-:Y:S02]  /*0f70*/  CS2R R12, SRZ ;  /* 0x00000000000c7805 */ /* 0x001fe4000001ff00 */
[----:B------:R-:W-:Y:S01]  /*0f80*/  MOV R11, RZ ;  /* 0x000000ff000b7202 */ /* 0x000fe20000000f00 */
[----:B------:R-:W2:Y:S01]  /*0f90*/  @P1 LDG.E.U16 R31, desc[UR6][R28.64] ;  /* 0x000000061c1f1981 */ /* 0x000ea2000c1e1500 */
[----:B------:R-:W-:Y:S02]  /*0fa0*/  @!P5 IADD3.X R19, PT, PT, R46, R19, RZ, P0, !PT ;  /* 0x000000132e13d210 */ /* 0x000fe400007fe4ff */
[C---:B------:R-:W-:Y:S01]  /*0fb0*/  @!P3 IADD3.X R25, PT, PT, R26.reuse, R25, RZ, P2, !PT ;  /* 0x000000191a19b210 */ /* 0x040fe200017fe4ff */
[----:B------:R-:W2:Y:S01]  /*0fc0*/  @P1 LDG.E.U16 R30, desc[UR6][R28.64+0x2] ;  /* 0x000002061c1e1981 */ /* 0x000ea2000c1e1500 */
[----:B------:R-:W-:-:S03]  /*0fd0*/  @!P3 IADD3.X R23, PT, PT, R26, R23, RZ, P4, !PT ;  /* 0x000000171a17b210 */ /* 0x000fc600027fe4ff */
[----:B------:R-:W2:Y:S04]  /*0fe0*/  LDG.E.U16 R45, desc[UR6][R20.64] ;  /* 0x00000006142d7981 */ /* 0x000ea8000c1e1500 */
[----:B------:R-:W2:Y:S04]  /*0ff0*/  LDG.E.U16 R17, desc[UR6][R20.64+0x2] ;  /* 0x0000020614117981 */ /* 0x000ea8000c1e1500 */
[----:B------:R0:W5:Y:S04]  /*1000*/  @!P5 LDG.E R11, desc[UR6][R18.64] ;  /* 0x00000006120bd981 */ /* 0x000168000c1e1900 */
[----:B------:R0:W5:Y:S04]  /*1010*/  @!P3 LDG.E R12, desc[UR6][R24.64] ;  /* 0x00000006180cb981 */ /* 0x000168000c1e1900 */
[----:B------:R0:W5:Y:S01]  /*1020*/  @!P3 LDG.E R13, desc[UR6][R22.64] ;  /* 0x00000006160db981 */ /* 0x000162000c1e1900 */
[----:B------:R-:W-:Y:S01]  /*1030*/  MOV R47, 0x3f800000 ;  /* 0x3f800000002f7802 */ /* 0x000fe20000000f00 */
[----:B------:R-:W-:Y:S01]  /*1040*/  UISETP.NE.AND UP0, UPT, UR4, URZ, UPT ;  /* 0x000000ff0400728c */ /* 0x000fe2000bf05270 */
[----:B------:R-:W-:-:S02]  /*1050*/  MOV R50, RZ ;  /* 0x000000ff00327202 */ /* 0x000fc40000000f00 */
[----:B------:R-:W-:Y:S01]  /*1060*/  MOV R48, RZ ;  /* 0x000000ff00307202 */ /* 0x000fe20000000f00 */
[----:B----4-:R-:W-:-:S05]  /*1070*/  FFMA.FTZ R15, -R14, R14, R15 ;  /* 0x0000000e0e0f7223 */ /* 0x010fca000001010f */
[----:B------:R-:W-:-:S13]  /*1080*/  FSETP.GTU.FTZ.AND P0, PT, R15, RZ, PT ;  /* 0x000000ff0f00720b */ /* 0x000fda0003f1c000 */
[----:B---3--:R-:W1:Y:S02]  /*1090*/  @P0 LDC R16, c[0x0][0x3c0] ;  /* 0x0000f000ff100b82 */ /* 0x008e640000000800 */
[----:B-1----:R-:W-:-:S04]  /*10a0*/  @P0 FADD.FTZ R16, R15, R16 ;  /* 0x000000100f100221 */ /* 0x002fc80000010000 */
[----:B------:R0:W1:Y:S01]  /*10b0*/  @P0 MUFU.RSQ R47, R16 ;  /* 0x00000010002f0308 */ /* 0x0000620000001400 */
[----:B--2---:R-:W-:Y:S02]  /*10c0*/  @P1 SHF.L.U32 R50, R31, 0x10, RZ ;  /* 0x000000101f321819 */ /* 0x004fe400000006ff */
[----:B------:R-:W-:Y:S02]  /*10d0*/  @P1 SHF.L.U32 R48, R30, 0x10, RZ ;  /* 0x000000101e301819 */ /* 0x000fe400000006ff */
[----:B------:R-:W-:Y:S02]  /*10e0*/  SHF.L.U32 R45, R45, 0x10, RZ ;  /* 0x000000102d2d7819 */ /* 0x000fe400000006ff */
[----:B------:R-:W-:Y:S01]  /*10f0*/  SHF.L.U32 R15, R17, 0x10, RZ ;  /* 0x00000010110f7819 */ /* 0x000fe200000006ff */
[----:B01----:R-:W-:Y:S06]  /*1100*/  BRA.U UP0, `(.L_x_907) ;  /* 0x0000000900447547 */ /* 0x003fec000b800000 */
[----:B-----5:R-:W-:Y:S02]  /*1110*/  HADD2.F32 R17, -RZ, R40.H0_H0 ;  /* 0x20000028ff117230 */ /* 0x020fe40000004100 */
[----:B------:R-:W-:Y:S02]  /*1120*/  HADD2.F32 R16, -RZ, R39.H0_H0 ;  /* 0x20000027ff107230 */ /* 0x000fe40000004100 */
[----:B------:R-:W-:Y:S02]  /*1130*/  HADD2.F32 R21, -RZ, R38.H0_H0 ;  /* 0x20000026ff157230 */ /* 0x000fe40000004100 */
[----:B------:R-:W-:Y:S01]  /*1140*/  FADD.FTZ R20, -R14, R17 ;  /* 0x000000110e147221 */ /* 0x000fe20000010100 */
[----:B------:R-:W-:Y:S02]  /*1150*/  HADD2.F32 R19, -RZ, R40.H1_H1 ;  /* 0x30000028ff137230 */ /* 0x000fe40000004100 */
[----:B------:R-:W-:Y:S01]  /*1160*/  FMUL.FTZ R24, R45, R16 ;  /* 0x000000102d187220 */ /* 0x000fe20000410000 */
[----:B------:R-:W-:-:S02]  /*1170*/  HADD2.F32 R26, -RZ, R37.H0_H0 ;  /* 0x20000025ff1a7230 */ /* 0x000fc40000004100 */
[----:B------:R-:W-:Y:S01]  /*1180*/  FMUL.FTZ R17, R20, R47 ;  /* 0x0000002f14117220 */ /* 0x000fe20000410000 */
[C---:B------:R-:W-:Y:S01]  /*1190*/  FADD.FTZ R28, -R14.reuse, R21 ;  /* 0x000000150e1c7221 */ /* 0x040fe20000010100 */
[----:B------:R-:W-:Y:S01]  /*11a0*/  FADD.FTZ R21, RZ, R24 ;  /* 0x00000018ff157221 */ /* 0x000fe20000010000 */
[----:B------:R-:W-:Y:S02]  /*11b0*/  HADD2.F32 R18, -RZ, R39.H1_H1 ;  /* 0x30000027ff127230 */ /* 0x000fe40000004100 */
[----:B------:R-:W-:Y:S01]  /*11c0*/  FFMA.FTZ R24, R17, R24, RZ ;  /* 0x0000001811187223 */ /* 0x000fe200000100ff */
[----:B------:R-:W-:Y:S01]  /*11d0*/  FADD.FTZ R25, RZ, R16 ;  /* 0x00000010ff197221 */ /* 0x000fe20000010000 */
[----:B------:R-:W-:Y:S01]  /*11e0*/  FADD.FTZ R22, -R14, R19 ;  /* 0x000000130e167221 */ /* 0x000fe20000010100 */
[----:B------:R-:W-:Y:S01]  /*11f0*/  FFMA.FTZ R17, R16, R17, RZ ;  /* 0x0000001110117223 */ /* 0x000fe200000100ff */
[-C--:B------:R-:W-:Y:S01]  /*1200*/  FMUL.FTZ R23, R28, R47.reuse ;  /* 0x0000002f1c177220 */ /* 0x080fe20000410000 */
[----:B------:R-:W-:Y:S01]  /*1210*/  FMUL.FTZ R16, R45, R26 ;  /* 0x0000001a2d107220 */ /* 0x000fe20000410000 */
[----:B------:R-:W-:Y:S01]  /*1220*/  FADD.FTZ R25, R26, R25 ;  /* 0x000000191a197221 */ /* 0x000fe20000010000 */
[----:B------:R-:W-:Y:S01]  /*1230*/  FMUL.FTZ R20, R15, R18 ;  /* 0x000000120f147220 */ /* 0x000fe20000410000 */
[----:B------:R-:W-:Y:S01]  /*1240*/  FMUL.FTZ R19, R22, R47 ;  /* 0x0000002f16137220 */ /* 0x000fe20000410000 */
[----:B------:R-:W-:Y:S01]  /*1250*/  FFMA.FTZ R26, R26, R23, R17 ;  /* 0x000000171a1a7223 */ /* 0x000fe20000010011 */
[----:B------:R-:W-:-:S02]  /*1260*/  HADD2.F32 R17, -RZ, R38.H1_H1 ;  /* 0x30000026ff117230 */ /* 0x000fc40000004100 */
[----:B------:R-:W-:Y:S01]  /*1270*/  FADD.FTZ R21, R20, R21 ;  /* 0x0000001514157221 */ /* 0x000fe20000010000 */
[----:B------:R-:W-:Y:S01]  /*1280*/  FFMA.FTZ R24, R19, R20, R24 ;  /* 0x0000001413187223 */ /* 0x000fe20000010018 */
[----:B------:R-:W-:Y:S01]  /*1290*/  FFMA.FTZ R19, R18, R19, RZ ;  /* 0x0000001312137223 */ /* 0x000fe200000100ff */
[----:B------:R-:W-:Y:S02]  /*12a0*/  HADD2.F32 R29, -RZ, R35.H0_H0 ;  /* 0x20000023ff1d7230 */ /* 0x000fe40000004100 */
[----:B------:R-:W-:Y:S01]  /*12b0*/  FADD.FTZ R20, -R14, R17 ;  /* 0x000000110e147221 */ /* 0x000fe20000010100 */
[----:B------:R-:W-:Y:S01]  /*12c0*/  FADD.FTZ R27, R21, R16 ;  /* 0x00000010151b7221 */ /* 0x000fe20000010000 */
[----:B------:R-:W-:Y:S01]  /*12d0*/  FFMA.FTZ R24, R23, R16, R24 ;  /* 0x0000001017187223 */ /* 0x000fe20000010018 */
[----:B------:R-:W-:Y:S02]  /*12e0*/  HADD2.F32 R16, -RZ, R37.H1_H1 ;  /* 0x30000025ff107230 */ /* 0x000fe40000004100 */
[----:B------:R-:W-:Y:S01]  /*12f0*/  FADD.FTZ R21, RZ, R18 ;  /* 0x00000012ff157221 */ /* 0x000fe20000010000 */
[----:B------:R-:W-:-:S02]  /*1300*/  HADD2.F32 R23, -RZ, R36.H0_H0 ;  /* 0x20000024ff177230 */ /* 0x000fc40000004100 */
[----:B------:R-:W-:Y:S01]  /*1310*/  FMUL.FTZ R17, R20, R47 ;  /* 0x0000002f14117220 */ /* 0x000fe20000410000 */
[----:B------:R-:W-:Y:S01]  /*1320*/  FMUL.FTZ R20, R45, R29 ;  /* 0x0000001d2d147220 */ /* 0x000fe20000410000 */
[C---:B------:R-:W-:Y:S01]  /*1330*/  FADD.FTZ R21, R16.reuse, R21 ;  /* 0x0000001510157221 */ /* 0x040fe20000010000 */
[----:B------:R-:W-:Y:S01]  /*1340*/  FADD.FTZ R25, R25, R29 ;  /* 0x0000001d19197221 */ /* 0x000fe20000010000 */
[----:B------:R-:W-:Y:S01]  /*1350*/  FFMA.FTZ R19, R16, R17, R19 ;  /* 0x0000001110137223 */ /* 0x000fe20000010013 */
[----:B------:R-:W-:Y:S01]  /*1360*/  FADD.FTZ R18, -R14, R23 ;  /* 0x000000170e127221 */ /* 0x000fe20000010100 */
[----:B------:R-:W-:Y:S01]  /*1370*/  FMUL.FTZ R16, R15, R16 ;  /* 0x000000100f107220 */ /* 0x000fe20000410000 */
[----:B------:R-:W-:Y:S02]  /*1380*/  HADD2.F32 R23, -RZ, R36.H1_H1 ;  /* 0x30000024ff177230 */ /* 0x000fe40000004100 */
[----:B------:R-:W-:Y:S01]  /*1390*/  FMUL.FTZ R31, R18, R47 ;  /* 0x0000002f121f7220 */ /* 0x000fe20000410000 */
[----:B------:R-:W-:Y:S01]  /*13a0*/  FADD.FTZ R27, R16, R27 ;  /* 0x0000001b101b7221 */ /* 0x000fe20000010000 */
[----:B------:R-:W-:Y:S01]  /*13b0*/  FFMA.FTZ R24, R17, R16, R24 ;  /* 0x0000001011187223 */ /* 0x000fe20000010018 */
[----:B------:R-:W-:-:S02]  /*13c0*/  HADD2.F32 R16, -RZ, R35.H1_H1 ;  /* 0x30000023ff107230 */ /* 0x000fc40000004100 */
[----:B------:R-:W-:Y:S01]  /*13d0*/  FADD.FTZ R18, -R14, R23 ;  /* 0x000000170e127221 */ /* 0x000fe20000010100 */
[----:B------:R-:W-:Y:S01]  /*13e0*/  FFMA.FTZ R26, R29, R31, R26 ;  /* 0x0000001f1d1a7223 */ /* 0x000fe2000001001a */
[----:B------:R-:W-:Y:S01]  /*13f0*/  FADD.FTZ R22, R27, R20 ;  /* 0x000000141b167221 */ /* 0x000fe20000010000 */
[----:B------:R-:W-:Y:S01]  /*1400*/  FFMA.FTZ R31, R31, R20, R24 ;  /* 0x000000141f1f7223 */ /* 0x000fe20000010018 */
[----:B------:R-:W-:Y:S01]  /*1410*/  FMUL.FTZ R18, R18, R47 ;  /* 0x0000002f12127220 */ /* 0x000fe20000410000 */
[--C-:B------:R-:W-:Y:S02]  /*1420*/  HADD2.F32 R23, -RZ, R34.reuse.H0_H0 ;  /* 0x20000022ff177230 */ /* 0x100fe40000004100 */
[----:B------:R-:W-:Y:S01]  /*1430*/  FMUL.FTZ R17, R15, R16 ;  /* 0x000000100f117220 */ /* 0x000fe20000410000 */
[----:B------:R-:W-:Y:S02]  /*1440*/  HADD2.F32 R27, -RZ, R34.H1_H1 ;  /* 0x30000022ff1b7230 */ /* 0x000fe40000004100 */
[----:B------:R-:W-:Y:S01]  /*1450*/  FFMA.FTZ R19, R16, R18, R19 ;  /* 0x0000001210137223 */ /* 0x000fe20000010013 */
[----:B------:R-:W-:Y:S01]  /*1460*/  FADD.FTZ R21, R21, R16 ;  /* 0x0000001015157221 */ /* 0x000fe20000010000 */
[----:B------:R-:W-:Y:S01]  /*1470*/  FFMA.FTZ R31, R18, R17, R31 ;  /* 0x00000011121f7223 */ /* 0x000fe2000001001f */
[C---:B------:R-:W-:Y:S01]  /*1480*/  FADD.FTZ R18, -R14.reuse, R23 ;  /* 0x000000170e127221 */ /* 0x040fe20000010100 */
[----:B------:R-:W-:Y:S01]  /*1490*/  FADD.FTZ R20, -R14, R27 ;  /* 0x0000001b0e147221 */ /* 0x000fe20000010100 */
[----:B------:R-:W-:Y:S01]  /*14a0*/  FADD.FTZ R22, R17, R22 ;  /* 0x0000001611167221 */ /* 0x000fe20000010000 */
[----:B------:R-:W-:-:S02]  /*14b0*/  HADD2.F32 R17, -RZ, R4.H0_H0 ;  /* 0x20000004ff117230 */ /* 0x000fc40000004100 */
[-C--:B------:R-:W-:Y:S01]  /*14c0*/  FMUL.FTZ R18, R18, R47.reuse ;  /* 0x0000002f12127220 */ /* 0x080fe20000410000 */
[----:B------:R-:W-:Y:S02]  /*14d0*/  HADD2.F32 R16, -RZ, R4.H1_H1 ;  /* 0x30000004ff107230 */ /* 0x000fe40000004100 */
[----:B------:R-:W-:Y:S01]  /*14e0*/  FMUL.FTZ R20, R20, R47 ;  /* 0x0000002f14147220 */ /* 0x000fe20000410000 */
[----:B------:R-:W-:Y:S02]  /*14f0*/  HADD2.F32 R27, -RZ, R6.H0_H0 ;  /* 0x20000006ff1b7230 */ /* 0x000fe40000004100 */
[----:B------:R-:W-:Y:S01]  /*1500*/  FADD.FTZ R25, R25, R17 ;  /* 0x0000001119197221 */ /* 0x000fe20000010000 */
[----:B------:R-:W-:Y:S01]  /*1510*/  FFMA.FTZ R26, R17, R18, R26 ;  /* 0x00000012111a7223 */ /* 0x000fe2000001001a */
[----:B------:R-:W-:Y:S01]  /*1520*/  FMUL.FTZ R17, R45, R17 ;  /* 0x000000112d117220 */ /* 0x000fe20000410000 */
[----:B------:R-:W-:Y:S01]  /*1530*/  FADD.FTZ R21, R21, R16 ;  /* 0x0000001015157221 */ /* 0x000fe20000010000 */
[----:B------:R-:W-:Y:S01]  /*1540*/  FFMA.FTZ R19, R16, R20, R19 ;  /* 0x0000001410137223 */ /* 0x000fe20000010013 */
[----:B------:R-:W-:Y:S01]  /*1550*/  FMUL.FTZ R23, R15, R16 ;  /* 0x000000100f177220 */ /* 0x000fe20000410000 */
[----:B------:R-:W-:Y:S01]  /*1560*/  FADD.FTZ R16, -R14, R27 ;  /* 0x0000001b0e107221 */ /* 0x000fe20000010100 */
[----:B------:R-:W-:Y:S01]  /*1570*/  FADD.FTZ R22, R22, R17 ;  /* 0x0000001116167221 */ /* 0x000fe20000010000 */
[----:B------:R-:W-:Y:S01]  /*1580*/  FFMA.FTZ R31, R18, R17, R31 ;  /* 0x00000011121f7223 */ /* 0x000fe2000001001f */
[----:B------:R-:W-:-:S02]  /*1590*/  HADD2.F32 R27, -RZ, R7.H0_H0 ;  /* 0x20000007ff1b7230 */ /* 0x000fc40000004100 */
[----:B------:R-:W-:Y:S01]  /*15a0*/  FMUL.FTZ R16, R16, R47 ;  /* 0x0000002f10107220 */ /* 0x000fe20000410000 */
[----:B------:R-:W-:Y:S01]  /*15b0*/  FADD.FTZ R22, R23, R22 ;  /* 0x0000001617167221 */ /* 0x000fe20000010000 */
[----:B------:R-:W-:Y:S01]  /*15c0*/  FFMA.FTZ R31, R20, R23, R31 ;  /* 0x00000017141f7223 */ /* 0x000fe2000001001f */
[----:B------:R-:W-:Y:S02]  /*15d0*/  HADD2.F32 R17, -RZ, R6.H1_H1 ;  /* 0x30000006ff117230 */ /* 0x000fe40000004100 */
        /* <DEDUP_REMOVED lines=8> */
[----:B------:R-:W-:Y:S01]  /*1660*/  FADD.FTZ R20, -R14, R27 ;  /* 0x0000001b0e147221 */ /* 0x000fe20000010100 */
[----:B------:R-:W-:Y:S02]  /*1670*/  HADD2.F32 R23, -RZ, R8.H1_H1 ;  /* 0x30000008ff177230 */ /* 0x000fe40000004100 */
[-C--:B------:R-:W-:Y:S01]  /*1680*/  FMUL.FTZ R18, R18, R47.reuse ;  /* 0x0000002f12127220 */ /* 0x080fe20000410000 */
[--C-:B------:R-:W-:Y:S02]  /*1690*/  HADD2.F32 R27, -RZ, R9.reuse.H0_H0 ;  /* 0x20000009ff1b7230 */ /* 0x100fe40000004100 */
[----:B------:R-:W-:Y:S01]  /*16a0*/  FMUL.FTZ R24, R20, R47 ;  /* 0x0000002f14187220 */ /* 0x000fe20000410000 */
[----:B------:R-:W-:Y:S01]  /*16b0*/  FMUL.FTZ R17, R15, R16 ;  /* 0x000000100f117220 */ /* 0x000fe20000410000 */
[----:B------:R-:W-:Y:S01]  /*16c0*/  FADD.FTZ R20, -R14, R23 ;  /* 0x000000170e147221 */ /* 0x000fe20000010100 */
[----:B------:R-:W-:Y:S01]  /*16d0*/  FADD.FTZ R21, R21, R16 ;  /* 0x0000001015157221 */ /* 0x000fe20000010000 */
[----:B------:R-:W-:Y:S01]  /*16e0*/  FFMA.FTZ R19, R16, R18, R19 ;  /* 0x0000001210137223 */ /* 0x000fe20000010013 */
[----:B------:R-:W-:Y:S01]  /*16f0*/  FADD.FTZ R25, R25, R27 ;  /* 0x0000001b19197221 */ /* 0x000fe20000010000 */
[----:B------:R-:W-:Y:S01]  /*1700*/  FFMA.FTZ R26, R27, R24, R26 ;  /* 0x000000181b1a7223 */ /* 0x000fe2000001001a */
[----:B------:R-:W-:-:S02]  /*1710*/  HADD2.F32 R16, -RZ, R9.H1_H1 ;  /* 0x30000009ff107230 */ /* 0x000fc40000004100 */
[----:B------:R-:W-:Y:S01]  /*1720*/  FMUL.FTZ R27, R45, R27 ;  /* 0x0000001b2d1b7220 */ /* 0x000fe20000410000 */
[----:B------:R-:W-:Y:S01]  /*1730*/  FFMA.FTZ R31, R18, R17, R31 ;  /* 0x00000011121f7223 */ /* 0x000fe2000001001f */
        /* <DEDUP_REMOVED lines=8> */
[----:B------:R-:W-:-:S02]  /*17c0*/  HADD2.F32 R29, -RZ, R11.H0_H0 ;  /* 0x2000000bff1d7230 */ /* 0x000fc40000004100 */
[----:B------:R-:W-:Y:S01]  /*17d0*/  FADD.FTZ R16, -R14, R23 ;  /* 0x000000170e107221 */ /* 0x000fe20000010100 */
[----:B------:R-:W-:Y:S02]  /*17e0*/  HADD2.F32 R27, -RZ, R10.H1_H1 ;  /* 0x3000000aff1b7230 */ /* 0x000fe40000004100 */
[----:B------:R-:W-:Y:S01]  /*17f0*/  FFMA.FTZ R31, R20, R17, R31 ;  /* 0x00000011141f7223 */ /* 0x000fe2000001001f */
[----:B------:R-:W-:Y:S01]  /*1800*/  FADD.FTZ R22, R17, R22 ;  /* 0x0000001611167221 */ /* 0x000fe20000010000 */
        /* <DEDUP_REMOVED lines=9> */
[--C-:B------:R-:W-:Y:S02]  /*18a0*/  HADD2.F32 R27, -RZ, R13.reuse.H0_H0 ;  /* 0x2000000dff1b7230 */ /* 0x100fe40000004100 */
[----:B------:R-:W-:Y:S01]  /*18b0*/  FADD.FTZ R24, -R14, R23 ;  /* 0x000000170e187221 */ /* 0x000fe20000010100 */
[----:B------:R-:W-:Y:S01]  /*18c0*/  FADD.FTZ R22, R17, R22 ;  /* 0x0000001611167221 */ /* 0x000fe20000010000 */
[----:B------:R-:W-:Y:S01]  /*18d0*/  FFMA.FTZ R31, R18, R17, R31 ;  /* 0x00000011121f7223 */ /* 0x000fe2000001001f */
[----:B------:R-:W-:Y:S02]  /*18e0*/  HADD2.F32 R17, -RZ, R12.H1_H1 ;  /* 0x3000000cff117230 */ /* 0x000fe40000004100 */
[----:B------:R-:W-:Y:S01]  /*18f0*/  FFMA.FTZ R26, R29, R20, R26 ;  /* 0x000000141d1a7223 */ /* 0x000fe2000001001a */
[----:B------:R-:W-:-:S02]  /*1900*/  HADD2.F32 R20, -RZ, R13.H1_H1 ;  /* 0x3000000dff147230 */ /* 0x000fc40000004100 */
        /* <DEDUP_REMOVED lines=14> */
[----:B------:R-:W-:Y:S01]  /*19f0*/  FADD.FTZ R19, R21, R20 ;  /* 0x0000001415137221 */ /* 0x000fe20000010000 */
[----:B------:R-:W-:Y:S01]  /*1a00*/  FFMA.FTZ R17, R20, R24, R17 ;  /* 0x0000001814117223 */ /* 0x000fe20000010011 */
[----:B------:R-:W-:Y:S06]  /*1a10*/  BRA `(.L_x_908) ;  /* 0x0000001000807947 */ /* 0x000fec0003800000 */
.L_x_907:
[--C-:B-----5:R-:W-:Y:S02]  /*1a20*/  HADD2.F32 R17, -RZ, R40.reuse.H0_H0 ;  /* 0x20000028ff117230 */ /* 0x120fe40000004100 */
[----:B------:R-:W-:Y:S02]  /*1a30*/  HADD2.F32 R19, -RZ, R40.H1_H1 ;  /* 0x30000028ff137230 */ /* 0x000fe40000004100 */
[--C-:B------:R-:W-:Y:S02]  /*1a40*/  HADD2.F32 R21, -RZ, R38.reuse.H0_H0 ;  /* 0x20000026ff157230 */ /* 0x100fe40000004100 */
[----:B------:R-:W-:Y:S01]  /*1a50*/  FADD.FTZ R16, -R14, R17 ;  /* 0x000000110e107221 */ /* 0x000fe20000010100 */
[----:B------:R-:W-:Y:S02]  /*1a60*/  HADD2.F32 R29, -RZ, R38.H1_H1 ;  /* 0x30000026ff1d7230 */ /* 0x000fe40000004100 */
[----:B------:R-:W-:Y:S02]  /*1a70*/  HADD2.F32 R31, -RZ, R36.H0_H0 ;  /* 0x20000024ff1f7230 */ /* 0x000fe40000004100 */
[----:B------:R-:W-:Y:S01]  /*1a80*/  FMUL.FTZ R17, R16, R47 ;  /* 0x0000002f10117220 */ /* 0x000fe20000410000 */
[C---:B------:R-:W-:Y:S01]  /*1a90*/  FADD.FTZ R16, -R14.reuse, R19 ;  /* 0x000000130e107221 */ /* 0x040fe20000010100 */
[----:B------:R-:W-:Y:S01]  /*1aa0*/  FADD.FTZ R22, -R14, R21 ;  /* 0x000000150e167221 */ /* 0x000fe20000010100 */
[----:B------:R-:W-:-:S02]  /*1ab0*/  HADD2.F32 R46, -RZ, R37.H1_H1 ;  /* 0x30000025ff2e7230 */ /* 0x000fc40000004100 */
[----:B------:R-:W-:Y:S01]  /*1ac0*/  FFMA.FTZ R18, R45, R17, R50 ;  /* 0x000000112d127223 */ /* 0x000fe20000010032 */
[-C--:B------:R-:W-:Y:S01]  /*1ad0*/  FMUL.FTZ R16, R16, R47.reuse ;  /* 0x0000002f10107220 */ /* 0x080fe20000410000 */
[----:B------:R-:W-:Y:S01]  /*1ae0*/  FMUL.FTZ R21, R22, R47 ;  /* 0x0000002f16157220 */ /* 0x000fe20000410000 */
[----:B------:R-:W-:Y:S01]  /*1af0*/  FADD.FTZ R30, -R14, R31 ;  /* 0x0000001f0e1e7221 */ /* 0x000fe20000010100 */
        /* <DEDUP_REMOVED lines=12> */
[----:B------:R-:W-:Y:S02]  /*1bc0*/  HADD2.F32 R24, -RZ, R39.H0_H0 ;  /* 0x20000027ff187230 */ /* 0x000fe40000004100 */
[----:B--2---:R-:W-:-:S05]  /*1bd0*/  FADD.FTZ R28, R28, 1 ;  /* 0x3f8000001c1c7421 */ /* 0x004fca0000010000 */
[----:B------:R-:W1:Y:S08]  /*1be0*/  MUFU.RCP R26, R25 ;  /* 0x00000019001a7308 */ /* 0x000e700000001000 */
[----:B------:R-:W2:Y:S01]  /*1bf0*/  MUFU.RCP R28, R28 ;  /* 0x0000001c001c7308 */ /* 0x000ea20000001000 */
[----:B0-----:R-:W-:Y:S01]  /*1c00*/  FADD.FTZ R27, -R23, 1 ;  /* 0x3f800000171b7421 */ /* 0x001fe20000010100 */
[----:B------:R-:W-:Y:S01]  /*1c10*/  FMUL.FTZ R24, R24, R23 ;  /* 0x0000001718187220 */ /* 0x000fe20000410000 */
[----:B------:R-:W-:-:S02]  /*1c20*/  HADD2.F32 R23, -RZ, R39.H1_H1 ;  /* 0x30000027ff177230 */ /* 0x000fc40000004100 */
        /* <DEDUP_REMOVED lines=9> */
[----:B------:R-:W-:Y:S02]  /*1cc0*/  HADD2.F32 R27, -RZ, R36.H1_H1 ;  /* 0x30000024ff1b7230 */ /* 0x000fe40000004100 */
[----:B------:R-:W-:Y:S01]  /*1cd0*/  FMUL.FTZ R23, R23, R20 ;  /* 0x0000001417177220 */ /* 0x000fe20000410000 */
[----:B------:R-:W-:Y:S01]  /*1ce0*/  FFMA.FTZ R26, R45, R19, R50 ;  /* 0x000000132d1a7223 */ /* 0x000fe20000010032 */
[----:B------:R-:W0:Y:S01]  /*1cf0*/  MUFU.EX2 R29, R29 ;  /* 0x0000001d001d7308 */ /* 0x000e220000000800 */
[----:B------:R-:W-:Y:S01]  /*1d00*/  FADD.FTZ R20, -R14, R27 ;  /* 0x0000001b0e147221 */ /* 0x000fe20000010100 */
[----:B--2---:R-:W-:Y:S01]  /*1d10*/  FADD.FTZ R27, -R28, 1 ;  /* 0x3f8000001c1b7421 */ /* 0x004fe20000010100 */
[----:B------:R-:W-:-:S02]  /*1d20*/  FMUL.FTZ R31, R26, -1.4426950216293334961 ;  /* 0xbfb8aa3b1a1f7820 */ /* 0x000fc40000410000 */
[----:B------:R-:W-:Y:S01]  /*1d30*/  FMUL.FTZ R20, R20, R47 ;  /* 0x0000002f14147220 */ /* 0x000fe20000410000 */
[----:B------:R-:W-:-:S03]  /*1d40*/  FFMA.FTZ R27, R22, R27, 1 ;  /* 0x3f800000161b7423 */ /* 0x000fc6000001001b */
[----:B------:R-:W1:Y:S01]  /*1d50*/  MUFU.EX2 R31, R31 ;  /* 0x0000001f001f7308 */ /* 0x000e620000000800 */
[----:B------:R-:W-:Y:S01]  /*1d60*/  FFMA.FTZ R30, R15, R20, R48 ;  /* 0x000000140f1e7223 */ /* 0x000fe20000010030 */
[----:B0-----:R-:W-:-:S03]  /*1d70*/  FADD.FTZ R29, R29, 1 ;  /* 0x3f8000001d1d7421 */ /* 0x001fc60000010000 */
[----:B------:R-:W-:-:S03]  /*1d80*/  FMUL.FTZ R33, R30, -1.4426950216293334961 ;  /* 0xbfb8aa3b1e217820 */ /* 0x000fc60000410000 */
[----:B------:R-:W0:Y:S01]  /*1d90*/  MUFU.RCP R29, R29 ;  /* 0x0000001d001d7308 */ /* 0x000e220000001000 */
[----:B-1----:R-:W-:Y:S01]  /*1da0*/  FADD.FTZ R32, R31, 1 ;  /* 0x3f8000001f207421 */ /* 0x002fe20000010000 */
[----:B------:R-:W-:-:S06]  /*1db0*/  HADD2.F32 R31, -RZ, R37.H0_H0 ;  /* 0x20000025ff1f7230 */ /* 0x000fcc0000004100 */
[----:B------:R-:W1:Y:S01]  /*1dc0*/  MUFU.EX2 R33, R33 ;  /* 0x0000002100217308 */ /* 0x000e620000000800 */
[----:B------:R-:W-:-:S03]  /*1dd0*/  FMUL.FTZ R28, R31, R28 ;  /* 0x0000001c1f1c7220 */ /* 0x000fc60000410000 */
[----:B------:R-:W2:Y:S01]  /*1de0*/  MUFU.RCP R32, R32 ;  /* 0x0000002000207308 */ /* 0x000ea20000001000 */
[----:B0-----:R-:W-:Y:S01]  /*1df0*/  FADD.FTZ R22, -R29, 1 ;  /* 0x3f8000001d167421 */ /* 0x001fe20000010100 */
[----:B------:R-:W-:-:S03]  /*1e00*/  FMUL.FTZ R29, R46, R29 ;  /* 0x0000001d2e1d7220 */ /* 0x000fc60000410000 */
[----:B------:R-:W-:Y:S01]  /*1e10*/  FFMA.FTZ R22, R25, R22, 1 ;  /* 0x3f80000019167423 */ /* 0x000fe20000010016 */
[----:B-1----:R-:W-:Y:S01]  /*1e20*/  FADD.FTZ R25, R33, 1 ;  /* 0x3f80000021197421 */ /* 0x002fe20000010000 */
[----:B------:R-:W-:-:S05]  /*1e30*/  HADD2.F32 R33, -RZ, R35.H0_H0 ;  /* 0x20000023ff217230 */ /* 0x000fca0000004100 */
[----:B------:R-:W0:Y:S01]  /*1e40*/  MUFU.RCP R25, R25 ;  /* 0x0000001900197308 */ /* 0x000e220000001000 */
[----:B--2---:R-:W-:-:S04]  /*1e50*/  FADD.FTZ R31, -R32, 1 ;  /* 0x3f800000201f7421 */ /* 0x004fc80000010100 */
[----:B------:R-:W-:Y:S01]  /*1e60*/  FFMA.FTZ R31, R26, R31, 1 ;  /* 0x3f8000001a1f7423 */ /* 0x000fe2000001001f */
[----:B------:R-:W-:Y:S01]  /*1e70*/  FMUL.FTZ R26, R33, R32 ;  /* 0x00000020211a7220 */ /* 0x000fe20000410000 */
[----:B------:R-:W-:-:S03]  /*1e80*/  HADD2.F32 R32, -RZ, R35.H1_H1 ;  /* 0x30000023ff207230 */ /* 0x000fc60000004100 */
[----:B------:R-:W-:Y:S01]  /*1e90*/  FMUL.FTZ R26, R26, R31 ;  /* 0x0000001f1a1a7220 */ /* 0x000fe20000410000 */
[----:B0-----:R-:W-:Y:S01]  /*1ea0*/  FADD.FTZ R49, -R25, 1 ;  /* 0x3f80000019317421 */ /* 0x001fe20000010100 */
[----:B------:R-:W-:Y:S01]  /*1eb0*/  FMUL.FTZ R33, R32, R25 ;  /* 0x0000001920217220 */ /* 0x000fe20000410000 */
[----:B------:R-:W-:Y:S01]  /*1ec0*/  FMUL.FTZ R32, R28, R27 ;  /* 0x0000001b1c207220 */ /* 0x000fe20000410000 */
[----:B------:R-:W-:Y:S01]  /*1ed0*/  FMUL.FTZ R27, R29, R22 ;  /* 0x000000161d1b7220 */ /* 0x000fe20000410000 */
[----:B------:R-:W-:Y:S01]  /*1ee0*/  FFMA.FTZ R30, R30, R49, 1 ;  /* 0x3f8000001e1e7423 */ /* 0x000fe20000010031 */
[----:B------:R-:W-:Y:S02]  /*1ef0*/  HADD2.F32 R29, -RZ, R34.H0_H0 ;  /* 0x20000022ff1d7230 */ /* 0x000fe40000004100 */
[----:B------:R-:W-:Y:S01]  /*1f00*/  FMUL.FTZ R22, R45, R24 ;  /* 0x000000182d167220 */ /* 0x000fe20000410000 */
[----:B------:R-:W-:Y:S01]  /*1f10*/  FMUL.FTZ R25, R33, R30 ;  /* 0x0000001e21197220 */ /* 0x000fe20000410000 */
[----:B------:R-:W-:Y:S01]  /*1f20*/  FMUL.FTZ R33, R45, R32 ;  /* 0x000000202d217220 */ /* 0x000fe20000410000 */
[----:B------:R-:W-:Y:S01]  /*1f30*/  FADD.FTZ R30, -R14, R29 ;  /* 0x0000001d0e1e7221 */ /* 0x000fe20000010100 */
        /* <DEDUP_REMOVED lines=8> */
[----:B------:R-:W-:Y:S01]  /*1fc0*/  FADD.FTZ R29, RZ, R24 ;  /* 0x00000018ff1d7221 */ /* 0x000fe20000010000 */
[----:B------:R-:W-:Y:S02]  /*1fd0*/  FMUL.FTZ R49, R46, -1.4426950216293334961 ;  /* 0xbfb8aa3b2e317820 */ /* 0x000fe40000410000 */
[C---:B------:R-:W-:Y:S01]  /*1fe0*/  FFMA.FTZ R24, R21.reuse, R32, R28 ;  /* 0x0000002015187223 */ /* 0x040fe2000001001c */
[----:B------:R-:W-:Y:S01]  /*1ff0*/  FFMA.FTZ R28, R21, R33, R30 ;  /* 0x00000021151c7223 */ /* 0x000fe2000001001e */
[----:B------:R-:W-:Y:S02]  /*2000*/  HADD2.F32 R30, -RZ, R4.H0_H0 ;  /* 0x20000004ff1e7230 */ /* 0x000fe40000004100 */
[----:B------:R-:W-:Y:S01]  /*2010*/  FADD.FTZ R29, R29, R32 ;  /* 0x000000201d1d7221 */ /* 0x000fe20000010000 */
[----:B------:R-:W0:Y:S01]  /*2020*/  MUFU.EX2 R49, R49 ;  /* 0x0000003100317308 */ /* 0x000e220000000800 */
[----:B------:R-:W-:Y:S01]  /*2030*/  FADD.FTZ R32, R31, R33 ;  /* 0x000000211f207221 */ /* 0x000fe20000010000 */
[----:B------:R-:W-:Y:S01]  /*2040*/  FFMA.FTZ R31, R16, R23, RZ ;  /* 0x00000017101f7223 */ /* 0x000fe200000100ff */
[----:B0-----:R-:W-:-:S06]  /*2050*/  FADD.FTZ R51, R49, 1 ;  /* 0x3f80000031337421 */ /* 0x001fcc0000010000 */
[----:B------:R-:W0:Y:S02]  /*2060*/  MUFU.RCP R51, R51 ;  /* 0x0000003300337308 */ /* 0x000e240000001000 */
[----:B0-----:R-:W-:Y:S01]  /*2070*/  FADD.FTZ R17, -R51, 1 ;  /* 0x3f80000033117421 */ /* 0x001fe20000010100 */
[----:B------:R-:W-:-:S03]  /*2080*/  FMUL.FTZ R21, R30, R51 ;  /* 0x000000331e157220 */ /* 0x000fc60000410000 */
[----:B------:R-:W-:Y:S01]  /*2090*/  FFMA.FTZ R46, R46, R17, 1 ;  /* 0x3f8000002e2e7423 */ /* 0x000fe20000010011 */
[----:B------:R-:W-:-:S03]  /*20a0*/  HADD2.F32 R17, -RZ, R34.H1_H1 ;  /* 0x30000022ff117230 */ /* 0x000fc60000004100 */
[----:B------:R-:W-:Y:S02]  /*20b0*/  FMUL.FTZ R21, R21, R46 ;  /* 0x0000002e15157220 */ /* 0x000fe40000410000 */
[----:B------:R-:W-:-:S04]  /*20c0*/  FADD.FTZ R30, -R14, R17 ;  /* 0x000000110e1e7221 */ /* 0x000fc80000010100 */
[----:B------:R-:W-:Y:S01]  /*20d0*/  FMUL.FTZ R17, R30, R47 ;  /* 0x0000002f1e117220 */ /* 0x000fe20000410000 */
[----:B------:R-:W-:Y:S01]  /*20e0*/  FADD.FTZ R30, RZ, R23 ;  /* 0x00000017ff1e7221 */ /* 0x000fe20000010000 */
[----:B------:R-:W-:Y:S01]  /*20f0*/  FFMA.FTZ R23, R18, R27, R31 ;  /* 0x0000001b12177223 */ /* 0x000fe2000001001f */
[----:B------:R-:W-:Y:S02]  /*2100*/  HADD2.F32 R31, -RZ, R6.H0_H0 ;  /* 0x20000006ff1f7230 */ /* 0x000fe40000004100 */
[C---:B------:R-:W-:Y:S01]  /*2110*/  FFMA.FTZ R33, R15.reuse, R17, R48 ;  /* 0x000000110f217223 */ /* 0x040fe20000010030 */
[----:B------:R-:W-:Y:S01]  /*2120*/  FADD.FTZ R30, R30, R27 ;  /* 0x0000001b1e1e7221 */ /* 0x000fe20000010000 */
[----:B------:R-:W-:Y:S02]  /*2130*/  FMUL.FTZ R27, R15, R27 ;  /* 0x0000001b0f1b7220 */ /* 0x000fe40000410000 */
[----:B------:R-:W-:Y:S02]  /*2140*/  FMUL.FTZ R46, R33, -1.4426950216293334961 ;  /* 0xbfb8aa3b212e7820 */ /* 0x000fe40000410000 */
[----:B------:R-:W-:Y:S01]  /*2150*/  FFMA.FTZ R18, R18, R27, R28 ;  /* 0x0000001b12127223 */ /* 0x000fe2000001001c */
[----:B------:R-:W-:-:S03]  /*2160*/  HADD2.F32 R28, -RZ, R4.H1_H1 ;  /* 0x30000004ff1c7230 */ /* 0x000fc60000004100 */
[----:B------:R-:W0:Y:S02]  /*2170*/  MUFU.EX2 R46, R46 ;  /* 0x0000002e002e7308 */ /* 0x000e240000000800 */
[----:B0-----:R-:W-:-:S06]  /*2180*/  FADD.FTZ R49, R46, 1 ;  /* 0x3f8000002e317421 */ /* 0x001fcc0000010000 */
[----:B------:R-:W0:Y:S02]  /*2190*/  MUFU.RCP R49, R49 ;  /* 0x0000003100317308 */ /* 0x000e240000001000 */
[----:B0-----:R-:W-:Y:S01]  /*21a0*/  FADD.FTZ R16, -R49, 1 ;  /* 0x3f80000031107421 */ /* 0x001fe20000010100 */
[----:B------:R-:W-:-:S03]  /*21b0*/  FMUL.FTZ R28, R28, R49 ;  /* 0x000000311c1c7220 */ /* 0x000fc60000410000 */
[----:B------:R-:W-:Y:S01]  /*21c0*/  FFMA.FTZ R33, R33, R16, 1 ;  /* 0x3f80000021217423 */ /* 0x000fe20000010010 */
[----:B------:R-:W-:Y:S01]  /*21d0*/  FADD.FTZ R16, -R14, R31 ;  /* 0x0000001f0e107221 */ /* 0x000fe20000010100 */
[----:B------:R-:W-:Y:S01]  /*21e0*/  FADD.FTZ R31, R27, R32 ;  /* 0x000000201b1f7221 */ /* 0x000fe20000010000 */
[----:B------:R-:W-:Y:S01]  /*21f0*/  FADD.FTZ R32, R29, R26 ;  /* 0x0000001a1d207221 */ /* 0x000fe20000010000 */
[----:B------:R-:W-:Y:S01]  /*2200*/  FMUL.FTZ R28, R28, R33 ;  /* 0x000000211c1c7220 */ /* 0x000fe20000410000 */
[----:B------:R-:W-:Y:S01]  /*2210*/  FMUL.FTZ R16, R16, R47 ;  /* 0x0000002f10107220 */ /* 0x000fe20000410000 */
[-C--:B------:R-:W-:Y:S01]  /*2220*/  FMUL.FTZ R29, R45, R26.reuse ;  /* 0x0000001a2d1d7220 */ /* 0x080fe20000410000 */
[----:B------:R-:W-:Y:S01]  /*2230*/  FFMA.FTZ R27, R19, R26, R24 ;  /* 0x0000001a131b7223 */ /* 0x000fe20000010018 */
[----:B------:R-:W-:Y:S01]  /*2240*/  FADD.FTZ R32, R32, R21 ;  /* 0x0000001520207221 */ /* 0x000fe20000010000 */
[----:B------:R-:W-:Y:S01]  /*2250*/  FFMA.FTZ R33, R45, R16, R50 ;  /* 0x000000102d217223 */ /* 0x000fe20000010032 */
[----:B------:R-:W-:Y:S01]  /*2260*/  FFMA.FTZ R26, R19, R29, R18 ;  /* 0x0000001d131a7223 */ /* 0x000fe20000010012 */
[----:B------:R-:W-:-:S02]  /*2270*/  HADD2.F32 R18, -RZ, R7.H0_H0 ;  /* 0x20000007ff127230 */ /* 0x000fc40000004100 */
[----:B------:R-:W-:Y:S01]  /*2280*/  FFMA.FTZ R27, R22, R21, R27 ;  /* 0x00000015161b7223 */ /* 0x000fe2000001001b */
[----:B------:R-:W-:-:S06]  /*2290*/  FMUL.FTZ R46, R33, -1.4426950216293334961 ;  /* 0xbfb8aa3b212e7820 */ /* 0x000fcc0000410000 */
[----:B------:R-:W0:Y:S02]  /*22a0*/  MUFU.EX2 R46, R46 ;  /* 0x0000002e002e7308 */ /* 0x000e240000000800 */
[----:B0-----:R-:W-:Y:S01]  /*22b0*/  FADD.FTZ R49, R46, 1 ;  /* 0x3f8000002e317421 */ /* 0x001fe20000010000 */
[----:B------:R-:W-:Y:S01]  /*22c0*/  FADD.FTZ R46, R31, R29 ;  /* 0x0000001d1f2e7221 */ /* 0x000fe20000010000 */
[----:B------:R-:W-:-:S04]  /*22d0*/  FADD.FTZ R29, R30, R25 ;  /* 0x000000191e1d7221 */ /* 0x000fc80000010000 */
[----:B------:R-:W0:Y:S02]  /*22e0*/  MUFU.RCP R49, R49 ;  /* 0x0000003100317308 */ /* 0x000e240000001000 */
[----:B0-----:R-:W-:Y:S01]  /*22f0*/  FMUL.FTZ R19, R18, R49 ;  /* 0x0000003112137220 */ /* 0x001fe20000410000 */
[----:B------:R-:W-:-:S04]  /*2300*/  FADD.FTZ R18, -R49, 1 ;  /* 0x3f80000031127421 */ /* 0x000fc80000010100 */
[----:B------:R-:W-:Y:S01]  /*2310*/  FFMA.FTZ R18, R33, R18, 1 ;  /* 0x3f80000021127423 */ /* 0x000fe20000010012 */
[----:B------:R-:W-:-:S03]  /*2320*/  HADD2.F32 R33, -RZ, R6.H1_H1 ;  /* 0x30000006ff217230 */ /* 0x000fc60000004100 */
[----:B------:R-:W-:Y:S02]  /*2330*/  FMUL.FTZ R19, R19, R18 ;  /* 0x0000001213137220 */ /* 0x000fe40000410000 */
[----:B------:R-:W-:Y:S02]  /*2340*/  FADD.FTZ R24, -R14, R33 ;  /* 0x000000210e187221 */ /* 0x000fe40000010100 */
[----:B------:R-:W-:Y:S02]  /*2350*/  FFMA.FTZ R27, R16, R19, R27 ;  /* 0x00000013101b7223 */ /* 0x000fe4000001001b */
[----:B------:R-:W-:Y:S01]  /*2360*/  FMUL.FTZ R18, R24, R47 ;  /* 0x0000002f18127220 */ /* 0x000fe20000410000 */
[-C--:B------:R-:W-:Y:S01]  /*2370*/  FFMA.FTZ R24, R20, R25.reuse, R23 ;  /* 0x0000001914187223 */ /* 0x080fe20000010017 */
[C---:B------:R-:W-:Y:S02]  /*2380*/  FMUL.FTZ R25, R15.reuse, R25 ;  /* 0x000000190f197220 */ /* 0x040fe40000410000 */
[----:B------:R-:W-:-:S02]  /*2390*/  FFMA.FTZ R33, R15, R18, R48 ;  /* 0x000000120f217223 */ /* 0x000fc40000010030 */
[----:B------:R-:W-:Y:S01]  /*23a0*/  FFMA.FTZ R31, R20, R25, R26 ;  /* 0x00000019141f7223 */ /* 0x000fe2000001001a */
[----:B------:R-:W-:Y:S02]  /*23b0*/  HADD2.F32 R20, -RZ, R7.H1_H1 ;  /* 0x30000007ff147230 */ /* 0x000fe40000004100 */
        /* <DEDUP_REMOVED lines=8> */
[----:B------:R-:W-:-:S03]  /*2440*/  HADD2.F32 R33, -RZ, R8.H0_H0 ;  /* 0x20000008ff217230 */ /* 0x000fc60000004100 */
[----:B------:R-:W-:Y:S02]  /*2450*/  FMUL.FTZ R23, R23, R20 ;  /* 0x0000001417177220 */ /* 0x000fe40000410000 */
[----:B------:R-:W-:-:S04]  /*2460*/  FADD.FTZ R26, -R14, R33 ;  /* 0x000000210e1a7221 */ /* 0x000fc80000010100 */
[----:B------:R-:W-:Y:S01]  /*2470*/  FMUL.FTZ R20, R26, R47 ;  /* 0x0000002f1a147220 */ /* 0x000fe20000410000 */
[C---:B------:R-:W-:Y:S01]  /*2480*/  FMUL.FTZ R26, R45.reuse, R21 ;  /* 0x000000152d1a7220 */ /* 0x040fe20000410000 */
[----:B------:R-:W-:Y:S02]  /*2490*/  HADD2.F32 R21, -RZ, R8.H1_H1 ;  /* 0x30000008ff157230 */ /* 0x000fe40000004100 */
[----:B------:R-:W-:Y:S01]  /*24a0*/  FFMA.FTZ R25, R45, R20, R50 ;  /* 0x000000142d197223 */ /* 0x000fe20000010032 */
[----:B------:R-:W-:Y:S01]  /*24b0*/  FFMA.FTZ R31, R22, R26, R31 ;  /* 0x0000001a161f7223 */ /* 0x000fe2000001001f */
[----:B------:R-:W-:Y:S02]  /*24c0*/  HADD2.F32 R22, -RZ, R9.H0_H0 ;  /* 0x20000009ff167230 */ /* 0x000fe40000004100 */
[----:B------:R-:W-:-:S06]  /*24d0*/  FMUL.FTZ R30, R25, -1.4426950216293334961 ;  /* 0xbfb8aa3b191e7820 */ /* 0x000fcc0000410000 */
[----:B------:R-:W0:Y:S02]  /*24e0*/  MUFU.EX2 R30, R30 ;  /* 0x0000001e001e7308 */ /* 0x000e240000000800 */
[----:B0-----:R-:W-:Y:S01]  /*24f0*/  FADD.FTZ R33, R30, 1 ;  /* 0x3f8000001e217421 */ /* 0x001fe20000010000 */
[----:B------:R-:W-:-:S04]  /*2500*/  FADD.FTZ R30, -R14, R21 ;  /* 0x000000150e1e7221 */ /* 0x000fc80000010100 */
[----:B------:R-:W-:Y:S01]  /*2510*/  FMUL.FTZ R21, R30, R47 ;  /* 0x0000002f1e157220 */ /* 0x000fe20000410000 */
[----:B------:R-:W0:Y:S03]  /*2520*/  MUFU.RCP R33, R33 ;  /* 0x0000002100217308 */ /* 0x000e260000001000 */
[----:B------:R-:W-:Y:S01]  /*2530*/  FFMA.FTZ R30, R15, R21, R48 ;  /* 0x000000150f1e7223 */ /* 0x000fe20000010030 */
[----:B0-----:R-:W-:Y:S01]  /*2540*/  FMUL.FTZ R22, R22, R33 ;  /* 0x0000002116167220 */ /* 0x001fe20000410000 */
[----:B------:R-:W-:Y:S01]  /*2550*/  FADD.FTZ R56, -R33, 1 ;  /* 0x3f80000021387421 */ /* 0x000fe20000010100 */
[----:B------:R-:W-:Y:S01]  /*2560*/  FADD.FTZ R33, R46, R26 ;  /* 0x0000001a2e217221 */ /* 0x000fe20000010000 */
[----:B------:R-:W-:Y:S01]  /*2570*/  FMUL.FTZ R46, R30, -1.4426950216293334961 ;  /* 0xbfb8aa3b1e2e7820 */ /* 0x000fe20000410000 */
[----:B------:R-:W-:Y:S01]  /*2580*/  FADD.FTZ R26, R29, R28 ;  /* 0x0000001c1d1a7221 */ /* 0x000fe20000010000 */
[----:B------:R-:W-:Y:S01]  /*2590*/  FFMA.FTZ R25, R25, R56, 1 ;  /* 0x3f80000019197423 */ /* 0x000fe20000010038 */
[----:B------:R-:W-:-:S02]  /*25a0*/  HADD2.F32 R29, -RZ, R10.H0_H0 ;  /* 0x2000000aff1d7230 */ /* 0x000fc40000004100 */
[----:B------:R-:W-:Y:S01]  /*25b0*/  HADD2.F32 R56, -RZ, R13.H1_H1 ;  /* 0x3000000dff387230 */ /* 0x000fe20000004100 */
[----:B------:R-:W0:Y:S01]  /*25c0*/  MUFU.EX2 R46, R46 ;  /* 0x0000002e002e7308 */ /* 0x000e220000000800 */
[----:B------:R-:W-:Y:S01]  /*25d0*/  FMUL.FTZ R22, R22, R25 ;  /* 0x0000001916167220 */ /* 0x000fe20000410000 */
[-C--:B------:R-:W-:Y:S01]  /*25e0*/  FFMA.FTZ R25, R17, R28.reuse, R24 ;  /* 0x0000001c11197223 */ /* 0x080fe20000010018 */
[----:B------:R-:W-:Y:S01]  /*25f0*/  FMUL.FTZ R28, R15, R28 ;  /* 0x0000001c0f1c7220 */ /* 0x000fe20000410000 */
[----:B------:R-:W-:-:S03]  /*2600*/  HADD2.F32 R24, -RZ, R9.H1_H1 ;  /* 0x30000009ff187230 */ /* 0x000fc60000004100 */
[----:B------:R-:W-:Y:S01]  /*2610*/  FFMA.FTZ R31, R17, R28, R31 ;  /* 0x0000001c111f7223 */ /* 0x000fe2000001001f */
[----:B------:R-:W-:Y:S01]  /*2620*/  FADD.FTZ R33, R28, R33 ;  /* 0x000000211c217221 */ /* 0x000fe20000010000 */
[----:B0-----:R-:W-:-:S06]  /*2630*/  FADD.FTZ R49, R46, 1 ;  /* 0x3f8000002e317421 */ /* 0x001fcc0000010000 */
[----:B------:R-:W0:Y:S02]  /*2640*/  MUFU.RCP R49, R49 ;  /* 0x0000003100317308 */ /* 0x000e240000001000 */
[----:B0-----:R-:W-:Y:S01]  /*2650*/  FADD.FTZ R17, -R49, 1 ;  /* 0x3f80000031117421 */ /* 0x001fe20000010100 */
[----:B------:R-:W-:-:S03]  /*2660*/  FMUL.FTZ R24, R24, R49 ;  /* 0x0000003118187220 */ /* 0x000fc60000410000 */
[----:B------:R-:W-:Y:S01]  /*2670*/  FFMA.FTZ R17, R30, R17, 1 ;  /* 0x3f8000001e117423 */ /* 0x000fe20000010011 */
[----:B------:R-:W-:Y:S01]  /*2680*/  FADD.FTZ R30, -R14, R29 ;  /* 0x0000001d0e1e7221 */ /* 0x000fe20000010100 */
[----:B------:R-:W-:Y:S02]  /*2690*/  FADD.FTZ R29, R32, R19 ;  /* 0x00000013201d7221 */ /* 0x000fe40000010000 */
[----:B------:R-:W-:Y:S01]  /*26a0*/  FMUL.FTZ R24, R24, R17 ;  /* 0x0000001118187220 */ /* 0x000fe20000410000 */
[----:B------:R-:W-:Y:S01]  /*26b0*/  FMUL.FTZ R17, R30, R47 ;  /* 0x0000002f1e117220 */ /* 0x000fe20000410000 */
[----:B------:R-:W-:Y:S01]  /*26c0*/  FMUL.FTZ R30, R45, R19 ;  /* 0x000000132d1e7220 */ /* 0x000fe20000410000 */
[----:B------:R-:W-:Y:S02]  /*26d0*/  FADD.FTZ R29, R29, R22 ;  /* 0x000000161d1d7221 */ /* 0x000fe40000010000 */
[----:B------:R-:W-:Y:S01]  /*26e0*/  FFMA.FTZ R28, R45, R17, R50 ;  /* 0x000000112d1c7223 */ /* 0x000fe20000010032 */
[----:B------:R-:W-:Y:S01]  /*26f0*/  FFMA.FTZ R32, R16, R30, R31 ;  /* 0x0000001e10207223 */ /* 0x000fe2000001001f */
[----:B------:R-:W-:-:S02]  /*2700*/  HADD2.F32 R16, -RZ, R11.H0_H0 ;  /* 0x2000000bff107230 */ /* 0x000fc40000004100 */
[----:B------:R-:W-:Y:S01]  /*2710*/  FADD.FTZ R30, R33, R30 ;  /* 0x0000001e211e7221 */ /* 0x000fe20000010000 */
[----:B------:R-:W-:Y:S01]  /*2720*/  FMUL.FTZ R46, R28, -1.4426950216293334961 ;  /* 0xbfb8aa3b1c2e7820 */ /* 0x000fe20000410000 */
[----:B------:R-:W-:-:S05]  /*2730*/  HADD2.F32 R31, -RZ, R10.H1_H1 ;  /* 0x3000000aff1f7230 */ /* 0x000fca0000004100 */
[----:B------:R-:W0:Y:S02]  /*2740*/  MUFU.EX2 R46, R46 ;  /* 0x0000002e002e7308 */ /* 0x000e240000000800 */
[----:B0-----:R-:W-:Y:S01]  /*2750*/  FADD.FTZ R49, R46, 1 ;  /* 0x3f8000002e317421 */ /* 0x001fe20000010000 */
[----:B------:R-:W-:Y:S01]  /*2760*/  FADD.FTZ R46, -R14, R31 ;  /* 0x0000001f0e2e7221 */ /* 0x000fe20000010100 */
[----:B------:R-:W-:Y:S01]  /*2770*/  FADD.FTZ R31, R26, R23 ;  /* 0x000000171a1f7221 */ /* 0x000fe20000010000 */
[CC--:B------:R-:W-:Y:S01]  /*2780*/  FFMA.FTZ R26, R18.reuse, R23.reuse, R25 ;  /* 0x00000017121a7223 */ /* 0x0c0fe20000010019 */
[----:B------:R-:W-:Y:S02]  /*2790*/  FMUL.FTZ R23, R15, R23 ;  /* 0x000000170f177220 */ /* 0x000fe40000410000 */
[----:B------:R-:W0:Y:S02]  /*27a0*/  MUFU.RCP R49, R49 ;  /* 0x0000003100317308 */ /* 0x000e240000001000 */
[----:B------:R-:W-:Y:S01]  /*27b0*/  FFMA.FTZ R25, R18, R23, R32 ;  /* 0x0000001712197223 */ /* 0x000fe20000010020 */
[----:B------:R-:W-:Y:S01]  /*27c0*/  FADD.FTZ R23, R23, R30 ;  /* 0x0000001e17177221 */ /* 0x000fe20000010000 */
[----:B------:R-:W-:Y:S01]  /*27d0*/  FFMA.FTZ R30, R20, R22, R27 ;  /* 0x00000016141e7223 */ /* 0x000fe2000001001b */
[----:B------:R-:W-:-:S02]  /*27e0*/  HADD2.F32 R27, -RZ, R12.H1_H1 ;  /* 0x3000000cff1b7230 */ /* 0x000fc40000004100 */
[----:B0-----:R-:W-:Y:S01]  /*27f0*/  FADD.FTZ R19, -R49, 1 ;  /* 0x3f80000031137421 */ /* 0x001fe20000010100 */
[----:B------:R-:W-:Y:S01]  /*2800*/  FMUL.FTZ R16, R16, R49 ;  /* 0x0000003110107220 */ /* 0x000fe20000410000 */
[----:B------:R-:W-:Y:S02]  /*2810*/  HADD2.F32 R49, -RZ, R11.H1_H1 ;  /* 0x3000000bff317230 */ /* 0x000fe40000004100 */
[----:B------:R-:W-:-:S04]  /*2820*/  FFMA.FTZ R19, R28, R19, 1 ;  /* 0x3f8000001c137423 */ /* 0x000fc80000010013 */
[----:B------:R-:W-:Y:S01]  /*2830*/  FMUL.FTZ R28, R16, R19 ;  /* 0x00000013101c7220 */ /* 0x000fe20000410000 */
[----:B------:R-:W-:-:S04]  /*2840*/  FMUL.FTZ R16, R46, R47 ;  /* 0x0000002f2e107220 */ /* 0x000fc80000410000 */
[----:B------:R-:W-:-:S04]  /*2850*/  FFMA.FTZ R19, R15, R16, R48 ;  /* 0x000000100f137223 */ /* 0x000fc80000010030 */
        /* <DEDUP_REMOVED lines=11> */
[C---:B------:R-:W-:Y:S01]  /*2910*/  FMUL.FTZ R32, R45.reuse, R22 ;  /* 0x000000162d207220 */ /* 0x040fe20000410000 */
[----:B------:R-:W-:Y:S02]  /*2920*/  HADD2.F32 R22, -RZ, R13.H0_H0 ;  /* 0x2000000dff167230 */ /* 0x000fe40000004100 */
        /* <DEDUP_REMOVED lines=14> */
[-C--:B------:R-:W-:Y:S01]  /*2a10*/  FFMA.FTZ R23, R21, R24.reuse, R26 ;  /* 0x0000001815177223 */ /* 0x080fe2000001001a */
[C---:B------:R-:W-:Y:S02]  /*2a20*/  FMUL.FTZ R24, R15.reuse, R24 ;  /* 0x000000180f187220 */ /* 0x040fe40000410000 */
[----:B------:R-:W-:Y:S02]  /*2a30*/  FFMA.FTZ R33, R15, R20, R48 ;  /* 0x000000140f217223 */ /* 0x000fe40000010030 */
[----:B------:R-:W-:Y:S01]  /*2a40*/  FFMA.FTZ R26, R21, R24, R25 ;  /* 0x00000018151a7223 */ /* 0x000fe20000010019 */
[----:B------:R-:W-:Y:S01]  /*2a50*/  FMUL.FTZ R25, R45, R28 ;  /* 0x0000001c2d197220 */ /* 0x000fe20000410000 */
[----:B------:R-:W-:Y:S01]  /*2a60*/  FMUL.FTZ R46, R33, -1.4426950216293334961 ;  /* 0xbfb8aa3b212e7820 */ /* 0x000fe20000410000 */
[----:B------:R-:W-:-:S02]  /*2a70*/  FADD.FTZ R27, R24, R27 ;  /* 0x0000001b181b7221 */ /* 0x000fc40000010000 */
[----:B------:R-:W-:Y:S02]  /*2a80*/  FFMA.FTZ R31, R17, R25, R26 ;  /* 0x00000019111f7223 */ /* 0x000fe4000001001a */
[----:B------:R-:W-:Y:S01]  /*2a90*/  FADD.FTZ R24, R27, R25 ;  /* 0x000000191b187221 */ /* 0x000fe20000010000 */
[----:B------:R-:W0:Y:S01]  /*2aa0*/  MUFU.EX2 R46, R46 ;  /* 0x0000002e002e7308 */ /* 0x000e220000000800 */
[----:B------:R-:W-:Y:S01]  /*2ab0*/  FMUL.FTZ R25, R45, R22 ;  /* 0x000000162d197220 */ /* 0x000fe20000410000 */
[----:B0-----:R-:W-:-:S06]  /*2ac0*/  FADD.FTZ R49, R46, 1 ;  /* 0x3f8000002e317421 */ /* 0x001fcc0000010000 */
[----:B------:R-:W0:Y:S02]  /*2ad0*/  MUFU.RCP R49, R49 ;  /* 0x0000003100317308 */ /* 0x000e240000001000 */
[----:B0-----:R-:W-:Y:S01]  /*2ae0*/  FMUL.FTZ R21, R56, R49 ;  /* 0x0000003138157220 */ /* 0x001fe20000410000 */
[----:B------:R-:W-:-:S04]  /*2af0*/  FADD.FTZ R56, -R49, 1 ;  /* 0x3f80000031387421 */ /* 0x000fc80000010100 */
[----:B------:R-:W-:-:S04]  /*2b00*/  FFMA.FTZ R56, R33, R56, 1 ;  /* 0x3f80000021387423 */ /* 0x000fc80000010038 */
[----:B------:R-:W-:Y:S01]  /*2b10*/  FMUL.FTZ R56, R21, R56 ;  /* 0x0000003815387220 */ /* 0x000fe20000410000 */
[----:B------:R-:W-:Y:S01]  /*2b20*/  FFMA.FTZ R21, R17, R28, R30 ;  /* 0x0000001c11157223 */ /* 0x000fe2000001001e */
[----:B------:R-:W-:-:S04]  /*2b30*/  FMUL.FTZ R17, R15, R19 ;  /* 0x000000130f117220 */ /* 0x000fc80000410000 */
[----:B------:R-:W-:Y:S01]  /*2b40*/  FFMA.FTZ R31, R16, R17, R31 ;  /* 0x00000011101f7223 */ /* 0x000fe2000001001f */
[----:B------:R-:W-:Y:S01]  /*2b50*/  FADD.FTZ R24, R17, R24 ;  /* 0x0000001811187221 */ /* 0x000fe20000010000 */
[----:B------:R-:W-:Y:S01]  /*2b60*/  FADD.FTZ R17, R29, R28 ;  /* 0x0000001c1d117221 */ /* 0x000fe20000010000 */
[----:B------:R-:W-:Y:S01]  /*2b70*/  FMUL.FTZ R29, R15, R56 ;  /* 0x000000380f1d7220 */ /* 0x000fe20000410000 */
[----:B------:R-:W-:Y:S01]  /*2b80*/  FFMA.FTZ R31, R18, R25, R31 ;  /* 0x00000019121f7223 */ /* 0x000fe2000001001f */
[----:B------:R-:W-:Y:S01]  /*2b90*/  FADD.FTZ R24, R24, R25 ;  /* 0x0000001918187221 */ /* 0x000fe20000010000 */
[----:B------:R-:W-:Y:S01]  /*2ba0*/  FFMA.FTZ R25, R16, R19, R23 ;  /* 0x0000001310197223 */ /* 0x000fe20000010017 */
[----:B------:R-:W-:Y:S01]  /*2bb0*/  FADD.FTZ R19, R32, R19 ;  /* 0x0000001320137221 */ /* 0x000fe20000010000 */
[----:B------:R-:W-:Y:S01]  /*2bc0*/  FFMA.FTZ R16, R18, R22, R21 ;  /* 0x0000001612107223 */ /* 0x000fe20000010015 */
[C---:B------:R-:W-:Y:S01]  /*2bd0*/  FFMA.FTZ R23, R20.reuse, R29, R31 ;  /* 0x0000001d14177223 */ /* 0x040fe2000001001f */
[----:B------:R-:W-:Y:S01]  /*2be0*/  FADD.FTZ R18, R17, R22 ;  /* 0x0000001611127221 */ /* 0x000fe20000010000 */
[----:B------:R-:W-:Y:S01]  /*2bf0*/  FADD.FTZ R29, R29, R24 ;  /* 0x000000181d1d7221 */ /* 0x000fe20000010000 */
[----:B------:R-:W-:Y:S01]  /*2c00*/  FFMA.FTZ R17, R20, R56, R25 ;  /* 0x0000003814117223 */ /* 0x000fe20000010019 */
[----:B------:R-:W-:-:S07]  /*2c10*/  FADD.FTZ R19, R19, R56 ;  /* 0x0000003813137221 */ /* 0x000fce0000010000 */
.L_x_908:
        /* <DEDUP_REMOVED lines=44> */
.L_x_910:
[----:B------:R-:W-:Y:S05]  /*2ee0*/  BSYNC.RECONVERGENT B0 ;  /* 0x0000000000007941 */ /* 0x000fea0003800200 */
.L_x_909:
[----:B------:R-:W-:Y:S06]  /*2ef0*/  BAR.SYNC.DEFER_BLOCKING 0x0 ;  /* 0x0000000000007b1d */ /* 0x000fec0000010000 */
[----:B------:R-:W-:Y:S04]  /*2f00*/  BSSY.RECONVERGENT B0, `(.L_x_911) ;  /* 0x0000035000007945 */ /* 0x000fe80003800200 */
[----:B------:R-:W-:Y:S05]  /*2f10*/  @P1 BRA `(.L_x_912) ;  /* 0x0000000000cc1947 */ /* 0x000fea0003800000 */
[----:B------:R-:W-:-:S09]  /*2f20*/  ULEA UR4, UR8, UR5, 0x18 ;  /* 0x0000000508047291 */ /* 0x000fd2000f8ec0ff */
[----:B------:R-:W4:Y:S04]  /*2f30*/  LDS.128 R24, [UR4+0x20] ;  /* 0x00002004ff187984 */ /* 0x000f280008000c00 */
[----:B-123--:R-:W1:Y:S01]  /*2f40*/  LDS.128 R20, [UR4+0x30] ;  /* 0x00003004ff147984 */ /* 0x00ee620008000c00 */
[----:B----4-:R-:W-:Y:S01]  /*2f50*/  FADD.FTZ R29, R32, R24 ;  /* 0x00000018201d7221 */ /* 0x010fe20000010000 */
[----:B------:R-:W-:-:S03]  /*2f60*/  FADD.FTZ R24, R33, R25 ;  /* 0x0000001921187221 */ /* 0x000fc60000010000 */
[----:B------:R-:W-:Y:S01]  /*2f70*/  FADD.FTZ R29, R29, R26 ;  /* 0x0000001a1d1d7221 */ /* 0x000fe20000010000 */
[----:B------:R-:W-:-:S03]  /*2f80*/  FADD.FTZ R24, R24, R27 ;  /* 0x0000001b18187221 */ /* 0x000fc60000010000 */
[----:B-1----:R-:W-:Y:S01]  /*2f90*/  FADD.FTZ R25, R29, R20 ;  /* 0x000000141d197221 */ /* 0x002fe20000010000 */
[----:B------:R-:W-:Y:S01]  /*2fa0*/  FADD.FTZ R20, R24, R21 ;  /* 0x0000001518147221 */ /* 0x000fe20000010000 */
[----:B------:R-:W1:Y:S02]  /*2fb0*/  LDS.128 R28, [UR4+0x40] ;  /* 0x00004004ff1c7984 */ /* 0x000e640008000c00 */
[----:B------:R-:W-:Y:S01]  /*2fc0*/  FADD.FTZ R21, R25, R22 ;  /* 0x0000001619157221 */ /* 0x000fe20000010000 */
[----:B------:R-:W-:Y:S01]  /*2fd0*/  FADD.FTZ R20, R20, R23 ;  /* 0x0000001714147221 */ /* 0x000fe20000010000 */
[----:B------:R-:W2:Y:S02]  /*2fe0*/  LDS.128 R24, [UR4+0x50] ;  /* 0x00005004ff187984 */ /* 0x000ea40008000c00 */
[----:B-1----:R-:W-:Y:S01]  /*2ff0*/  FADD.FTZ R21, R21, R28 ;  /* 0x0000001c15157221 */ /* 0x002fe20000010000 */
[----:B------:R-:W-:-:S03]  /*3000*/  FADD.FTZ R20, R20, R29 ;  /* 0x0000001d14147221 */ /* 0x000fc60000010000 */
[----:B------:R-:W-:Y:S01]  /*3010*/  FADD.FTZ R21, R21, R30 ;  /* 0x0000001e15157221 */ /* 0x000fe20000010000 */
[----:B------:R-:W-:Y:S02]  /*3020*/  FADD.FTZ R20, R20, R31 ;  /* 0x0000001f14147221 */ /* 0x000fe40000010000 */
[----:B------:R-:W1:Y:S01]  /*3030*/  LDS.128 R28, [UR4+0x60] ;  /* 0x00006004ff1c7984 */ /* 0x000e620008000c00 */
[----:B--2---:R-:W-:Y:S01]  /*3040*/  FADD.FTZ R21, R21, R24 ;  /* 0x0000001815157221 */ /* 0x004fe20000010000 */
[----:B------:R-:W-:-:S03]  /*3050*/  FADD.FTZ R24, R20, R25 ;  /* 0x0000001914187221 */ /* 0x000fc60000010000 */
        /* <DEDUP_REMOVED lines=16> */
[----:B------:R-:W-:-:S03]  /*3160*/  FADD.FTZ R28, R20, R31 ;  /* 0x0000001f141c7221 */ /* 0x000fc60000010000 */
[----:B--2---:R-:W-:Y:S01]  /*3170*/  FADD.FTZ R29, R21, R24 ;  /* 0x00000018151d7221 */ /* 0x004fe20000010000 */
        /* <DEDUP_REMOVED lines=10> */
[----:B------:R-:W-:-:S03]  /*3220*/  FADD.FTZ R24, R24, R29 ;  /* 0x0000001d18187221 */ /* 0x000fc60000010000 */
[----:B0-----:R-:W-:Y:S01]  /*3230*/  FADD.FTZ R32, R25, R30 ;  /* 0x0000001e19207221 */ /* 0x001fe20000010000 */
[----:B------:R-:W-:-:S07]  /*3240*/  FADD.FTZ R33, R24, R31 ;  /* 0x0000001f18217221 */ /* 0x000fce0000010000 */
.L_x_912:
[----:B------:R-:W-:Y:S05]  /*3250*/  BSYNC.RECONVERGENT B0 ;  /* 0x0000000000007941 */ /* 0x000fea0003800200 */
.L_x_911:
[----:B------:R-:W-:Y:S06]  /*3260*/  BAR.SYNC.DEFER_BLOCKING 0x0 ;  /* 0x0000000000007b1d */ /* 0x000fec0000010000 */
[----:B------:R-:W-:Y:S04]  /*3270*/  BSSY.RECONVERGENT B0, `(.L_x_913) ;  /* 0x000009d000007945 */ /* 0x000fe80003800200 */
[----:B------:R-:W-:Y:S05]  /*3280*/  @P3 BRA `(.L_x_914) ;  /* 0x00000008006c3947 */ /* 0x000fea0003800000 */
[----:B-123--:R-:W1:Y:S04]  /*3290*/  LDS.128 R20, [R49+0x150] ;  /* 0x0001500031147984 */ /* 0x00ee680000000c00 */
[----:B------:R-:W2:Y:S04]  /*32a0*/  LDS.128 R24, [R49+0x2a0] ;  /* 0x0002a00031187984 */ /* 0x000ea80000000c00 */
        /* <DEDUP_REMOVED lines=153> */
.L_x_914:
[----:B------:R-:W-:Y:S05]  /*3c40*/  BSYNC.RECONVERGENT B0 ;  /* 0x0000000000007941 */ /* 0x000fea0003800200 */
.L_x_913:
[----:B---3--:R-:W3:Y:S01]  /*3c50*/  LDC R20, c[0x0][0x374] ;  /* 0x0000dd00ff147b82 */ /* 0x008ee20000000800 */
[----:B------:R-:W-:Y:S01]  /*3c60*/  BSSY.RECONVERGENT B0, `(.L_x_915) ;  /* 0x000001f000007945 */ /* 0x000fe20003800200 */
[----:B------:R-:W-:-:S06]  /*3c70*/  IMAD R27, R5, 0x15, R46 ;  /* 0x00000015051b7824 */ /* 0x000fcc00078e022e */
[----:B-1----:R-:W1:Y:S02]  /*3c80*/  LDC R21, c[0x0][0x370] ;  /* 0x0000dc00ff157b82 */ /* 0x002e640000000800 */
[----:B-1----:R-:W-:Y:S01]  /*3c90*/  ISETP.GE.U32.AND P0, PT, R21, 0x2, PT ;  /* 0x000000021500780c */ /* 0x002fe20003f06070 */
[----:B---3--:R-:W-:-:S12]  /*3ca0*/  @P3 BRA `(.L_x_916) ;  /* 0x0000000000683947 */ /* 0x008fd80003800000 */
[----:B------:R-:W2:Y:S08]  /*3cb0*/  LDC.64 R24, c[0x0][0x3f8] ;  /* 0x0000fe00ff187b82 */ /* 0x000eb00000000a00 */
[----:B------:R-:W1:Y:S01]  /*3cc0*/  LDC.64 R28, c[0x0][0x3d8] ;  /* 0x0000f600ff1c7b82 */ /* 0x000e620000000a00 */
[----:B--2---:R-:W-:Y:S01]  /*3cd0*/  IMAD.WIDE.U32 R22, R24, 0x3, RZ ;  /* 0x0000000318167825 */ /* 0x004fe200078e00ff */
[----:B------:R-:W-:-:S04]  /*3ce0*/  LEA R5, R25, R25, 0x1 ;  /* 0x0000001919057211 */ /* 0x000fc800078e08ff */
[----:B------:R-:W-:Y:S01]  /*3cf0*/  IADD3 R23, PT, PT, R23, R5, RZ ;  /* 0x0000000517177210 */ /* 0x000fe20007ffe0ff */
[----:B-1----:R-:W-:-:S03]  /*3d00*/  IMAD.WIDE R28, R27, 0x4, R28 ;  /* 0x000000041b1c7825 */ /* 0x002fc600078e021c */
        /* <DEDUP_REMOVED lines=20> */
.L_x_916:
[----:B------:R-:W-:Y:S05]  /*3e50*/  BSYNC.RECONVERGENT B0 ;  /* 0x0000000000007941 */ /* 0x000fea0003800200 */
.L_x_915:
[----:B------:R-:W-:Y:S05]  /*3e60*/  @!P0 BRA `(.L_x_917) ;  /* 0x0000000800988947 */ /* 0x000fea0003800000 */
[----:B-1----:R-:W1:Y:S01]  /*3e70*/  LDC.64 R16, c[0x0][0x3d0] ;  /* 0x0000f400ff107b82 */ /* 0x002e620000000a00 */
[----:B------:R-:W3:Y:S01]  /*3e80*/  S2R R5, SR_CTAID.Y ;  /* 0x0000000000057919 */ /* 0x000ee20000002600 */
[----:B------:R-:W-:Y:S02]  /*3e90*/  LOP3.LUT R19, R41, 0x1, RZ, 0xc0, !PT ;  /* 0x0000000129137812 */ /* 0x000fe400078ec0ff */
[----:B------:R-:W-:-:S03]  /*3ea0*/  ISETP.GE.U32.AND P2, PT, R21, 0x8, PT ;  /* 0x000000081500780c */ /* 0x000fc60003f46070 */
[----:B------:R-:W-:-:S04]  /*3eb0*/  IMAD R22, R19, R20, RZ ;  /* 0x0000001413167224 */ /* 0x000fc800078e02ff */
[----:B------:R-:W-:-:S05]  /*3ec0*/  IMAD R18, R22, R21, RZ ;  /* 0x0000001516127224 */ /* 0x000fca00078e02ff */
[----:B------:R-:W-:-:S05]  /*3ed0*/  SHF.L.U32 R19, R18, 0x1, RZ ;  /* 0x0000000112137819 */ /* 0x000fca00000006ff */
[----:B-1----:R-:W-:Y:S01]  /*3ee0*/  IMAD.WIDE R16, R19, 0x4, R16 ;  /* 0x0000000413107825 */ /* 0x002fe200078e0210 */
[----:B---3--:R-:W-:Y:S06]  /*3ef0*/  @P1 BRA `(.L_x_918) ;  /* 0x0000000000501947 */ /* 0x008fec0003800000 */
[----:B------:R-:W1:Y:S01]  /*3f00*/  LDC.64 R18, c[0x0][0x3c8] ;  /* 0x0000f200ff127b82 */ /* 0x000e620000000a00 */
[----:B------:R-:W-:Y:S01]  /*3f10*/  LOP3.LUT P0, R24, R41, 0x2, RZ, 0xc0, !PT ;  /* 0x0000000229187812 */ /* 0x000fe2000780c0ff */
[----:B------:R-:W-:Y:S01]  /*3f20*/  IMAD R25, R3, R20, R5 ;  /* 0x0000001403197224 */ /* 0x000fe200078e0205 */
[----:B--2---:R-:W-:Y:S02]  /*3f30*/  IADD3 R23, PT, PT, R22, R5, RZ ;  /* 0x0000000516177210 */ /* 0x004fe40007ffe0ff */
[----:B------:R-:W-:-:S04]  /*3f40*/  SEL R27, R21, RZ, !P0 ;  /* 0x000000ff151b7207 */ /* 0x000fc80004000000 */
[----:B------:R-:W-:Y:S01]  /*3f50*/  ISETP.NE.AND P0, PT, R27, -0x1, PT ;  /* 0xffffffff1b00780c */ /* 0x000fe20003f05270 */
[----:B-1----:R-:W-:-:S04]  /*3f60*/  IMAD.WIDE.U32 R18, R23, 0x4, R18 ;  /* 0x0000000417127825 */ /* 0x002fc800078e0012 */
        /* <DEDUP_REMOVED lines=8> */
.L_x_919:
[----:B-1----:R-:W2:Y:S04]  /*3ff0*/  LDG.E.STRONG.GPU R22, desc[UR6][R18.64] ;  /* 0x0000000612167981 */ /* 0x002ea8000c1ef900 */
[----:B--2---:R-:W-:Y:S01]  /*4000*/  CCTL.IVALL ;  /* 0x00000000ff00798f */ /* 0x004fe20002000000 */
[----:B------:R-:W-:Y:S05]  /*4010*/  YIELD ;  /* 0x0000000000007946 */ /* 0x000fea0003800000 */
[----:B------:R-:W-:-:S13]  /*4020*/  ISETP.NE.AND P0, PT, R22, R27, PT ;  /* 0x0000001b1600720c */ /* 0x000fda0003f05270 */
[----:B------:R-:W-:Y:S05]  /*4030*/  @P0 BRA `(.L_x_919) ;  /* 0xfffffffc00ec0947 */ /* 0x000fea000383ffff */
.L_x_918:
[----:B------:R-:W-:Y:S05]  /*4040*/  WARPSYNC.ALL ;  /* 0x0000000000007948 */ /* 0x000fea0003800000 */
[----:B------:R-:W-:Y:S01]  /*4050*/  BAR.SYNC.DEFER_BLOCKING 0x0 ;  /* 0x0000000000007b1d */ /* 0x000fe20000010000 */
[----:B------:R-:W-:-:S05]  /*4060*/  MOV R28, RZ ;  /* 0x000000ff001c7202 */ /* 0x000fca0000000f00 */
[----:B------:R-:W-:Y:S05]  /*4070*/  @!P2 BRA `(.L_x_920) ;  /* 0x00000004001ca947 */ /* 0x000fea0003800000 */
[C-C-:B------:R-:W-:Y:S01]  /*4080*/  IMAD R27, R20.reuse, 0x3, R5.reuse ;  /* 0x00000003141b7824 */ /* 0x140fe200078e0205 */
[CC--:B------:R-:W-:Y:S01]  /*4090*/  LEA R51, R20.reuse, R5.reuse, 0x1 ;  /* 0x0000000514337211 */ /* 0x0c0fe200078e08ff */
[C-C-:B------:R-:W-:Y:S01]  /*40a0*/  IMAD R49, R20.reuse, 0x6, R5.reuse ;  /* 0x0000000614317824 */ /* 0x140fe200078e0205 */
[CC--:B-1----:R-:W-:Y:S01]  /*40b0*/  LEA R19, R20.reuse, R5.reuse, 0x2 ;  /* 0x0000000514137211 */ /* 0x0c2fe200078e10ff */
[C-C-:B------:R-:W-:Y:S01]  /*40c0*/  IMAD R29, R20.reuse, 0x7, R5.reuse ;  /* 0x00000007141d7824 */ /* 0x140fe200078e0205 */
[----:B------:R-:W-:Y:S01]  /*40d0*/  IADD3 R59, PT, PT, R5, R20, RZ ;  /* 0x00000014053b7210 */ /* 0x000fe20007ffe0ff */
[----:B------:R-:W-:Y:S01]  /*40e0*/  IMAD R31, R20, 0x5, R5 ;  /* 0x00000005141f7824 */ /* 0x000fe200078e0205 */
[----:B------:R-:W-:Y:S01]  /*40f0*/  IADD3 R26, PT, PT, -R3, RZ, RZ ;  /* 0x000000ff031a7210 */ /* 0x000fe20007ffe1ff */
[----:B------:R-:W-:Y:S01]  /*4100*/  UMOV UR4, URZ ;  /* 0x000000ff00047c82 */ /* 0x000fe20008000000 */
[----:B------:R-:W-:Y:S02]  /*4110*/  MOV R57, R5 ;  /* 0x0000000500397202 */ /* 0x000fe40000000f00 */
[----:B------:R-:W-:-:S07]  /*4120*/  LOP3.LUT R18, R21, 0x7ffffff8, RZ, 0xc0, !PT ;  /* 0x7ffffff815127812 */ /* 0x000fce00078ec0ff */
.L_x_921:
[----:B------:R-:W-:-:S13]  /*4130*/  ISETP.EQ.OR P0, PT, R26, RZ, P1 ;  /* 0x000000ff1a00720c */ /* 0x000fda0000f02670 */
[----:B------:R-:W-:-:S05]  /*4140*/  @!P0 IMAD.WIDE.U32 R24, R57, 0x8, R16 ;  /* 0x0000000839188825 */ /* 0x000fca00078e0010 */
[----:B--2---:R-:W0:Y:S01]  /*4150*/  @!P0 LDG.E.64 R22, desc[UR6][R24.64] ;  /* 0x0000000618168981 */ /* 0x004e22000c1e1b00 */
        /* <DEDUP_REMOVED lines=57> */
.L_x_920:
[----:B-1----:R-:W-:-:S13]  /*44f0*/  LOP3.LUT P0, R18, R21, 0x7, RZ, 0xc0, !PT ;  /* 0x0000000715127812 */ /* 0x002fda000780c0ff */
        /* <DEDUP_REMOVED lines=12> */
[----:B--2---:R-:W-:Y:S02]  /*45c0*/  @!P2 IMAD R23, R18, R20, R5 ;  /* 0x000000141217a224 */ /* 0x004fe400078e0205 */
        /* <DEDUP_REMOVED lines=19> */
.L_x_922:
        /* <DEDUP_REMOVED lines=8> */
[-CC-:B--2---:R-:W-:Y:S02]  /*4780*/  @!P2 IMAD R23, R28, R20.reuse, R5.reuse ;  /* 0x000000141c17a224 */ /* 0x184fe400078e0205 */
        /* <DEDUP_REMOVED lines=10> */
.L_x_923:
        /* <DEDUP_REMOVED lines=9> */
.L_x_924:
[----:B------:R-:W-:Y:S05]  /*48c0*/  BSYNC.RECONVERGENT B0 ;  /* 0x0000000000007941 */ /* 0x000fea0003800200 */
.L_x_917:
[----:B------:R-:W3:Y:S01]  /*48d0*/  S2UR UR5, SR_CgaCtaId ;  /* 0x00000000000579c3 */ /* 0x000ee20000008800 */
[----:B------:R-:W-:Y:S01]  /*48e0*/  UMOV UR4, 0x400 ;  /* 0x0000040000047882 */ /* 0x000fe20000000000 */
[--C-:B-1----:R-:W-:Y:S02]  /*48f0*/  HADD2.F32 R17, -RZ, R40.reuse.H0_H0 ;  /* 0x20000028ff117230 */ /* 0x102fe40000004100 */
[----:B------:R-:W-:Y:S02]  /*4900*/  HADD2.F32 R19, -RZ, R40.H1_H1 ;  /* 0x30000028ff137230 */ /* 0x000fe40000004100 */
[--C-:B------:R-:W-:Y:S02]  /*4910*/  HADD2.F32 R18, -RZ, R39.reuse.H0_H0 ;  /* 0x20000027ff127230 */ /* 0x100fe40000004100 */
[C---:B------:R-:W-:Y:S01]  /*4920*/  FADD.FTZ R24, -R14.reuse, R17 ;  /* 0x000000110e187221 */ /* 0x040fe20000010100 */
[----:B------:R-:W-:Y:S02]  /*4930*/  HADD2.F32 R16, -RZ, R39.H1_H1 ;  /* 0x30000027ff107230 */ /* 0x000fe40000004100 */
[----:B------:R-:W-:Y:S01]  /*4940*/  FADD.FTZ R26, -R14, R19 ;  /* 0x000000130e1a7221 */ /* 0x000fe20000010100 */
[----:B------:R-:W-:-:S02]  /*4950*/  HADD2.F32 R29, -RZ, R38.H0_H0 ;  /* 0x20000026ff1d7230 */ /* 0x000fc40000004100 */
[-C--:B------:R-:W-:Y:S01]  /*4960*/  FMUL.FTZ R19, R24, R47.reuse ;  /* 0x0000002f18137220 */ /* 0x080fe20000410000 */
[----:B------:R-:W-:Y:S02]  /*4970*/  HADD2.F32 R31, -RZ, R38.H1_H1 ;  /* 0x30000026ff1f7230 */ /* 0x000fe40000004100 */
[----:B------:R-:W-:Y:S01]  /*4980*/  FMUL.FTZ R17, R26, R47 ;  /* 0x0000002f1a117220 */ /* 0x000fe20000410000 */
[----:B------:R-:W-:Y:S02]  /*4990*/  HADD2.F32 R39, -RZ, R36.H1_H1 ;  /* 0x30000024ff277230 */ /* 0x000fe40000004100 */
[--C-:B------:R-:W-:Y:S02]  /*49a0*/  HADD2.F32 R49, -RZ, R34.reuse.H0_H0 ;  /* 0x20000022ff317230 */ /* 0x100fe40000004100 */
[----:B------:R-:W-:Y:S02]  /*49b0*/  HADD2.F32 R51, -RZ, R34.H1_H1 ;  /* 0x30000022ff337230 */ /* 0x000fe40000004100 */
[----:B------:R-:W-:-:S02]  /*49c0*/  HADD2.F32 R57, -RZ, R6.H0_H0 ;  /* 0x20000006ff397230 */ /* 0x000fc40000004100 */
[----:B------:R-:W-:Y:S01]  /*49d0*/  HADD2.F32 R59, -RZ, R6.H1_H1 ;  /* 0x30000006ff3b7230 */ /* 0x000fe20000004100 */
[----:B---3--:R-:W-:Y:S01]  /*49e0*/  ULEA UR4, UR5, UR4, 0x18 ;  /* 0x0000000405047291 */ /* 0x008fe2000f8ec0ff */
[----:B------:R-:W-:Y:S01]  /*49f0*/  HADD2.F32 R61, -RZ, R8.H0_H0 ;  /* 0x20000008ff3d7230 */ /* 0x000fe20000004100 */
[----:B------:R-:W1:Y:S07]  /*4a00*/  LDCU.U8 UR5, c[0x0][0x414] ;  /* 0x00008280ff0577ac */ /* 0x000e6e0008000000 */
[----:B------:R0:W-:Y:S01]  /*4a10*/  @!P1 STS.64 [UR4+0xc8], R32 ;  /* 0x0000c820ff009988 */ /* 0x0001e20008000a04 */
[----:B------:R-:W-:Y:S01]  /*4a20*/  BAR.SYNC.DEFER_BLOCKING 0x0 ;  /* 0x0000000000007b1d */ /* 0x000fe20000010000 */
[----:B0-----:R-:W-:Y:S01]  /*4a30*/  HADD2.F32 R33, -RZ, R36.H0_H0 ;  /* 0x20000024ff217230 */ /* 0x001fe20000004100 */
[----:B-1----:R-:W-:-:S04]  /*4a40*/  UISETP.NE.AND UP0, UPT, UR5, URZ, UPT ;  /* 0x000000ff0500728c */ /* 0x002fc8000bf05270 */
[----:B--2---:R-:W0:Y:S01]  /*4a50*/  LDS.64 R22, [UR4+0xc8] ;  /* 0x0000c804ff167984 */ /* 0x004e220008000a00 */
        /* <DEDUP_REMOVED lines=22> */
.L_x_925:
[----:B------:R-:W0:Y:S01]  /*4bc0*/  LDCU UR4, c[0x0][0x41c] ;  /* 0x00008380ff0477ac */ /* 0x000e220008000800 */
[----:B------:R-:W-:Y:S01]  /*4bd0*/  FFMA.FTZ R40, R22, R19, R5 ;  /* 0x0000001316287223 */ /* 0x000fe20000010005 */
[----:B------:R-:W-:Y:S02]  /*4be0*/  HADD2.F32 R21, -RZ, R8.H1_H1 ;  /* 0x30000008ff157230 */ /* 0x000fe40000004100 */
[----:B------:R-:W-:Y:S01]  /*4bf0*/  FADD.FTZ R56, -R14, R29 ;  /* 0x0000001d0e387221 */ /* 0x000fe20000010100 */
[----:B------:R-:W1:Y:S01]  /*4c00*/  LDCU.64 UR8, c[0x0][0x400] ;  /* 0x00008000ff0877ac */ /* 0x000e620008000a00 */
[--C-:B------:R-:W-:Y:S02]  /*4c10*/  HADD2.F32 R25, -RZ, R10.reuse.H1_H1 ;  /* 0x3000000aff197230 */ /* 0x100fe40000004100 */
[----:B------:R-:W-:Y:S01]  /*4c20*/  FFMA.FTZ R46, R22, R17, R5 ;  /* 0x00000011162e7223 */ /* 0x000fe20000010005 */
[----:B------:R-:W-:Y:S02]  /*4c30*/  HADD2.F32 R23, -RZ, R10.H0_H0 ;  /* 0x2000000aff177230 */ /* 0x000fe40000004100 */
[----:B------:R-:W-:Y:S01]  /*4c40*/  FADD.FTZ R24, -R14, R21 ;  /* 0x000000150e187221 */ /* 0x000fe20000010100 */
[--C-:B------:R-:W-:Y:S01]  /*4c50*/  HADD2.F32 R27, -RZ, R12.reuse.H0_H0 ;  /* 0x2000000cff1b7230 */ /* 0x100fe20000004100 */
[----:B------:R-:W-:Y:S01]  /*4c60*/  BSSY.RECONVERGENT B0, `(.L_x_926) ;  /* 0x000002c000007945 */ /* 0x000fe20003800200 */
[----:B------:R-:W-:-:S02]  /*4c70*/  HADD2.F32 R63, -RZ, R12.H1_H1 ;  /* 0x3000000cff3f7230 */ /* 0x000fc40000004100 */
[C---:B------:R-:W-:Y:S01]  /*4c80*/  FADD.FTZ R12, -R14.reuse, R25 ;  /* 0x000000190e0c7221 */ /* 0x040fe20000010100 */
[C---:B------:R-:W-:Y:S01]  /*4c90*/  FADD.FTZ R10, -R14.reuse, R23 ;  /* 0x000000170e0a7221 */ /* 0x040fe20000010100 */
[C---:B------:R-:W-:Y:S01]  /*4ca0*/  FADD.FTZ R8, -R14.reuse, R27 ;  /* 0x0000001b0e087221 */ /* 0x040fe20000010100 */
[C---:B------:R-:W-:Y:S01]  /*4cb0*/  FADD.FTZ R38, -R14.reuse, R31 ;  /* 0x0000001f0e267221 */ /* 0x040fe20000010100 */
[C---:B------:R-:W-:Y:S01]  /*4cc0*/  FADD.FTZ R34, -R14.reuse, R33 ;  /* 0x000000210e227221 */ /* 0x040fe20000010100 */
[C---:B------:R-:W-:Y:S01]  /*4cd0*/  FADD.FTZ R36, -R14.reuse, R39 ;  /* 0x000000270e247221 */ /* 0x040fe20000010100 */
[----:B0-----:R-:W-:Y:S02]  /*4ce0*/  IMAD R3, R3, UR4, R44 ;  /* 0x0000000403037c24 */ /* 0x001fe4000f8e022c */
[C---:B------:R-:W-:Y:S01]  /*4cf0*/  FADD.FTZ R30, -R14.reuse, R49 ;  /* 0x000000310e1e7221 */ /* 0x040fe20000010100 */
[C---:B------:R-:W-:Y:S01]  /*4d00*/  FADD.FTZ R6, -R14.reuse, R51 ;  /* 0x000000330e067221 */ /* 0x040fe20000010100 */
[C---:B------:R-:W-:Y:S01]  /*4d10*/  FADD.FTZ R32, -R14.reuse, R57 ;  /* 0x000000390e207221 */ /* 0x040fe20000010100 */
[C---:B------:R-:W-:Y:S01]  /*4d20*/  FADD.FTZ R28, -R14.reuse, R59 ;  /* 0x0000003b0e1c7221 */ /* 0x040fe20000010100 */
[C---:B-1----:R-:W-:Y:S01]  /*4d30*/  ISETP.GE.U32.AND P0, PT, R3.reuse, UR8, PT ;  /* 0x0000000803007c0c */ /* 0x042fe2000bf06070 */
[C---:B------:R-:W-:Y:S01]  /*4d40*/  FADD.FTZ R26, -R14.reuse, R61 ;  /* 0x0000003d0e1a7221 */ /* 0x040fe20000010100 */
[----:B------:R-:W-:Y:S01]  /*4d50*/  SHF.R.S32.HI R19, RZ, 0x1f, R3 ;  /* 0x0000001fff137819 */ /* 0x000fe20000011403 */
[----:B------:R-:W-:Y:S01]  /*4d60*/  FADD.FTZ R14, -R14, R63 ;  /* 0x0000003f0e0e7221 */ /* 0x000fe20000010100 */
        /* <DEDUP_REMOVED lines=27> */
.L_x_927:
[----:B------:R-:W-:Y:S05]  /*4f20*/  BSYNC.RECONVERGENT B0 ;  /* 0x0000000000007941 */ /* 0x000fea0003800200 */
.L_x_926:
[--C-:B------:R-:W-:Y:S02]  /*4f30*/  HADD2.F32 R16, -RZ, R37.reuse.H0_H0 ;  /* 0x20000025ff107230 */ /* 0x100fe40000004100 */
[----:B------:R-:W-:Y:S01]  /*4f40*/  FFMA.FTZ R46, R22, R56, R5 ;  /* 0x00000038162e7223 */ /* 0x000fe20000010005 */
[----:B0-----:R-:W-:Y:S02]  /*4f50*/  HADD2.F32 R18, -RZ, R37.H1_H1 ;  /* 0x30000025ff127230 */ /* 0x001fe40000004100 */
        /* <DEDUP_REMOVED lines=20> */
.L_x_928:
        /* <DEDUP_REMOVED lines=21> */
.L_x_930:
[----:B------:R-:W-:Y:S05]  /*51f0*/  BSYNC.RECONVERGENT B0 ;  /* 0x0000000000007941 */ /* 0x000fea0003800200 */
.L_x_929:
[--C-:B------:R-:W-:Y:S02]  /*5200*/  HADD2.F32 R16, -RZ, R35.reuse.H0_H0 ;  /* 0x20000023ff107230 */ /* 0x100fe40000004100 */
[C-C-:B------:R-:W-:Y:S01]  /*5210*/  FFMA.FTZ R38, R22.reuse, R34, R5.reuse ;  /* 0x0000002216267223 */ /* 0x140fe20000010005 */
[----:B------:R-:W-:Y:S01]  /*5220*/  FFMA.FTZ R40, R22, R36, R5 ;  /* 0x0000002416287223 */ /* 0x000fe20000010005 */
[----:B0-----:R-:W-:Y:S01]  /*5230*/  HADD2.F32 R18, -RZ, R35.H1_H1 ;  /* 0x30000023ff127230 */ /* 0x001fe20000004100 */
        /* <DEDUP_REMOVED lines=19> */
.L_x_931:
        /* <DEDUP_REMOVED lines=18> */
.L_x_933:
[----:B------:R-:W-:Y:S05]  /*5490*/  BSYNC.RECONVERGENT B0 ;  /* 0x0000000000007941 */ /* 0x000fea0003800200 */
.L_x_932:
        /* <DEDUP_REMOVED lines=31> */
.L_x_934:
        /* <DEDUP_REMOVED lines=8> */
[----:B0-----:R-:W-:Y:S01]  /*5710*/  IADD3 R21, PT, PT, R3, 0xa0, RZ ;  /* 0x000000a003157810 */ /* 0x001fe20007ffe0ff */
        /* <DEDUP_REMOVED lines=26> */
[----:B------:R-:W1:Y:S01]  /*58c0*/  LDCU.64 UR10, c[0x0][0x380] ;  /* 0x00007000ff0a77ac */ /* 0x000e620008000a00 */
[----:B0-----:R-:W-:Y:S02]  /*58d0*/  IMAD R4, R29, UR4, RZ ;  /* 0x000000041d047c24 */ /* 0x001fe4000f8e02ff */
[----:B------:R-:W-:Y:S02]  /*58e0*/  FMUL.FTZ R29, R58, R47 ;  /* 0x0000002f3a1d7220 */ /* 0x000fe40000410000 */
[----:B------:R-:W-:Y:S01]  /*58f0*/  IMAD R31, R17, UR5, R4 ;  /* 0x00000005111f7c24 */ /* 0x000fe2000f8e0204 */
[----:B------:R-:W-:Y:S02]  /*5900*/  MOV R4, R52 ;  /* 0x0000003400047202 */ /* 0x000fe40000000f00 */
[----:B------:R-:W-:-:S03]  /*5910*/  F2FP.F16.F32.PACK_AB R29, R29, R56 ;  /* 0x000000381d1d723e */ /* 0x000fc600000000ff */
[----:B------:R-:W-:-:S05]  /*5920*/  IMAD.WIDE.U32 R4, R17, UR4, R4 ;  /* 0x0000000411047c25 */ /* 0x000fca000f8e0004 */
[----:B------:R-:W-:Y:S02]  /*5930*/  IADD3 R31, PT, PT, R5, R31, RZ ;  /* 0x0000001f051f7210 */ /* 0x000fe40007ffe0ff */
[----:B-1----:R-:W-:-:S04]  /*5940*/  LEA R16, P2, R4, UR10, 0x1 ;  /* 0x0000000a04107c11 */ /* 0x002fc8000f8408ff */
[----:B------:R-:W-:-:S05]  /*5950*/  LEA.HI.X R17, R4, UR11, R31, 0x1, P2 ;  /* 0x0000000b04117c11 */ /* 0x000fca00090f0c1f */
[----:B------:R0:W-:Y:S04]  /*5960*/  STG.E desc[UR6][R16.64], R29 ;  /* 0x0000001d10007986 */ /* 0x0001e8000c101906 */
.L_x_936:
[----:B------:R-:W-:Y:S05]  /*5970*/  BSYNC.RECONVERGENT B0 ;  /* 0x0000000000007941 */ /* 0x000fea0003800200 */
.L_x_935:
        /* <DEDUP_REMOVED lines=21> */
.L_x_937:
        /* <DEDUP_REMOVED lines=18> */
.L_x_939:
[----:B------:R-:W-:Y:S05]  /*5bf0*/  BSYNC.RECONVERGENT B0 ;  /* 0x0000000000007941 */ /* 0x000fea0003800200 */
.L_x_938:
[--C-:B------:R-:W-:Y:S02]  /*5c00*/  HADD2.F32 R4, -RZ, R9.reuse.H0_H0 ;  /* 0x20000009ff047230 */ /* 0x100fe40000004100 */
[----:B------:R-:W-:Y:S01]  /*5c10*/  HADD2.F32 R9, -RZ, R9.H1_H1 ;  /* 0x30000009ff097230 */ /* 0x000fe20000004100 */
        /* <DEDUP_REMOVED lines=19> */
.L_x_940:
[----:B------:R-:W-:Y:S01]  /*5d50*/  BSSY.RECONVERGENT B0, `(.L_x_941) ;  /* 0x0000012000007945 */ /* 0x000fe20003800200 */
[----:B------:R-:W-:Y:S01]  /*5d60*/  FFMA.FTZ R36, R45, R4, -R36 ;  /* 0x000000042d247223 */ /* 0x000fe20000010824 */
[----:B------:R-:W-:Y:S02]  /*5d70*/  FFMA.FTZ R38, R15, R9, -R38 ;  /* 0x000000090f267223 */ /* 0x000fe40000010826 */
[----:B------:R-:W-:Y:S05]  /*5d80*/  @P4 BRA `(.L_x_942) ;  /* 0x0000000000384947 */ /* 0x000fea0003800000 */
[----:B------:R-:W2:Y:S01]  /*5d90*/  LDCU.64 UR4, c[0x0][0x3f8] ;  /* 0x00007f00ff0477ac */ /* 0x000ea20008000a00 */
[----:B------:R-:W-:Y:S01]  /*5da0*/  MOV R4, R52 ;  /* 0x0000003400047202 */ /* 0x000fe20000000f00 */
[----:B------:R-:W-:Y:S01]  /*5db0*/  FMUL.FTZ R36, R36, R47 ;  /* 0x0000002f24247220 */ /* 0x000fe20000410000 */
[----:B------:R-:W-:Y:S01]  /*5dc0*/  MOV R5, R55 ;  /* 0x0000003700057202 */ /* 0x000fe20000000f00 */
[----:B------:R-:W3:Y:S01]  /*5dd0*/  LDCU.64 UR10, c[0x0][0x380] ;  /* 0x00007000ff0a77ac */ /* 0x000ee20008000a00 */
[----:B-1----:R-:W-:-:S05]  /*5de0*/  FMUL.FTZ R7, R38, R47 ;  /* 0x0000002f26077220 */ /* 0x002fca0000410000 */
[----:B------:R-:W-:Y:S01]  /*5df0*/  F2FP.F16.F32.PACK_AB R7, R7, R36 ;  /* 0x000000240707723e */ /* 0x000fe200000000ff */
[----:B--2---:R-:W-:Y:S02]  /*5e00*/  IMAD R24, R23, UR4, RZ ;  /* 0x0000000417187c24 */ /* 0x004fe4000f8e02ff */
[----:B0-----:R-:W-:-:S04]  /*5e10*/  IMAD.WIDE.U32 R16, R21, UR4, R4 ;  /* 0x0000000415107c25 */ /* 0x001fc8000f8e0004 */
[----:B------:R-:W-:Y:S01]  /*5e20*/  IMAD R21, R21, UR5, R24 ;  /* 0x0000000515157c24 */ /* 0x000fe2000f8e0218 */
[----:B---3--:R-:W-:-:S04]  /*5e30*/  LEA R4, P2, R16, UR10, 0x1 ;  /* 0x0000000a10047c11 */ /* 0x008fc8000f8408ff */
[----:B------:R-:W-:-:S04]  /*5e40*/  IADD3 R21, PT, PT, R17, R21, RZ ;  /* 0x0000001511157210 */ /* 0x000fc80007ffe0ff */
[----:B------:R-:W-:-:S05]  /*5e50*/  LEA.HI.X R5, R16, UR11, R21, 0x1, P2 ;  /* 0x0000000b10057c11 */ /* 0x000fca00090f0c15 */
[----:B------:R2:W-:Y:S02]  /*5e60*/  STG.E desc[UR6][R4.64], R7 ;  /* 0x0000000704007986 */ /* 0x0005e4000c101906 */
.L_x_942:
[----:B------:R-:W-:Y:S05]  /*5e70*/  BSYNC.RECONVERGENT B0 ;  /* 0x0000000000007941 */ /* 0x000fea0003800200 */
.L_x_941:
[--C-:B--2---:R-:W-:Y:S02]  /*5e80*/  HADD2.F32 R4, -RZ, R11.reuse.H0_H0 ;  /* 0x2000000bff047230 */ /* 0x104fe40000004100 */
[----:B------:R-:W-:Y:S01]  /*5e90*/  HADD2.F32 R11, -RZ, R11.H1_H1 ;  /* 0x3000000bff0b7230 */ /* 0x000fe20000004100 */
        /* <DEDUP_REMOVED lines=19> */
.L_x_943:
        /* <DEDUP_REMOVED lines=12> */
[----:B------:R-:W-:-:S04]  /*6090*/  IMAD.WIDE.U32 R10, R18, UR4, R4 ;  /* 0x00000004120a7c25 */ /* 0x000fc8000f8e0004 */
[----:B------:R-:W-:Y:S01]  /*60a0*/  IMAD R19, R18, UR5, R19 ;  /* 0x0000000512137c24 */ /* 0x000fe2000f8e0213 */
[----:B---3--:R-:W-:-:S04]  /*60b0*/  LEA R4, P1, R10, UR10, 0x1 ;  /* 0x0000000a0a047c11 */ /* 0x008fc8000f8208ff */
[----:B------:R-:W-:-:S04]  /*60c0*/  IADD3 R19, PT, PT, R11, R19, RZ ;  /* 0x000000130b137210 */ /* 0x000fc80007ffe0ff */
[----:B------:R-:W-:-:S05]  /*60d0*/  LEA.HI.X R5, R10, UR11, R19, 0x1, P1 ;  /* 0x0000000b0a057c11 */ /* 0x000fca00088f0c13 */
[----:B------:R2:W-:Y:S02]  /*60e0*/  STG.E desc[UR6][R4.64], R7 ;  /* 0x0000000704007986 */ /* 0x0005e4000c101906 */
.L_x_945:
[----:B------:R-:W-:Y:S05]  /*60f0*/  BSYNC.RECONVERGENT B0 ;  /* 0x0000000000007941 */ /* 0x000fea0003800200 */
.L_x_944:
[--C-:B--2---:R-:W-:Y:S01]  /*6100*/  HADD2.F32 R4, -RZ, R13.reuse.H0_H0 ;  /* 0x2000000dff047230 */ /* 0x104fe20000004100 */
[----:B------:R-:W-:Y:S01]  /*6110*/  SHF.R.S32.HI R12, RZ, 0x1f, R3 ;  /* 0x0000001fff0c7819 */ /* 0x000fe20000011403 */
[----:B------:R-:W-:Y:S01]  /*6120*/  HADD2.F32 R13, -RZ, R13.H1_H1 ;  /* 0x3000000dff0d7230 */ /* 0x000fe20000004100 */
[----:B------:R-:W-:Y:S06]  /*6130*/  BRA.U !UP0, `(.L_x_946) ;  /* 0x0000000108487547 */ /* 0x000fec000b800000 */
[----:B------:R-:W-:Y:S01]  /*6140*/  FFMA.FTZ R8, R45, R8, R50 ;  /* 0x000000082d087223 */ /* 0x000fe20000010032 */
[----:B------:R-:W-:-:S03]  /*6150*/  FFMA.FTZ R14, R15, R14, R48 ;  /* 0x0000000e0f0e7223 */ /* 0x000fc60000010030 */
[----:B------:R-:W-:Y:S01]  /*6160*/  FMUL.FTZ R5, R8, -1.4426950216293334961 ;  /* 0xbfb8aa3b08057820 */ /* 0x000fe20000410000 */
[----:B------:R-:W-:-:S05]  /*6170*/  FMUL.FTZ R9, R14, -1.4426950216293334961 ;  /* 0xbfb8aa3b0e097820 */ /* 0x000fca0000410000 */
[----:B------:R-:W1:Y:S04]  /*6180*/  MUFU.EX2 R5, R5 ;  /* 0x0000000500057308 */ /* 0x000e680000000800 */
[----:B------:R-:W2:Y:S01]  /*6190*/  MUFU.EX2 R9, R9 ;  /* 0x0000000900097308 */ /* 0x000ea20000000800 */
[----:B-1----:R-:W-:Y:S01]  /*61a0*/  FADD.FTZ R7, R5, 1 ;  /* 0x3f80000005077421 */ /* 0x002fe20000010000 */
        /* <DEDUP_REMOVED lines=11> */
.L_x_946:
[----:B------:R-:W-:Y:S01]  /*6260*/  ISETP.GE.AND.EX P0, PT, R12, UR9, PT, P0 ;  /* 0x000000090c007c0c */ /* 0x000fe2000bf06300 */
[----:B------:R-:W-:Y:S01]  /*6270*/  FFMA.FTZ R6, R45, R4, -R6 ;  /* 0x000000042d067223 */ /* 0x000fe20000010806 */
[----:B------:R-:W-:Y:S01]  /*6280*/  FFMA.FTZ R22, R15, R13, -R22 ;  /* 0x0000000d0f167223 */ /* 0x000fe20000010816 */
[----:B------:R-:W-:Y:S02]  /*6290*/  BSSY.RECONVERGENT B0, `(.L_x_947) ;  /* 0x000000f000007945 */ /* 0x000fe40003800200 */
[-C--:B------:R-:W-:Y:S01]  /*62a0*/  FMUL.FTZ R6, R6, R47.reuse ;  /* 0x0000002f06067220 */ /* 0x080fe20000410000 */
[----:B------:R-:W-:-:S07]  /*62b0*/  FMUL.FTZ R47, R22, R47 ;  /* 0x0000002f162f7220 */ /* 0x000fce0000410000 */
[----:B------:R-:W-:Y:S05]  /*62c0*/  @P0 BRA `(.L_x_948) ;  /* 0x00000000002c0947 */ /* 0x000fea0003800000 */
[----:B------:R-:W2:Y:S01]  /*62d0*/  LDCU.64 UR4, c[0x0][0x3f8] ;  /* 0x00007f00ff0477ac */ /* 0x000ea20008000a00 */
[----:B------:R-:W-:Y:S01]  /*62e0*/  MOV R53, R55 ;  /* 0x0000003700357202 */ /* 0x000fe20000000f00 */
[----:B------:R-:W3:Y:S01]  /*62f0*/  LDCU.64 UR8, c[0x0][0x380] ;  /* 0x00007000ff0877ac */ /* 0x000ee20008000a00 */
[----:B--2---:R-:W-:Y:S02]  /*6300*/  IMAD R12, R12, UR4, RZ ;  /* 0x000000040c0c7c24 */ /* 0x004fe4000f8e02ff */
[----:B------:R-:W-:-:S04]  /*6310*/  IMAD.WIDE.U32 R52, R3, UR4, R52 ;  /* 0x0000000403347c25 */ /* 0x000fc8000f8e0034 */
[----:B------:R-:W-:Y:S01]  /*6320*/  IMAD R3, R3, UR5, R12 ;  /* 0x0000000503037c24 */ /* 0x000fe2000f8e020c */
[----:B---3--:R-:W-:-:S04]  /*6330*/  LEA R4, P0, R52, UR8, 0x1 ;  /* 0x0000000834047c11 */ /* 0x008fc8000f8008ff */
[----:B------:R-:W-:-:S04]  /*6340*/  IADD3 R3, PT, PT, R53, R3, RZ ;  /* 0x0000000335037210 */ /* 0x000fc80007ffe0ff */
[----:B------:R-:W-:Y:S02]  /*6350*/  LEA.HI.X R5, R52, UR9, R3, 0x1, P0 ;  /* 0x0000000934057c11 */ /* 0x000fe400080f0c03 */
[----:B------:R-:W-:-:S05]  /*6360*/  F2FP.F16.F32.PACK_AB R3, R47, R6 ;  /* 0x000000062f03723e */ /* 0x000fca00000000ff */
[----:B------:R2:W-:Y:S02]  /*6370*/  STG.E desc[UR6][R4.64], R3 ;  /* 0x0000000304007986 */ /* 0x0005e4000c101906 */
.L_x_948:
[----:B------:R-:W-:Y:S05]  /*6380*/  BSYNC.RECONVERGENT B0 ;  /* 0x0000000000007941 */ /* 0x000fea0003800200 */
.L_x_947:
[----:B------:R-:W3:Y:S01]  /*6390*/  LDCU UR4, c[0x0][0x410] ;  /* 0x00008200ff0477ac */ /* 0x000ee20008000800 */
[----:B------:R-:W-:Y:S02]  /*63a0*/  IADD3 R43, PT, PT, R20, R43, RZ ;  /* 0x0000002b142b7210 */ /* 0x000fe40007ffe0ff */
[----:B------:R-:W-:Y:S01]  /*63b0*/  IADD3 R41, PT, PT, R41, 0x1, RZ ;  /* 0x0000000129297810 */ /* 0x000fe20007ffe0ff */
[----:B------:R-:W3:Y:S02]  /*63c0*/  LDCU UR5, c[0x0][0x3e0] ;  /* 0x00007c00ff0577ac */ /* 0x000ee40008000800 */
[----:B---3--:R-:W-:-:S06]  /*63d0*/  UIMAD UR4, UR4, UR5, URZ ;  /* 0x00000005040472a4 */ /* 0x008fcc000f8e02ff */
[----:B------:R-:W-:-:S13]  /*63e0*/  ISETP.GE.AND P0, PT, R43, UR4, PT ;  /* 0x000000042b007c0c */ /* 0x000fda000bf06270 */
[----:B------:R-:W-:Y:S05]  /*63f0*/  @!P0 BRA `(.L_x_949) ;  /* 0xffffff9c00588947 */ /* 0x000fea000383ffff */
.L_x_906:
[----:B------:R-:W3:Y:S01]  /*6400*/  S2R R9, SR_TID.X ;  /* 0x0000000000097919 */ /* 0x000ee20000002100 */
[----:B--2---:R-:W2:Y:S01]  /*6410*/  LDC R4, c[0x0][0x370] ;  /* 0x0000dc00ff047b82 */ /* 0x004ea20000000800 */
[----:B------:R-:W-:Y:S07]  /*6420*/  BSSY.RECONVERGENT B0, `(.L_x_950) ;  /* 0x000000e000007945 */ /* 0x000fee0003800200 */
[----:B-1----:R-:W1:Y:S08]  /*6430*/  LDC R7, c[0x0][0x374] ;  /* 0x0000dd00ff077b82 */ /* 0x002e700000000800 */
[----:B------:R-:W4:Y:S01]  /*6440*/  LDC.64 R2, c[0x0][0x3c8] ;  /* 0x0000f200ff027b82 */ /* 0x000f220000000a00 */
[----:B--2---:R-:W-:-:S02]  /*6450*/  ISETP.NE.AND P0, PT, R4, 0x1, PT ;  /* 0x000000010400780c */ /* 0x004fc40003f05270 */
[----:B---3--:R-:W-:Y:S02]  /*6460*/  ISETP.NE.AND P1, PT, R9, RZ, PT ;  /* 0x000000ff0900720c */ /* 0x008fe40003f25270 */
[----:B-1----:R-:W-:-:S04]  /*6470*/  SHF.L.U32 R0, R7, 0x1, RZ ;  /* 0x0000000107007819 */ /* 0x002fc800000006ff */
[----:B------:R-:W-:-:S05]  /*6480*/  SEL R5, R0, RZ, P0 ;  /* 0x000000ff00057207 */ /* 0x000fca0000000000 */
[----:B----4-:R-:W-:Y:S02]  /*6490*/  IMAD.WIDE.U32 R2, R5, 0x4, R2 ;  /* 0x0000000405027825 */ /* 0x010fe400078e0002 */
[----:B------:R-:W-:Y:S05]  /*64a0*/  @P1 BRA `(.L_x_951) ;  /* 0x0000000000141947 */ /* 0x000fea0003800000 */
[----:B------:R-:W-:Y:S01]  /*64b0*/  HFMA2 R5, -RZ, RZ, 0, 5.9604644775390625e-08 ;  /* 0x00000001ff057431 */ /* 0x000fe200000001ff */
[----:B------:R-:W-:Y:S06]  /*64c0*/  MEMBAR.ALL.GPU ;  /* 0x0000000000007992 */ /* 0x000fec000000a000 */
[----:B------:R-:W-:-:S00]  /*64d0*/  ERRBAR ;  /* 0x00000000000079ab */ /* 0x000fc00000000000 */
[----:B------:R-:W-:Y:S06]  /*64e0*/  CGAERRBAR ;  /* 0x00000000000075ab */ /* 0x000fec0000000000 */
[----:B------:R1:W-:Y:S02]  /*64f0*/  REDG.E.ADD.S32.STRONG.GPU desc[UR6][R2.64], R5 ;  /* 0x000000050200798e */ /* 0x0003e4000c12e306 */
.L_x_951:
[----:B------:R-:W-:Y:S05]  /*6500*/  BSYNC.RECONVERGENT B0 ;  /* 0x0000000000007941 */ /* 0x000fea0003800200 */
.L_x_950:
[----:B------:R-:W2:Y:S01]  /*6510*/  S2UR UR5, SR_CTAID.Y ;  /* 0x00000000000579c3 */ /* 0x000ea20000002600 */
[----:B-1----:R-:W-:Y:S02]  /*6520*/  IADD3 R5, PT, PT, R7, -0x1, RZ ;  /* 0xffffffff07057810 */ /* 0x002fe40007ffe0ff */
[----:B------:R-:W-:-:S05]  /*6530*/  IADD3 R0, PT, PT, R4, -0x1, RZ ;  /* 0xffffffff04007810 */ /* 0x000fca0007ffe0ff */
[----:B------:R-:W1:Y:S01]  /*6540*/  S2UR UR4, SR_CTAID.X ;  /* 0x00000000000479c3 */ /* 0x000e620000002500 */
[----:B--2---:R-:W-:-:S04]  /*6550*/  ISETP.NE.AND P0, PT, R5, UR5, PT ;  /* 0x0000000505007c0c */ /* 0x004fc8000bf05270 */
[----:B-1----:R-:W-:-:S13]  /*6560*/  ISETP.NE.OR P0, PT, R0, UR4, P0 ;  /* 0x0000000400007c0c */ /* 0x002fda0008705670 */
[----:B------:R-:W-:Y:S05]  /*6570*/  @P0 EXIT ;  /* 0x000000000000094d */ /* 0x000fea0003800000 */
[----:B------:R-:W-:Y:S05]  /*6580*/  @P1 BRA `(.L_x_952) ;  /* 0x0000000000201947 */ /* 0x000fea0003800000 */
[----:B------:R-:W-:-:S05]  /*6590*/  IMAD R0, R4, R7, RZ ;  /* 0x0000000704007224 */ /* 0x000fca00078e02ff */
[----:B------:R-:W-:-:S13]  /*65a0*/  ISETP.NE.AND P0, PT, R0, -0x1, PT ;  /* 0xffffffff0000780c */ /* 0x000fda0003f05270 */
[----:B------:R-:W-:Y:S05]  /*65b0*/  @!P0 BRA `(.L_x_952) ;  /* 0x0000000000148947 */ /* 0x000fea0003800000 */
.L_x_953:
[----:B------:R-:W2:Y:S04]  /*65c0*/  LDG.E.STRONG.GPU R5, desc[UR6][R2.64] ;  /* 0x0000000602057981 */ /* 0x000ea8000c1ef900 */
[----:B--2---:R-:W-:Y:S01]  /*65d0*/  CCTL.IVALL ;  /* 0x00000000ff00798f */ /* 0x004fe20002000000 */
[----:B------:R-:W-:Y:S05]  /*65e0*/  YIELD ;  /* 0x0000000000007946 */ /* 0x000fea0003800000 */
[----:B------:R-:W-:-:S13]  /*65f0*/  ISETP.NE.AND P0, PT, R5, R0, PT ;  /* 0x000000000500720c */ /* 0x000fda0003f05270 */
[----:B------:R-:W-:Y:S05]  /*6600*/  @P0 BRA `(.L_x_953) ;  /* 0xfffffffc00ec0947 */ /* 0x000fea000383ffff */
.L_x_952:
[----:B------:R-:W-:Y:S05]  /*6610*/  WARPSYNC.ALL ;  /* 0x0000000000007948 */ /* 0x000fea0003800000 */
[----:B------:R-:W1:Y:S08]  /*6620*/  LDC.64 R10, c[0x0][0x3f8] ;  /* 0x0000fe00ff0a7b82 */ /* 0x000e700000000a00 */
[----:B------:R-:W-:Y:S01]  /*6630*/  BAR.SYNC.DEFER_BLOCKING 0x0 ;  /* 0x0000000000007b1d */ /* 0x000fe20000010000 */
[----:B-1----:R-:W-:-:S04]  /*6640*/  LEA.HI R0, P0, R11, R10, RZ, 0x1 ;  /* 0x0000000a0b007211 */ /* 0x002fc800078108ff */
        /* <DEDUP_REMOVED lines=71> */
.L_x_956:
        /* <DEDUP_REMOVED lines=31> */
.L_x_955:
[----:B------:R-:W-:Y:S05]  /*6cb0*/  BSYNC.RECONVERGENT B0 ;  /* 0x0000000000007941 */ /* 0x000fea0003800200 */
.L_x_954:
        /* <DEDUP_REMOVED lines=10> */
.L_x_957:
        /* <DEDUP_REMOVED lines=87> */
.L_x_958:
        /* <DEDUP_REMOVED lines=11> */
.L_x_3428:


//--------------------- .text._Z35group_norm_nhwc_bwd_one_pass_kernelI11Fp16IOBf16WLi512ELi42ELi672EEv26Group_norm_nhwc_bwd_params --------------------------
	.section	.text._Z35group_norm_nhwc_bwd_one_pass_kernelI11Fp16IOBf16WLi512ELi42ELi672EEv26Group_norm_nhwc_bwd_params,"ax",@progbits
	.align	128
        .global         _Z35group_norm_nhwc_bwd_one_pass_kernelI11Fp16IOBf16WLi512ELi42ELi672EEv26Group_norm_nhwc_bwd_params
        .type           _Z35group_norm_nhwc_bwd_one_pass_kernelI11Fp16IOBf16WLi512ELi42ELi672EEv26Group_norm_nhwc_bwd_params,@function
        .size           _Z35group_norm_nhwc_bwd_one_pass_kernelI11Fp16IOBf16WLi512ELi42ELi672EEv26Group_norm_nhwc_bwd_params,(.L_x_3429 - _Z35group_norm_nhwc_bwd_one_pass_kernelI11Fp16IOBf16WLi512ELi42ELi672EEv26Group_norm_nhwc_bwd_params)
        .other          _Z35group_norm_nhwc_bwd_one_pass_kernelI11Fp16IOBf16WLi512ELi42ELi672EEv26Group_norm_nhwc_bwd_params,@"STO_CUDA_ENTRY STV_DEFAULT"
_Z35group_norm_nhwc_bwd_one_pass_kernelI11Fp16IOBf16WLi512ELi42ELi672EEv26Group_norm_nhwc_bwd_params:
.text._Z35group_norm_nhwc_bwd_one_pass_kernelI11Fp16IOBf16WLi512ELi42ELi672EEv26Group_norm_nhwc_bwd_params:
        /* <DEDUP_REMOVED lines=22> */
.L_x_1026:
[----:B-1----:R-:W1:Y:S01]  /*0160*/  LDC R9, c[0x0][0x410] ;  /* 0x00010400ff097b82 */ /* 0x002e620000000800 */
[----:B------:R-:W-:Y:S01]  /*0170*/  IABS R8, R54 ;  /* 0x0000003600087213 */ /* 0x000fe20000000000 */
[----:B--2---:R-:W2:Y:S01]  /*0180*/  LDCU.128 UR12, c[0x0][0x400] ;  /* 0x00008000ff0c77ac */ /* 0x004ea20008000c00 */
[----:B------:R-:W-:Y:S02]  /*0190*/  ISETP.GE.AND P1, PT, R54, RZ, PT ;  /* 0x000000ff3600720c */ /* 0x000fe40003f26270 */
[----:B------:R-:W-:-:S03]  /*01a0*/  MOV R50, RZ ;  /* 0x000000ff00327202 */ /* 0x000fc60000000f00 */
[----:B------:R-:W3:Y:S01]  /*01b0*/  S2UR UR6, SR_CTAID.X ;  /* 0x00000000000679c3 */ /* 0x000ee20000002500 */
[----:B------:R-:W-:Y:S02]  /*01c0*/  CS2R R48, SRZ ;  /* 0x0000000000307805 */ /* 0x000fe4000001ff00 */
[----:B------:R-:W-:Y:S02]  /*01d0*/  CS2R R46, SRZ ;  /* 0x00000000002e7805 */ /* 0x000fe4000001ff00 */
[----:B------:R-:W-:Y:S02]  /*01e0*/  CS2R R44, SRZ ;  /* 0x00000000002c7805 */ /* 0x000fe4000001ff00 */
[----:B------:R-:W-:Y:S02]  /*01f0*/  CS2R R42, SRZ ;  /* 0x00000000002a7805 */ /* 0x000fe4000001ff00 */
[----:B------:R-:W-:Y:S02]  /*0200*/  CS2R R40, SRZ ;  /* 0x0000000000287805 */ /* 0x000fe4000001ff00 */
[----:B------:R-:W-:-:S02]  /*0210*/  CS2R R38, SRZ ;  /* 0x0000000000267805 */ /* 0x000fc4000001ff00 */
[----:B------:R-:W-:Y:S02]  /*0220*/  CS2R R36, SRZ ;  /* 0x0000000000247805 */ /* 0x000fe4000001ff00 */
[----:B------:R-:W-:Y:S01]  /*0230*/  CS2R R34, SRZ ;  /* 0x0000000000227805 */ /* 0x000fe2000001ff00 */
[----:B------:R-:W4:Y:S01]  /*0240*/  LDCU.U8 UR4, c[0x0][0x414] ;  /* 0x00008280ff0477ac */ /* 0x000f220008000000 */
[----:B01----:R-:W-:-:S04]  /*0250*/  IABS R6, R9 ;  /* 0x0000000900067213 */ /* 0x003fc80000000000 */
[----:B------:R-:W1:Y:S08]  /*0260*/  I2F.RP R3, R6 ;  /* 0x0000000600037306 */ /* 0x000e700000209400 */
[----:B-1----:R-:W1:Y:S02]  /*0270*/  MUFU.RCP R3, R3 ;  /* 0x0000000300037308 */ /* 0x002e640000001000 */
[----:B-1----:R-:W-:-:S06]  /*0280*/  IADD3 R4, PT, PT, R3, 0xffffffe, RZ ;  /* 0x0ffffffe03047810 */ /* 0x002fcc0007ffe0ff */
[----:B------:R1:W0:Y:S02]  /*0290*/  F2I.FTZ.U32.TRUNC.NTZ R5, R4 ;  /* 0x0000000400057305 */ /* 0x000224000021f000 */
[----:B-1----:R-:W-:Y:S02]  /*02a0*/  MOV R4, RZ ;  /* 0x000000ff00047202 */ /* 0x002fe40000000f00 */
[----:B0-----:R-:W-:-:S05]  /*02b0*/  IADD3 R7, PT, PT, RZ, -R5, RZ ;  /* 0x80000005ff077210 */ /* 0x001fca0007ffe0ff */
[----:B------:R-:W-:-:S04]  /*02c0*/  IMAD R7, R7, R6, RZ ;  /* 0x0000000607077224 */ /* 0x000fc800078e02ff */
[----:B------:R-:W-:Y:S01]  /*02d0*/  IMAD.HI.U32 R5, R5, R7, R4 ;  /* 0x0000000705057227 */ /* 0x000fe200078e0004 */
[----:B------:R-:W-:Y:S02]  /*02e0*/  MOV R7, R8 ;  /* 0x0000000800077202 */ /* 0x000fe40000000f00 */
[----:B------:R-:W3:Y:S03]  /*02f0*/  LDC R8, c[0x0][0x41c] ;  /* 0x00010700ff087b82 */ /* 0x000ee60000000800 */
[----:B------:R-:W-:-:S05]  /*0300*/  IMAD.HI.U32 R5, R5, R7, RZ ;  /* 0x0000000705057227 */ /* 0x000fca00078e00ff */
[----:B------:R-:W-:-:S05]  /*0310*/  IADD3 R3, PT, PT, -R5, RZ, RZ ;  /* 0x000000ff05037210 */ /* 0x000fca0007ffe1ff */
[----:B------:R-:W-:-:S05]  /*0320*/  IMAD R3, R6, R3, R7 ;  /* 0x0000000306037224 */ /* 0x000fca00078e0207 */
[----:B------:R-:W-:Y:S01]  /*0330*/  ISETP.GT.U32.AND P2, PT, R6, R3, PT ;  /* 0x000000030600720c */ /* 0x000fe20003f44070 */
[----:B---3--:R-:W-:Y:S01]  /*0340*/  IMAD R55, R8, UR6, R53 ;  /* 0x0000000608377c24 */ /* 0x008fe2000f8e0235 */
[----:B------:R-:W-:-:S04]  /*0350*/  LOP3.LUT R8, R54, R9, RZ, 0x3c, !PT ;  /* 0x0000000936087212 */ /* 0x000fc800078e3cff */
[----:B--2---:R-:W-:-:S07]  /*0360*/  ISETP.GE.U32.AND P3, PT, R55, UR12, PT ;  /* 0x0000000c37007c0c */ /* 0x004fce000bf66070 */
[-C--:B------:R-:W-:Y:S02]  /*0370*/  @!P2 IADD3 R3, PT, PT, R3, -R6.reuse, RZ ;  /* 0x800000060303a210 */ /* 0x080fe40007ffe0ff */
[----:B------:R-:W-:Y:S02]  /*0380*/  SHF.R.S32.HI R7, RZ, 0x1f, R55 ;  /* 0x0000001fff077819 */ /* 0x000fe40000011437 */
[CC--:B------:R-:W-:Y:S02]  /*0390*/  ISETP.GE.U32.AND P0, PT, R3.reuse, R6.reuse, PT ;  /* 0x000000060300720c */ /* 0x0c0fe40003f06070 */
[----:B------:R-:W-:Y:S02]  /*03a0*/  ISETP.GT.U32.AND P4, PT, R6, R3, PT ;  /* 0x000000030600720c */ /* 0x000fe40003f84070 */
[----:B------:R-:W-:Y:S02]  /*03b0*/  IADD3 R4, PT, PT, R3, -R6, RZ ;  /* 0x8000000603047210 */ /* 0x000fe40007ffe0ff */
[----:B------:R-:W-:-:S02]  /*03c0*/  ISETP.GE.AND.EX P3, PT, R7, UR13, PT, P3 ;  /* 0x0000000d07007c0c */ /* 0x000fc4000bf66330 */
[----:B------:R-:W-:Y:S02]  /*03d0*/  ISETP.GE.AND P5, PT, R8, RZ, PT ;  /* 0x000000ff0800720c */ /* 0x000fe40003fa6270 */
[----:B------:R-:W-:Y:S02]  /*03e0*/  SEL R3, R4, R3, !P4 ;  /* 0x0000000304037207 */ /* 0x000fe40006000000 */
[----:B------:R-:W-:Y:S02]  /*03f0*/  @!P2 IADD3 R5, PT, PT, R5, 0x1, RZ ;  /* 0x000000010505a810 */ /* 0x000fe40007ffe0ff */
[----:B------:R-:W-:Y:S02]  /*0400*/  ISETP.NE.AND P2, PT, R9, RZ, PT ;  /* 0x000000ff0900720c */ /* 0x000fe40003f45270 */
[----:B------:R-:W-:Y:S02]  /*0410*/  LOP3.LUT R4, RZ, R9, RZ, 0x33, !PT ;  /* 0x00000009ff047212 */ /* 0x000fe400078e33ff */
[----:B------:R-:W-:Y:S01]  /*0420*/  @!P1 IADD3 R3, PT, PT, -R3, RZ, RZ ;  /* 0x000000ff03039210 */ /* 0x000fe20007ffe1ff */
[----:B------:R-:W0:Y:S01]  /*0430*/  @!P3 LDC.64 R8, c[0x0][0x3f8] ;  /* 0x0000fe00ff08bb82 */ /* 0x000e220000000a00 */
[----:B------:R-:W-:-:S02]  /*0440*/  @P0 IADD3 R5, PT, PT, R5, 0x1, RZ ;  /* 0x0000000105050810 */ /* 0x000fc40007ffe0ff */
[C---:B------:R-:W-:Y:S02]  /*0450*/  SEL R63, R4.reuse, R3, !P2 ;  /* 0x00000003043f7207 */ /* 0x040fe40005000000 */
[----:B------:R-:W-:Y:S02]  /*0460*/  @!P5 IADD3 R5, PT, PT, -R5, RZ, RZ ;  /* 0x000000ff0505d210 */ /* 0x000fe40007ffe1ff */
[----:B------:R-:W-:Y:S01]  /*0470*/  IADD3 R17, PT, PT, R55, 0x20, RZ ;  /* 0x0000002037117810 */ /* 0x000fe20007ffe0ff */
[----:B------:R-:W-:Y:S01]  /*0480*/  IMAD R3, R63, 0x2a, RZ ;  /* 0x0000002a3f037824 */ /* 0x000fe200078e02ff */
[----:B------:R-:W-:Y:S01]  /*0490*/  SEL R5, R4, R5, !P2 ;  /* 0x0000000504057207 */ /* 0x000fe20005000000 */
[----:B------:R-:W1:Y:S01]  /*04a0*/  @!P3 LDC.64 R10, c[0x0][0x3a0] ;  /* 0x0000e800ff0abb82 */ /* 0x000e620000000a00 */
[----:B------:R-:W-:Y:S02]  /*04b0*/  ISETP.GE.U32.AND P0, PT, R17, UR12, PT ;  /* 0x0000000c11007c0c */ /* 0x000fe4000bf06070 */
[----:B------:R-:W-:-:S02]  /*04c0*/  SHF.R.S32.HI R13, RZ, 0x1f, R17 ;  /* 0x0000001fff0d7819 */ /* 0x000fc40000011411 */
[----:B------:R-:W-:Y:S02]  /*04d0*/  IADD3 R66, P1, PT, R3, R2, RZ ;  /* 0x0000000203427210 */ /* 0x000fe40007f3e0ff */
[----:B------:R-:W-:Y:S01]  /*04e0*/  SHF.R.S32.HI R2, RZ, 0x1f, R5 ;  /* 0x0000001fff027819 */ /* 0x000fe20000011405 */
[----:B------:R-:W2:Y:S01]  /*04f0*/  @!P3 LDC.64 R14, c[0x0][0x398] ;  /* 0x0000e600ff0ebb82 */ /* 0x000ea20000000a00 */
[----:B------:R-:W-:Y:S02]  /*0500*/  ISETP.GE.AND.EX P0, PT, R13, UR13, PT, P0 ;  /* 0x0000000d0d007c0c */ /* 0x000fe4000bf06300 */
[----:B------:R-:W-:Y:S01]  /*0510*/  LEA.HI.X.SX32 R67, R3, RZ, 0x1, P1 ;  /* 0x000000ff03437211 */ /* 0x000fe200008f0eff */
[----:B------:R-:W-:Y:S01]  /*0520*/  IMAD R2, R2, UR14, RZ ;  /* 0x0000000e02027c24 */ /* 0x000fe2000f8e02ff */
[----:B------:R-:W-:-:S03]  /*0530*/  IADD3 R21, PT, PT, R55, 0x40, RZ ;  /* 0x0000004037157810 */ /* 0x000fc60007ffe0ff */
[----:B------:R-:W-:Y:S01]  /*0540*/  IMAD R69, R5, UR15, R2 ;  /* 0x0000000f05457c24 */ /* 0x000fe2000f8e0202 */
[----:B------:R-:W-:Y:S01]  /*0550*/  ISETP.GE.U32.AND P1, PT, R21, UR12, PT ;  /* 0x0000000c15007c0c */ /* 0x000fe2000bf26070 */
[----:B------:R-:W-:Y:S01]  /*0560*/  IMAD.WIDE.U32 R66, R5, UR14, R66 ;  /* 0x0000000e05427c25 */ /* 0x000fe2000f8e0042 */
[----:B------:R-:W-:-:S03]  /*0570*/  SHF.R.S32.HI R19, RZ, 0x1f, R21 ;  /* 0x0000001fff137819 */ /* 0x000fc60000011415 */
[----:B------:R-:W3:Y:S01]  /*0580*/  @!P0 LDC.64 R26, c[0x0][0x3f8] ;  /* 0x0000fe00ff1a8b82 */ /* 0x000ee20000000a00 */
[----:B0-----:R-:W-:Y:S01]  /*0590*/  @!P3 IMAD R2, R7, R8, RZ ;  /* 0x000000080702b224 */ /* 0x001fe200078e02ff */
[----:B------:R-:W-:Y:S02]  /*05a0*/  IADD3 R69, PT, PT, R67, R69, RZ ;  /* 0x0000004543457210 */ /* 0x000fe40007ffe0ff */
[----:B------:R-:W-:Y:S01]  /*05b0*/  ISETP.GE.AND.EX P1, PT, R19, UR13, PT, P1 ;  /* 0x0000000d13007c0c */ /* 0x000fe2000bf26310 */
[----:B------:R-:W-:Y:S01]  /*05c0*/  @!P3 IMAD R5, R55, R9, R2 ;  /* 0x000000093705b224 */ /* 0x000fe200078e0202 */
[----:B------:R-:W-:-:S05]  /*05d0*/  @!P3 MOV R68, R66 ;  /* 0x000000420044b202 */ /* 0x000fca0000000f00 */
[----:B------:R-:W-:-:S05]  /*05e0*/  @!P3 IMAD.WIDE.U32 R2, R55, R8, R68 ;  /* 0x000000083702b225 */ /* 0x000fca00078e0044 */
[----:B------:R-:W-:Y:S01]  /*05f0*/  @!P3 IADD3 R5, PT, PT, R3, R5, RZ ;  /* 0x000000050305b210 */ /* 0x000fe20007ffe0ff */
[----:B------:R-:W0:Y:S01]  /*0600*/  @!P1 LDC.64 R6, c[0x0][0x3f8] ;  /* 0x0000fe00ff069b82 */ /* 0x000e220000000a00 */
[C---:B------:R-:W-:Y:S02]  /*0610*/  @!P3 SHF.L.U32 R3, R2.reuse, 0x1, RZ ;  /* 0x000000010203b819 */ /* 0x040fe400000006ff */
[----:B------:R-:W-:Y:S02]  /*0620*/  @!P3 SHF.L.U64.HI R2, R2, 0x1, R5 ;  /* 0x000000010202b819 */ /* 0x000fe40000010205 */
[----:B-1----:R-:W-:Y:S02]  /*0630*/  @!P3 IADD3 R8, P2, PT, R3, R10, RZ ;  /* 0x0000000a0308b210 */ /* 0x002fe40007f5e0ff */
[----:B------:R-:W-:Y:S01]  /*0640*/  IADD3 R25, PT, PT, R55, 0x60, RZ ;  /* 0x0000006037197810 */ /* 0x000fe20007ffe0ff */
[----:B---3--:R-:W-:Y:S01]  /*0650*/  @!P0 IMAD R4, R13, R26, RZ ;  /* 0x0000001a0d048224 */ /* 0x008fe200078e02ff */
[----:B------:R-:W-:-:S02]  /*0660*/  @!P3 IADD3.X R9, PT, PT, R2, R11, RZ, P2, !PT ;  /* 0x0000000b0209b210 */ /* 0x000fc400017fe4ff */
[----:B--2---:R-:W-:Y:S01]  /*0670*/  @!P3 IADD3 R12, P2, PT, R3, R14, RZ ;  /* 0x0000000e030cb210 */ /* 0x004fe20007f5e0ff */
[----:B------:R-:W1:Y:S01]  /*0680*/  @!P0 LDC.64 R10, c[0x0][0x3a0] ;  /* 0x0000e800ff0a8b82 */ /* 0x000e620000000a00 */
[----:B------:R-:W-:Y:S02]  /*0690*/  @!P0 MOV R14, R66 ;  /* 0x00000042000e8202 */ /* 0x000fe40000000f00 */
[----:B------:R-:W-:Y:S01]  /*06a0*/  SHF.R.S32.HI R23, RZ, 0x1f, R25 ;  /* 0x0000001fff177819 */ /* 0x000fe20000011419 */
[----:B------:R-:W-:Y:S01]  /*06b0*/  @!P0 IMAD R27, R17, R27, R4 ;  /* 0x0000001b111b8224 */ /* 0x000fe200078e0204 */
[----:B------:R-:W-:Y:S01]  /*06c0*/  @!P3 IADD3.X R13, PT, PT, R2, R15, RZ, P2, !PT ;  /* 0x0000000f020db210 */ /* 0x000fe200017fe4ff */
[----:B------:R2:W5:Y:S01]  /*06d0*/  @!P3 LDG.E R50, desc[UR8][R8.64] ;  /* 0x000000080832b981 */ /* 0x000562000c1e1900 */
[----:B------:R-:W-:Y:S01]  /*06e0*/  @!P0 MOV R15, R69 ;  /* 0x00000045000f8202 */ /* 0x000fe20000000f00 */
[----:B------:R-:W3:Y:S01]  /*06f0*/  @!P1 LDC.64 R2, c[0x0][0x3a0] ;  /* 0x0000e800ff029b82 */ /* 0x000ee20000000a00 */
[----:B------:R-:W-:Y:S01]  /*0700*/  ISETP.GE.U32.AND P2, PT, R25, UR12, PT ;  /* 0x0000000c19007c0c */ /* 0x000fe2000bf46070 */
[----:B------:R4:W5:Y:S01]  /*0710*/  @!P3 LDG.E R49, desc[UR8][R12.64] ;  /* 0x000000080c31b981 */ /* 0x000962000c1e1900 */
[----:B------:R-:W-:-:S02]  /*0720*/  @!P0 IMAD.WIDE.U32 R14, R17, R26, R14 ;  /* 0x0000001a110e8225 */ /* 0x000fc400078e000e */
[----:B------:R-:W-:-:S03]  /*0730*/  ISETP.GE.AND.EX P2, PT, R23, UR13, PT, P2 ;  /* 0x0000000d17007c0c */ /* 0x000fc6000bf46320 */
[----:B------:R-:W3:Y:S01]  /*0740*/  @!P0 LDC.64 R4, c[0x0][0x398] ;  /* 0x0000e600ff048b82 */ /* 0x000ee20000000a00 */
[----:B--2---:R-:W-:Y:S01]  /*0750*/  @!P0 IADD3 R9, PT, PT, R15, R27, RZ ;  /* 0x0000001b0f098210 */ /* 0x004fe20007ffe0ff */
[----:B0-----:R-:W-:Y:S01]  /*0760*/  @!P1 IMAD R8, R19, R6, RZ ;  /* 0x0000000613089224 */ /* 0x001fe200078e02ff */
[C---:B------:R-:W-:Y:S02]  /*0770*/  @!P0 SHF.L.U32 R17, R14.reuse, 0x1, RZ ;  /* 0x000000010e118819 */ /* 0x040fe400000006ff */
[----:B------:R-:W-:Y:S02]  /*0780*/  @!P0 SHF.L.U64.HI R20, R14, 0x1, R9 ;  /* 0x000000010e148819 */ /* 0x000fe40000010209 */
[----:B------:R-:W-:Y:S02]  /*0790*/  @!P1 MOV R18, R66 ;  /* 0x0000004200129202 */ /* 0x000fe40000000f00 */
[----:B------:R-:W-:Y:S02]  /*07a0*/  @!P1 MOV R19, R69 ;  /* 0x0000004500139202 */ /* 0x000fe40000000f00 */
[----:B------:R-:W-:Y:S01]  /*07b0*/  IADD3 R14, PT, PT, R55, 0x80, RZ ;  /* 0x00000080370e7810 */ /* 0x000fe20007ffe0ff */
[----:B------:R-:W-:-:S02]  /*07c0*/  @!P1 IMAD R15, R21, R7, R8 ;  /* 0x00000007150f9224 */ /* 0x000fc400078e0208 */
[----:B------:R-:W0:Y:S01]  /*07d0*/  @!P2 LDC.64 R8, c[0x0][0x3f8] ;  /* 0x0000fe00ff08ab82 */ /* 0x000e220000000a00 */
[----:B------:R-:W-:Y:S01]  /*07e0*/  @!P1 IMAD.WIDE.U32 R18, R21, R6, R18 ;  /* 0x0000000615129225 */ /* 0x000fe200078e0012 */
[----:B------:R-:W-:Y:S02]  /*07f0*/  ISETP.GE.U32.AND P3, PT, R14, UR12, PT ;  /* 0x0000000c0e007c0c */ /* 0x000fe4000bf66070 */
[----:B------:R-:W-:Y:S02]  /*0800*/  SHF.R.S32.HI R27, RZ, 0x1f, R14 ;  /* 0x0000001fff1b7819 */ /* 0x000fe4000001140e */
[----:B----4-:R-:W-:Y:S02]  /*0810*/  @!P1 IADD3 R13, PT, PT, R19, R15, RZ ;  /* 0x0000000f130d9210 */ /* 0x010fe40007ffe0ff */
[----:B------:R-:W-:Y:S01]  /*0820*/  ISETP.GE.AND.EX P3, PT, R27, UR13, PT, P3 ;  /* 0x0000000d1b007c0c */ /* 0x000fe2000bf66330 */
[----:B------:R-:W2:Y:S01]  /*0830*/  @!P1 LDC.64 R6, c[0x0][0x398] ;  /* 0x0000e600ff069b82 */ /* 0x000ea20000000a00 */
[----:B------:R-:W-:-:S02]  /*0840*/  @!P1 SHF.L.U32 R21, R18, 0x1, RZ ;  /* 0x0000000112159819 */ /* 0x000fc400000006ff */
[----:B-1----:R-:W-:Y:S02]  /*0850*/  @!P0 IADD3 R10, P4, PT, R17, R10, RZ ;  /* 0x0000000a110a8210 */ /* 0x002fe40007f9e0ff */
[----:B------:R-:W-:Y:S02]  /*0860*/  @!P1 SHF.L.U64.HI R24, R18, 0x1, R13 ;  /* 0x0000000112189819 */ /* 0x000fe4000001020d */
[----:B---3--:R-:W-:Y:S01]  /*0870*/  @!P1 IADD3 R18, P5, PT, R21, R2, RZ ;  /* 0x0000000215129210 */ /* 0x008fe20007fbe0ff */
[----:B------:R-:W1:Y:S01]  /*0880*/  @!P2 LDC.64 R12, c[0x0][0x3a0] ;  /* 0x0000e800ff0cab82 */ /* 0x000e620000000a00 */
[----:B------:R-:W-:Y:S02]  /*0890*/  @!P0 IADD3.X R11, PT, PT, R20, R11, RZ, P4, !PT ;  /* 0x0000000b140b8210 */ /* 0x000fe400027fe4ff */
[----:B------:R-:W-:Y:S02]  /*08a0*/  @!P0 IADD3 R16, P4, PT, R17, R4, RZ ;  /* 0x0000000411108210 */ /* 0x000fe40007f9e0ff */
[----:B------:R-:W-:Y:S01]  /*08b0*/  @!P1 IADD3.X R19, PT, PT, R24, R3, RZ, P5, !PT ;  /* 0x0000000318139210 */ /* 0x000fe20002ffe4ff */
[----:B------:R0:W5:Y:S01]  /*08c0*/  @!P0 LDG.E R48, desc[UR8][R10.64] ;  /* 0x000000080a308981 */ /* 0x000162000c1e1900 */
[----:B------:R-:W-:Y:S01]  /*08d0*/  @!P0 IADD3.X R17, PT, PT, R20, R5, RZ, P4, !PT ;  /* 0x0000000514118210 */ /* 0x000fe200027fe4ff */
[----:B------:R-:W3:Y:S01]  /*08e0*/  @!P2 LDC.64 R2, c[0x0][0x398] ;  /* 0x0000e600ff02ab82 */ /* 0x000ee20000000a00 */
[----:B------:R-:W-:Y:S01]  /*08f0*/  IADD3 R15, PT, PT, R55, 0xa0, RZ ;  /* 0x000000a0370f7810 */ /* 0x000fe20007ffe0ff */
[----:B------:R-:W5:Y:S06]  /*0900*/  @!P1 LDG.E R46, desc[UR8][R18.64] ;  /* 0x00000008122e9981 */ /* 0x000f6c000c1e1900 */
[----:B------:R-:W4:Y:S01]  /*0910*/  @!P3 LDC.64 R4, c[0x0][0x3f8] ;  /* 0x0000fe00ff04bb82 */ /* 0x000f220000000a00 */
[----:B0-----:R-:W-:Y:S01]  /*0920*/  @!P2 IMAD R10, R23, R8, RZ ;  /* 0x00000008170aa224 */ /* 0x001fe200078e02ff */
[----:B------:R-:W-:Y:S01]  /*0930*/  ISETP.GE.U32.AND P4, PT, R15, UR12, PT ;  /* 0x0000000c0f007c0c */ /* 0x000fe2000bf86070 */
[----:B------:R0:W5:Y:S01]  /*0940*/  @!P0 LDG.E R47, desc[UR8][R16.64] ;  /* 0x00000008102f8981 */ /* 0x000162000c1e1900 */
[----:B------:R-:W-:-:S02]  /*0950*/  SHF.R.S32.HI R29, RZ, 0x1f, R15 ;  /* 0x0000001fff1d7819 */ /* 0x000fc4000001140f */
[----:B------:R-:W-:Y:S02]  /*0960*/  @!P2 MOV R22, R66 ;  /* 0x000000420016a202 */ /* 0x000fe40000000f00 */
[----:B------:R-:W-:Y:S02]  /*0970*/  @!P2 MOV R23, R69 ;  /* 0x000000450017a202 */ /* 0x000fe40000000f00 */
[----:B------:R-:W-:Y:S02]  /*0980*/  ISETP.GE.AND.EX P4, PT, R29, UR13, PT, P4 ;  /* 0x0000000d1d007c0c */ /* 0x000fe4000bf86340 */
[----:B--2---:R-:W-:Y:S01]  /*0990*/  @!P1 IADD3 R20, P0, PT, R21, R6, RZ ;  /* 0x0000000615149210 */ /* 0x004fe20007f1e0ff */
[----:B------:R-:W-:-:S04]  /*09a0*/  @!P2 IMAD.WIDE.U32 R22, R25, R8, R22 ;  /* 0x000000081916a225 */ /* 0x000fc800078e0016 */
[----:B------:R-:W-:Y:S01]  /*09b0*/  @!P2 IMAD R31, R25, R9, R10 ;  /* 0x00000009191fa224 */ /* 0x000fe200078e020a */
[----:B------:R-:W-:Y:S01]  /*09c0*/  @!P1 IADD3.X R21, PT, PT, R24, R7, RZ, P0, !PT ;  /* 0x0000000718159210 */ /* 0x000fe200007fe4ff */
[----:B------:R-:W2:Y:S01]  /*09d0*/  @!P3 LDC.64 R10, c[0x0][0x3a0] ;  /* 0x0000e800ff0abb82 */ /* 0x000ea20000000a00 */
[----:B------:R-:W-:Y:S02]  /*09e0*/  @!P2 SHF.L.U32 R7, R22, 0x1, RZ ;  /* 0x000000011607a819 */ /* 0x000fe400000006ff */
[----:B0-----:R-:W-:Y:S01]  /*09f0*/  @!P2 IADD3 R17, PT, PT, R23, R31, RZ ;  /* 0x0000001f1711a210 */ /* 0x001fe20007ffe0ff */
[----:B------:R0:W5:Y:S04]  /*0a00*/  @!P1 LDG.E R45, desc[UR8][R20.64] ;  /* 0x00000008142d9981 */ /* 0x000168000c1e1900 */
[----:B------:R-:W2:Y:S01]  /*0a10*/  @!P3 LDC.64 R8, c[0x0][0x398] ;  /* 0x0000e600ff08bb82 */ /* 0x000ea20000000a00 */
[----:B-1----:R-:W-:-:S02]  /*0a20*/  @!P2 IADD3 R12, P0, PT, R7, R12, RZ ;  /* 0x0000000c070ca210 */ /* 0x002fc40007f1e0ff */
[----:B---3--:R-:W-:Y:S01]  /*0a30*/  @!P2 IADD3 R2, P5, PT, R7, R2, RZ ;  /* 0x000000020702a210 */ /* 0x008fe20007fbe0ff */
[----:B----4-:R-:W-:Y:S01]  /*0a40*/  @!P3 IMAD R27, R27, R4, RZ ;  /* 0x000000041b1bb224 */ /* 0x010fe200078e02ff */
[----:B------:R-:W-:Y:S02]  /*0a50*/  @!P2 SHF.L.U64.HI R22, R22, 0x1, R17 ;  /* 0x000000011616a819 */ /* 0x000fe40000010211 */
[----:B------:R-:W-:Y:S01]  /*0a60*/  IADD3 R18, PT, PT, R55, 0xc0, RZ ;  /* 0x000000c037127810 */ /* 0x000fe20007ffe0ff */
[----:B------:R-:W1:Y:S01]  /*0a70*/  @!P4 LDC.64 R6, c[0x0][0x3f8] ;  /* 0x0000fe00ff06cb82 */ /* 0x000e620000000a00 */
[----:B------:R-:W-:Y:S02]  /*0a80*/  @!P3 MOV R16, R66 ;  /* 0x000000420010b202 */ /* 0x000fe40000000f00 */
[----:B------:R-:W-:Y:S01]  /*0a90*/  @!P3 MOV R17, R69 ;  /* 0x000000450011b202 */ /* 0x000fe20000000f00 */
[----:B------:R-:W-:Y:S01]  /*0aa0*/  @!P3 IMAD R27, R14, R5, R27 ;  /* 0x000000050e1bb224 */ /* 0x000fe200078e021b */
[----:B------:R-:W-:-:S02]  /*0ab0*/  ISETP.GE.U32.AND P1, PT, R18, UR12, PT ;  /* 0x0000000c12007c0c */ /* 0x000fc4000bf26070 */
[----:B------:R-:W-:Y:S01]  /*0ac0*/  SHF.R.S32.HI R19, RZ, 0x1f, R18 ;  /* 0x0000001fff137819 */ /* 0x000fe20000011412 */
[----:B------:R-:W-:Y:S01]  /*0ad0*/  @!P3 IMAD.WIDE.U32 R4, R14, R4, R16 ;  /* 0x000000040e04b225 */ /* 0x000fe200078e0010 */
[----:B------:R-:W-:Y:S01]  /*0ae0*/  @!P2 IADD3.X R13, PT, PT, R22, R13, RZ, P0, !PT ;  /* 0x0000000d160da210 */ /* 0x000fe200007fe4ff */
[----:B------:R-:W3:Y:S01]  /*0af0*/  @!P4 LDC.64 R16, c[0x0][0x398] ;  /* 0x0000e600ff10cb82 */ /* 0x000ee20000000a00 */
[----:B------:R-:W-:Y:S02]  /*0b00*/  ISETP.GE.AND.EX P1, PT, R19, UR13, PT, P1 ;  /* 0x0000000d13007c0c */ /* 0x000fe4000bf26310 */
[----:B------:R-:W-:Y:S01]  /*0b10*/  @!P3 IADD3 R5, PT, PT, R5, R27, RZ ;  /* 0x0000001b0505b210 */ /* 0x000fe20007ffe0ff */
[----:B------:R4:W5:Y:S01]  /*0b20*/  @!P2 LDG.E R44, desc[UR8][R12.64] ;  /* 0x000000080c2ca981 */ /* 0x000962000c1e1900 */
[----:B0-----:R-:W-:Y:S02]  /*0b30*/  @!P3 SHF.L.U32 R21, R4, 0x1, RZ ;  /* 0x000000010415b819 */ /* 0x001fe400000006ff */
[----:B------:R-:W-:-:S02]  /*0b40*/  @!P2 IADD3.X R3, PT, PT, R22, R3, RZ, P5, !PT ;  /* 0x000000031603a210 */ /* 0x000fc40002ffe4ff */
[----:B------:R-:W-:Y:S02]  /*0b50*/  @!P3 SHF.L.U64.HI R4, R4, 0x1, R5 ;  /* 0x000000010404b819 */ /* 0x000fe40000010205 */
[C---:B--2---:R-:W-:Y:S01]  /*0b60*/  @!P3 IADD3 R22, P0, PT, R21.reuse, R10, RZ ;  /* 0x0000000a1516b210 */ /* 0x044fe20007f1e0ff */
[----:B------:R0:W5:Y:S01]  /*0b70*/  @!P2 LDG.E R43, desc[UR8][R2.64] ;  /* 0x00000008022ba981 */ /* 0x000162000c1e1900 */
[----:B------:R-:W-:Y:S01]  /*0b80*/  @!P3 IADD3 R20, P5, PT, R21, R8, RZ ;  /* 0x000000081514b210 */ /* 0x000fe20007fbe0ff */
[----:B----4-:R-:W2:Y:S01]  /*0b90*/  @!P4 LDC.64 R12, c[0x0][0x3a0] ;  /* 0x0000e800ff0ccb82 */ /* 0x010ea20000000a00 */
[----:B------:R-:W-:Y:S02]  /*0ba0*/  IADD3 R14, PT, PT, R55, 0xe0, RZ ;  /* 0x000000e0370e7810 */ /* 0x000fe40007ffe0ff */
[C---:B------:R-:W-:Y:S02]  /*0bb0*/  @!P3 IADD3.X R23, PT, PT, R4.reuse, R11, RZ, P0, !PT ;  /* 0x0000000b0417b210 */ /* 0x040fe400007fe4ff */
[----:B------:R-:W-:-:S03]  /*0bc0*/  @!P3 IADD3.X R21, PT, PT, R4, R9, RZ, P5, !PT ;  /* 0x000000090415b210 */ /* 0x000fc60002ffe4ff */
[----:B------:R-:W4:Y:S01]  /*0bd0*/  @!P1 LDC.64 R4, c[0x0][0x3f8] ;  /* 0x0000fe00ff049b82 */ /* 0x000f220000000a00 */
[----:B------:R-:W-:Y:S01]  /*0be0*/  ISETP.GE.U32.AND P0, PT, R14, UR12, PT ;  /* 0x0000000c0e007c0c */ /* 0x000fe2000bf06070 */
[----:B-1----:R-:W-:Y:S01]  /*0bf0*/  @!P4 IMAD R8, R29, R6, RZ ;  /* 0x000000061d08c224 */ /* 0x002fe200078e02ff */
[----:B------:R-:W-:Y:S01]  /*0c00*/  SHF.R.S32.HI R25, RZ, 0x1f, R14 ;  /* 0x0000001fff197819 */ /* 0x000fe2000001140e */
[----:B------:R-:W5:Y:S01]  /*0c10*/  @!P3 LDG.E R42, desc[UR8][R22.64] ;  /* 0x00000008162ab981 */ /* 0x000f62000c1e1900 */
[----:B0-----:R-:W-:Y:S02]  /*0c20*/  @!P4 MOV R2, R66 ;  /* 0x000000420002c202 */ /* 0x001fe40000000f00 */
[----:B------:R-:W-:Y:S01]  /*0c30*/  @!P4 MOV R3, R69 ;  /* 0x000000450003c202 */ /* 0x000fe20000000f00 */
[----:B------:R-:W-:Y:S01]  /*0c40*/  @!P4 IMAD R9, R15, R7, R8 ;  /* 0x000000070f09c224 */ /* 0x000fe200078e0208 */
[----:B------:R-:W-:Y:S01]  /*0c50*/  ISETP.GE.AND.EX P0, PT, R25, UR13, PT, P0 ;  /* 0x0000000d19007c0c */ /* 0x000fe2000bf06300 */
[----:B------:R-:W0:Y:S01]  /*0c60*/  @!P1 LDC.64 R10, c[0x0][0x398] ;  /* 0x0000e600ff0a9b82 */ /* 0x000e220000000a00 */
[----:B------:R1:W5:Y:S01]  /*0c70*/  @!P3 LDG.E R41, desc[UR8][R20.64] ;  /* 0x000000081429b981 */ /* 0x000362000c1e1900 */
[----:B------:R-:W-:Y:S01]  /*0c80*/  @!P4 IMAD.WIDE.U32 R6, R15, R6, R2 ;  /* 0x000000060f06c225 */ /* 0x000fe200078e0002 */
[----:B------:R-:W-:-:S04]  /*0c90*/  IADD3 R15, PT, PT, R55, 0x100, RZ ;  /* 0x00000100370f7810 */ /* 0x000fc80007ffe0ff */
[----:B------:R-:W-:Y:S02]  /*0ca0*/  @!P4 IADD3 R3, PT, PT, R7, R9, RZ ;  /* 0x000000090703c210 */ /* 0x000fe40007ffe0ff */
[C---:B------:R-:W-:Y:S01]  /*0cb0*/  @!P4 SHF.L.U32 R7, R6.reuse, 0x1, RZ ;  /* 0x000000010607c819 */ /* 0x040fe200000006ff */
[----:B------:R-:W0:Y:S01]  /*0cc0*/  @!P1 LDC.64 R8, c[0x0][0x3a0] ;  /* 0x0000e800ff089b82 */ /* 0x000e220000000a00 */
[----:B------:R-:W-:Y:S02]  /*0cd0*/  @!P4 SHF.L.U64.HI R6, R6, 0x1, R3 ;  /* 0x000000010606c819 */ /* 0x000fe40000010203 */
[----:B------:R-:W-:Y:S02]  /*0ce0*/  ISETP.GE.U32.AND P3, PT, R15, UR12, PT ;  /* 0x0000000c0f007c0c */ /* 0x000fe4000bf66070 */
[----:B------:R-:W-:Y:S02]  /*0cf0*/  SHF.R.S32.HI R27, RZ, 0x1f, R15 ;  /* 0x0000001fff1b7819 */ /* 0x000fe4000001140f */
[C---:B--2---:R-:W-:Y:S01]  /*0d00*/  @!P4 IADD3 R12, P2, PT, R7.reuse, R12, RZ ;  /* 0x0000000c070cc210 */ /* 0x044fe20007f5e0ff */
[----:B------:R-:W2:Y:S01]  /*0d10*/  @!P0 LDC.64 R2, c[0x0][0x3f8] ;  /* 0x0000fe00ff028b82 */ /* 0x000ea20000000a00 */
[----:B---3--:R-:W-:Y:S01]  /*0d20*/  @!P4 IADD3 R16, P5, PT, R7, R16, RZ ;  /* 0x000000100710c210 */ /* 0x008fe20007fbe0ff */
[----:B----4-:R-:W-:Y:S01]  /*0d30*/  @!P1 IMAD R19, R19, R4, RZ ;  /* 0x0000000413139224 */ /* 0x010fe200078e02ff */
[----:B------:R-:W-:-:S02]  /*0d40*/  @!P4 IADD3.X R13, PT, PT, R6, R13, RZ, P2, !PT ;  /* 0x0000000d060dc210 */ /* 0x000fc400017fe4ff */
[----:B------:R-:W-:Y:S02]  /*0d50*/  ISETP.GE.AND.EX P3, PT, R27, UR13, PT, P3 ;  /* 0x0000000d1b007c0c */ /* 0x000fe4000bf66330 */
[----:B------:R-:W-:Y:S02]  /*0d60*/  @!P4 IADD3.X R17, PT, PT, R6, R17, RZ, P5, !PT ;  /* 0x000000110611c210 */ /* 0x000fe40002ffe4ff */
[----:B------:R-:W-:Y:S01]  /*0d70*/  @!P1 MOV R7, R69 ;  /* 0x0000004500079202 */ /* 0x000fe20000000f00 */
[C---:B------:R-:W-:Y:S01]  /*0d80*/  @!P1 IMAD R19, R18.reuse, R5, R19 ;  /* 0x0000000512139224 */ /* 0x040fe200078e0213 */
[----:B------:R-:W-:Y:S01]  /*0d90*/  @!P1 MOV R6, R66 ;  /* 0x0000004200069202 */ /* 0x000fe20000000f00 */
[----:B------:R2:W5:Y:S04]  /*0da0*/  @!P4 LDG.E R40, desc[UR8][R12.64] ;  /* 0x000000080c28c981 */ /* 0x000568000c1e1900 */
[----:B------:R-:W-:Y:S01]  /*0db0*/  @!P1 IMAD.WIDE.U32 R4, R18, R4, R6 ;  /* 0x0000000412049225 */ /* 0x000fe200078e0006 */
[----:B------:R3:W5:Y:S01]  /*0dc0*/  @!P4 LDG.E R39, desc[UR8][R16.64] ;  /* 0x000000081027c981 */ /* 0x000762000c1e1900 */
[----:B------:R-:W4:Y:S03]  /*0dd0*/  @!P3 LDC.64 R6, c[0x0][0x3f8] ;  /* 0x0000fe00ff06bb82 */ /* 0x000f260000000a00 */
[----:B-1----:R-:W-:-:S02]  /*0de0*/  @!P1 IADD3 R21, PT, PT, R5, R19, RZ ;  /* 0x0000001305159210 */ /* 0x002fc40007ffe0ff */
[C---:B------:R-:W-:Y:S02]  /*0df0*/  @!P1 SHF.L.U32 R5, R4.reuse, 0x1, RZ ;  /* 0x0000000104059819 */ /* 0x040fe400000006ff */
[----:B------:R-:W-:Y:S02]  /*0e00*/  IADD3 R19, PT, PT, R55, 0x120, RZ ;  /* 0x0000012037137810 */ /* 0x000fe40007ffe0ff */
[----:B------:R-:W-:Y:S01]  /*0e10*/  @!P1 SHF.L.U64.HI R18, R4, 0x1, R21 ;  /* 0x0000000104129819 */ /* 0x000fe20000010215 */
[----:B--2---:R-:W-:Y:S01]  /*0e20*/  @!P0 IMAD R12, R25, R2, RZ ;  /* 0x00000002190c8224 */ /* 0x004fe200078e02ff */
[C---:B0-----:R-:W-:Y:S01]  /*0e30*/  @!P1 IADD3 R8, P2, PT, R5.reuse, R8, RZ ;  /* 0x0000000805089210 */ /* 0x041fe20007f5e0ff */
[----:B---3--:R-:W0:Y:S01]  /*0e40*/  @!P0 LDC.64 R16, c[0x0][0x398] ;  /* 0x0000e600ff108b82 */ /* 0x008e220000000a00 */
[----:B------:R-:W-:Y:S02]  /*0e50*/  @!P1 IADD3 R10, P5, PT, R5, R10, RZ ;  /* 0x0000000a050a9210 */ /* 0x000fe40007fbe0ff */
[----:B------:R-:W-:-:S02]  /*0e60*/  ISETP.GE.U32.AND P4, PT, R19, UR12, PT ;  /* 0x0000000c13007c0c */ /* 0x000fc4000bf86070 */
[----:B------:R-:W-:-:S03]  /*0e70*/  SHF.R.S32.HI R25, RZ, 0x1f, R19 ;  /* 0x0000001fff197819 */ /* 0x000fc60000011413 */
[----:B------:R-:W1:Y:S01]  /*0e80*/  @!P0 LDC.64 R4, c[0x0][0x3a0] ;  /* 0x0000e800ff048b82 */ /* 0x000e620000000a00 */
[----:B------:R-:W-:Y:S01]  /*0e90*/  ISETP.GE.AND.EX P4, PT, R25, UR13, PT, P4 ;  /* 0x0000000d19007c0c */ /* 0x000fe2000bf86340 */
[----:B------:R-:W-:Y:S01]  /*0ea0*/  @!P0 IMAD R21, R14, R3, R12 ;  /* 0x000000030e158224 */ /* 0x000fe200078e020c */
[----:B------:R-:W-:Y:S02]  /*0eb0*/  @!P0 MOV R12, R66 ;  /* 0x00000042000c8202 */ /* 0x000fe40000000f00 */
[----:B------:R-:W-:Y:S02]  /*0ec0*/  @!P0 MOV R13, R69 ;  /* 0x00000045000d8202 */ /* 0x000fe40000000f00 */
[C---:B------:R-:W-:Y:S02]  /*0ed0*/  @!P1 IADD3.X R9, PT, PT, R18.reuse, R9, RZ, P2, !PT ;  /* 0x0000000912099210 */ /* 0x040fe400017fe4ff */
[----:B------:R-:W-:Y:S01]  /*0ee0*/  @!P1 IADD3.X R11, PT, PT, R18, R11, RZ, P5, !PT ;  /* 0x0000000b120b9210 */ /* 0x000fe20002ffe4ff */
[----:B------:R-:W-:Y:S01]  /*0ef0*/  @!P0 IMAD.WIDE.U32 R2, R14, R2, R12 ;  /* 0x000000020e028225 */ /* 0x000fe200078e000c */
[----:B------:R-:W-:Y:S01]  /*0f00*/  IADD3 R20, PT, PT, R55, 0x140, RZ ;  /* 0x0000014037147810 */ /* 0x000fe20007ffe0ff */
[----:B------:R2:W5:Y:S02]  /*0f10*/  @!P1 LDG.E R38, desc[UR8][R8.64] ;  /* 0x0000000808269981 */ /* 0x000564000c1e1900 */
[----:B----4-:R-:W-:Y:S01]  /*0f20*/  @!P3 IMAD R14, R27, R6, RZ ;  /* 0x000000061b0eb224 */ /* 0x010fe200078e02ff */
[----:B------:R-:W-:Y:S01]  /*0f30*/  SHF.R.S32.HI R23, RZ, 0x1f, R20 ;  /* 0x0000001fff177819 */ /* 0x000fe20000011414 */
[----:B------:R3:W5:Y:S01]  /*0f40*/  @!P1 LDG.E R37, desc[UR8][R10.64] ;  /* 0x000000080a259981 */ /* 0x000762000c1e1900 */
[----:B------:R-:W-:Y:S01]  /*0f50*/  ISETP.GE.U32.AND P1, PT, R20, UR12, PT ;  /* 0x0000000c14007c0c */ /* 0x000fe2000bf26070 */
[----:B------:R-:W4:Y:S01]  /*0f60*/  @!P4 LDC.64 R12, c[0x0][0x3f8] ;  /* 0x0000fe00ff0ccb82 */ /* 0x000f220000000a00 */
[----:B------:R-:W-:-:S02]  /*0f70*/  @!P0 IADD3 R3, PT, PT, R3, R21, RZ ;  /* 0x0000001503038210 */ /* 0x000fc40007ffe0ff */
[C---:B------:R-:W-:Y:S02]  /*0f80*/  @!P0 SHF.L.U32 R21, R2.reuse, 0x1, RZ ;  /* 0x0000000102158819 */ /* 0x040fe400000006ff */
[----:B--2---:R-:W-:Y:S02]  /*0f90*/  @!P3 MOV R8, R66 ;  /* 0x000000420008b202 */ /* 0x004fe40000000f00 */
[----:B------:R-:W-:Y:S01]  /*0fa0*/  @!P3 MOV R9, R69 ;  /* 0x000000450009b202 */ /* 0x000fe20000000f00 */
[----:B------:R-:W-:Y:S01]  /*0fb0*/  @!P3 IMAD R27, R15, R7, R14 ;  /* 0x000000070f1bb224 */ /* 0x000fe200078e020e */
[----:B------:R-:W-:Y:S01]  /*0fc0*/  ISETP.GE.AND.EX P1, PT, R23, UR13, PT, P1 ;  /* 0x0000000d17007c0c */ /* 0x000fe2000bf26310 */
[----:B---3--:R-:W2:Y:S01]  /*0fd0*/  @!P3 LDC.64 R10, c[0x0][0x398] ;  /* 0x0000e600ff0abb82 */ /* 0x008ea20000000a00 */
[----:B------:R-:W-:Y:S01]  /*0fe0*/  @!P0 SHF.L.U64.HI R18, R2, 0x1, R3 ;  /* 0x0000000102128819 */ /* 0x000fe20000010203 */
[----:B------:R-:W-:Y:S01]  /*0ff0*/  @!P3 IMAD.WIDE.U32 R6, R15, R6, R8 ;  /* 0x000000060f06b225 */ /* 0x000fe200078e0008 */
[----:B-1----:R-:W-:-:S05]  /*1000*/  @!P0 IADD3 R14, P2, PT, R21, R4, RZ ;  /* 0x00000004150e8210 */ /* 0x002fca0007f5e0ff */
[----:B------:R-:W1:Y:S01]  /*1010*/  @!P3 LDC.64 R2, c[0x0][0x3a0] ;  /* 0x0000e800ff02bb82 */ /* 0x000e620000000a00 */
[----:B------:R-:W-:Y:S02]  /*1020*/  @!P0 IADD3.X R15, PT, PT, R18, R5, RZ, P2, !PT ;  /* 0x00000005120f8210 */ /* 0x000fe400017fe4ff */
[----:B------:R-:W-:Y:S02]  /*1030*/  @!P3 IADD3 R5, PT, PT, R7, R27, RZ ;  /* 0x0000001b0705b210 */ /* 0x000fe40007ffe0ff */
[C---:B------:R-:W-:Y:S01]  /*1040*/  @!P3 SHF.L.U32 R29, R6.reuse, 0x1, RZ ;  /* 0x00000001061db819 */ /* 0x040fe200000006ff */
[----:B------:R3:W5:Y:S01]  /*1050*/  @!P0 LDG.E R36, desc[UR8][R14.64] ;  /* 0x000000080e248981 */ /* 0x000762000c1e1900 */
[----:B------:R-:W-:Y:S01]  /*1060*/  @!P3 SHF.L.U64.HI R22, R6, 0x1, R5 ;  /* 0x000000010616b819 */ /* 0x000fe20000010205 */
[----:B------:R-:W2:Y:S01]  /*1070*/  @!P4 LDC.64 R8, c[0x0][0x398] ;  /* 0x0000e600ff08cb82 */ /* 0x000ea20000000a00 */
[----:B0-----:R-:W-:-:S07]  /*1080*/  @!P0 IADD3 R16, P2, PT, R21, R16, RZ ;  /* 0x0000001015108210 */ /* 0x001fce0007f5e0ff */
[----:B------:R-:W0:Y:S01]  /*1090*/  @!P4 LDC.64 R6, c[0x0][0x3a0] ;  /* 0x0000e800ff06cb82 */ /* 0x000e220000000a00 */
[----:B------:R-:W-:-:S07]  /*10a0*/  IADD3 R21, PT, PT, R55, 0x160, RZ ;  /* 0x0000016037157810 */ /* 0x000fce0007ffe0ff */
[----:B------:R-:W0:Y:S01]  /*10b0*/  @!P1 LDC.64 R4, c[0x0][0x3f8] ;  /* 0x0000fe00ff049b82 */ /* 0x000e220000000a00 */
[----:B------:R-:W-:Y:S01]  /*10c0*/  @!P0 IADD3.X R17, PT, PT, R18, R17, RZ, P2, !PT ;  /* 0x0000001112118210 */ /* 0x000fe200017fe4ff */
[----:B----4-:R-:W-:Y:S01]  /*10d0*/  @!P4 IMAD R18, R25, R12, RZ ;  /* 0x0000000c1912c224 */ /* 0x010fe200078e02ff */
[----:B---3--:R-:W-:Y:S02]  /*10e0*/  @!P4 MOV R14, R66 ;  /* 0x00000042000ec202 */ /* 0x008fe40000000f00 */
[----:B------:R-:W-:Y:S02]  /*10f0*/  @!P4 MOV R15, R69 ;  /* 0x00000045000fc202 */ /* 0x000fe40000000f00 */
[----:B------:R-:W-:Y:S02]  /*1100*/  ISETP.GE.U32.AND P2, PT, R21, UR12, PT ;  /* 0x0000000c15007c0c */ /* 0x000fe4000bf46070 */
[----:B------:R-:W-:Y:S01]  /*1110*/  SHF.R.S32.HI R27, RZ, 0x1f, R21 ;  /* 0x0000001fff1b7819 */ /* 0x000fe20000011415 */
[----:B------:R-:W-:Y:S01]  /*1120*/  @!P4 IMAD R13, R19, R13, R18 ;  /* 0x0000000d130dc224 */ /* 0x000fe200078e0212 */
[----:B-1----:R-:W-:Y:S01]  /*1130*/  @!P3 IADD3 R18, P5, PT, R29, R2, RZ ;  /* 0x000000021d12b210 */ /* 0x002fe20007fbe0ff */
[----:B------:R-:W-:Y:S01]  /*1140*/  @!P4 IMAD.WIDE.U32 R14, R19, R12, R14 ;  /* 0x0000000c130ec225 */ /* 0x000fe200078e000e */
[----:B------:R-:W-:Y:S01]  /*1150*/  ISETP.GE.AND.EX P2, PT, R27, UR13, PT, P2 ;  /* 0x0000000d1b007c0c */ /* 0x000fe2000bf46320 */
[----:B------:R-:W5:Y:S01]  /*1160*/  @!P0 LDG.E R35, desc[UR8][R16.64] ;  /* 0x0000000810238981 */ /* 0x000f62000c1e1900 */
[----:B------:R-:W-:-:S02]  /*1170*/  @!P3 IADD3.X R19, PT, PT, R22, R3, RZ, P5, !PT ;  /* 0x000000031613b210 */ /* 0x000fc40002ffe4ff */
[----:B--2---:R-:W-:Y:S02]  /*1180*/  @!P3 IADD3 R10, P0, PT, R29, R10, RZ ;  /* 0x0000000a1d0ab210 */ /* 0x004fe40007f1e0ff */
[----:B------:R-:W-:Y:S01]  /*1190*/  @!P4 IADD3 R3, PT, PT, R15, R13, RZ ;  /* 0x0000000d0f03c210 */ /* 0x000fe20007ffe0ff */
[----:B------:R1:W5:Y:S01]  /*11a0*/  @!P3 LDG.E R34, desc[UR8][R18.64] ;  /* 0x000000081222b981 */ /* 0x000362000c1e1900 */
[----:B------:R-:W-:Y:S02]  /*11b0*/  @!P4 SHF.L.U32 R13, R14, 0x1, RZ ;  /* 0x000000010e0dc819 */ /* 0x000fe400000006ff */
[----:B------:R-:W-:Y:S01]  /*11c0*/  @!P3 IADD3.X R11, PT, PT, R22, R11, RZ, P0, !PT ;  /* 0x0000000b160bb210 */ /* 0x000fe200007fe4ff */
[----:B0-----:R-:W-:Y:S01]  /*11d0*/  @!P1 IMAD R23, R23, R4, RZ ;  /* 0x0000000417179224 */ /* 0x001fe200078e02ff */
[----:B------:R-:W-:Y:S02]  /*11e0*/  @!P4 SHF.L.U64.HI R2, R14, 0x1, R3 ;  /* 0x000000010e02c819 */ /* 0x000fe40000010203 */
[----:B------:R-:W-:Y:S01]  /*11f0*/  @!P4 IADD3 R12, P0, PT, R13, R6, RZ ;  /* 0x000000060d0cc210 */ /* 0x000fe20007f1e0ff */
[----:B------:R-:W0:Y:S01]  /*1200*/  @!P2 LDC.64 R14, c[0x0][0x3f8] ;  /* 0x0000fe00ff0eab82 */ /* 0x000e220000000a00 */
[----:B------:R-:W-:Y:S01]  /*1210*/  IADD3 R25, PT, PT, R55, 0x180, RZ ;  /* 0x0000018037197810 */ /* 0x000fe20007ffe0ff */
[----:B-1----:R-:W-:Y:S01]  /*1220*/  @!P1 IMAD R19, R20, R5, R23 ;  /* 0x0000000514139224 */ /* 0x002fe200078e0217 */
[----:B------:R-:W-:-:S02]  /*1230*/  @!P4 IADD3 R8, P5, PT, R13, R8, RZ ;  /* 0x000000080d08c210 */ /* 0x000fc40007fbe0ff */
[----:B------:R-:W-:Y:S02]  /*1240*/  @!P4 IADD3.X R13, PT, PT, R2, R7, RZ, P0, !PT ;  /* 0x00000007020dc210 */ /* 0x000fe400007fe4ff */
[----:B------:R-:W-:Y:S01]  /*1250*/  ISETP.GE.U32.AND P0, PT, R25, UR12, PT ;  /* 0x0000000c19007c0c */ /* 0x000fe2000bf06070 */
[----:B------:R-:W1:Y:S01]  /*1260*/  @!P1 LDC.64 R6, c[0x0][0x3a0] ;  /* 0x0000e800ff069b82 */ /* 0x000e620000000a00 */
[----:B------:R-:W-:Y:S02]  /*1270*/  SHF.R.S32.HI R23, RZ, 0x1f, R25 ;  /* 0x0000001fff177819 */ /* 0x000fe40000011419 */
[----:B------:R-:W-:Y:S02]  /*1280*/  @!P1 MOV R16, R66 ;  /* 0x0000004200109202 */ /* 0x000fe40000000f00 */
[----:B------:R-:W-:Y:S02]  /*1290*/  @!P1 MOV R17, R69 ;  /* 0x0000004500119202 */ /* 0x000fe40000000f00 */
[----:B------:R-:W-:Y:S01]  /*12a0*/  ISETP.GE.AND.EX P0, PT, R23, UR13, PT, P0 ;  /* 0x0000000d17007c0c */ /* 0x000fe2000bf06300 */
[----:B------:R-:W-:Y:S01]  /*12b0*/  @!P1 IMAD.WIDE.U32 R16, R20, R4, R16 ;  /* 0x0000000414109225 */ /* 0x000fe200078e0010 */
[----:B------:R-:W-:-:S02]  /*12c0*/  CS2R R4, SRZ ;  /* 0x0000000000047805 */ /* 0x000fc4000001ff00 */
[----:B------:R-:W-:Y:S02]  /*12d0*/  MOV R3, RZ ;  /* 0x000000ff00037202 */ /* 0x000fe40000000f00 */
[----:B------:R-:W-:Y:S02]  /*12e0*/  @!P4 IADD3.X R9, PT, PT, R2, R9, RZ, P5, !PT ;  /* 0x000000090209c210 */ /* 0x000fe40002ffe4ff */
[----:B------:R2:W5:Y:S01]  /*12f0*/  @!P4 LDG.E R4, desc[UR8][R12.64] ;  /* 0x000000080c04c981 */ /* 0x000562000c1e1900 */
[----:B------:R-:W-:-:S03]  /*1300*/  IADD3 R33, PT, PT, R55, 0x1a0, RZ ;  /* 0x000001a037217810 */ /* 0x000fc60007ffe0ff */
[----:B------:R3:W5:Y:S01]  /*1310*/  @!P3 LDG.E R3, desc[UR8][R10.64] ;  /* 0x000000080a03b981 */ /* 0x000762000c1e1900 */
[----:B------:R-:W-:Y:S01]  /*1320*/  @!P1 IADD3 R17, PT, PT, R17, R19, RZ ;  /* 0x0000001311119210 */ /* 0x000fe20007ffe0ff */
[----:B0-----:R-:W-:Y:S02]  /*1330*/  @!P2 IMAD R2, R27, R14, RZ ;  /* 0x0000000e1b02a224 */ /* 0x001fe400078e02ff */
[----:B------:R0:W5:Y:S01]  /*1340*/  @!P4 LDG.E R5, desc[UR8][R8.64] ;  /* 0x000000080805c981 */ /* 0x000162000c1e1900 */
[----:B--2---:R-:W2:Y:S01]  /*1350*/  @!P0 LDC.64 R12, c[0x0][0x3f8] ;  /* 0x0000fe00ff0c8b82 */ /* 0x004ea20000000a00 */
[----:B------:R-:W-:Y:S02]  /*1360*/  ISETP.GE.U32.AND P3, PT, R33, UR12, PT ;  /* 0x0000000c21007c0c */ /* 0x000fe4000bf66070 */
[----:B------:R-:W-:-:S05]  /*1370*/  SHF.R.S32.HI R31, RZ, 0x1f, R33 ;  /* 0x0000001fff1f7819 */ /* 0x000fca0000011421 */
[----:B---3--:R-:W3:Y:S01]  /*1380*/  @!P1 LDC.64 R10, c[0x0][0x398] ;  /* 0x0000e600ff0a9b82 */ /* 0x008ee20000000a00 */
[----:B0-----:R-:W-:Y:S02]  /*1390*/  @!P2 MOV R8, R66 ;  /* 0x000000420008a202 */ /* 0x001fe40000000f00 */
[----:B------:R-:W-:Y:S02]  /*13a0*/  @!P2 MOV R9, R69 ;  /* 0x000000450009a202 */ /* 0x000fe40000000f00 */
[C---:B------:R-:W-:Y:S02]  /*13b0*/  @!P1 SHF.L.U32 R57, R16.reuse, 0x1, RZ ;  /* 0x0000000110399819 */ /* 0x040fe400000006ff */
[----:B------:R-:W-:Y:S01]  /*13c0*/  @!P1 SHF.L.U64.HI R16, R16, 0x1, R17 ;  /* 0x0000000110109819 */ /* 0x000fe20000010211 */
[----:B------:R-:W-:Y:S01]  /*13d0*/  @!P2 IMAD R17, R21, R15, R2 ;  /* 0x0000000f1511a224 */ /* 0x000fe200078e0202 */
[----:B------:R-:W-:Y:S01]  /*13e0*/  ISETP.GE.AND.EX P3, PT, R31, UR13, PT, P3 ;  /* 0x0000000d1f007c0c */ /* 0x000fe2000bf66330 */
[----:B------:R-:W-:Y:S01]  /*13f0*/  @!P2 IMAD.WIDE.U32 R14, R21, R14, R8 ;  /* 0x0000000e150ea225 */ /* 0x000fe200078e0008 */
[----:B------:R-:W0:Y:S01]  /*1400*/  @!P2 LDC.64 R18, c[0x0][0x3a0] ;  /* 0x0000e800ff12ab82 */ /* 0x000e220000000a00 */
[----:B-1----:R-:W-:-:S02]  /*1410*/  @!P1 IADD3 R20, P6, PT, R57, R6, RZ ;  /* 0x0000000639149210 */ /* 0x002fc40007fde0ff */
[----:B------:R-:W-:-:S05]  /*1420*/  MOV R6, RZ ;  /* 0x000000ff00067202 */ /* 0x000fca0000000f00 */
[----:B------:R-:W1:Y:S01]  /*1430*/  @!P2 LDC.64 R8, c[0x0][0x398] ;  /* 0x0000e600ff08ab82 */ /* 0x000e620000000a00 */
[----:B------:R-:W-:Y:S02]  /*1440*/  @!P1 IADD3.X R21, PT, PT, R16, R7, RZ, P6, !PT ;  /* 0x0000000710159210 */ /* 0x000fe400037fe4ff */
[----:B------:R-:W-:Y:S01]  /*1450*/  @!P2 IADD3 R7, PT, PT, R15, R17, RZ ;  /* 0x000000110f07a210 */ /* 0x000fe20007ffe0ff */
[----:B--2---:R-:W-:Y:S01]  /*1460*/  @!P0 IMAD R24, R23, R12, RZ ;  /* 0x0000000c17188224 */ /* 0x004fe200078e02ff */
[C---:B------:R-:W-:Y:S01]  /*1470*/  @!P2 SHF.L.U32 R29, R14.reuse, 0x1, RZ ;  /* 0x000000010e1da819 */ /* 0x040fe200000006ff */
[----:B------:R2:W5:Y:S01]  /*1480*/  @!P1 LDG.E R6, desc[UR8][R20.64] ;  /* 0x0000000814069981 */ /* 0x000562000c1e1900 */
[----:B------:R-:W-:Y:S02]  /*1490*/  @!P2 SHF.L.U64.HI R2, R14, 0x1, R7 ;  /* 0x000000010e02a819 */ /* 0x000fe40000010207 */
[----:B------:R-:W4:Y:S01]  /*14a0*/  @!P3 LDC.64 R14, c[0x0][0x3f8] ;  /* 0x0000fe00ff0ebb82 */ /* 0x000f220000000a00 */
[----:B---3--:R-:W-:Y:S01]  /*14b0*/  @!P1 IADD3 R56, P6, PT, R57, R10, RZ ;  /* 0x0000000a39389210 */ /* 0x008fe20007fde0ff */
[----:B------:R-:W-:Y:S01]  /*14c0*/  @!P0 IMAD R13, R25, R13, R24 ;  /* 0x0000000d190d8224 */ /* 0x000fe200078e0218 */
[----:B--2---:R-:W-:-:S02]  /*14d0*/  @!P0 MOV R20, R66 ;  /* 0x0000004200148202 */ /* 0x004fc40000000f00 */
[----:B------:R-:W-:Y:S02]  /*14e0*/  @!P0 MOV R21, R69 ;  /* 0x0000004500158202 */ /* 0x000fe40000000f00 */
[----:B------:R-:W-:Y:S02]  /*14f0*/  MOV R7, RZ ;  /* 0x000000ff00077202 */ /* 0x000fe40000000f00 */
[----:B------:R-:W-:Y:S01]  /*1500*/  @!P1 IADD3.X R57, PT, PT, R16, R11, RZ, P6, !PT ;  /* 0x0000000b10399210 */ /* 0x000fe200037fe4ff */
[----:B------:R-:W-:Y:S01]  /*1510*/  @!P0 IMAD.WIDE.U32 R20, R25, R12, R20 ;  /* 0x0000000c19148225 */ /* 0x000fe200078e0014 */
[----:B------:R-:W2:Y:S03]  /*1520*/  @!P0 LDC.64 R16, c[0x0][0x3a0] ;  /* 0x0000e800ff108b82 */ /* 0x000ea60000000a00 */
[----:B------:R3:W5:Y:S05]  /*1530*/  @!P1 LDG.E R7, desc[UR8][R56.64] ;  /* 0x0000000838079981 */ /* 0x00076a000c1e1900 */
[----:B------:R-:W2:Y:S01]  /*1540*/  LDC.64 R24, c[0x0][0x3b8] ;  /* 0x0000ee00ff187b82 */ /* 0x000ea20000000a00 */
[----:B-1----:R-:W-:-:S02]  /*1550*/  @!P2 IADD3 R28, P1, PT, R29, R8, RZ ;  /* 0x000000081d1ca210 */ /* 0x002fc40007f3e0ff */
[----:B------:R-:W-:-:S05]  /*1560*/  IADD3 R30, PT, PT, R55, 0x1c0, RZ ;  /* 0x000001c0371e7810 */ /* 0x000fca0007ffe0ff */
[----:B------:R-:W1:Y:S01]  /*1570*/  @!P0 LDC.64 R10, c[0x0][0x398] ;  /* 0x0000e600ff0a8b82 */ /* 0x000e620000000a00 */
[----:B0-----:R-:W-:Y:S02]  /*1580*/  @!P2 IADD3 R22, P6, PT, R29, R18, RZ ;  /* 0x000000121d16a210 */ /* 0x001fe40007fde0ff */
[----:B------:R-:W-:Y:S02]  /*1590*/  @!P2 IADD3.X R29, PT, PT, R2, R9, RZ, P1, !PT ;  /* 0x00000009021da210 */ /* 0x000fe40000ffe4ff */
[----:B------:R-:W-:Y:S02]  /*15a0*/  MOV R9, RZ ;  /* 0x000000ff00097202 */ /* 0x000fe40000000f00 */
[----:B------:R-:W-:Y:S02]  /*15b0*/  ISETP.GE.U32.AND P5, PT, R30, UR12, PT ;  /* 0x0000000c1e007c0c */ /* 0x000fe4000bfa6070 */
[----:B------:R-:W-:Y:S02]  /*15c0*/  SHF.R.S32.HI R27, RZ, 0x1f, R30 ;  /* 0x0000001fff1b7819 */ /* 0x000fe4000001141e */
[----:B---3--:R-:W-:Y:S01]  /*15d0*/  @!P0 IADD3 R57, PT, PT, R21, R13, RZ ;  /* 0x0000000d15398210 */ /* 0x008fe20007ffe0ff */
[----:B------:R0:W5:Y:S01]  /*15e0*/  @!P2 LDG.E R9, desc[UR8][R28.64] ;  /* 0x000000081c09a981 */ /* 0x000162000c1e1900 */
[----:B------:R-:W-:Y:S01]  /*15f0*/  ISETP.GE.AND.EX P5, PT, R27, UR13, PT, P5 ;  /* 0x0000000d1b007c0c */ /* 0x000fe2000bfa6350 */
[----:B------:R-:W3:Y:S01]  /*1600*/  @!P3 LDC.64 R12, c[0x0][0x3a0] ;  /* 0x0000e800ff0cbb82 */ /* 0x000ee20000000a00 */
[----:B------:R-:W-:-:S02]  /*1610*/  @!P2 IADD3.X R23, PT, PT, R2, R19, RZ, P6, !PT ;  /* 0x000000130217a210 */ /* 0x000fc400037fe4ff */
[C---:B------:R-:W-:Y:S02]  /*1620*/  @!P0 SHF.L.U32 R21, R20.reuse, 0x1, RZ ;  /* 0x0000000114158819 */ /* 0x040fe400000006ff */
[----:B------:R-:W-:Y:S01]  /*1630*/  @!P0 SHF.L.U64.HI R2, R20, 0x1, R57 ;  /* 0x0000000114028819 */ /* 0x000fe20000010239 */
[----:B----4-:R-:W-:Y:S01]  /*1640*/  @!P3 IMAD R20, R31, R14, RZ ;  /* 0x0000000e1f14b224 */ /* 0x010fe200078e02ff */
[----:B0-----:R-:W-:Y:S01]  /*1650*/  @!P3 MOV R28, R66 ;  /* 0x00000042001cb202 */ /* 0x001fe20000000f00 */
[----:B------:R-:W0:Y:S01]  /*1660*/  @!P3 LDC.64 R18, c[0x0][0x398] ;  /* 0x0000e600ff12bb82 */ /* 0x000e220000000a00 */
[----:B------:R-:W-:Y:S01]  /*1670*/  @!P3 MOV R29, R69 ;  /* 0x00000045001db202 */ /* 0x000fe20000000f00 */
[----:B------:R-:W-:Y:S01]  /*1680*/  @!P3 IMAD R31, R33, R15, R20 ;  /* 0x0000000f211fb224 */ /* 0x000fe200078e0214 */
[----:B------:R-:W-:Y:S02]  /*1690*/  IADD3 R55, PT, PT, R55, 0x1e0, RZ ;  /* 0x000001e037377810 */ /* 0x000fe40007ffe0ff */
[----:B------:R-:W-:Y:S01]  /*16a0*/  MOV R8, RZ ;  /* 0x000000ff00087202 */ /* 0x000fe20000000f00 */
[----:B------:R-:W-:Y:S01]  /*16b0*/  @!P3 IMAD.WIDE.U32 R32, R33, R14, R28 ;  /* 0x0000000e2120b225 */ /* 0x000fe200078e001c */
[----:B------:R-:W-:-:S02]  /*16c0*/  ISETP.GE.U32.AND P4, PT, R55, UR12, PT ;  /* 0x0000000c37007c0c */ /* 0x000fc4000bf86070 */
[----:B------:R-:W-:Y:S01]  /*16d0*/  SHF.R.S32.HI R59, RZ, 0x1f, R55 ;  /* 0x0000001fff3b7819 */ /* 0x000fe20000011437 */
[----:B--2---:R-:W-:Y:S01]  /*16e0*/  IMAD.WIDE R14, R54, 0x8, R24 ;  /* 0x00000008360e7825 */ /* 0x004fe200078e0218 */
[----:B------:R1:W5:Y:S01]  /*16f0*/  @!P2 LDG.E R8, desc[UR8][R22.64] ;  /* 0x000000081608a981 */ /* 0x000362000c1e1900 */
[----:B------:R-:W-:Y:S02]  /*1700*/  @!P0 IADD3 R16, P1, PT, R21, R16, RZ ;  /* 0x0000001015108210 */ /* 0x000fe40007f3e0ff */
[----:B------:R-:W-:Y:S02]  /*1710*/  ISETP.GE.AND.EX P4, PT, R59, UR13, PT, P4 ;  /* 0x0000000d3b007c0c */ /* 0x000fe4000bf86340 */
[----:B------:R-:W2:Y:S01]  /*1720*/  LDG.E.64 R14, desc[UR8][R14.64] ;  /* 0x000000080e0e7981 */ /* 0x000ea2000c1e1b00 */
[----:B-1----:R-:W-:Y:S02]  /*1730*/  @!P0 IADD3 R22, P2, PT, R21, R10, RZ ;  /* 0x0000000a15168210 */ /* 0x002fe40007f5e0ff */
[----:B------:R-:W1:Y:S01]  /*1740*/  @!P5 LDC.64 R20, c[0x0][0x3f8] ;  /* 0x0000fe00ff14db82 */ /* 0x000e620000000a00 */
[----:B------:R-:W-:-:S02]  /*1750*/  MOV R10, RZ ;  /* 0x000000ff000a7202 */ /* 0x000fc40000000f00 */
[C---:B------:R-:W-:Y:S02]  /*1760*/  @!P0 IADD3.X R17, PT, PT, R2.reuse, R17, RZ, P1, !PT ;  /* 0x0000001102118210 */ /* 0x040fe40000ffe4ff */
[----:B------:R-:W-:Y:S02]  /*1770*/  @!P0 IADD3.X R23, PT, PT, R2, R11, RZ, P2, !PT ;  /* 0x0000000b02178210 */ /* 0x000fe400017fe4ff */
[----:B------:R-:W-:Y:S01]  /*1780*/  @!P3 IADD3 R11, PT, PT, R33, R31, RZ ;  /* 0x0000001f210bb210 */ /* 0x000fe20007ffe0ff */
[----:B------:R4:W5:Y:S01]  /*1790*/  @!P0 LDG.E R10, desc[UR8][R16.64] ;  /* 0x00000008100a8981 */ /* 0x000962000c1e1900 */
[C---:B------:R-:W-:Y:S01]  /*17a0*/  @!P3 SHF.L.U32 R33, R32.reuse, 0x1, RZ ;  /* 0x000000012021b819 */ /* 0x040fe200000006ff */
[----:B------:R-:W1:Y:S01]  /*17b0*/  @!P4 LDC.64 R24, c[0x0][0x398] ;  /* 0x0000e600ff18cb82 */ /* 0x000e620000000a00 */
[----:B------:R-:W-:Y:S02]  /*17c0*/  @!P3 SHF.L.U64.HI R2, R32, 0x1, R11 ;  /* 0x000000012002b819 */ /* 0x000fe4000001020b */
[----:B------:R-:W-:-:S05]  /*17d0*/  ISETP.NE.AND P1, PT, RZ, UR4, PT ;  /* 0x00000004ff007c0c */ /* 0x000fca000bf25270 */
[----:B----4-:R-:W4:Y:S01]  /*17e0*/  @!P4 LDC.64 R16, c[0x0][0x3f8] ;  /* 0x0000fe00ff10cb82 */ /* 0x010f220000000a00 */
[----:B------:R-:W-:Y:S02]  /*17f0*/  MOV R11, RZ ;  /* 0x000000ff000b7202 */ /* 0x000fe40000000f00 */
[C---:B0-----:R-:W-:Y:S02]  /*1800*/  @!P3 IADD3 R32, P6, PT, R33.reuse, R18, RZ ;  /* 0x000000122120b210 */ /* 0x041fe40007fde0ff */
[----:B---3--:R-:W-:Y:S01]  /*1810*/  @!P3 IADD3 R56, P2, PT, R33, R12, RZ ;  /* 0x0000000c2138b210 */ /* 0x008fe20007f5e0ff */
[----:B-1----:R-:W-:Y:S01]  /*1820*/  @!P5 IMAD R27, R27, R20, RZ ;  /* 0x000000141b1bd224 */ /* 0x002fe200078e02ff */
[----:B------:R0:W5:Y:S01]  /*1830*/  @!P0 LDG.E R11, desc[UR8][R22.64] ;  /* 0x00000008160b8981 */ /* 0x000162000c1e1900 */
[----:B------:R-:W-:Y:S01]  /*1840*/  @!P3 IADD3.X R33, PT, PT, R2, R19, RZ, P6, !PT ;  /* 0x000000130221b210 */ /* 0x000fe200037fe4ff */
[----:B------:R-:W1:Y:S01]  /*1850*/  @P1 LDC.64 R28, c[0x0][0x3b0] ;  /* 0x0000ec00ff1c1b82 */ /* 0x000e620000000a00 */
[----:B------:R-:W-:Y:S01]  /*1860*/  @!P5 IMAD R61, R30, R21, R27 ;  /* 0x000000151e3dd224 */ /* 0x000fe200078e021b */
[----:B------:R-:W-:-:S02]  /*1870*/  @!P3 IADD3.X R57, PT, PT, R2, R13, RZ, P2, !PT ;  /* 0x0000000d0239b210 */ /* 0x000fc400017fe4ff */
[----:B0-----:R-:W-:-:S04]  /*1880*/  @!P5 MOV R22, R66 ;  /* 0x000000420016d202 */ /* 0x001fc80000000f00 */
[----:B------:R-:W0:Y:S01]  /*1890*/  @!P5 LDC.64 R18, c[0x0][0x3a0] ;  /* 0x0000e800ff12db82 */ /* 0x000e220000000a00 */
[----:B------:R-:W-:Y:S02]  /*18a0*/  @!P5 MOV R23, R69 ;  /* 0x000000450017d202 */ /* 0x000fe40000000f00 */
[----:B------:R-:W-:Y:S01]  /*18b0*/  CS2R R12, SRZ ;  /* 0x00000000000c7805 */ /* 0x000fe2000001ff00 */
[----:B------:R-:W-:-:S04]  /*18c0*/  @!P5 IMAD.WIDE.U32 R30, R30, R20, R22 ;  /* 0x000000141e1ed225 */ /* 0x000fc800078e0016 */
[----:B------:R-:W3:Y:S01]  /*18d0*/  LDC.64 R26, c[0x0][0x3a8] ;  /* 0x0000ea00ff1a7b82 */ /* 0x000ee20000000a00 */
[----:B------:R4:W5:Y:S01]  /*18e0*/  @!P3 LDG.E R12, desc[UR8][R56.64] ;  /* 0x00000008380cb981 */ /* 0x000962000c1e1900 */
[----:B------:R-:W-:-:S03]  /*18f0*/  @!P5 IADD3 R31, PT, PT, R31, R61, RZ ;  /* 0x0000003d1f1fd210 */ /* 0x000fc60007ffe0ff */
[----:B------:R4:W5:Y:S03]  /*1900*/  @!P3 LDG.E R13, desc[UR8][R32.64] ;  /* 0x00000008200db981 */ /* 0x000966000c1e1900 */
[----:B------:R-:W3:Y:S08]  /*1910*/  @!P5 LDC.64 R20, c[0x0][0x398] ;  /* 0x0000e600ff14db82 */ /* 0x000ef00000000a00 */
[----:B------:R-:W3:Y:S01]  /*1920*/  @!P4 LDC.64 R22, c[0x0][0x3a0] ;  /* 0x0000e800ff16cb82 */ /* 0x000ee20000000a00 */
[----:B----4-:R-:W-:Y:S01]  /*1930*/  @!P4 IMAD R56, R59, R16, RZ ;  /* 0x000000103b38c224 */ /* 0x010fe200078e02ff */
[----:B------:R-:W-:-:S02]  /*1940*/  @!P5 SHF.L.U32 R59, R30, 0x1, RZ ;  /* 0x000000011e3bd819 */ /* 0x000fc400000006ff */
[----:B------:R-:W-:Y:S02]  /*1950*/  @!P5 SHF.L.U64.HI R32, R30, 0x1, R31 ;  /* 0x000000011e20d819 */ /* 0x000fe4000001021f */
[----:B------:R-:W-:Y:S02]  /*1960*/  @!P4 MOV R30, R66 ;  /* 0x00000042001ec202 */ /* 0x000fe40000000f00 */
[----:B------:R-:W-:Y:S01]  /*1970*/  @!P4 MOV R31, R69 ;  /* 0x00000045001fc202 */ /* 0x000fe20000000f00 */
[C---:B------:R-:W-:Y:S01]  /*1980*/  @!P4 IMAD R57, R55.reuse, R17, R56 ;  /* 0x000000113739c224 */ /* 0x040fe200078e0238 */
[----:B------:R-:W-:Y:S01]  /*1990*/  LOP3.LUT R2, R52, 0xffff, RZ, 0xc0, !PT ;  /* 0x0000ffff34027812 */ /* 0x000fe200078ec0ff */
[----:B------:R-:W-:Y:S01]  /*19a0*/  @!P4 IMAD.WIDE.U32 R16, R55, R16, R30 ;  /* 0x000000103710c225 */ /* 0x000fe200078e001e */
[----:B0-----:R-:W-:-:S03]  /*19b0*/  @!P5 IADD3 R18, P0, PT, R59, R18, RZ ;  /* 0x000000123b12d210 */ /* 0x001fc60007f1e0ff */
[----:B------:R-:W-:Y:S01]  /*19c0*/  IMAD R33, R63, 0x2a, R2 ;  /* 0x0000002a3f217824 */ /* 0x000fe200078e0202 */
[----:B------:R-:W-:Y:S02]  /*19d0*/  @!P4 IADD3 R57, PT, PT, R17, R57, RZ ;  /* 0x000000391139c210 */ /* 0x000fe40007ffe0ff */
[----:B------:R-:W-:Y:S01]  /*19e0*/  @!P4 SHF.L.U32 R17, R16, 0x1, RZ ;  /* 0x000000011011c819 */ /* 0x000fe200000006ff */
[----:B-1----:R-:W-:Y:S01]  /*19f0*/  @P1 IMAD.WIDE R28, R33, 0x2, R28 ;  /* 0x00000002211c1825 */ /* 0x002fe200078e021c */
[----:B------:R-:W-:Y:S02]  /*1a00*/  @!P5 IADD3.X R19, PT, PT, R32, R19, RZ, P0, !PT ;  /* 0x000000132013d210 */ /* 0x000fe400007fe4ff */
[----:B---3--:R-:W-:Y:S01]  /*1a10*/  @!P5 IADD3 R20, P0, PT, R59, R20, RZ ;  /* 0x000000143b14d210 */ /* 0x008fe20007f1e0ff */
[----:B------:R-:W-:Y:S01]  /*1a20*/  IMAD.WIDE R26, R33, 0x2, R26 ;  /* 0x00000002211a7825 */ /* 0x000fe200078e021a */
[----:B------:R-:W-:Y:S02]  /*1a30*/  @!P4 SHF.L.U64.HI R16, R16, 0x1, R57 ;  /* 0x000000011010c819 */ /* 0x000fe40000010239 */
[----:B------:R-:W-:-:S02]  /*1a40*/  @!P4 IADD3 R22, P2, PT, R17, R22, RZ ;  /* 0x000000161116c210 */ /* 0x000fc40007f5e0ff */
[----:B------:R-:W-:Y:S02]  /*1a50*/  @!P4 IADD3 R24, P3, PT, R17, R24, RZ ;  /* 0x000000181118c210 */ /* 0x000fe40007f7e0ff */
[----:B------:R-:W-:Y:S02]  /*1a60*/  CS2R R56, SRZ ;  /* 0x0000000000387805 */ /* 0x000fe4000001ff00 */
[----:B------:R-:W-:Y:S01]  /*1a70*/  MOV R55, RZ ;  /* 0x000000ff00377202 */ /* 0x000fe20000000f00 */
[----:B------:R-:W3:Y:S01]  /*1a80*/  @P1 LDG.E.U16 R31, desc[UR8][R28.64] ;  /* 0x000000081c1f1981 */ /* 0x000ee2000c1e1500 */
[----:B------:R-:W-:Y:S02]  /*1a90*/  MOV R58, RZ ;  /* 0x000000ff003a7202 */ /* 0x000fe40000000f00 */
[----:B------:R-:W-:Y:S01]  /*1aa0*/  @!P5 IADD3.X R21, PT, PT, R32, R21, RZ, P0, !PT ;  /* 0x000000152015d210 */ /* 0x000fe200007fe4ff */
[----:B------:R-:W4:Y:S01]  /*1ab0*/  @P1 LDG.E.U16 R30, desc[UR8][R28.64+0x2] ;  /* 0x000002081c1e1981 */ /* 0x000f22000c1e1500 */
[----:B------:R-:W-:-:S02]  /*1ac0*/  @!P4 IADD3.X R23, PT, PT, R16, R23, RZ, P2, !PT ;  /* 0x000000171017c210 */ /* 0x000fc400017fe4ff */
[----:B------:R-:W-:Y:S01]  /*1ad0*/  @!P4 IADD3.X R25, PT, PT, R16, R25, RZ, P3, !PT ;  /* 0x000000191019c210 */ /* 0x000fe20001ffe4ff */
[----:B------:R-:W4:Y:S04]  /*1ae0*/  LDG.E.U16 R59, desc[UR8][R26.64] ;  /* 0x000000081a3b7981 */ /* 0x000f28000c1e1500 */
[----:B------:R-:W4:Y:S04]  /*1af0*/  LDG.E.U16 R17, desc[UR8][R26.64+0x2] ;  /* 0x000002081a117981 */ /* 0x000f28000c1e1500 */
[----:B------:R0:W5:Y:S04]  /*1b00*/  @!P5 LDG.E R55, desc[UR8][R18.64] ;  /* 0x000000081237d981 */ /* 0x000168000c1e1900 */
        /* <DEDUP_REMOVED lines=12> */
[----:B---3--:R-:W-:Y:S02]  /*1bd0*/  @P1 SHF.L.U32 R64, R31, 0x10, RZ ;  /* 0x000000101f401819 */ /* 0x008fe400000006ff */
[----:B----4-:R-:W-:Y:S02]  /*1be0*/  @P1 SHF.L.U32 R62, R30, 0x10, RZ ;  /* 0x000000101e3e1819 */ /* 0x010fe400000006ff */
[----:B------:R-:W-:Y:S02]  /*1bf0*/  SHF.L.U32 R59, R59, 0x10, RZ ;  /* 0x000000103b3b7819 */ /* 0x000fe400000006ff */
[----:B------:R-:W-:Y:S01]  /*1c00*/  SHF.L.U32 R15, R17, 0x10, RZ ;  /* 0x00000010110f7819 */ /* 0x000fe200000006ff */
        /* <DEDUP_REMOVED lines=19> */
[----:B------:R-:W-:Y:S01]  /*1d40*/  FMUL.FTZ R25, R26, R61 ;  /* 0x0000003d1a197220 */ /* 0x000fe20000410000 */
[----:B------:R-:W-:Y:S01]  /*1d50*/  FADD.FTZ R17, RZ, R18 ;  /* 0x00000012ff117221 */ /* 0x000fe20000010000 */
[----:B------:R-:W-:Y:S01]  /*1d60*/  FMUL.FTZ R20, R59, R22 ;  /* 0x000000163b147220 */ /* 0x000fe20000410000 */
[----:B------:R-:W-:-:S02]  /*1d70*/  HADD2.F32 R23, -RZ, R48.H1_H1 ;  /* 0x30000030ff177230 */ /* 0x000fc40000004100 */
[C---:B------:R-:W-:Y:S01]  /*1d80*/  FFMA.FTZ R18, R22.reuse, R25, R27 ;  /* 0x0000001916127223 */ /* 0x040fe2000001001b */
[----:B------:R-:W-:Y:S01]  /*1d90*/  FADD.FTZ R17, R22, R17 ;  /* 0x0000001116117221 */ /* 0x000fe20000010000 */
[----:B------:R-:W-:Y:S01]  /*1da0*/  FADD.FTZ R27, R21, R20 ;  /* 0x00000014151b7221 */ /* 0x000fe20000010000 */
[----:B------:R-:W-:Y:S01]  /*1db0*/  FFMA.FTZ R24, R25, R20, R24 ;  /* 0x0000001419187223 */ /* 0x000fe20000010018 */
[----:B------:R-:W-:Y:S01]  /*1dc0*/  FADD.FTZ R22, -R14, R23 ;  /* 0x000000170e167221 */ /* 0x000fe20000010100 */
[----:B------:R-:W-:Y:S02]  /*1dd0*/  HADD2.F32 R20, -RZ, R47.H1_H1 ;  /* 0x3000002fff147230 */ /* 0x000fe40000004100 */
[----:B------:R-:W-:Y:S01]  /*1de0*/  FADD.FTZ R23, RZ, R16 ;  /* 0x00000010ff177221 */ /* 0x000fe20000010000 */
[----:B------:R-:W-:Y:S01]  /*1df0*/  FFMA.FTZ R21, R16, R19, RZ ;  /* 0x0000001310157223 */ /* 0x000fe200000100ff */
[----:B------:R-:W-:Y:S01]  /*1e00*/  FMUL.FTZ R19, R22, R61 ;  /* 0x0000003d16137220 */ /* 0x000fe20000410000 */
[----:B------:R-:W-:-:S02]  /*1e10*/  HADD2.F32 R25, -RZ, R46.H0_H0 ;  /* 0x2000002eff197230 */ /* 0x000fc40000004100 */
[----:B------:R-:W-:Y:S01]  /*1e20*/  FMUL.FTZ R22, R15, R20 ;  /* 0x000000140f167220 */ /* 0x000fe20000410000 */
[C---:B------:R-:W-:Y:S01]  /*1e30*/  FADD.FTZ R16, R20.reuse, R23 ;  /* 0x0000001714107221 */ /* 0x040fe20000010000 */
[----:B------:R-:W-:Y:S02]  /*1e40*/  HADD2.F32 R23, -RZ, R46.H1_H1 ;  /* 0x3000002eff177230 */ /* 0x000fe40000004100 */
[----:B------:R-:W-:Y:S01]  /*1e50*/  FFMA.FTZ R21, R20, R19, R21 ;  /* 0x0000001314157223 */ /* 0x000fe20000010015 */
[----:B------:R-:W-:Y:S01]  /*1e60*/  FADD.FTZ R27, R22, R27 ;  /* 0x0000001b161b7221 */ /* 0x000fe20000010000 */
[----:B------:R-:W-:Y:S01]  /*1e70*/  FFMA.FTZ R24, R19, R22, R24 ;  /* 0x0000001613187223 */ /* 0x000fe20000010018 */
[C---:B------:R-:W-:Y:S01]  /*1e80*/  FADD.FTZ R22, -R14.reuse, R25 ;  /* 0x000000190e167221 */ /* 0x040fe20000010100 */
[--C-:B------:R-:W-:Y:S02]  /*1e90*/  HADD2.F32 R19, -RZ, R45.reuse.H0_H0 ;  /* 0x2000002dff137230 */ /* 0x100fe40000004100 */
[----:B------:R-:W-:Y:S01]  /*1ea0*/  FADD.FTZ R26, -R14, R23 ;  /* 0x000000170e1a7221 */ /* 0x000fe20000010100 */
[----:B------:R-:W-:-:S02]  /*1eb0*/  HADD2.F32 R20, -RZ, R45.H1_H1 ;  /* 0x3000002dff147230 */ /* 0x000fc40000004100 */
        /* <DEDUP_REMOVED lines=9> */
[----:B------:R-:W-:Y:S01]  /*1f50*/  FFMA.FTZ R23, R23, R28, R24 ;  /* 0x0000001c17177223 */ /* 0x000fe20000010018 */
[----:B------:R-:W-:Y:S01]  /*1f60*/  FADD.FTZ R20, R27, R28 ;  /* 0x0000001c1b147221 */ /* 0x000fe20000010000 */
[----:B------:R-:W-:Y:S01]  /*1f70*/  FADD.FTZ R24, -R14, R25 ;  /* 0x000000190e187221 */ /* 0x000fe20000010100 */
[----:B------:R-:W-:-:S02]  /*1f80*/  HADD2.F32 R21, -RZ, R43.H0_H0 ;  /* 0x2000002bff157230 */ /* 0x000fc40000004100 */
[----:B------:R-:W-:Y:S01]  /*1f90*/  FFMA.FTZ R23, R26, R19, R23 ;  /* 0x000000131a177223 */ /* 0x000fe20000010017 */
[----:B------:R-:W-:Y:S01]  /*1fa0*/  FADD.FTZ R20, R19, R20 ;  /* 0x0000001413147221 */ /* 0x000fe20000010000 */
[----:B------:R-:W-:Y:S01]  /*1fb0*/  FMUL.FTZ R24, R24, R61 ;  /* 0x0000003d18187220 */ /* 0x000fe20000410000 */
[----:B------:R-:W-:Y:S02]  /*1fc0*/  HADD2.F32 R19, -RZ, R44.H1_H1 ;  /* 0x3000002cff137230 */ /* 0x000fe40000004100 */
[----:B------:R-:W-:Y:S01]  /*1fd0*/  FMUL.FTZ R25, R59, R21 ;  /* 0x000000153b197220 */ /* 0x000fe20000410000 */
[----:B------:R-:W-:Y:S01]  /*1fe0*/  FADD.FTZ R22, R22, R21 ;  /* 0x0000001516167221 */ /* 0x000fe20000010000 */
[----:B------:R-:W-:Y:S02]  /*1ff0*/  HADD2.F32 R29, -RZ, R42.H0_H0 ;  /* 0x2000002aff1d7230 */ /* 0x000fe40000004100 */
[----:B------:R-:W-:Y:S01]  /*2000*/  FFMA.FTZ R21, R21, R24, R18 ;  /* 0x0000001815157223 */ /* 0x000fe20000010012 */
[----:B------:R-:W-:Y:S01]  /*2010*/  FADD.FTZ R26, R20, R25 ;  /* 0x00000019141a7221 */ /* 0x000fe20000010000 */
[----:B------:R-:W-:-:S02]  /*2020*/  HADD2.F32 R18, -RZ, R43.H1_H1 ;  /* 0x3000002bff127230 */ /* 0x000fc40000004100 */
[C---:B------:R-:W-:Y:S01]  /*2030*/  FADD.FTZ R20, -R14.reuse, R19 ;  /* 0x000000130e147221 */ /* 0x040fe20000010100 */
[----:B------:R-:W-:Y:S01]  /*2040*/  FADD.FTZ R28, -R14, R29 ;  /* 0x0000001d0e1c7221 */ /* 0x000fe20000010100 */
[----:B------:R-:W-:Y:S01]  /*2050*/  FFMA.FTZ R27, R24, R25, R23 ;  /* 0x00000019181b7223 */ /* 0x000fe20000010017 */
[----:B------:R-:W-:Y:S02]  /*2060*/  HADD2.F32 R29, -RZ, R42.H1_H1 ;  /* 0x3000002aff1d7230 */ /* 0x000fe40000004100 */
[-C--:B------:R-:W-:Y:S01]  /*2070*/  FMUL.FTZ R20, R20, R61.reuse ;  /* 0x0000003d14147220 */ /* 0x080fe20000410000 */
[----:B------:R-:W-:Y:S01]  /*2080*/  FMUL.FTZ R25, R15, R18 ;  /* 0x000000120f197220 */ /* 0x000fe20000410000 */
[--C-:B------:R-:W-:Y:S02]  /*2090*/  HADD2.F32 R24, -RZ, R41.reuse.H0_H0 ;  /* 0x20000029ff187230 */ /* 0x100fe40000004100 */
[----:B------:R-:W-:Y:S01]  /*20a0*/  FMUL.FTZ R28, R28, R61 ;  /* 0x0000003d1c1c7220 */ /* 0x000fe20000410000 */
[----:B------:R-:W-:Y:S01]  /*20b0*/  FFMA.FTZ R23, R18, R20, R17 ;  /* 0x0000001412177223 */ /* 0x000fe20000010011 */
[----:B------:R-:W-:Y:S01]  /*20c0*/  FFMA.FTZ R27, R20, R25, R27 ;  /* 0x00000019141b7223 */ /* 0x000fe2000001001b */
[----:B------:R-:W-:Y:S01]  /*20d0*/  FADD.FTZ R20, -R14, R29 ;  /* 0x0000001d0e147221 */ /* 0x000fe20000010100 */
[----:B------:R-:W-:Y:S01]  /*20e0*/  FADD.FTZ R19, R16, R18 ;  /* 0x0000001210137221 */ /* 0x000fe20000010000 */
[----:B------:R-:W-:Y:S01]  /*20f0*/  FFMA.FTZ R17, R24, R28, R21 ;  /* 0x0000001c18117223 */ /* 0x000fe20000010015 */
[----:B------:R-:W-:Y:S01]  /*2100*/  FMUL.FTZ R21, R59, R24 ;  /* 0x000000183b157220 */ /* 0x000fe20000410000 */
[----:B------:R-:W-:Y:S01]  /*2110*/  FADD.FTZ R26, R25, R26 ;  /* 0x0000001a191a7221 */ /* 0x000fe20000010000 */
[----:B------:R-:W-:-:S02]  /*2120*/  HADD2.F32 R18, -RZ, R41.H1_H1 ;  /* 0x30000029ff127230 */ /* 0x000fc40000004100 */
[----:B------:R-:W-:Y:S01]  /*2130*/  FMUL.FTZ R20, R20, R61 ;  /* 0x0000003d14147220 */ /* 0x000fe20000410000 */
[--C-:B------:R-:W-:Y:S02]  /*2140*/  HADD2.F32 R25, -RZ, R40.reuse.H0_H0 ;  /* 0x20000028ff197230 */ /* 0x100fe40000004100 */
[----:B------:R-:W-:Y:S01]  /*2150*/  FADD.FTZ R26, R26, R21 ;  /* 0x000000151a1a7221 */ /* 0x000fe20000010000 */
[----:B------:R-:W-:Y:S02]  /*2160*/  HADD2.F32 R29, -RZ, R40.H1_H1 ;  /* 0x30000028ff1d7230 */ /* 0x000fe40000004100 */
[----:B------:R-:W-:Y:S01]  /*2170*/  FFMA.FTZ R27, R28, R21, R27 ;  /* 0x000000151c1b7223 */ /* 0x000fe2000001001b */
[----:B------:R-:W-:Y:S01]  /*2180*/  FMUL.FTZ R21, R15, R18 ;  /* 0x000000120f157220 */ /* 0x000fe20000410000 */
[----:B------:R-:W-:Y:S01]  /*2190*/  FADD.FTZ R16, R22, R24 ;  /* 0x0000001816107221 */ /* 0x000fe20000010000 */
[----:B------:R-:W-:Y:S01]  /*21a0*/  FADD.FTZ R19, R19, R18 ;  /* 0x0000001213137221 */ /* 0x000fe20000010000 */
[----:B------:R-:W-:Y:S01]  /*21b0*/  FFMA.FTZ R23, R18, R20, R23 ;  /* 0x0000001412177223 */ /* 0x000fe20000010017 */
[----:B------:R-:W-:Y:S01]  /*21c0*/  FADD.FTZ R22, -R14, R25 ;  /* 0x000000190e167221 */ /* 0x000fe20000010100 */
[----:B------:R-:W-:-:S02]  /*21d0*/  HADD2.F32 R18, -RZ, R39.H0_H0 ;  /* 0x20000027ff127230 */ /* 0x000fc40000004100 */
[----:B------:R-:W-:Y:S01]  /*21e0*/  FADD.FTZ R24, -R14, R29 ;  /* 0x0000001d0e187221 */ /* 0x000fe20000010100 */
[----:B------:R-:W-:Y:S01]  /*21f0*/  FFMA.FTZ R27, R20, R21, R27 ;  /* 0x00000015141b7223 */ /* 0x000fe2000001001b */
[----:B------:R-:W-:Y:S02]  /*2200*/  HADD2.F32 R20, -RZ, R39.H1_H1 ;  /* 0x30000027ff147230 */ /* 0x000fe40000004100 */
[-C--:B------:R-:W-:Y:S01]  /*2210*/  FMUL.FTZ R22, R22, R61.reuse ;  /* 0x0000003d16167220 */ /* 0x080fe20000410000 */
[----:B------:R-:W-:Y:S01]  /*2220*/  FADD.FTZ R26, R21, R26 ;  /* 0x0000001a151a7221 */ /* 0x000fe20000010000 */
        /* <DEDUP_REMOVED lines=12> */
[----:B------:R-:W-:Y:S01]  /*22f0*/  FADD.FTZ R26, R19, R26 ;  /* 0x0000001a131a7221 */ /* 0x000fe20000010000 */
[----:B------:R-:W-:Y:S01]  /*2300*/  FFMA.FTZ R27, R24, R19, R27 ;  /* 0x00000013181b7223 */ /* 0x000fe2000001001b */
[----:B------:R-:W-:Y:S02]  /*2310*/  HADD2.F32 R19, -RZ, R38.H1_H1 ;  /* 0x30000026ff137230 */ /* 0x000fe40000004100 */
[----:B------:R-:W-:Y:S01]  /*2320*/  FMUL.FTZ R20, R20, R61 ;  /* 0x0000003d14147220 */ /* 0x000fe20000410000 */
[----:B------:R-:W-:Y:S01]  /*2330*/  FMUL.FTZ R23, R59, R18 ;  /* 0x000000123b177220 */ /* 0x000fe20000410000 */
[----:B------:R-:W-:Y:S02]  /*2340*/  HADD2.F32 R29, -RZ, R36.H0_H0 ;  /* 0x20000024ff1d7230 */ /* 0x000fe40000004100 */
[----:B------:R-:W-:Y:S01]  /*2350*/  FADD.FTZ R21, R21, R18 ;  /* 0x0000001215157221 */ /* 0x000fe20000010000 */
[----:B------:R-:W-:Y:S01]  /*2360*/  FFMA.FTZ R25, R18, R20, R25 ;  /* 0x0000001412197223 */ /* 0x000fe20000010019 */
[----:B------:R-:W-:Y:S01]  /*2370*/  FFMA.FTZ R27, R20, R23, R27 ;  /* 0x00000017141b7223 */ /* 0x000fe2000001001b */
[----:B------:R-:W-:Y:S01]  /*2380*/  FADD.FTZ R20, -R14, R19 ;  /* 0x000000130e147221 */ /* 0x000fe20000010100 */
[----:B------:R-:W-:-:S02]  /*2390*/  HADD2.F32 R18, -RZ, R37.H1_H1 ;  /* 0x30000025ff127230 */ /* 0x000fc40000004100 */
[----:B------:R-:W-:Y:S01]  /*23a0*/  FADD.FTZ R22, -R14, R29 ;  /* 0x0000001d0e167221 */ /* 0x000fe20000010100 */
[--C-:B------:R-:W-:Y:S02]  /*23b0*/  HADD2.F32 R24, -RZ, R35.reuse.H0_H0 ;  /* 0x20000023ff187230 */ /* 0x100fe40000004100 */
[-C--:B------:R-:W-:Y:S01]  /*23c0*/  FMUL.FTZ R20, R20, R61.reuse ;  /* 0x0000003d14147220 */ /* 0x080fe20000410000 */
[----:B------:R-:W-:Y:S02]  /*23d0*/  HADD2.F32 R29, -RZ, R36.H1_H1 ;  /* 0x30000024ff1d7230 */ /* 0x000fe40000004100 */
[----:B------:R-:W-:Y:S01]  /*23e0*/  FADD.FTZ R26, R26, R23 ;  /* 0x000000171a1a7221 */ /* 0x000fe20000010000 */
[----:B------:R-:W-:Y:S01]  /*23f0*/  FMUL.FTZ R28, R22, R61 ;  /* 0x0000003d161c7220 */ /* 0x000fe20000410000 */
[----:B------:R-:W-:Y:S01]  /*2400*/  FMUL.FTZ R23, R15, R18 ;  /* 0x000000120f177220 */ /* 0x000fe20000410000 */
[----:B------:R-:W-:Y:S01]  /*2410*/  FADD.FTZ R19, R16, R18 ;  /* 0x0000001210137221 */ /* 0x000fe20000010000 */
[----:B------:R-:W-:Y:S01]  /*2420*/  FFMA.FTZ R22, R18, R20, R17 ;  /* 0x0000001412167223 */ /* 0x000fe20000010011 */
[----:B------:R-:W-:Y:S01]  /*2430*/  FADD.FTZ R16, R21, R24 ;  /* 0x0000001815107221 */ /* 0x000fe20000010000 */
[----:B------:R-:W-:Y:S01]  /*2440*/  FADD.FTZ R18, -R14, R29 ;  /* 0x0000001d0e127221 */ /* 0x000fe20000010100 */
[----:B------:R-:W-:Y:S01]  /*2450*/  FFMA.FTZ R17, R24, R28, R25 ;  /* 0x0000001c18117223 */ /* 0x000fe20000010019 */
[----:B------:R-:W-:-:S02]  /*2460*/  HADD2.F32 R21, -RZ, R35.H1_H1 ;  /* 0x30000023ff157230 */ /* 0x000fc40000004100 */
[----:B------:R-:W-:Y:S01]  /*2470*/  FMUL.FTZ R25, R59, R24 ;  /* 0x000000183b197220 */ /* 0x000fe20000410000 */
[----:B------:R-:W-:Y:S01]  /*2480*/  FADD.FTZ R26, R23, R26 ;  /* 0x0000001a171a7221 */ /* 0x000fe20000010000 */
[----:B------:R-:W-:Y:S01]  /*2490*/  FFMA.FTZ R27, R20, R23, R27 ;  /* 0x00000017141b7223 */ /* 0x000fe2000001001b */
[----:B------:R-:W-:Y:S01]  /*24a0*/  FMUL.FTZ R18, R18, R61 ;  /* 0x0000003d12127220 */ /* 0x000fe20000410000 */
[----:B------:R-:W-:Y:S01]  /*24b0*/  FMUL.FTZ R23, R15, R21 ;  /* 0x000000150f177220 */ /* 0x000fe20000410000 */
[----:B------:R-:W-:Y:S01]  /*24c0*/  FADD.FTZ R26, R26, R25 ;  /* 0x000000191a1a7221 */ /* 0x000fe20000010000 */
[----:B------:R-:W-:Y:S01]  /*24d0*/  FFMA.FTZ R27, R28, R25, R27 ;  /* 0x000000191c1b7223 */ /* 0x000fe2000001001b */
[--C-:B------:R-:W-:Y:S02]  /*24e0*/  HADD2.F32 R25, -RZ, R34.reuse.H0_H0 ;  /* 0x20000022ff197230 */ /* 0x100fe40000004100 */
[----:B------:R-:W-:Y:S01]  /*24f0*/  FADD.FTZ R19, R19, R21 ;  /* 0x0000001513137221 */ /* 0x000fe20000010000 */
[----:B------:R-:W-:Y:S01]  /*2500*/  FFMA.FTZ R22, R21, R18, R22 ;  /* 0x0000001215167223 */ /* 0x000fe20000010016 */
[----:B------:R-:W-:-:S02]  /*2510*/  HADD2.F32 R21, -RZ, R34.H1_H1 ;  /* 0x30000022ff157230 */ /* 0x000fc40000004100 */
[----:B------:R-:W-:Y:S01]  /*2520*/  FFMA.FTZ R27, R18, R23, R27 ;  /* 0x00000017121b7223 */ /* 0x000fe2000001001b */
[--C-:B------:R-:W-:Y:S02]  /*2530*/  HADD2.F32 R18, -RZ, R3.reuse.H0_H0 ;  /* 0x20000003ff127230 */ /* 0x100fe40000004100 */
[C---:B------:R-:W-:Y:S01]  /*2540*/  FADD.FTZ R20, -R14.reuse, R25 ;  /* 0x000000190e147221 */ /* 0x040fe20000010100 */
[----:B------:R-:W-:Y:S02]  /*2550*/  HADD2.F32 R31, -RZ, R4.H0_H0 ;  /* 0x20000004ff1f7230 */ /* 0x000fe40000004100 */
[----:B------:R-:W-:Y:S01]  /*2560*/  FADD.FTZ R24, -R14, R21 ;  /* 0x000000150e187221 */ /* 0x000fe20000010100 */
[----:B------:R-:W-:Y:S02]  /*2570*/  HADD2.F32 R21, -RZ, R3.H1_H1 ;  /* 0x30000003ff157230 */ /* 0x000fe40000004100 */
[-C--:B------:R-:W-:Y:S01]  /*2580*/  FMUL.FTZ R20, R20, R61.reuse ;  /* 0x0000003d14147220 */ /* 0x080fe20000410000 */
[----:B------:R-:W-:Y:S01]  /*2590*/  FMUL.FTZ R29, R59, R18 ;  /* 0x000000123b1d7220 */ /* 0x000fe20000410000 */
[----:B------:R-:W-:Y:S01]  /*25a0*/  FMUL.FTZ R24, R24, R61 ;  /* 0x0000003d18187220 */ /* 0x000fe20000410000 */
[----:B------:R-:W-:Y:S01]  /*25b0*/  FADD.FTZ R26, R23, R26 ;  /* 0x0000001a171a7221 */ /* 0x000fe20000010000 */
        /* <DEDUP_REMOVED lines=8> */
[----:B------:R-:W-:-:S02]  /*2640*/  HADD2.F32 R18, -RZ, R5.H0_H0 ;  /* 0x20000005ff127230 */ /* 0x000fc40000004100 */
[----:B------:R-:W-:Y:S01]  /*2650*/  FMUL.FTZ R20, R20, R61 ;  /* 0x0000003d14147220 */ /* 0x000fe20000410000 */
[----:B------:R-:W-:Y:S02]  /*2660*/  HADD2.F32 R19, -RZ, R4.H1_H1 ;  /* 0x30000004ff137230 */ /* 0x000fe40000004100 */
        /* <DEDUP_REMOVED lines=11> */
[----:B------:R-:W-:Y:S01]  /*2720*/  FADD.FTZ R26, R26, R21 ;  /* 0x000000151a1a7221 */ /* 0x000fe20000010000 */
[--C-:B------:R-:W-:Y:S02]  /*2730*/  HADD2.F32 R22, -RZ, R7.reuse.H0_H0 ;  /* 0x20000007ff167230 */ /* 0x100fe40000004100 */
[----:B------:R-:W-:Y:S01]  /*2740*/  FMUL.FTZ R24, R20, R61 ;  /* 0x0000003d14187220 */ /* 0x000fe20000410000 */
[----:B------:R-:W-:Y:S01]  /*2750*/  FADD.FTZ R20, R17, R19 ;  /* 0x0000001311147221 */ /* 0x000fe20000010000 */
[----:B------:R-:W-:Y:S01]  /*2760*/  FFMA.FTZ R21, R19, R18, R16 ;  /* 0x0000001213157223 */ /* 0x000fe20000010010 */
[----:B------:R-:W-:Y:S01]  /*2770*/  FMUL.FTZ R19, R15, R19 ;  /* 0x000000130f137220 */ /* 0x000fe20000410000 */
[----:B------:R-:W-:Y:S02]  /*2780*/  HADD2.F32 R29, -RZ, R6.H1_H1 ;  /* 0x30000006ff1d7230 */ /* 0x000fe40000004100 */
[----:B------:R-:W-:Y:S01]  /*2790*/  FADD.FTZ R16, R23, R22 ;  /* 0x0000001617107221 */ /* 0x000fe20000010000 */
[----:B------:R-:W-:Y:S01]  /*27a0*/  FMUL.FTZ R23, R59, R22 ;  /* 0x000000163b177220 */ /* 0x000fe20000410000 */
[----:B------:R-:W-:Y:S01]  /*27b0*/  FADD.FTZ R26, R19, R26 ;  /* 0x0000001a131a7221 */ /* 0x000fe20000010000 */
[----:B------:R-:W-:Y:S01]  /*27c0*/  FFMA.FTZ R27, R18, R19, R27 ;  /* 0x00000013121b7223 */ /* 0x000fe2000001001b */
[----:B------:R-:W-:Y:S01]  /*27d0*/  FFMA.FTZ R17, R22, R24, R25 ;  /* 0x0000001816117223 */ /* 0x000fe20000010019 */
[----:B------:R-:W-:Y:S01]  /*27e0*/  FADD.FTZ R22, -R14, R29 ;  /* 0x0000001d0e167221 */ /* 0x000fe20000010100 */
[----:B------:R-:W-:-:S02]  /*27f0*/  HADD2.F32 R18, -RZ, R7.H1_H1 ;  /* 0x30000007ff127230 */ /* 0x000fc40000004100 */
[----:B------:R-:W-:Y:S01]  /*2800*/  FADD.FTZ R26, R26, R23 ;  /* 0x000000171a1a7221 */ /* 0x000fe20000010000 */
[----:B------:R-:W-:Y:S01]  /*2810*/  FFMA.FTZ R27, R24, R23, R27 ;  /* 0x00000017181b7223 */ /* 0x000fe2000001001b */
[--C-:B------:R-:W-:Y:S02]  /*2820*/  HADD2.F32 R23, -RZ, R8.reuse.H0_H0 ;  /* 0x20000008ff177230 */ /* 0x100fe40000004100 */
[----:B------:R-:W-:Y:S01]  /*2830*/  FMUL.FTZ R22, R22, R61 ;  /* 0x0000003d16167220 */ /* 0x000fe20000410000 */
[----:B------:R-:W-:Y:S02]  /*2840*/  HADD2.F32 R25, -RZ, R8.H1_H1 ;  /* 0x30000008ff197230 */ /* 0x000fe40000004100 */
[----:B------:R-:W-:Y:S01]  /*2850*/  FMUL.FTZ R19, R15, R18 ;  /* 0x000000120f137220 */ /* 0x000fe20000410000 */
        /* <DEDUP_REMOVED lines=8> */
[----:B------:R-:W-:Y:S02]  /*28e0*/  HADD2.F32 R29, -RZ, R10.H0_H0 ;  /* 0x2000000aff1d7230 */ /* 0x000fe40000004100 */
[----:B------:R-:W-:Y:S01]  /*28f0*/  FMUL.FTZ R28, R28, R61 ;  /* 0x0000003d1c1c7220 */ /* 0x000fe20000410000 */
[----:B------:R-:W-:Y:S01]  /*2900*/  FADD.FTZ R26, R19, R26 ;  /* 0x0000001a131a7221 */ /* 0x000fe20000010000 */
        /* <DEDUP_REMOVED lines=13> */
[----:B------:R-:W-:Y:S02]  /*29e0*/  HADD2.F32 R29, -RZ, R12.H0_H0 ;  /* 0x2000000cff1d7230 */ /* 0x000fe40000004100 */
[----:B------:R-:W-:Y:S01]  /*29f0*/  FMUL.FTZ R25, R59, R18 ;  /* 0x000000123b197220 */ /* 0x000fe20000410000 */
[----:B------:R-:W-:Y:S02]  /*2a00*/  HADD2.F32 R21, -RZ, R10.H1_H1 ;  /* 0x3000000aff157230 */ /* 0x000fe40000004100 */
[----:B------:R-:W-:Y:S01]  /*2a10*/  FADD.FTZ R19, R19, R18 ;  /* 0x0000001213137221 */ /* 0x000fe20000010000 */
[----:B------:R-:W-:Y:S01]  /*2a20*/  FFMA.FTZ R23, R18, R20, R23 ;  /* 0x0000001412177223 */ /* 0x000fe20000010017 */
[----:B------:R-:W-:Y:S01]  /*2a30*/  FFMA.FTZ R27, R20, R25, R27 ;  /* 0x00000019141b7223 */ /* 0x000fe2000001001b */
[----:B------:R-:W-:-:S02]  /*2a40*/  HADD2.F32 R18, -RZ, R11.H1_H1 ;  /* 0x3000000bff127230 */ /* 0x000fc40000004100 */
[C---:B------:R-:W-:Y:S01]  /*2a50*/  FADD.FTZ R22, -R14.reuse, R29 ;  /* 0x0000001d0e167221 */ /* 0x040fe20000010100 */
[----:B------:R-:W-:Y:S01]  /*2a60*/  FADD.FTZ R20, -R14, R21 ;  /* 0x000000150e147221 */ /* 0x000fe20000010100 */
[--C-:B------:R-:W-:Y:S02]  /*2a70*/  HADD2.F32 R24, -RZ, R13.reuse.H0_H0 ;  /* 0x2000000dff187230 */ /* 0x100fe40000004100 */
[----:B------:R-:W-:Y:S01]  /*2a80*/  FADD.FTZ R26, R26, R25 ;  /* 0x000000191a1a7221 */ /* 0x000fe20000010000 */
[-C--:B------:R-:W-:Y:S01]  /*2a90*/  FMUL.FTZ R28, R22, R61.reuse ;  /* 0x0000003d161c7220 */ /* 0x080fe20000410000 */
[----:B------:R-:W-:Y:S01]  /*2aa0*/  FMUL.FTZ R20, R20, R61 ;  /* 0x0000003d14147220 */ /* 0x000fe20000410000 */
[----:B------:R-:W-:Y:S01]  /*2ab0*/  FMUL.FTZ R25, R15, R18 ;  /* 0x000000120f197220 */ /* 0x000fe20000410000 */
[----:B------:R-:W-:Y:S02]  /*2ac0*/  HADD2.F32 R29, -RZ, R12.H1_H1 ;  /* 0x3000000cff1d7230 */ /* 0x000fe40000004100 */
[----:B------:R-:W-:Y:S01]  /*2ad0*/  FADD.FTZ R21, R16, R18 ;  /* 0x0000001210157221 */ /* 0x000fe20000010000 */
[----:B------:R-:W-:Y:S01]  /*2ae0*/  FFMA.FTZ R16, R24, R28, R23 ;  /* 0x0000001c18107223 */ /* 0x000fe20000010017 */
[----:B------:R-:W-:Y:S01]  /*2af0*/  FMUL.FTZ R23, R59, R24 ;  /* 0x000000183b177220 */ /* 0x000fe20000410000 */
[----:B------:R-:W-:Y:S01]  /*2b00*/  FADD.FTZ R26, R25, R26 ;  /* 0x0000001a191a7221 */ /* 0x000fe20000010000 */
[----:B------:R-:W-:Y:S01]  /*2b10*/  FFMA.FTZ R27, R20, R25, R27 ;  /* 0x00000019141b7223 */ /* 0x000fe2000001001b */
[----:B------:R-:W-:Y:S01]  /*2b20*/  FFMA.FTZ R22, R18, R20, R17 ;  /* 0x0000001412167223 */ /* 0x000fe20000010011 */
[----:B------:R-:W-:Y:S01]  /*2b30*/  FADD.FTZ R18, -R14, R29 ;  /* 0x0000001d0e127221 */ /* 0x000fe20000010100 */
[----:B------:R-:W-:Y:S01]  /*2b40*/  FADD.FTZ R17, R19, R24 ;  /* 0x0000001813117221 */ /* 0x000fe20000010000 */
[----:B------:R-:W-:Y:S01]  /*2b50*/  FADD.FTZ R26, R26, R23 ;  /* 0x000000171a1a7221 */ /* 0x000fe20000010000 */
[----:B------:R-:W-:Y:S01]  /*2b60*/  FFMA.FTZ R27, R28, R23, R27 ;  /* 0x000000171c1b7223 */ /* 0x000fe2000001001b */
[----:B------:R-:W-:-:S02]  /*2b70*/  HADD2.F32 R19, -RZ, R13.H1_H1 ;  /* 0x3000000dff137230 */ /* 0x000fc40000004100 */
[----:B------:R-:W-:Y:S01]  /*2b80*/  FMUL.FTZ R20, R18, R61 ;  /* 0x0000003d12147220 */ /* 0x000fe20000410000 */
[--C-:B------:R-:W-:Y:S02]  /*2b90*/  HADD2.F32 R23, -RZ, R55.reuse.H0_H0 ;  /* 0x20000037ff177230 */ /* 0x100fe40000004100 */
[--C-:B------:R-:W-:Y:S02]  /*2ba0*/  HADD2.F32 R25, -RZ, R58.reuse.H0_H0 ;  /* 0x2000003aff197230 */ /* 0x100fe40000004100 */
[----:B------:R-:W-:Y:S01]  /*2bb0*/  FADD.FTZ R18, R21, R19 ;  /* 0x0000001315127221 */ /* 0x000fe20000010000 */
[----:B------:R-:W-:Y:S01]  /*2bc0*/  FFMA.FTZ R22, R19, R20, R22 ;  /* 0x0000001413167223 */ /* 0x000fe20000010016 */
[----:B------:R-:W-:Y:S01]  /*2bd0*/  FADD.FTZ R24, -R14, R23 ;  /* 0x000000170e187221 */ /* 0x000fe20000010100 */
[----:B------:R-:W-:Y:S01]  /*2be0*/  FMUL.FTZ R19, R15, R19 ;  /* 0x000000130f137220 */ /* 0x000fe20000410000 */
[----:B------:R-:W-:Y:S02]  /*2bf0*/  HADD2.F32 R21, -RZ, R55.H1_H1 ;  /* 0x30000037ff157230 */ /* 0x000fe40000004100 */
[----:B------:R-:W-:Y:S01]  /*2c00*/  FMUL.FTZ R23, R59, R25 ;  /* 0x000000193b177220 */ /* 0x000fe20000410000 */
[----:B------:R-:W-:Y:S01]  /*2c10*/  FMUL.FTZ R24, R24, R61 ;  /* 0x0000003d18187220 */ /* 0x000fe20000410000 */
[----:B------:R-:W-:Y:S01]  /*2c20*/  FADD.FTZ R26, R19, R26 ;  /* 0x0000001a131a7221 */ /* 0x000fe20000010000 */
[----:B------:R-:W-:Y:S01]  /*2c30*/  FFMA.FTZ R27, R20, R19, R27 ;  /* 0x00000013141b7223 */ /* 0x000fe2000001001b */
[----:B------:R-:W-:-:S02]  /*2c40*/  HADD2.F32 R19, -RZ, R58.H1_H1 ;  /* 0x3000003aff137230 */ /* 0x000fc40000004100 */
[----:B------:R-:W-:Y:S01]  /*2c50*/  FADD.FTZ R20, -R14, R21 ;  /* 0x000000150e147221 */ /* 0x000fe20000010100 */
[----:B------:R-:W-:Y:S01]  /*2c60*/  FADD.FTZ R17, R17, R25 ;  /* 0x0000001911117221 */ /* 0x000fe20000010000 */
[----:B------:R-:W-:Y:S01]  /*2c70*/  FFMA.FTZ R16, R25, R24, R16 ;  /* 0x0000001819107223 */ /* 0x000fe20000010010 */
[----:B------:R-:W-:Y:S01]  /*2c80*/  FADD.FTZ R25, R26, R23 ;  /* 0x000000171a197221 */ /* 0x000fe20000010000 */
[----:B------:R-:W-:Y:S01]  /*2c90*/  FFMA.FTZ R26, R24, R23, R27 ;  /* 0x00000017181a7223 */ /* 0x000fe2000001001b */
[----:B------:R-:W-:Y:S01]  /*2ca0*/  FMUL.FTZ R21, R20, R61 ;  /* 0x0000003d14157220 */ /* 0x000fe20000410000 */
[----:B------:R-:W-:Y:S01]  /*2cb0*/  FMUL.FTZ R24, R15, R19 ;  /* 0x000000130f187220 */ /* 0x000fe20000410000 */
[--C-:B------:R-:W-:Y:S02]  /*2cc0*/  HADD2.F32 R23, -RZ, R57.reuse.H0_H0 ;  /* 0x20000039ff177230 */ /* 0x100fe40000004100 */
[----:B------:R-:W-:Y:S02]  /*2cd0*/  HADD2.F32 R27, -RZ, R56.H0_H0 ;  /* 0x20000038ff1b7230 */ /* 0x000fe40000004100 */
[----:B------:R-:W-:Y:S01]  /*2ce0*/  FFMA.FTZ R20, R19, R21, R22 ;  /* 0x0000001513147223 */ /* 0x000fe20000010016 */
[----:B------:R-:W-:Y:S01]  /*2cf0*/  FFMA.FTZ R26, R21, R24, R26 ;  /* 0x00000018151a7223 */ /* 0x000fe2000001001a */
[----:B------:R-:W-:Y:S01]  /*2d00*/  FADD.FTZ R22, -R14, R23 ;  /* 0x000000170e167221 */ /* 0x000fe20000010100 */
[----:B------:R-:W-:-:S02]  /*2d10*/  HADD2.F32 R21, -RZ, R57.H1_H1 ;  /* 0x30000039ff157230 */ /* 0x000fc40000004100 */
[----:B------:R-:W-:Y:S01]  /*2d20*/  FADD.FTZ R25, R24, R25 ;  /* 0x0000001918197221 */ /* 0x000fe20000010000 */
        /* <DEDUP_REMOVED lines=16> */
.L_x_960:
[--C-:B-----5:R-:W-:Y:S02]  /*2e30*/  HADD2.F32 R17, -RZ, R50.reuse.H0_H0 ;  /* 0x20000032ff117230 */ /* 0x120fe40000004100 */
[----:B------:R-:W-:Y:S02]  /*2e40*/  HADD2.F32 R19, -RZ, R50.H1_H1 ;  /* 0x30000032ff137230 */ /* 0x000fe40000004100 */
[--C-:B------:R-:W-:Y:S02]  /*2e50*/  HADD2.F32 R25, -RZ, R48.reuse.H0_H0 ;  /* 0x20000030ff197230 */ /* 0x100fe40000004100 */
[----:B------:R-:W-:Y:S01]  /*2e60*/  FADD.FTZ R16, -R14, R17 ;  /* 0x000000110e107221 */ /* 0x000fe20000010100 */
[--C-:B------:R-:W-:Y:S02]  /*2e70*/  HADD2.F32 R28, -RZ, R49.reuse.H0_H0 ;  /* 0x20000031ff1c7230 */ /* 0x100fe40000004100 */
[----:B------:R-:W-:Y:S02]  /*2e80*/  HADD2.F32 R27, -RZ, R49.H1_H1 ;  /* 0x30000031ff1b7230 */ /* 0x000fe40000004100 */
[----:B------:R-:W-:Y:S01]  /*2e90*/  FMUL.FTZ R17, R16, R61 ;  /* 0x0000003d10117220 */ /* 0x000fe20000410000 */
[C---:B------:R-:W-:Y:S01]  /*2ea0*/  FADD.FTZ R16, -R14.reuse, R19 ;  /* 0x000000130e107221 */ /* 0x040fe20000010100 */
[----:B------:R-:W-:Y:S01]  /*2eb0*/  FADD.FTZ R22, -R14, R25 ;  /* 0x000000190e167221 */ /* 0x000fe20000010100 */
[----:B------:R-:W-:-:S02]  /*2ec0*/  HADD2.F32 R25, -RZ, R48.H1_H1 ;  /* 0x30000030ff197230 */ /* 0x000fc40000004100 */
[----:B------:R-:W-:Y:S01]  /*2ed0*/  FFMA.FTZ R18, R59, R17, R64 ;  /* 0x000000113b127223 */ /* 0x000fe20000010040 */
[-C--:B------:R-:W-:Y:S01]  /*2ee0*/  FMUL.FTZ R16, R16, R61.reuse ;  /* 0x0000003d10107220 */ /* 0x080fe20000410000 */
[----:B------:R-:W-:Y:S01]  /*2ef0*/  FMUL.FTZ R22, R22, R61 ;  /* 0x0000003d16167220 */ /* 0x000fe20000410000 */
[----:B------:R-:W-:Y:S02]  /*2f00*/  HADD2.F32 R29, -RZ, R46.H0_H0 ;  /* 0x2000002eff1d7230 */ /* 0x000fe40000004100 */
[----:B------:R-:W-:Y:S01]  /*2f10*/  FMUL.FTZ R20, R18, -1.4426950216293334961 ;  /* 0xbfb8aa3b12147820 */ /* 0x000fe20000410000 */
[----:B------:R-:W-:Y:S01]  /*2f20*/  FFMA.FTZ R19, R15, R16, R62 ;  /* 0x000000100f137223 */ /* 0x000fe2000001003e */
[----:B------:R-:W-:Y:S01]  /*2f30*/  FADD.FTZ R30, -R14, R25 ;  /* 0x000000190e1e7221 */ /* 0x000fe20000010100 */
[----:B------:R-:W-:Y:S02]  /*2f40*/  HADD2.F32 R70, -RZ, R47.H1_H1 ;  /* 0x3000002fff467230 */ /* 0x000fe40000004100 */
[----:B------:R-:W-:Y:S01]  /*2f50*/  FMUL.FTZ R23, R19, -1.4426950216293334961 ;  /* 0xbfb8aa3b13177820 */ /* 0x000fe20000410000 */
[----:B------:R-:W0:Y:S01]  /*2f60*/  MUFU.EX2 R20, R20 ;  /* 0x0000001400147308 */ /* 0x000e220000000800 */
[----:B------:R-:W-:-:S04]  /*2f70*/  HADD2.F32 R71, -RZ, R38.H0_H0 ;  /* 0x20000026ff477230 */ /* 0x000fc80000004100 */
[----:B------:R-:W1:Y:S01]  /*2f80*/  MUFU.EX2 R23, R23 ;  /* 0x0000001700177308 */ /* 0x000e620000000800 */
[----:B0-----:R-:W-:Y:S01]  /*2f90*/  FADD.FTZ R21, R20, 1 ;  /* 0x3f80000014157421 */ /* 0x001fe20000010000 */
[----:B------:R-:W-:Y:S01]  /*2fa0*/  FFMA.FTZ R20, R59, R22, R64 ;  /* 0x000000163b147223 */ /* 0x000fe20000010040 */
[----:B-1----:R-:W-:-:S04]  /*2fb0*/  FADD.FTZ R24, R23, 1 ;  /* 0x3f80000017187421 */ /* 0x002fc80000010000 */
[----:B------:R-:W0:Y:S08]  /*2fc0*/  MUFU.RCP R21, R21 ;  /* 0x0000001500157308 */ /* 0x000e300000001000 */
[----:B------:R-:W1:Y:S01]  /*2fd0*/  MUFU.RCP R24, R24 ;  /* 0x0000001800187308 */ /* 0x000e620000001000 */
[----:B0-----:R-:W-:Y:S01]  /*2fe0*/  FADD.FTZ R23, -R21, 1 ;  /* 0x3f80000015177421 */ /* 0x001fe20000010100 */
[----:B------:R-:W-:-:S03]  /*2ff0*/  FMUL.FTZ R28, R28, R21 ;  /* 0x000000151c1c7220 */ /* 0x000fc60000410000 */
[----:B------:R-:W-:Y:S01]  /*3000*/  FFMA.FTZ R25, R18, R23, 1 ;  /* 0x3f80000012197423 */ /* 0x000fe20000010017 */
[----:B------:R-:W-:Y:S01]  /*3010*/  FMUL.FTZ R23, R30, R61 ;  /* 0x0000003d1e177220 */ /* 0x000fe20000410000 */
[----:B------:R-:W-:Y:S01]  /*3020*/  FMUL.FTZ R18, R20, -1.4426950216293334961 ;  /* 0xbfb8aa3b14127820 */ /* 0x000fe20000410000 */
[----:B------:R-:W-:Y:S01]  /*3030*/  FADD.FTZ R30, -R14, R29 ;  /* 0x0000001d0e1e7221 */ /* 0x000fe20000010100 */
[----:B-1----:R-:W-:Y:S01]  /*3040*/  FADD.FTZ R26, -R24, 1 ;  /* 0x3f800000181a7421 */ /* 0x002fe20000010100 */
[----:B------:R-:W-:Y:S01]  /*3050*/  FFMA.FTZ R21, R15, R23, R62 ;  /* 0x000000170f157223 */ /* 0x000fe2000001003e */
[----:B------:R-:W-:Y:S01]  /*3060*/  FMUL.FTZ R24, R27, R24 ;  /* 0x000000181b187220 */ /* 0x000fe20000410000 */
[----:B------:R-:W-:Y:S02]  /*3070*/  HADD2.F32 R29, -RZ, R46.H1_H1 ;  /* 0x3000002eff1d7230 */ /* 0x000fe40000004100 */
[----:B------:R-:W-:Y:S01]  /*3080*/  FFMA.FTZ R19, R19, R26, 1 ;  /* 0x3f80000013137423 */ /* 0x000fe2000001001a */
[----:B------:R-:W-:Y:S01]  /*3090*/  FMUL.FTZ R26, R21, -1.4426950216293334961 ;  /* 0xbfb8aa3b151a7820 */ /* 0x000fe20000410000 */
[----:B------:R-:W0:Y:S01]  /*30a0*/  MUFU.EX2 R18, R18 ;  /* 0x0000001200127308 */ /* 0x000e220000000800 */
[----:B------:R-:W-:Y:S01]  /*30b0*/  FMUL.FTZ R28, R28, R25 ;  /* 0x000000191c1c7220 */ /* 0x000fe20000410000 */
[----:B------:R-:W-:Y:S01]  /*30c0*/  FMUL.FTZ R24, R24, R19 ;  /* 0x0000001318187220 */ /* 0x000fe20000410000 */
[----:B------:R-:W-:-:S02]  /*30d0*/  FMUL.FTZ R19, R30, R61 ;  /* 0x0000003d1e137220 */ /* 0x000fc40000410000 */
[----:B------:R-:W1:Y:S02]  /*30e0*/  MUFU.EX2 R26, R26 ;  /* 0x0000001a001a7308 */ /* 0x000e640000000800 */
[----:B------:R-:W-:-:S04]  /*30f0*/  FFMA.FTZ R25, R59, R19, R64 ;  /* 0x000000133b197223 */ /* 0x000fc80000010040 */
[----:B------:R-:W-:Y:S01]  /*3100*/  FMUL.FTZ R30, R25, -1.4426950216293334961 ;  /* 0xbfb8aa3b191e7820 */ /* 0x000fe20000410000 */
[----:B0-----:R-:W-:Y:S01]  /*3110*/  FADD.FTZ R27, R18, 1 ;  /* 0x3f800000121b7421 */ /* 0x001fe20000010000 */
[----:B------:R-:W-:-:S04]  /*3120*/  FADD.FTZ R18, -R14, R29 ;  /* 0x0000001d0e127221 */ /* 0x000fc80000010100 */
[----:B------:R-:W0:Y:S01]  /*3130*/  MUFU.EX2 R30, R30 ;  /* 0x0000001e001e7308 */ /* 0x000e220000000800 */
[----:B-1----:R-:W-:Y:S01]  /*3140*/  FADD.FTZ R31, R26, 1 ;  /* 0x3f8000001a1f7421 */ /* 0x002fe20000010000 */
[----:B------:R-:W-:Y:S02]  /*3150*/  FMUL.FTZ R18, R18, R61 ;  /* 0x0000003d12127220 */ /* 0x000fe40000410000 */
[----:B------:R-:W1:Y:S02]  /*3160*/  MUFU.RCP R29, R27 ;  /* 0x0000001b001d7308 */ /* 0x000e640000001000 */
[----:B------:R-:W-:-:S04]  /*3170*/  FFMA.FTZ R26, R15, R18, R62 ;  /* 0x000000120f1a7223 */ /* 0x000fc8000001003e */
[----:B------:R-:W-:Y:S02]  /*3180*/  FMUL.FTZ R60, R26, -1.4426950216293334961 ;  /* 0xbfb8aa3b1a3c7820 */ /* 0x000fe40000410000 */
[----:B------:R-:W2:Y:S01]  /*3190*/  MUFU.RCP R31, R31 ;  /* 0x0000001f001f7308 */ /* 0x000ea20000001000 */
[----:B0-----:R-:W-:-:S07]  /*31a0*/  FADD.FTZ R32, R30, 1 ;  /* 0x3f8000001e207421 */ /* 0x001fce0000010000 */
[----:B------:R-:W0:Y:S01]  /*31b0*/  MUFU.EX2 R60, R60 ;  /* 0x0000003c003c7308 */ /* 0x000e220000000800 */
[----:B-1----:R-:W-:-:S03]  /*31c0*/  FADD.FTZ R33, -R29, 1 ;  /* 0x3f8000001d217421 */ /* 0x002fc60000010100 */
[----:B------:R-:W1:Y:S01]  /*31d0*/  MUFU.RCP R32, R32 ;  /* 0x0000002000207308 */ /* 0x000e620000001000 */
[----:B------:R-:W-:Y:S01]  /*31e0*/  FFMA.FTZ R27, R20, R33, 1 ;  /* 0x3f800000141b7423 */ /* 0x000fe20000010021 */
[----:B------:R-:W-:Y:S02]  /*31f0*/  HADD2.F32 R20, -RZ, R47.H0_H0 ;  /* 0x2000002fff147230 */ /* 0x000fe40000004100 */
[----:B--2---:R-:W-:Y:S01]  /*3200*/  FADD.FTZ R30, -R31, 1 ;  /* 0x3f8000001f1e7421 */ /* 0x004fe20000010100 */
[----:B------:R-:W-:Y:S02]  /*3210*/  FMUL.FTZ R31, R70, R31 ;  /* 0x0000001f461f7220 */ /* 0x000fe40000410000 */
[----:B------:R-:W-:Y:S01]  /*3220*/  FMUL.FTZ R20, R20, R29 ;  /* 0x0000001d14147220 */ /* 0x000fe20000410000 */
[----:B------:R-:W-:Y:S02]  /*3230*/  HADD2.F32 R29, -RZ, R45.H0_H0 ;  /* 0x2000002dff1d7230 */ /* 0x000fe40000004100 */
[----:B------:R-:W-:Y:S01]  /*3240*/  FFMA.FTZ R30, R21, R30, 1 ;  /* 0x3f800000151e7423 */ /* 0x000fe2000001001e */
[----:B0-----:R-:W-:Y:S01]  /*3250*/  FADD.FTZ R21, R60, 1 ;  /* 0x3f8000003c157421 */ /* 0x001fe20000010000 */
[----:B------:R-:W-:Y:S01]  /*3260*/  FMUL.FTZ R27, R20, R27 ;  /* 0x0000001b141b7220 */ /* 0x000fe20000410000 */
[----:B------:R-:W-:Y:S01]  /*3270*/  FMUL.FTZ R20, R59, R28 ;  /* 0x0000001c3b147220 */ /* 0x000fe20000410000 */
[----:B------:R-:W-:-:S03]  /*3280*/  FMUL.FTZ R30, R31, R30 ;  /* 0x0000001e1f1e7220 */ /* 0x000fc60000410000 */
[----:B------:R-:W0:Y:S01]  /*3290*/  MUFU.RCP R21, R21 ;  /* 0x0000001500157308 */ /* 0x000e220000001000 */
[----:B-1----:R-:W-:Y:S01]  /*32a0*/  FADD.FTZ R60, -R32, 1 ;  /* 0x3f800000203c7421 */ /* 0x002fe20000010100 */
[----:B------:R-:W-:-:S03]  /*32b0*/  FMUL.FTZ R32, R29, R32 ;  /* 0x000000201d207220 */ /* 0x000fc60000410000 */
[----:B------:R-:W-:Y:S01]  /*32c0*/  FFMA.FTZ R25, R25, R60, 1 ;  /* 0x3f80000019197423 */ /* 0x000fe2000001003c */
[----:B------:R-:W-:Y:S02]  /*32d0*/  HADD2.F32 R60, -RZ, R45.H1_H1 ;  /* 0x3000002dff3c7230 */ /* 0x000fe40000004100 */
[----:B0-----:R-:W-:-:S03]  /*32e0*/  FADD.FTZ R33, -R21, 1 ;  /* 0x3f80000015217421 */ /* 0x001fc60000010100 */
[----:B------:R-:W-:Y:S01]  /*32f0*/  FMUL.FTZ R29, R60, R21 ;  /* 0x000000153c1d7220 */ /* 0x000fe20000410000 */
[----:B------:R-:W-:Y:S01]  /*3300*/  FFMA.FTZ R60, R26, R33, 1 ;  /* 0x3f8000001a3c7423 */ /* 0x000fe20000010021 */
[----:B------:R-:W-:Y:S01]  /*3310*/  FMUL.FTZ R26, R32, R25 ;  /* 0x00000019201a7220 */ /* 0x000fe20000410000 */
[----:B------:R-:W-:Y:S02]  /*3320*/  HADD2.F32 R25, -RZ, R44.H0_H0 ;  /* 0x2000002cff197230 */ /* 0x000fe40000004100 */
[----:B------:R-:W-:Y:S01]  /*3330*/  FADD.FTZ R32, RZ, R20 ;  /* 0x00000014ff207221 */ /* 0x000fe20000010000 */
[----:B------:R-:W-:Y:S01]  /*3340*/  FMUL.FTZ R21, R29, R60 ;  /* 0x0000003c1d157220 */ /* 0x000fe20000410000 */
[----:B------:R-:W-:Y:S01]  /*3350*/  FMUL.FTZ R29, R15, R24 ;  /* 0x000000180f1d7220 */ /* 0x000fe20000410000 */
[----:B------:R-:W-:Y:S01]  /*3360*/  FADD.FTZ R60, -R14, R25 ;  /* 0x000000190e3c7221 */ /* 0x000fe20000010100 */
[C---:B------:R-:W-:Y:S01]  /*3370*/  FFMA.FTZ R25, R17.reuse, R20, RZ ;  /* 0x0000001411197223 */ /* 0x040fe200000100ff */
[----:B------:R-:W-:Y:S01]  /*3380*/  FFMA.FTZ R17, R17, R28, RZ ;  /* 0x0000001c11117223 */ /* 0x000fe200000100ff */
[----:B------:R-:W-:Y:S01]  /*3390*/  FADD.FTZ R28, RZ, R28 ;  /* 0x0000001cff1c7221 */ /* 0x000fe20000010000 */
[----:B------:R-:W-:Y:S01]  /*33a0*/  FMUL.FTZ R20, R60, R61 ;  /* 0x0000003d3c147220 */ /* 0x000fe20000410000 */
[----:B------:R-:W-:Y:S01]  /*33b0*/  FFMA.FTZ R33, R16, R29, R25 ;  /* 0x0000001d10217223 */ /* 0x000fe20000010019 */
[----:B------:R-:W-:Y:S01]  /*33c0*/  FADD.FTZ R29, R29, R32 ;  /* 0x000000201d1d7221 */ /* 0x000fe20000010000 */
[----:B------:R-:W-:Y:S01]  /*33d0*/  FADD.FTZ R25, R28, R27 ;  /* 0x0000001b1c197221 */ /* 0x000fe20000010000 */
[C---:B------:R-:W-:Y:S01]  /*33e0*/  FFMA.FTZ R31, R59.reuse, R20, R64 ;  /* 0x000000143b1f7223 */ /* 0x040fe20000010040 */
[-C--:B------:R-:W-:Y:S01]  /*33f0*/  FFMA.FTZ R28, R22, R27.reuse, R17 ;  /* 0x0000001b161c7223 */ /* 0x080fe20000010011 */
[----:B------:R-:W-:Y:S01]  /*3400*/  FMUL.FTZ R32, R59, R27 ;  /* 0x0000001b3b207220 */ /* 0x000fe20000410000 */
[----:B------:R-:W-:-:S02]  /*3410*/  HADD2.F32 R17, -RZ, R43.H0_H0 ;  /* 0x2000002bff117230 */ /* 0x000fc40000004100 */
[----:B------:R-:W-:Y:S01]  /*3420*/  FMUL.FTZ R65, R31, -1.4426950216293334961 ;  /* 0xbfb8aa3b1f417820 */ /* 0x000fe20000410000 */
[----:B------:R-:W-:Y:S01]  /*3430*/  FADD.FTZ R27, RZ, R24 ;  /* 0x00000018ff1b7221 */ /* 0x000fe20000010000 */
[----:B------:R-:W-:Y:S01]  /*3440*/  FFMA.FTZ R60, R22, R32, R33 ;  /* 0x00000020163c7223 */ /* 0x000fe20000010021 */
[----:B------:R-:W-:Y:S01]  /*3450*/  FFMA.FTZ R16, R16, R24, RZ ;  /* 0x0000001810107223 */ /* 0x000fe200000100ff */
[-C--:B------:R-:W-:Y:S01]  /*3460*/  FMUL.FTZ R33, R15, R30.reuse ;  /* 0x0000001e0f217220 */ /* 0x080fe20000410000 */
[----:B------:R-:W-:Y:S01]  /*3470*/  FADD.FTZ R29, R29, R32 ;  /* 0x000000201d1d7221 */ /* 0x000fe20000010000 */
[----:B------:R-:W0:Y:S01]  /*3480*/  MUFU.EX2 R65, R65 ;  /* 0x0000004100417308 */ /* 0x000e220000000800 */
[----:B------:R-:W-:Y:S01]  /*3490*/  FADD.FTZ R32, R27, R30 ;  /* 0x0000001e1b207221 */ /* 0x000fe20000010000 */
[C---:B------:R-:W-:Y:S01]  /*34a0*/  FFMA.FTZ R27, R23.reuse, R30, R16 ;  /* 0x0000001e171b7223 */ /* 0x040fe20000010010 */
[----:B------:R-:W-:Y:S01]  /*34b0*/  FFMA.FTZ R60, R23, R33, R60 ;  /* 0x00000021173c7223 */ /* 0x000fe2000001003c */
[----:B------:R-:W-:-:S02]  /*34c0*/  HADD2.F32 R23, -RZ, R43.H1_H1 ;  /* 0x3000002bff177230 */ /* 0x000fc40000004100 */
[----:B------:R-:W-:Y:S01]  /*34d0*/  FADD.FTZ R30, R33, R29 ;  /* 0x0000001d211e7221 */ /* 0x000fe20000010000 */
[----:B------:R-:W-:Y:S01]  /*34e0*/  FADD.FTZ R25, R25, R26 ;  /* 0x0000001a19197221 */ /* 0x000fe20000010000 */
[----:B------:R-:W-:Y:S01]  /*34f0*/  FFMA.FTZ R29, R19, R26, R28 ;  /* 0x0000001a131d7223 */ /* 0x000fe2000001001c */
[----:B0-----:R-:W-:-:S06]  /*3500*/  FADD.FTZ R70, R65, 1 ;  /* 0x3f80000041467421 */ /* 0x001fcc0000010000 */
[----:B------:R-:W0:Y:S02]  /*3510*/  MUFU.RCP R70, R70 ;  /* 0x0000004600467308 */ /* 0x000e240000001000 */
[----:B0-----:R-:W-:Y:S01]  /*3520*/  FMUL.FTZ R22, R17, R70 ;  /* 0x0000004611167220 */ /* 0x001fe20000410000 */
[----:B------:R-:W-:Y:S02]  /*3530*/  HADD2.F32 R17, -RZ, R44.H1_H1 ;  /* 0x3000002cff117230 */ /* 0x000fe40000004100 */
[----:B------:R-:W-:-:S03]  /*3540*/  FADD.FTZ R72, -R70, 1 ;  /* 0x3f80000046487421 */ /* 0x000fc60000010100 */
[----:B------:R-:W-:Y:S01]  /*3550*/  FADD.FTZ R70, -R14, R17 ;  /* 0x000000110e467221 */ /* 0x000fe20000010100 */
[----:B------:R-:W-:-:S03]  /*3560*/  FFMA.FTZ R31, R31, R72, 1 ;  /* 0x3f8000001f1f7423 */ /* 0x000fc60000010048 */
[----:B------:R-:W-:Y:S01]  /*3570*/  FMUL.FTZ R17, R70, R61 ;  /* 0x0000003d46117220 */ /* 0x000fe20000410000 */
[----:B------:R-:W-:-:S03]  /*3580*/  FMUL.FTZ R22, R22, R31 ;  /* 0x0000001f16167220 */ /* 0x000fc60000410000 */
[----:B------:R-:W-:Y:S01]  /*3590*/  FFMA.FTZ R31, R15, R17, R62 ;  /* 0x000000110f1f7223 */ /* 0x000fe2000001003e */
[----:B------:R-:W-:-:S03]  /*35a0*/  FFMA.FTZ R29, R20, R22, R29 ;  /* 0x00000016141d7223 */ /* 0x000fc6000001001d */
[----:B------:R-:W-:-:S06]  /*35b0*/  FMUL.FTZ R65, R31, -1.4426950216293334961 ;  /* 0xbfb8aa3b1f417820 */ /* 0x000fcc0000410000 */
[----:B------:R-:W0:Y:S02]  /*35c0*/  MUFU.EX2 R65, R65 ;  /* 0x0000004100417308 */ /* 0x000e240000000800 */
[----:B0-----:R-:W-:-:S06]  /*35d0*/  FADD.FTZ R70, R65, 1 ;  /* 0x3f80000041467421 */ /* 0x001fcc0000010000 */
[----:B------:R-:W0:Y:S02]  /*35e0*/  MUFU.RCP R70, R70 ;  /* 0x0000004600467308 */ /* 0x000e240000001000 */
[----:B0-----:R-:W-:Y:S01]  /*35f0*/  FMUL.FTZ R24, R23, R70 ;  /* 0x0000004617187220 */ /* 0x001fe20000410000 */
[----:B------:R-:W-:Y:S01]  /*3600*/  FADD.FTZ R16, -R70, 1 ;  /* 0x3f80000046107421 */ /* 0x000fe20000010100 */
[----:B------:R-:W-:-:S03]  /*3610*/  HADD2.F32 R23, -RZ, R42.H0_H0 ;  /* 0x2000002aff177230 */ /* 0x000fc60000004100 */
[----:B------:R-:W-:Y:S02]  /*3620*/  FFMA.FTZ R31, R31, R16, 1 ;  /* 0x3f8000001f1f7423 */ /* 0x000fe40000010010 */
[----:B------:R-:W-:Y:S02]  /*3630*/  FADD.FTZ R16, -R14, R23 ;  /* 0x000000170e107221 */ /* 0x000fe40000010100 */
[----:B------:R-:W-:Y:S01]  /*3640*/  FMUL.FTZ R24, R24, R31 ;  /* 0x0000001f18187220 */ /* 0x000fe20000410000 */
[----:B------:R-:W-:Y:S01]  /*3650*/  FMUL.FTZ R31, R59, R26 ;  /* 0x0000001a3b1f7220 */ /* 0x000fe20000410000 */
[----:B------:R-:W-:-:S03]  /*3660*/  FMUL.FTZ R16, R16, R61 ;  /* 0x0000003d10107220 */ /* 0x000fc60000410000 */
[----:B------:R-:W-:Y:S01]  /*3670*/  FFMA.FTZ R33, R19, R31, R60 ;  /* 0x0000001f13217223 */ /* 0x000fe2000001003c */
[----:B------:R-:W-:Y:S01]  /*3680*/  FFMA.FTZ R23, R59, R16, R64 ;  /* 0x000000103b177223 */ /* 0x000fe20000010040 */
[----:B------:R-:W-:Y:S02]  /*3690*/  HADD2.F32 R19, -RZ, R41.H0_H0 ;  /* 0x20000029ff137230 */ /* 0x000fe40000004100 */
[----:B------:R-:W-:Y:S01]  /*36a0*/  FADD.FTZ R30, R30, R31 ;  /* 0x0000001f1e1e7221 */ /* 0x000fe20000010000 */
[----:B------:R-:W-:Y:S01]  /*36b0*/  FADD.FTZ R31, R32, R21 ;  /* 0x00000015201f7221 */ /* 0x000fe20000010000 */
[----:B------:R-:W-:Y:S01]  /*36c0*/  FMUL.FTZ R65, R23, -1.4426950216293334961 ;  /* 0xbfb8aa3b17417820 */ /* 0x000fe20000410000 */
[----:B------:R-:W-:Y:S02]  /*36d0*/  FMUL.FTZ R32, R15, R21 ;  /* 0x000000150f207220 */ /* 0x000fe40000410000 */
[----:B------:R-:W-:Y:S02]  /*36e0*/  FADD.FTZ R31, R31, R24 ;  /* 0x000000181f1f7221 */ /* 0x000fe40000010000 */
[----:B------:R-:W-:Y:S01]  /*36f0*/  FFMA.FTZ R33, R18, R32, R33 ;  /* 0x0000002012217223 */ /* 0x000fe20000010021 */
[----:B------:R-:W0:Y:S02]  /*3700*/  MUFU.EX2 R65, R65 ;  /* 0x0000004100417308 */ /* 0x000e240000000800 */
[----:B0-----:R-:W-:-:S06]  /*3710*/  FADD.FTZ R70, R65, 1 ;  /* 0x3f80000041467421 */ /* 0x001fcc0000010000 */
[----:B------:R-:W0:Y:S02]  /*3720*/  MUFU.RCP R70, R70 ;  /* 0x0000004600467308 */ /* 0x000e240000001000 */
[----:B0-----:R-:W-:Y:S01]  /*3730*/  FADD.FTZ R26, -R70, 1 ;  /* 0x3f800000461a7421 */ /* 0x001fe20000010100 */
[----:B------:R-:W-:-:S03]  /*3740*/  FMUL.FTZ R19, R19, R70 ;  /* 0x0000004613137220 */ /* 0x000fc60000410000 */
[----:B------:R-:W-:Y:S01]  /*3750*/  FFMA.FTZ R26, R23, R26, 1 ;  /* 0x3f800000171a7423 */ /* 0x000fe2000001001a */
[----:B------:R-:W-:-:S05]  /*3760*/  HADD2.F32 R23, -RZ, R42.H1_H1 ;  /* 0x3000002aff177230 */ /* 0x000fca0000004100 */
[----:B------:R-:W-:Y:S01]  /*3770*/  FADD.FTZ R28, -R14, R23 ;  /* 0x000000170e1c7221 */ /* 0x000fe20000010100 */
[----:B------:R-:W-:-:S03]  /*3780*/  FMUL.FTZ R23, R19, R26 ;  /* 0x0000001a13177220 */ /* 0x000fc60000410000 */
[----:B------:R-:W-:Y:S01]  /*3790*/  FMUL.FTZ R19, R28, R61 ;  /* 0x0000003d1c137220 */ /* 0x000fe20000410000 */
[----:B------:R-:W-:Y:S01]  /*37a0*/  FFMA.FTZ R28, R18, R21, R27 ;  /* 0x00000015121c7223 */ /* 0x000fe2000001001b */
[----:B------:R-:W-:Y:S02]  /*37b0*/  HADD2.F32 R18, -RZ, R41.H1_H1 ;  /* 0x30000029ff127230 */ /* 0x000fe40000004100 */
[----:B------:R-:W-:Y:S01]  /*37c0*/  FFMA.FTZ R29, R16, R23, R29 ;  /* 0x00000017101d7223 */ /* 0x000fe2000001001d */
[----:B------:R-:W-:Y:S01]  /*37d0*/  FFMA.FTZ R26, R15, R19, R62 ;  /* 0x000000130f1a7223 */ /* 0x000fe2000001003e */
[----:B------:R-:W-:Y:S02]  /*37e0*/  HADD2.F32 R27, -RZ, R40.H0_H0 ;  /* 0x20000028ff1b7230 */ /* 0x000fe40000004100 */
[----:B------:R-:W-:Y:S01]  /*37f0*/  FFMA.FTZ R28, R17, R24, R28 ;  /* 0x00000018111c7223 */ /* 0x000fe2000001001c */
[----:B------:R-:W-:-:S06]  /*3800*/  FMUL.FTZ R60, R26, -1.4426950216293334961 ;  /* 0xbfb8aa3b1a3c7820 */ /* 0x000fcc0000410000 */
[----:B------:R-:W0:Y:S02]  /*3810*/  MUFU.EX2 R60, R60 ;  /* 0x0000003c003c7308 */ /* 0x000e240000000800 */
[----:B0-----:R-:W-:Y:S01]  /*3820*/  FADD.FTZ R65, R60, 1 ;  /* 0x3f8000003c417421 */ /* 0x001fe20000010000 */
[----:B------:R-:W-:Y:S01]  /*3830*/  FADD.FTZ R60, -R14, R27 ;  /* 0x0000001b0e3c7221 */ /* 0x000fe20000010100 */
[----:B------:R-:W-:Y:S01]  /*3840*/  FADD.FTZ R27, R32, R30 ;  /* 0x0000001e201b7221 */ /* 0x000fe20000010000 */
[----:B------:R-:W-:Y:S01]  /*3850*/  FMUL.FTZ R32, R59, R22 ;  /* 0x000000163b207220 */ /* 0x000fe20000410000 */
[----:B------:R-:W-:Y:S01]  /*3860*/  FADD.FTZ R30, R25, R22 ;  /* 0x00000016191e7221 */ /* 0x000fe20000010000 */
[----:B------:R-:W-:Y:S01]  /*3870*/  HADD2.F32 R25, -RZ, R40.H1_H1 ;  /* 0x30000028ff197230 */ /* 0x000fe20000004100 */
[----:B------:R-:W0:Y:S01]  /*3880*/  MUFU.RCP R65, R65 ;  /* 0x0000004100417308 */ /* 0x000e220000001000 */
[----:B------:R-:W-:Y:S01]  /*3890*/  FFMA.FTZ R22, R20, R32, R33 ;  /* 0x0000002014167223 */ /* 0x000fe20000010021 */
[----:B------:R-:W-:-:S02]  /*38a0*/  HADD2.F32 R20, -RZ, R39.H0_H0 ;  /* 0x20000027ff147230 */ /* 0x000fc40000004100 */
[----:B------:R-:W-:Y:S01]  /*38b0*/  FADD.FTZ R27, R27, R32 ;  /* 0x000000201b1b7221 */ /* 0x000fe20000010000 */
[----:B------:R-:W-:Y:S01]  /*38c0*/  FMUL.FTZ R33, R15, R24 ;  /* 0x000000180f217220 */ /* 0x000fe20000410000 */
[----:B------:R-:W-:Y:S01]  /*38d0*/  FADD.FTZ R24, -R14, R71 ;  /* 0x000000470e187221 */ /* 0x000fe20000010100 */
[----:B------:R-:W-:Y:S02]  /*38e0*/  FADD.FTZ R30, R30, R23 ;  /* 0x000000171e1e7221 */ /* 0x000fe40000010000 */
[----:B------:R-:W-:Y:S01]  /*38f0*/  FADD.FTZ R27, R33, R27 ;  /* 0x0000001b211b7221 */ /* 0x000fe20000010000 */
[----:B0-----:R-:W-:Y:S01]  /*3900*/  FADD.FTZ R21, -R65, 1 ;  /* 0x3f80000041157421 */ /* 0x001fe20000010100 */
[----:B------:R-:W-:-:S03]  /*3910*/  FMUL.FTZ R18, R18, R65 ;  /* 0x0000004112127220 */ /* 0x000fc60000410000 */
[----:B------:R-:W-:-:S04]  /*3920*/  FFMA.FTZ R21, R26, R21, 1 ;  /* 0x3f8000001a157423 */ /* 0x000fc80000010015 */
[----:B------:R-:W-:Y:S01]  /*3930*/  FMUL.FTZ R26, R18, R21 ;  /* 0x00000015121a7220 */ /* 0x000fe20000410000 */
[----:B------:R-:W-:-:S03]  /*3940*/  FMUL.FTZ R18, R60, R61 ;  /* 0x0000003d3c127220 */ /* 0x000fc60000410000 */
[----:B------:R-:W-:Y:S01]  /*3950*/  FADD.FTZ R31, R31, R26 ;  /* 0x0000001a1f1f7221 */ /* 0x000fe20000010000 */
[----:B------:R-:W-:-:S04]  /*3960*/  FFMA.FTZ R21, R59, R18, R64 ;  /* 0x000000123b157223 */ /* 0x000fc80000010040 */
[----:B------:R-:W-:-:S06]  /*3970*/  FMUL.FTZ R60, R21, -1.4426950216293334961 ;  /* 0xbfb8aa3b153c7820 */ /* 0x000fcc0000410000 */
[----:B------:R-:W0:Y:S02]  /*3980*/  MUFU.EX2 R60, R60 ;  /* 0x0000003c003c7308 */ /* 0x000e240000000800 */
[----:B0-----:R-:W-:Y:S01]  /*3990*/  FADD.FTZ R65, R60, 1 ;  /* 0x3f8000003c417421 */ /* 0x001fe20000010000 */
[----:B------:R-:W-:Y:S01]  /*39a0*/  FADD.FTZ R60, -R14, R25 ;  /* 0x000000190e3c7221 */ /* 0x000fe20000010100 */
[----:B------:R-:W-:Y:S01]  /*39b0*/  FFMA.FTZ R25, R17, R33, R22 ;  /* 0x0000002111197223 */ /* 0x000fe20000010016 */
[----:B------:R-:W-:-:S03]  /*39c0*/  HADD2.F32 R22, -RZ, R39.H1_H1 ;  /* 0x30000027ff167230 */ /* 0x000fc60000004100 */
[----:B------:R-:W0:Y:S02]  /*39d0*/  MUFU.RCP R65, R65 ;  /* 0x0000004100417308 */ /* 0x000e240000001000 */
[----:B0-----:R-:W-:Y:S01]  /*39e0*/  FADD.FTZ R70, -R65, 1 ;  /* 0x3f80000041467421 */ /* 0x001fe20000010100 */
[----:B------:R-:W-:-:S03]  /*39f0*/  FMUL.FTZ R20, R20, R65 ;  /* 0x0000004114147220 */ /* 0x000fc60000410000 */
[----:B------:R-:W-:-:S04]  /*3a00*/  FFMA.FTZ R21, R21, R70, 1 ;  /* 0x3f80000015157423 */ /* 0x000fc80000010046 */
[----:B------:R-:W-:Y:S01]  /*3a10*/  FMUL.FTZ R21, R20, R21 ;  /* 0x0000001514157220 */ /* 0x000fe20000410000 */
        /* <DEDUP_REMOVED lines=10> */
[----:B------:R-:W-:Y:S01]  /*3ac0*/  FFMA.FTZ R17, R32, R17, 1 ;  /* 0x3f80000020117423 */ /* 0x000fe20000010011 */
[----:B------:R-:W-:Y:S01]  /*3ad0*/  FFMA.FTZ R32, R16, R60, R25 ;  /* 0x0000003c10207223 */ /* 0x000fe20000010019 */
[----:B------:R-:W-:Y:S02]  /*3ae0*/  HADD2.F32 R16, -RZ, R37.H0_H0 ;  /* 0x20000025ff107230 */ /* 0x000fe40000004100 */
[----:B------:R-:W-:Y:S01]  /*3af0*/  FMUL.FTZ R22, R22, R17 ;  /* 0x0000001116167220 */ /* 0x000fe20000410000 */
[----:B------:R-:W-:Y:S01]  /*3b00*/  FMUL.FTZ R17, R24, R61 ;  /* 0x0000003d18117220 */ /* 0x000fe20000410000 */
[----:B------:R-:W-:-:S03]  /*3b10*/  HADD2.F32 R25, -RZ, R38.H1_H1 ;  /* 0x30000026ff197230 */ /* 0x000fc60000004100 */
[----:B------:R-:W-:Y:S02]  /*3b20*/  FFMA.FTZ R24, R59, R17, R64 ;  /* 0x000000113b187223 */ /* 0x000fe40000010040 */
[----:B------:R-:W-:Y:S01]  /*3b30*/  FADD.FTZ R70, -R14, R25 ;  /* 0x000000190e467221 */ /* 0x000fe20000010100 */
[----:B------:R-:W-:Y:S01]  /*3b40*/  FFMA.FTZ R25, R19, R26, R28 ;  /* 0x0000001a13197223 */ /* 0x000fe2000001001c */
[----:B------:R-:W-:-:S03]  /*3b50*/  FMUL.FTZ R33, R24, -1.4426950216293334961 ;  /* 0xbfb8aa3b18217820 */ /* 0x000fc60000410000 */
[----:B------:R-:W-:-:S03]  /*3b60*/  FFMA.FTZ R25, R20, R22, R25 ;  /* 0x0000001614197223 */ /* 0x000fc60000010019 */
        /* <DEDUP_REMOVED lines=8> */
[----:B------:R-:W-:Y:S02]  /*3bf0*/  HADD2.F32 R19, -RZ, R37.H1_H1 ;  /* 0x30000025ff137230 */ /* 0x000fe40000004100 */
[----:B------:R-:W-:Y:S01]  /*3c00*/  FMUL.FTZ R24, R16, R23 ;  /* 0x0000001710187220 */ /* 0x000fe20000410000 */
[----:B------:R-:W-:Y:S01]  /*3c10*/  FMUL.FTZ R16, R70, R61 ;  /* 0x0000003d46107220 */ /* 0x000fe20000410000 */
[----:B------:R-:W-:Y:S01]  /*3c20*/  FADD.FTZ R32, R65, R27 ;  /* 0x0000001b41207221 */ /* 0x000fe20000010000 */
[----:B------:R-:W-:Y:S01]  /*3c30*/  FADD.FTZ R27, R30, R21 ;  /* 0x000000151e1b7221 */ /* 0x000fe20000010000 */
[----:B------:R-:W-:Y:S01]  /*3c40*/  FMUL.FTZ R30, R59, R21 ;  /* 0x000000153b1e7220 */ /* 0x000fe20000410000 */
[----:B------:R-:W-:-:S02]  /*3c50*/  FFMA.FTZ R23, R15, R16, R62 ;  /* 0x000000100f177223 */ /* 0x000fc4000001003e */
[----:B------:R-:W-:Y:S01]  /*3c60*/  FADD.FTZ R27, R27, R24 ;  /* 0x000000181b1b7221 */ /* 0x000fe20000010000 */
[----:B------:R-:W-:Y:S01]  /*3c70*/  FFMA.FTZ R33, R18, R30, R33 ;  /* 0x0000001e12217223 */ /* 0x000fe20000010021 */
[----:B------:R-:W-:Y:S01]  /*3c80*/  FMUL.FTZ R60, R23, -1.4426950216293334961 ;  /* 0xbfb8aa3b173c7820 */ /* 0x000fe20000410000 */
[----:B------:R-:W-:Y:S01]  /*3c90*/  FADD.FTZ R32, R32, R30 ;  /* 0x0000001e20207221 */ /* 0x000fe20000010000 */
[----:B------:R-:W-:Y:S01]  /*3ca0*/  FADD.FTZ R30, R31, R22 ;  /* 0x000000161f1e7221 */ /* 0x000fe20000010000 */
[----:B------:R-:W-:-:S03]  /*3cb0*/  FMUL.FTZ R31, R59, R24 ;  /* 0x000000183b1f7220 */ /* 0x000fc60000410000 */
[----:B------:R-:W0:Y:S02]  /*3cc0*/  MUFU.EX2 R60, R60 ;  /* 0x0000003c003c7308 */ /* 0x000e240000000800 */
[----:B0-----:R-:W-:-:S06]  /*3cd0*/  FADD.FTZ R70, R60, 1 ;  /* 0x3f8000003c467421 */ /* 0x001fcc0000010000 */
[----:B------:R-:W0:Y:S02]  /*3ce0*/  MUFU.RCP R70, R70 ;  /* 0x0000004600467308 */ /* 0x000e240000001000 */
[----:B0-----:R-:W-:Y:S01]  /*3cf0*/  FADD.FTZ R26, -R70, 1 ;  /* 0x3f800000461a7421 */ /* 0x001fe20000010100 */
[----:B------:R-:W-:-:S03]  /*3d00*/  FMUL.FTZ R19, R19, R70 ;  /* 0x0000004613137220 */ /* 0x000fc60000410000 */
[----:B------:R-:W-:Y:S01]  /*3d10*/  FFMA.FTZ R26, R23, R26, 1 ;  /* 0x3f800000171a7423 */ /* 0x000fe2000001001a */
[----:B------:R-:W-:-:S05]  /*3d20*/  HADD2.F32 R23, -RZ, R36.H0_H0 ;  /* 0x20000024ff177230 */ /* 0x000fca0000004100 */
[----:B------:R-:W-:Y:S01]  /*3d30*/  FADD.FTZ R28, -R14, R23 ;  /* 0x000000170e1c7221 */ /* 0x000fe20000010100 */
[----:B------:R-:W-:-:S03]  /*3d40*/  FMUL.FTZ R23, R19, R26 ;  /* 0x0000001a13177220 */ /* 0x000fc60000410000 */
[----:B------:R-:W-:Y:S01]  /*3d50*/  FMUL.FTZ R19, R28, R61 ;  /* 0x0000003d1c137220 */ /* 0x000fe20000410000 */
[----:B------:R-:W-:Y:S01]  /*3d60*/  FFMA.FTZ R28, R18, R21, R29 ;  /* 0x00000015121c7223 */ /* 0x000fe2000001001d */
[----:B------:R-:W-:Y:S02]  /*3d70*/  HADD2.F32 R18, -RZ, R35.H0_H0 ;  /* 0x20000023ff127230 */ /* 0x000fe40000004100 */
[----:B------:R-:W-:Y:S01]  /*3d80*/  FFMA.FTZ R25, R16, R23, R25 ;  /* 0x0000001710197223 */ /* 0x000fe20000010019 */
[----:B------:R-:W-:Y:S01]  /*3d90*/  FFMA.FTZ R26, R59, R19, R64 ;  /* 0x000000133b1a7223 */ /* 0x000fe20000010040 */
[----:B------:R-:W-:Y:S02]  /*3da0*/  HADD2.F32 R29, -RZ, R36.H1_H1 ;  /* 0x30000024ff1d7230 */ /* 0x000fe40000004100 */
[----:B------:R-:W-:Y:S01]  /*3db0*/  FFMA.FTZ R28, R17, R24, R28 ;  /* 0x00000018111c7223 */ /* 0x000fe2000001001c */
[----:B------:R-:W-:Y:S01]  /*3dc0*/  FADD.FTZ R30, R30, R23 ;  /* 0x000000171e1e7221 */ /* 0x000fe20000010000 */
[----:B------:R-:W-:-:S06]  /*3dd0*/  FMUL.FTZ R60, R26, -1.4426950216293334961 ;  /* 0xbfb8aa3b1a3c7820 */ /* 0x000fcc0000410000 */
[----:B------:R-:W0:Y:S02]  /*3de0*/  MUFU.EX2 R60, R60 ;  /* 0x0000003c003c7308 */ /* 0x000e240000000800 */
[----:B0-----:R-:W-:Y:S01]  /*3df0*/  FADD.FTZ R65, R60, 1 ;  /* 0x3f8000003c417421 */ /* 0x001fe20000010000 */
[----:B------:R-:W-:-:S05]  /*3e00*/  FADD.FTZ R60, -R14, R29 ;  /* 0x0000001d0e3c7221 */ /* 0x000fca0000010100 */
[----:B------:R-:W0:Y:S02]  /*3e10*/  MUFU.RCP R65, R65 ;  /* 0x0000004100417308 */ /* 0x000e240000001000 */
[----:B0-----:R-:W-:Y:S01]  /*3e20*/  FADD.FTZ R21, -R65, 1 ;  /* 0x3f80000041157421 */ /* 0x001fe20000010100 */
[----:B------:R-:W-:-:S03]  /*3e30*/  FMUL.FTZ R18, R18, R65 ;  /* 0x0000004112127220 */ /* 0x000fc60000410000 */
[----:B------:R-:W-:-:S04]  /*3e40*/  FFMA.FTZ R21, R26, R21, 1 ;  /* 0x3f8000001a157423 */ /* 0x000fc80000010015 */
[----:B------:R-:W-:Y:S01]  /*3e50*/  FMUL.FTZ R26, R18, R21 ;  /* 0x00000015121a7220 */ /* 0x000fe20000410000 */
[----:B------:R-:W-:Y:S01]  /*3e60*/  FMUL.FTZ R18, R60, R61 ;  /* 0x0000003d3c127220 */ /* 0x000fe20000410000 */
[----:B------:R-:W-:Y:S02]  /*3e70*/  FMUL.FTZ R60, R15, R22 ;  /* 0x000000160f3c7220 */ /* 0x000fe40000410000 */
[----:B------:R-:W-:Y:S01]  /*3e80*/  FADD.FTZ R27, R27, R26 ;  /* 0x0000001a1b1b7221 */ /* 0x000fe20000010000 */
[----:B------:R-:W-:Y:S01]  /*3e90*/  FFMA.FTZ R21, R15, R18, R62 ;  /* 0x000000120f157223 */ /* 0x000fe2000001003e */
[----:B------:R-:W-:Y:S01]  /*3ea0*/  FFMA.FTZ R22, R20, R60, R33 ;  /* 0x0000003c14167223 */ /* 0x000fe20000010021 */
[----:B------:R-:W-:Y:S02]  /*3eb0*/  HADD2.F32 R20, -RZ, R35.H1_H1 ;  /* 0x30000023ff147230 */ /* 0x000fe40000004100 */
[----:B------:R-:W-:Y:S01]  /*3ec0*/  FADD.FTZ R32, R60, R32 ;  /* 0x000000203c207221 */ /* 0x000fe20000010000 */
[----:B------:R-:W-:-:S03]  /*3ed0*/  FMUL.FTZ R29, R21, -1.4426950216293334961 ;  /* 0xbfb8aa3b151d7820 */ /* 0x000fc60000410000 */
[----:B------:R-:W-:-:S03]  /*3ee0*/  FADD.FTZ R32, R32, R31 ;  /* 0x0000001f20207221 */ /* 0x000fc60000010000 */
[----:B------:R-:W0:Y:S02]  /*3ef0*/  MUFU.EX2 R29, R29 ;  /* 0x0000001d001d7308 */ /* 0x000e240000000800 */
[----:B0-----:R-:W-:Y:S01]  /*3f00*/  FADD.FTZ R65, R29, 1 ;  /* 0x3f8000001d417421 */ /* 0x001fe20000010000 */
[----:B------:R-:W-:-:S05]  /*3f10*/  HADD2.F32 R29, -RZ, R34.H0_H0 ;  /* 0x20000022ff1d7230 */ /* 0x000fca0000004100 */
[----:B------:R-:W0:Y:S02]  /*3f20*/  MUFU.RCP R65, R65 ;  /* 0x0000004100417308 */ /* 0x000e240000001000 */
[----:B0-----:R-:W-:Y:S01]  /*3f30*/  FADD.FTZ R70, -R65, 1 ;  /* 0x3f80000041467421 */ /* 0x001fe20000010100 */
[----:B------:R-:W-:-:S03]  /*3f40*/  FMUL.FTZ R20, R20, R65 ;  /* 0x0000004114147220 */ /* 0x000fc60000410000 */
[----:B------:R-:W-:Y:S01]  /*3f50*/  FFMA.FTZ R21, R21, R70, 1 ;  /* 0x3f80000015157423 */ /* 0x000fe20000010046 */
[----:B------:R-:W-:Y:S01]  /*3f60*/  FADD.FTZ R70, -R14, R29 ;  /* 0x0000001d0e467221 */ /* 0x000fe20000010100 */
[----:B------:R-:W-:Y:S01]  /*3f70*/  FFMA.FTZ R29, R17, R31, R22 ;  /* 0x0000001f111d7223 */ /* 0x000fe20000010016 */
[----:B------:R-:W-:Y:S02]  /*3f80*/  HADD2.F32 R17, -RZ, R34.H1_H1 ;  /* 0x30000022ff117230 */ /* 0x000fe40000004100 */
[----:B------:R-:W-:Y:S01]  /*3f90*/  FMUL.FTZ R21, R20, R21 ;  /* 0x0000001514157220 */ /* 0x000fe20000410000 */
        /* <DEDUP_REMOVED lines=8> */
[----:B------:R-:W-:Y:S01]  /*4020*/  FFMA.FTZ R60, R16, R70, R29 ;  /* 0x00000046103c7223 */ /* 0x000fe2000001001d */
[----:B------:R-:W-:Y:S02]  /*4030*/  HADD2.F32 R16, -RZ, R3.H1_H1 ;  /* 0x30000003ff107230 */ /* 0x000fe40000004100 */
[----:B------:R-:W-:Y:S02]  /*4040*/  HADD2.F32 R29, -RZ, R4.H0_H0 ;  /* 0x20000004ff1d7230 */ /* 0x000fe40000004100 */
[----:B------:R-:W0:Y:S03]  /*4050*/  MUFU.RCP R65, R65 ;  /* 0x0000004100417308 */ /* 0x000e260000001000 */
[----:B------:R-:W-:Y:S01]  /*4060*/  FADD.FTZ R72, -R14, R29 ;  /* 0x0000001d0e487221 */ /* 0x000fe20000010100 */
[----:B------:R-:W-:Y:S01]  /*4070*/  FFMA.FTZ R29, R19, R26, R28 ;  /* 0x0000001a131d7223 */ /* 0x000fe2000001001c */
[----:B0-----:R-:W-:Y:S01]  /*4080*/  FADD.FTZ R24, -R65, 1 ;  /* 0x3f80000041187421 */ /* 0x001fe20000010100 */
[----:B------:R-:W-:-:S03]  /*4090*/  FMUL.FTZ R22, R22, R65 ;  /* 0x0000004116167220 */ /* 0x000fc60000410000 */
[----:B------:R-:W-:Y:S01]  /*40a0*/  FFMA.FTZ R33, R33, R24, 1 ;  /* 0x3f80000021217423 */ /* 0x000fe20000010018 */
[----:B------:R-:W-:-:S03]  /*40b0*/  FADD.FTZ R24, -R14, R17 ;  /* 0x000000110e187221 */ /* 0x000fc60000010100 */
[----:B------:R-:W-:Y:S01]  /*40c0*/  FMUL.FTZ R22, R22, R33 ;  /* 0x0000002116167220 */ /* 0x000fe20000410000 */
[----:B------:R-:W-:-:S03]  /*40d0*/  FMUL.FTZ R17, R24, R61 ;  /* 0x0000003d18117220 */ /* 0x000fc60000410000 */
[----:B------:R-:W-:Y:S01]  /*40e0*/  FFMA.FTZ R29, R20, R22, R29 ;  /* 0x00000016141d7223 */ /* 0x000fe2000001001d */
        /* <DEDUP_REMOVED lines=10> */
[----:B------:R-:W-:Y:S02]  /*4190*/  HADD2.F32 R19, -RZ, R5.H0_H0 ;  /* 0x20000005ff137230 */ /* 0x000fe40000004100 */
[----:B------:R-:W-:Y:S01]  /*41a0*/  FFMA.FTZ R23, R24, R23, 1 ;  /* 0x3f80000018177423 */ /* 0x000fe20000010017 */
[----:B------:R-:W-:Y:S01]  /*41b0*/  FADD.FTZ R31, R30, R21 ;  /* 0x000000151e1f7221 */ /* 0x000fe20000010000 */
[----:B------:R-:W-:-:S02]  /*41c0*/  FMUL.FTZ R30, R15, R21 ;  /* 0x000000150f1e7220 */ /* 0x000fc40000410000 */
[----:B------:R-:W-:Y:S01]  /*41d0*/  FMUL.FTZ R24, R16, R23 ;  /* 0x0000001710187220 */ /* 0x000fe20000410000 */
[----:B------:R-:W-:Y:S01]  /*41e0*/  FMUL.FTZ R16, R72, R61 ;  /* 0x0000003d48107220 */ /* 0x000fe20000410000 */
[----:B------:R-:W-:Y:S01]  /*41f0*/  FFMA.FTZ R33, R18, R30, R33 ;  /* 0x0000001e12217223 */ /* 0x000fe20000010021 */
[----:B------:R-:W-:Y:S01]  /*4200*/  FADD.FTZ R32, R30, R32 ;  /* 0x000000201e207221 */ /* 0x000fe20000010000 */
[----:B------:R-:W-:Y:S01]  /*4210*/  FADD.FTZ R30, R27, R22 ;  /* 0x000000161b1e7221 */ /* 0x000fe20000010000 */
[----:B------:R-:W-:Y:S01]  /*4220*/  FFMA.FTZ R23, R59, R16, R64 ;  /* 0x000000103b177223 */ /* 0x000fe20000010040 */
[----:B------:R-:W-:Y:S01]  /*4230*/  FMUL.FTZ R27, R15, R24 ;  /* 0x000000180f1b7220 */ /* 0x000fe20000410000 */
[----:B------:R-:W-:Y:S02]  /*4240*/  FADD.FTZ R31, R31, R24 ;  /* 0x000000181f1f7221 */ /* 0x000fe40000010000 */
[----:B------:R-:W-:-:S06]  /*4250*/  FMUL.FTZ R65, R23, -1.4426950216293334961 ;  /* 0xbfb8aa3b17417820 */ /* 0x000fcc0000410000 */
        /* <DEDUP_REMOVED lines=31> */
[----:B------:R-:W-:Y:S02]  /*4450*/  HADD2.F32 R20, -RZ, R7.H0_H0 ;  /* 0x20000007ff147230 */ /* 0x000fe40000004100 */
[----:B------:R-:W-:Y:S01]  /*4460*/  FADD.FTZ R32, R32, R60 ;  /* 0x0000003c20207221 */ /* 0x000fe20000010000 */
[----:B------:R-:W-:-:S06]  /*4470*/  FMUL.FTZ R25, R21, -1.4426950216293334961 ;  /* 0xbfb8aa3b15197820 */ /* 0x000fcc0000410000 */
[----:B------:R-:W0:Y:S02]  /*4480*/  MUFU.EX2 R25, R25 ;  /* 0x0000001900197308 */ /* 0x000e240000000800 */
[----:B0-----:R-:W-:Y:S01]  /*4490*/  FADD.FTZ R65, R25, 1 ;  /* 0x3f80000019417421 */ /* 0x001fe20000010000 */
[----:B------:R-:W-:-:S05]  /*44a0*/  HADD2.F32 R25, -RZ, R6.H1_H1 ;  /* 0x30000006ff197230 */ /* 0x000fca0000004100 */
[----:B------:R-:W0:Y:S02]  /*44b0*/  MUFU.RCP R65, R65 ;  /* 0x0000004100417308 */ /* 0x000e240000001000 */
[----:B0-----:R-:W-:Y:S01]  /*44c0*/  FADD.FTZ R70, -R65, 1 ;  /* 0x3f80000041467421 */ /* 0x001fe20000010100 */
[----:B------:R-:W-:-:S03]  /*44d0*/  FMUL.FTZ R20, R20, R65 ;  /* 0x0000004114147220 */ /* 0x000fc60000410000 */
[----:B------:R-:W-:Y:S01]  /*44e0*/  FFMA.FTZ R21, R21, R70, 1 ;  /* 0x3f80000015157423 */ /* 0x000fe20000010046 */
[----:B------:R-:W-:Y:S01]  /*44f0*/  FADD.FTZ R70, -R14, R25 ;  /* 0x000000190e467221 */ /* 0x000fe20000010100 */
[----:B------:R-:W-:Y:S01]  /*4500*/  FFMA.FTZ R25, R17, R27, R22 ;  /* 0x0000001b11197223 */ /* 0x000fe20000010016 */
[----:B------:R-:W-:Y:S02]  /*4510*/  HADD2.F32 R17, -RZ, R8.H0_H0 ;  /* 0x20000008ff117230 */ /* 0x000fe40000004100 */
[----:B------:R-:W-:Y:S01]  /*4520*/  FMUL.FTZ R21, R20, R21 ;  /* 0x0000001514157220 */ /* 0x000fe20000410000 */
[----:B------:R-:W-:Y:S01]  /*4530*/  FMUL.FTZ R20, R70, R61 ;  /* 0x0000003d46147220 */ /* 0x000fe20000410000 */
[----:B------:R-:W-:Y:S02]  /*4540*/  HADD2.F32 R22, -RZ, R7.H1_H1 ;  /* 0x30000007ff167230 */ /* 0x000fe40000004100 */
[----:B------:R-:W-:Y:S01]  /*4550*/  FADD.FTZ R27, R27, R32 ;  /* 0x000000201b1b7221 */ /* 0x000fe20000010000 */
[----:B------:R-:W-:-:S04]  /*4560*/  FFMA.FTZ R33, R15, R20, R62 ;  /* 0x000000140f217223 */ /* 0x000fc8000001003e */
[----:B------:R-:W-:-:S06]  /*4570*/  FMUL.FTZ R60, R33, -1.4426950216293334961 ;  /* 0xbfb8aa3b213c7820 */ /* 0x000fcc0000410000 */
[----:B------:R-:W0:Y:S02]  /*4580*/  MUFU.EX2 R60, R60 ;  /* 0x0000003c003c7308 */ /* 0x000e240000000800 */
[----:B0-----:R-:W-:Y:S01]  /*4590*/  FADD.FTZ R65, R60, 1 ;  /* 0x3f8000003c417421 */ /* 0x001fe20000010000 */
[----:B------:R-:W-:-:S04]  /*45a0*/  FMUL.FTZ R60, R59, R23 ;  /* 0x000000173b3c7220 */ /* 0x000fc80000410000 */
[----:B------:R-:W-:Y:S01]  /*45b0*/  FFMA.FTZ R32, R16, R60, R25 ;  /* 0x0000003c10207223 */ /* 0x000fe20000010019 */
[----:B------:R-:W0:Y:S01]  /*45c0*/  MUFU.RCP R65, R65 ;  /* 0x0000004100417308 */ /* 0x000e220000001000 */
[----:B------:R-:W-:Y:S02]  /*45d0*/  HADD2.F32 R16, -RZ, R9.H0_H0 ;  /* 0x20000009ff107230 */ /* 0x000fe40000004100 */
[----:B------:R-:W-:Y:S01]  /*45e0*/  FADD.FTZ R27, R27, R60 ;  /* 0x0000003c1b1b7221 */ /* 0x000fe20000010000 */
[----:B------:R-:W-:-:S05]  /*45f0*/  HADD2.F32 R25, -RZ, R8.H1_H1 ;  /* 0x30000008ff197230 */ /* 0x000fca0000004100 */
        /* <DEDUP_REMOVED lines=119> */
[----:B------:R-:W-:-:S03]  /*4d70*/  FADD.FTZ R31, R31, R24 ;  /* 0x000000181f1f7221 */ /* 0x000fc60000010000 */
        /* <DEDUP_REMOVED lines=13> */
[----:B------:R-:W-:Y:S01]  /*4e50*/  FADD.FTZ R30, R30, R23 ;  /* 0x000000171e1e7221 */ /* 0x000fe20000010000 */
[----:B------:R-:W-:Y:S01]  /*4e60*/  FFMA.FTZ R26, R15, R19, R62 ;  /* 0x000000130f1a7223 */ /* 0x000fe2000001003e */
[----:B------:R-:W-:Y:S02]  /*4e70*/  HADD2.F32 R25, -RZ, R57.H0_H0 ;  /* 0x20000039ff197230 */ /* 0x000fe40000004100 */
[----:B------:R-:W-:Y:S01]  /*4e80*/  FFMA.FTZ R28, R17, R24, R28 ;  /* 0x00000018111c7223 */ /* 0x000fe2000001001c */
[----:B------:R-:W-:Y:S01]  /*4e90*/  FFMA.FTZ R29, R16, R23, R29 ;  /* 0x00000017101d7223 */ /* 0x000fe2000001001d */
        /* <DEDUP_REMOVED lines=22> */
[----:B------:R-:W-:Y:S01]  /*5000*/  FMUL.FTZ R20, R20, R65 ;  /* 0x0000004114147220 */ /* 0x000fe20000410000 */
[----:B------:R-:W-:Y:S02]  /*5010*/  HADD2.F32 R65, -RZ, R56.H1_H1 ;  /* 0x30000038ff417230 */ /* 0x000fe40000004100 */
[----:B------:R-:W-:Y:S01]  /*5020*/  FFMA.FTZ R21, R21, R70, 1 ;  /* 0x3f80000015157423 */ /* 0x000fe20000010046 */
[----:B------:R-:W-:Y:S01]  /*5030*/  FADD.FTZ R70, -R14, R25 ;  /* 0x000000190e467221 */ /* 0x000fe20000010100 */
[----:B------:R-:W-:Y:S02]  /*5040*/  FMUL.FTZ R25, R15, R24 ;  /* 0x000000180f197220 */ /* 0x000fe40000410000 */
[----:B------:R-:W-:Y:S01]  /*5050*/  FMUL.FTZ R21, R20, R21 ;  /* 0x0000001514157220 */ /* 0x000fe20000410000 */
[----:B------:R-:W-:Y:S01]  /*5060*/  FMUL.FTZ R20, R70, R61 ;  /* 0x0000003d46147220 */ /* 0x000fe20000410000 */
[----:B------:R-:W-:Y:S01]  /*5070*/  FFMA.FTZ R17, R17, R25, R22 ;  /* 0x0000001911117223 */ /* 0x000fe20000010016 */
[----:B------:R-:W-:-:S02]  /*5080*/  FADD.FTZ R32, R25, R32 ;  /* 0x0000002019207221 */ /* 0x000fc40000010000 */
        /* <DEDUP_REMOVED lines=12> */
[----:B------:R-:W-:-:S04]  /*5150*/  FMUL.FTZ R16, R15, R26 ;  /* 0x0000001a0f107220 */ /* 0x000fc80000410000 */
[----:B------:R-:W-:Y:S01]  /*5160*/  FFMA.FTZ R17, R19, R16, R60 ;  /* 0x0000001013117223 */ /* 0x000fe2000001003c */
[----:B------:R-:W-:Y:S01]  /*5170*/  FADD.FTZ R23, R16, R23 ;  /* 0x0000001710177221 */ /* 0x000fe20000010000 */
[----:B------:R-:W-:-:S04]  /*5180*/  FMUL.FTZ R16, R59, R21 ;  /* 0x000000153b107220 */ /* 0x000fc80000410000 */
[C---:B------:R-:W-:Y:S01]  /*5190*/  FFMA.FTZ R25, R18.reuse, R16, R17 ;  /* 0x0000001012197223 */ /* 0x040fe20000010011 */
[----:B------:R-:W-:Y:S01]  /*51a0*/  FADD.FTZ R16, R23, R16 ;  /* 0x0000001017107221 */ /* 0x000fe20000010000 */
[----:B------:R-:W-:Y:S01]  /*51b0*/  FMUL.FTZ R23, R15, R22 ;  /* 0x000000160f177220 */ /* 0x000fe20000410000 */
[----:B------:R-:W-:Y:S01]  /*51c0*/  FFMA.FTZ R17, R19, R26, R28 ;  /* 0x0000001a13117223 */ /* 0x000fe2000001001c */
[----:B------:R-:W-:Y:S02]  /*51d0*/  FADD.FTZ R19, R31, R22 ;  /* 0x000000161f137221 */ /* 0x000fe40000010000 */
[----:B------:R-:W-:Y:S01]  /*51e0*/  FADD.FTZ R28, R23, R16 ;  /* 0x00000010171c7221 */ /* 0x000fe20000010000 */
[----:B------:R-:W-:Y:S01]  /*51f0*/  FFMA.FTZ R16, R18, R21, R29 ;  /* 0x0000001512107223 */ /* 0x000fe2000001001d */
[----:B------:R-:W-:Y:S01]  /*5200*/  FFMA.FTZ R25, R20, R23, R25 ;  /* 0x0000001714197223 */ /* 0x000fe20000010019 */
[----:B------:R-:W-:Y:S01]  /*5210*/  FADD.FTZ R18, R30, R21 ;  /* 0x000000151e127221 */ /* 0x000fe20000010000 */
[----:B------:R-:W-:-:S07]  /*5220*/  FFMA.FTZ R17, R20, R22, R17 ;  /* 0x0000001614117223 */ /* 0x000fce0000010011 */
.L_x_961:
        /* <DEDUP_REMOVED lines=44> */
.L_x_963:
[----:B------:R-:W-:Y:S05]  /*54f0*/  BSYNC.RECONVERGENT B0 ;  /* 0x0000000000007941 */ /* 0x000fea0003800200 */
.L_x_962:
[----:B------:R-:W-:Y:S06]  /*5500*/  BAR.SYNC.DEFER_BLOCKING 0x0 ;  /* 0x0000000000007b1d */ /* 0x000fec0000010000 */
[----:B------:R-:W-:Y:S04]  /*5510*/  BSSY.RECONVERGENT B0, `(.L_x_964) ;  /* 0x0000035000007945 */ /* 0x000fe80003800200 */
[----:B------:R-:W-:Y:S05]  /*5520*/  @P0 BRA `(.L_x_965) ;  /* 0x0000000000cc0947 */ /* 0x000fea0003800000 */
[----:B------:R-:W-:-:S09]  /*5530*/  ULEA UR4, UR7, UR5, 0x18 ;  /* 0x0000000507047291 */ /* 0x000fd2000f8ec0ff */
[----:B--2---:R-:W2:Y:S04]  /*5540*/  LDS.128 R24, [UR4+0x20] ;  /* 0x00002004ff187984 */ /* 0x004ea80008000c00 */
[----:B-1-3--:R-:W1:Y:S01]  /*5550*/  LDS.128 R20, [UR4+0x30] ;  /* 0x00003004ff147984 */ /* 0x00ae620008000c00 */
[----:B--2---:R-:W-:Y:S01]  /*5560*/  FADD.FTZ R29, R32, R24 ;  /* 0x00000018201d7221 */ /* 0x004fe20000010000 */
        /* <DEDUP_REMOVED lines=47> */
.L_x_965:
[----:B------:R-:W-:Y:S05]  /*5860*/  BSYNC.RECONVERGENT B0 ;  /* 0x0000000000007941 */ /* 0x000fea0003800200 */
.L_x_964:
        /* <DEDUP_REMOVED lines=27> */
[----:B------:R-:W-:Y:S01]  /*5a20*/  LDS.128 R20, [R65+0x930] ;  /* 0x0009300041147984 */ /* 0x000fe20000000c00 */
[----:B------:R-:W-:-:S03]  /*5a30*/  FADD.FTZ R28, R28, R19 ;  /* 0x000000131c1c7221 */ /* 0x000fc60000010000 */
        /* <DEDUP_REMOVED lines=129> */
.L_x_967:
[----:B------:R-:W-:Y:S05]  /*6250*/  BSYNC.RECONVERGENT B0 ;  /* 0x0000000000007941 */ /* 0x000fea0003800200 */
.L_x_966:
[----:B------:R-:W4:Y:S01]  /*6260*/  LDC R28, c[0x0][0x370] ;  /* 0x0000dc00ff1c7b82 */ /* 0x000f220000000800 */
[----:B------:R-:W-:Y:S01]  /*6270*/  BSSY.RECONVERGENT B0, `(.L_x_968) ;  /* 0x000001e000007945 */ /* 0x000fe20003800200 */
[----:B----4-:R-:W-:-:S03]  /*6280*/  ISETP.GE.U32.AND P1, PT, R28, 0x2, PT ;  /* 0x000000021c00780c */ /* 0x010fc60003f26070 */
[----:B------:R-:W-:Y:S10]  /*6290*/  @P3 BRA `(.L_x_969) ;  /* 0x00000000006c3947 */ /* 0x000ff40003800000 */
[----:B---3--:R-:W2:Y:S01]  /*62a0*/  LDC.64 R20, c[0x0][0x3f8] ;  /* 0x0000fe00ff147b82 */ /* 0x008ea20000000a00 */
[----:B------:R-:W-:-:S07]  /*62b0*/  IMAD R63, R63, 0x15, R60 ;  /* 0x000000153f3f7824 */ /* 0x000fce00078e023c */
[----:B-1----:R-:W1:Y:S01]  /*62c0*/  LDC.64 R22, c[0x0][0x3d8] ;  /* 0x0000f600ff167b82 */ /* 0x002e620000000a00 */
        /* <DEDUP_REMOVED lines=24> */
.L_x_969:
[----:B------:R-:W-:Y:S05]  /*6450*/  BSYNC.RECONVERGENT B0 ;  /* 0x0000000000007941 */ /* 0x000fea0003800200 */
.L_x_968:
[----:B------:R-:W-:Y:S05]  /*6460*/  @!P1 BRA `(.L_x_970) ;  /* 0x0000001400049947 */ /* 0x000fea0003800000 */
[----:B------:R-:W-:Y:S05]  /*6470*/  @P0 BRA `(.L_x_971) ;  /* 0x0000000000880947 */ /* 0x000fea0003800000 */
[----:B-1--4-:R-:W1:Y:S01]  /*6480*/  LDC R23, c[0x0][0x374] ;  /* 0x0000dd00ff177b82 */ /* 0x012e620000000800 */
[----:B------:R-:W4:Y:S01]  /*6490*/  S2R R22, SR_CTAID.Y ;  /* 0x0000000000167919 */ /* 0x000f220000002600 */
[----:B---3--:R-:W-:-:S06]  /*64a0*/  LOP3.LUT R20, R51, 0x1, RZ, 0xc0, !PT ;  /* 0x0000000133147812 */ /* 0x008fcc00078ec0ff */
[----:B------:R-:W3:Y:S08]  /*64b0*/  LDC R25, c[0x0][0x370] ;  /* 0x0000dc00ff197b82 */ /* 0x000ef00000000800 */
[----:B------:R-:W5:Y:S01]  /*64c0*/  LDC.64 R18, c[0x0][0x3d0] ;  /* 0x0000f400ff127b82 */ /* 0x000f620000000a00 */
[----:B-1----:R-:W-:-:S07]  /*64d0*/  IMAD R20, R20, R23, RZ ;  /* 0x0000001714147224 */ /* 0x002fce00078e02ff */
[----:B------:R-:W1:Y:S01]  /*64e0*/  LDC.64 R16, c[0x0][0x3c8] ;  /* 0x0000f200ff107b82 */ /* 0x000e620000000a00 */
[----:B---3--:R-:W-:Y:S02]  /*64f0*/  IMAD R21, R20, R25, RZ ;  /* 0x0000001914157224 */ /* 0x008fe400078e02ff */
[----:B----4-:R-:W-:-:S03]  /*6500*/  IMAD R23, R23, UR6, R22 ;  /* 0x0000000617177c24 */ /* 0x010fc6000f8e0216 */
[----:B------:R-:W-:-:S05]  /*6510*/  SHF.L.U32 R21, R21, 0x1, RZ ;  /* 0x0000000115157819 */ /* 0x000fca00000006ff */
[----:B-----5:R-:W-:Y:S01]  /*6520*/  IMAD.WIDE R18, R21, 0x4, R18 ;  /* 0x0000000415127825 */ /* 0x020fe200078e0212 */
        /* <DEDUP_REMOVED lines=13> */
[----:B------:R-:W3:Y:S01]  /*6600*/  LDC R21, c[0x0][0x2f8] ;  /* 0x0000be00ff157b82 */ /* 0x000ee20000000800 */
[----:B-1----:R-:W-:-:S07]  /*6610*/  MOV R18, 0xffffffff ;  /* 0xffffffff00127802 */ /* 0x002fce0000000f00 */
.L_x_972:
[----:B------:R-:W4:Y:S04]  /*6620*/  LDG.E.STRONG.GPU R20, desc[UR8][R16.64] ;  /* 0x0000000810147981 */ /* 0x000f28000c1ef900 */
[----:B----4-:R-:W-:Y:S01]  /*6630*/  CCTL.IVALL ;  /* 0x00000000ff00798f */ /* 0x010fe20002000000 */
[----:B---3--:R-:W-:Y:S01]  /*6640*/  IADD3 R19, PT, PT, R21, -R21, RZ ;  /* 0x8000001515137210 */ /* 0x008fe20007ffe0ff */
[----:B------:R-:W-:Y:S05]  /*6650*/  YIELD ;  /* 0x0000000000007946 */ /* 0x000fea0003800000 */
[----:B------:R-:W-:-:S13]  /*6660*/  ISETP.EQ.AND P0, PT, R19, RZ, PT ;  /* 0x000000ff1300720c */ /* 0x000fda0003f02270 */
[----:B------:R-:W-:-:S04]  /*6670*/  @P0 MOV R18, R20 ;  /* 0x0000001400120202 */ /* 0x000fc80000000f00 */
[----:B------:R-:W-:-:S13]  /*6680*/  ISETP.NE.AND P0, PT, R18, R25, PT ;  /* 0x000000191200720c */ /* 0x000fda0003f05270 */
[----:B------:R-:W-:Y:S05]  /*6690*/  @P0 BRA `(.L_x_972) ;  /* 0xfffffffc00e00947 */ /* 0x000fea000383ffff */
.L_x_971:
        /* <DEDUP_REMOVED lines=23> */
[----:B--2---:R-:W-:Y:S02]  /*6810*/  MOV R24, UR13 ;  /* 0x0000000d00187c02 */ /* 0x004fe40008000f00 */
[----:B------:R-:W-:Y:S02]  /*6820*/  MOV R25, UR14 ;  /* 0x0000000e00197c02 */ /* 0x000fe40008000f00 */
[----:B0--3--:R-:W-:-:S07]  /*6830*/  MOV R28, UR4 ;  /* 0x00000004001c7c02 */ /* 0x009fce0008000f00 */
.L_x_974:
[----:B------:R-:W-:Y:S02]  /*6840*/  ISETP.NE.AND P1, PT, RZ, UR5, PT ;  /* 0x00000005ff007c0c */ /* 0x000fe4000bf25270 */
[----:B------:R-:W-:Y:S02]  /*6850*/  IADD3 R16, PT, PT, R29, 0x1, RZ ;  /* 0x000000011d107810 */ /* 0x000fe40007ffe0ff */
[----:B------:R-:W-:Y:S02]  /*6860*/  ISETP.NE.OR P1, PT, R60, RZ, !P1 ;  /* 0x000000ff3c00720c */ /* 0x000fe40004f25670 */
[----:B------:R-:W-:Y:S02]  /*6870*/  ISETP.NE.AND P2, PT, R16, UR6, PT ;  /* 0x0000000610007c0c */ /* 0x000fe4000bf45270 */
[----:B------:R-:W-:-:S04]  /*6880*/  MOV R60, R20 ;  /* 0x00000014003c7202 */ /* 0x000fc80000000f00 */
[----:B------:R-:W-:-:S05]  /*6890*/  ISETP.NE.OR P2, PT, R60, RZ, !P2 ;  /* 0x000000ff3c00720c */ /* 0x000fca0005745670 */
[----:B------:R-:W0:Y:S01]  /*68a0*/  @!P1 LDC R16, c[0x0][0x374] ;  /* 0x0000dd00ff109b82 */ /* 0x000e220000000800 */
        /* <DEDUP_REMOVED lines=129> */
.L_x_973:
[----:B--2---:R-:W1:Y:S02]  /*70c0*/  LDC R24, c[0x0][0x370] ;  /* 0x0000dc00ff187b82 */ /* 0x004e640000000800 */
[----:B-1----:R-:W-:-:S13]  /*70d0*/  LOP3.LUT P0, R16, R24, 0x7, RZ, 0xc0, !PT ;  /* 0x0000000718107812 */ /* 0x002fda000780c0ff */
        /* <DEDUP_REMOVED lines=11> */
[----:B------:R-:W1:Y:S01]  /*7190*/  @!P1 LDC R18, c[0x0][0x374] ;  /* 0x0000dd00ff129b82 */ /* 0x000e620000000800 */
[----:B------:R-:W2:Y:S01]  /*71a0*/  @!P1 S2R R22, SR_CTAID.Y ;  /* 0x0000000000169919 */ /* 0x000ea20000002600 */
[----:B------:R-:W-:Y:S02]  /*71b0*/  @!P1 LOP3.LUT R19, R51, 0x1, RZ, 0xc0, !PT ;  /* 0x0000000133139812 */ /* 0x000fe400078ec0ff */
[----:B------:R-:W4:Y:S04]  /*71c0*/  @!P2 S2R R31, SR_CTAID.Y ;  /* 0x00000000001fa919 */ /* 0x000f280000002600 */
[----:B------:R-:W5:Y:S01]  /*71d0*/  @!P1 LDC.64 R16, c[0x0][0x3d0] ;  /* 0x0000f400ff109b82 */ /* 0x000f620000000a00 */
[----:B---3--:R-:W3:Y:S07]  /*71e0*/  @!P3 S2R R20, SR_CTAID.Y ;  /* 0x000000000014b919 */ /* 0x008eee0000002600 */
[----:B------:R-:W0:Y:S01]  /*71f0*/  @!P2 LDC R28, c[0x0][0x374] ;  /* 0x0000dd00ff1cab82 */ /* 0x000e220000000800 */
[----:B-1----:R-:W-:-:S07]  /*7200*/  @!P1 IMAD R19, R19, R18, RZ ;  /* 0x0000001213139224 */ /* 0x002fce00078e02ff */
[----:B------:R-:W3:Y:S01]  /*7210*/  @!P3 LDC R23, c[0x0][0x374] ;  /* 0x0000dd00ff17bb82 */ /* 0x000ee20000000800 */
[----:B------:R-:W-:-:S05]  /*7220*/  @!P1 IMAD R19, R19, R24, RZ ;  /* 0x0000001813139224 */ /* 0x000fca00078e02ff */
[----:B------:R-:W-:Y:S01]  /*7230*/  @!P1 SHF.L.U32 R21, R19, 0x1, RZ ;  /* 0x0000000113159819 */ /* 0x000fe200000006ff */
[C---:B--2---:R-:W-:Y:S01]  /*7240*/  @!P1 IMAD R19, R25.reuse, R18, R22 ;  /* 0x0000001219139224 */ /* 0x044fe200078e0216 */
[----:B------:R-:W-:-:S03]  /*7250*/  IADD3 R22, PT, PT, R25, 0x3, RZ ;  /* 0x0000000319167810 */ /* 0x000fc60007ffe0ff */
[----:B-----5:R-:W-:Y:S01]  /*7260*/  @!P1 IMAD.WIDE R16, R21, 0x4, R16 ;  /* 0x0000000415109825 */ /* 0x020fe200078e0210 */
[----:B------:R-:W-:Y:S02]  /*7270*/  ISETP.EQ.OR P0, PT, R22, UR6, P0 ;  /* 0x0000000616007c0c */ /* 0x000fe40008702670 */
[----:B------:R-:W-:Y:S01]  /*7280*/  @!P2 LOP3.LUT R21, R51, 0x1, RZ, 0xc0, !PT ;  /* 0x000000013315a812 */ /* 0x000fe200078ec0ff */
[----:B------:R-:W-:Y:S02]  /*7290*/  @!P1 IMAD.WIDE.U32 R16, R19, 0x8, R16 ;  /* 0x0000000813109825 */ /* 0x000fe400078e0010 */
[----:B------:R-:W1:Y:S02]  /*72a0*/  @!P2 LDC.64 R18, c[0x0][0x3d0] ;  /* 0x0000f400ff12ab82 */ /* 0x000e640000000a00 */
[----:B0-----:R-:W-:Y:S02]  /*72b0*/  @!P2 IMAD R21, R21, R28, RZ ;  /* 0x0000001c1515a224 */ /* 0x001fe400078e02ff */
[----:B---3--:R-:W-:Y:S01]  /*72c0*/  @!P3 IMAD R27, R27, R23, R20 ;  /* 0x000000171b1bb224 */ /* 0x008fe200078e0214 */
[----:B------:R-:W-:-:S03]  /*72d0*/  @!P3 LOP3.LUT R20, R51, 0x1, RZ, 0xc0, !PT ;  /* 0x000000013314b812 */ /* 0x000fc600078ec0ff */
[----:B------:R-:W0:Y:S01]  /*72e0*/  @!P0 S2R R29, SR_CTAID.Y ;  /* 0x00000000001d8919 */ /* 0x000e220000002600 */
[----:B------:R-:W-:Y:S01]  /*72f0*/  @!P2 IMAD R21, R21, R24, RZ ;  /* 0x000000181515a224 */ /* 0x000fe200078e02ff */
[----:B------:R-:W0:Y:S01]  /*7300*/  @!P0 LDC R63, c[0x0][0x374] ;  /* 0x0000dd00ff3f8b82 */ /* 0x000e220000000800 */
[----:B------:R-:W-:Y:S01]  /*7310*/  @!P2 IMAD R28, R25, R28, R28 ;  /* 0x0000001c191ca224 */ /* 0x000fe200078e021c */
[----:B------:R-:W2:Y:S01]  /*7320*/  @!P1 LDG.E.64 R16, desc[UR8][R16.64] ;  /* 0x0000000810109981 */ /* 0x000ea2000c1e1b00 */
[----:B------:R-:W-:Y:S01]  /*7330*/  @!P3 IMAD R23, R20, R23, RZ ;  /* 0x000000171417b224 */ /* 0x000fe200078e02ff */
[----:B------:R-:W-:Y:S02]  /*7340*/  @!P2 SHF.L.U32 R21, R21, 0x1, RZ ;  /* 0x000000011515a819 */ /* 0x000fe400000006ff */
[----:B----4-:R-:W-:Y:S01]  /*7350*/  @!P2 IADD3 R31, PT, PT, R28, R31, RZ ;  /* 0x0000001f1c1fa210 */ /* 0x010fe20007ffe0ff */
[----:B------:R-:W-:-:S05]  /*7360*/  @!P3 IMAD R23, R23, R24, RZ ;  /* 0x000000181717b224 */ /* 0x000fca00078e02ff */
[----:B------:R-:W-:Y:S01]  /*7370*/  @!P3 SHF.L.U32 R23, R23, 0x1, RZ ;  /* 0x000000011717b819 */ /* 0x000fe200000006ff */
[----:B-1----:R-:W-:Y:S02]  /*7380*/  @!P2 IMAD.WIDE R18, R21, 0x4, R18 ;  /* 0x000000041512a825 */ /* 0x002fe400078e0212 */
[----:B------:R-:W1:Y:S02]  /*7390*/  @!P3 LDC.64 R20, c[0x0][0x3d0] ;  /* 0x0000f400ff14bb82 */ /* 0x000e640000000a00 */
[----:B------:R-:W-:-:S06]  /*73a0*/  @!P2 IMAD.WIDE.U32 R18, R31, 0x8, R18 ;  /* 0x000000081f12a825 */ /* 0x000fcc00078e0012 */
[----:B------:R-:W3:Y:S01]  /*73b0*/  @!P2 LDG.E.64 R18, desc[UR8][R18.64] ;  /* 0x000000081212a981 */ /* 0x000ee2000c1e1b00 */
[----:B0-----:R-:W-:Y:S01]  /*73c0*/  @!P0 IMAD R29, R22, R63, R29 ;  /* 0x0000003f161d8224 */ /* 0x001fe200078e021d */
[----:B------:R-:W-:-:S05]  /*73d0*/  @!P0 LOP3.LUT R22, R51, 0x1, RZ, 0xc0, !PT ;  /* 0x0000000133168812 */ /* 0x000fca00078ec0ff */
[----:B------:R-:W-:-:S04]  /*73e0*/  @!P0 IMAD R63, R22, R63, RZ ;  /* 0x0000003f163f8224 */ /* 0x000fc800078e02ff */
[----:B------:R-:W-:Y:S02]  /*73f0*/  @!P0 IMAD R63, R63, R24, RZ ;  /* 0x000000183f3f8224 */ /* 0x000fe400078e02ff */
[----:B-1----:R-:W-:Y:S02]  /*7400*/  @!P3 IMAD.WIDE R20, R23, 0x4, R20 ;  /* 0x000000041714b825 */ /* 0x002fe400078e0214 */
        /* <DEDUP_REMOVED lines=8> */
[----:B--2---:R-:W-:Y:S01]  /*7490*/  @!P1 FADD.FTZ R32, R32, R16 ;  /* 0x0000001020209221 */ /* 0x004fe20000010000 */
[----:B------:R-:W-:-:S03]  /*74a0*/  @!P1 FADD.FTZ R33, R33, R17 ;  /* 0x0000001121219221 */ /* 0x000fc60000010000 */
[----:B---3--:R-:W-:Y:S01]  /*74b0*/  @!P2 FADD.FTZ R32, R32, R18 ;  /* 0x000000122020a221 */ /* 0x008fe20000010000 */
[----:B------:R-:W-:-:S03]  /*74c0*/  @!P2 FADD.FTZ R33, R33, R19 ;  /* 0x000000132121a221 */ /* 0x000fc60000010000 */
[----:B----4-:R-:W-:Y:S01]  /*74d0*/  @!P3 FADD.FTZ R32, R32, R20 ;  /* 0x000000142020b221 */ /* 0x010fe20000010000 */
[----:B------:R-:W-:-:S03]  /*74e0*/  @!P3 FADD.FTZ R33, R33, R21 ;  /* 0x000000152121b221 */ /* 0x000fc60000010000 */
[----:B-----5:R-:W-:Y:S01]  /*74f0*/  @!P0 FADD.FTZ R32, R32, R22 ;  /* 0x0000001620208221 */ /* 0x020fe20000010000 */
[----:B------:R-:W-:-:S07]  /*7500*/  @!P0 FADD.FTZ R33, R33, R23 ;  /* 0x0000001721218221 */ /* 0x000fce0000010000 */
.L_x_975:
[----:B------:R-:W-:Y:S05]  /*7510*/  @!P4 BRA `(.L_x_970) ;  /* 0x0000000000d8c947 */ /* 0x000fea0003800000 */
[----:B------:R-:W-:-:S13]  /*7520*/  ISETP.NE.AND P0, PT, R26, 0x1, PT ;  /* 0x000000011a00780c */ /* 0x000fda0003f05270 */
[----:B------:R-:W-:Y:S05]  /*7530*/  @!P0 BRA `(.L_x_976) ;  /* 0x0000000000808947 */ /* 0x000fea0003800000 */
[----:B------:R-:W-:Y:S02]  /*7540*/  ISETP.NE.AND P0, PT, R60, RZ, PT ;  /* 0x000000ff3c00720c */ /* 0x000fe40003f05270 */
[C---:B------:R-:W-:Y:S02]  /*7550*/  IADD3 R16, PT, PT, R25.reuse, 0x1, RZ ;  /* 0x0000000119107810 */ /* 0x040fe40007ffe0ff */
[----:B------:R-:W-:Y:S02]  /*7560*/  ISETP.EQ.OR P1, PT, R25, UR6, P0 ;  /* 0x0000000619007c0c */ /* 0x000fe40008722670 */
[----:B------:R-:W-:-:S11]  /*7570*/  ISETP.EQ.OR P0, PT, R16, UR6, P0 ;  /* 0x0000000610007c0c */ /* 0x000fd60008702670 */
[----:B------:R-:W1:Y:S01]  /*7580*/  @!P1 LDC R22, c[0x0][0x374] ;  /* 0x0000dd00ff169b82 */ /* 0x000e620000000800 */
[----:B------:R-:W2:Y:S01]  /*7590*/  @!P1 S2R R26, SR_CTAID.Y ;  /* 0x00000000001a9919 */ /* 0x000ea20000002600 */
[C---:B------:R-:W-:Y:S02]  /*75a0*/  @!P1 LOP3.LUT R21, R51.reuse, 0x1, RZ, 0xc0, !PT ;  /* 0x0000000133159812 */ /* 0x040fe400078ec0ff */
[----:B------:R-:W-:Y:S01]  /*75b0*/  @!P0 LOP3.LUT R23, R51, 0x1, RZ, 0xc0, !PT ;  /* 0x0000000133178812 */ /* 0x000fe200078ec0ff */
[----:B------:R-:W4:Y:S03]  /*75c0*/  @!P0 S2R R27, SR_CTAID.Y ;  /* 0x00000000001b8919 */ /* 0x000f260000002600 */
[----:B---3--:R-:W3:Y:S08]  /*75d0*/  @!P0 LDC R20, c[0x0][0x374] ;  /* 0x0000dd00ff148b82 */ /* 0x008ef00000000800 */
[----:B------:R-:W5:Y:S08]  /*75e0*/  @!P1 LDC.64 R16, c[0x0][0x3d0] ;  /* 0x0000f400ff109b82 */ /* 0x000f700000000a00 */
[----:B------:R-:W0:Y:S01]  /*75f0*/  @!P0 LDC.64 R18, c[0x0][0x3d0] ;  /* 0x0000f400ff128b82 */ /* 0x000e220000000a00 */
[----:B-1----:R-:W-:-:S04]  /*7600*/  @!P1 IMAD R21, R21, R22, RZ ;  /* 0x0000001615159224 */ /* 0x002fc800078e02ff */
[----:B------:R-:W-:Y:S02]  /*7610*/  @!P1 IMAD R21, R21, R24, RZ ;  /* 0x0000001815159224 */ /* 0x000fe400078e02ff */
[----:B---3--:R-:W-:-:S03]  /*7620*/  @!P0 IMAD R23, R23, R20, RZ ;  /* 0x0000001417178224 */ /* 0x008fc600078e02ff */
[----:B------:R-:W-:Y:S01]  /*7630*/  @!P1 SHF.L.U32 R21, R21, 0x1, RZ ;  /* 0x0000000115159819 */ /* 0x000fe200000006ff */
[----:B------:R-:W-:Y:S02]  /*7640*/  @!P0 IMAD R20, R25, R20, R20 ;  /* 0x0000001419148224 */ /* 0x000fe400078e0214 */
[----:B------:R-:W-:Y:S02]  /*7650*/  @!P0 IMAD R23, R23, R24, RZ ;  /* 0x0000001817178224 */ /* 0x000fe400078e02ff */
[----:B-----5:R-:W-:-:S03]  /*7660*/  @!P1 IMAD.WIDE R16, R21, 0x4, R16 ;  /* 0x0000000415109825 */ /* 0x020fc600078e0210 */
[----:B------:R-:W-:Y:S01]  /*7670*/  @!P0 SHF.L.U32 R23, R23, 0x1, RZ ;  /* 0x0000000117178819 */ /* 0x000fe200000006ff */
[----:B--2---:R-:W-:-:S04]  /*7680*/  @!P1 IMAD R21, R25, R22, R26 ;  /* 0x0000001619159224 */ /* 0x004fc800078e021a */
[----:B0-----:R-:W-:Y:S01]  /*7690*/  @!P0 IMAD.WIDE R18, R23, 0x4, R18 ;  /* 0x0000000417128825 */ /* 0x001fe200078e0212 */
[----:B----4-:R-:W-:-:S03]  /*76a0*/  @!P0 IADD3 R23, PT, PT, R20, R27, RZ ;  /* 0x0000001b14178210 */ /* 0x010fc60007ffe0ff */
        /* <DEDUP_REMOVED lines=9> */
.L_x_976:
        /* <DEDUP_REMOVED lines=9> */
[----:B------:R-:W-:-:S05]  /*77d0*/  LOP3.LUT R19, R51, 0x1, RZ, 0xc0, !PT ;  /* 0x0000000133137812 */ /* 0x000fca00078ec0ff */
[----:B-1----:R-:W-:-:S04]  /*77e0*/  IMAD R19, R19, UR4, RZ ;  /* 0x0000000413137c24 */ /* 0x002fc8000f8e02ff */
[----:B------:R-:W-:-:S05]  /*77f0*/  IMAD R19, R19, R24, RZ ;  /* 0x0000001813137224 */ /* 0x000fca00078e02ff */
[----:B------:R-:W-:-:S05]  /*7800*/  SHF.L.U32 R19, R19, 0x1, RZ ;  /* 0x0000000113137819 */ /* 0x000fca00000006ff */
[----:B----4-:R-:W-:-:S04]  /*7810*/  IMAD.WIDE R16, R19, 0x4, R16 ;  /* 0x0000000413107825 */ /* 0x010fc800078e0210 */
[----:B--2---:R-:W-:-:S04]  /*7820*/  IMAD R25, R25, UR4, R18 ;  /* 0x0000000419197c24 */ /* 0x004fc8000f8e0212 */
[----:B------:R-:W-:-:S06]  /*7830*/  IMAD.WIDE.U32 R16, R25, 0x8, R16 ;  /* 0x0000000819107825 */ /* 0x000fcc00078e0010 */
[----:B------:R-:W0:Y:S02]  /*7840*/  LDG.E.64 R16, desc[UR8][R16.64] ;  /* 0x0000000810107981 */ /* 0x000e24000c1e1b00 */
[----:B0--3--:R-:W-:Y:S01]  /*7850*/  FADD.FTZ R32, R32, R16 ;  /* 0x0000001020207221 */ /* 0x009fe20000010000 */
[----:B------:R-:W-:-:S07]  /*7860*/  FADD.FTZ R33, R33, R17 ;  /* 0x0000001121217221 */ /* 0x000fce0000010000 */
.L_x_977:
[----:B------:R-:W-:Y:S05]  /*7870*/  BSYNC.RECONVERGENT B0 ;  /* 0x0000000000007941 */ /* 0x000fea0003800200 */
.L_x_970:
[----:B------:R-:W5:Y:S01]  /*7880*/  S2UR UR5, SR_CgaCtaId ;  /* 0x00000000000579c3 */ /* 0x000f620000008800 */
[----:B------:R-:W-:Y:S01]  /*7890*/  ISETP.NE.AND P0, PT, R60, RZ, PT ;  /* 0x000000ff3c00720c */ /* 0x000fe20003f05270 */
[----:B------:R-:W-:Y:S01]  /*78a0*/  UMOV UR4, 0x400 ;  /* 0x0000040000047882 */ /* 0x000fe20000000000 */
[----:B------:R-:W0:Y:S01]  /*78b0*/  LDCU.64 UR10, c[0x0][0x400] ;  /* 0x00008000ff0a77ac */ /* 0x000e220008000a00 */
[--C-:B----4-:R-:W-:Y:S02]  /*78c0*/  HADD2.F32 R19, -RZ, R50.reuse.H0_H0 ;  /* 0x20000032ff137230 */ /* 0x110fe40000004100 */
[----:B------:R-:W-:Y:S02]  /*78d0*/  HADD2.F32 R25, -RZ, R50.H1_H1 ;  /* 0x30000032ff197230 */ /* 0x000fe40000004100 */
[----:B------:R-:W4:Y:S01]  /*78e0*/  LDC R18, c[0x0][0x41c] ;  /* 0x00010700ff127b82 */ /* 0x000f220000000800 */
[C---:B------:R-:W-:Y:S02]  /*78f0*/  FADD.FTZ R22, -R14.reuse, R19 ;  /* 0x000000130e167221 */ /* 0x040fe40000010100 */
[----:B--2---:R-:W-:-:S04]  /*7900*/  FADD.FTZ R24, -R14, R25 ;  /* 0x000000190e187221 */ /* 0x004fc80000010100 */
[----:B------:R-:W-:Y:S01]  /*7910*/  FMUL.FTZ R29, R24, R61 ;  /* 0x0000003d181d7220 */ /* 0x000fe20000410000 */
[----:B-----5:R-:W-:Y:S01]  /*7920*/  ULEA UR4, UR5, UR4, 0x18 ;  /* 0x0000000405047291 */ /* 0x020fe2000f8ec0ff */
[----:B------:R-:W2:Y:S01]  /*7930*/  LDCU.U8 UR5, c[0x0][0x414] ;  /* 0x00008280ff0577ac */ /* 0x000ea20008000000 */
[----:B----4-:R-:W-:-:S07]  /*7940*/  IMAD R21, R18, UR6, R53 ;  /* 0x0000000612157c24 */ /* 0x010fce000f8e0235 */
[----:B------:R-:W-:Y:S01]  /*7950*/  @!P0 STS.64 [UR4+0xc8], R32 ;  /* 0x0000c820ff008988 */ /* 0x000fe20008000a04 */
[----:B------:R-:W-:Y:S01]  /*7960*/  BAR.SYNC.DEFER_BLOCKING 0x0 ;  /* 0x0000000000007b1d */ /* 0x000fe20000010000 */
[----:B0-----:R-:W-:Y:S02]  /*7970*/  ISETP.GE.U32.AND P0, PT, R21, UR10, PT ;  /* 0x0000000a15007c0c */ /* 0x001fe4000bf06070 */
[----:B------:R-:W-:Y:S01]  /*7980*/  SHF.R.S32.HI R18, RZ, 0x1f, R21 ;  /* 0x0000001fff127819 */ /* 0x000fe20000011415 */
[----:B--2---:R-:W-:-:S03]  /*7990*/  UISETP.NE.AND UP0, UPT, UR5, URZ, UPT ;  /* 0x000000ff0500728c */ /* 0x004fc6000bf05270 */
[----:B------:R-:W-:Y:S01]  /*79a0*/  ISETP.GE.AND.EX P0, PT, R18, UR11, PT, P0 ;  /* 0x0000000b12007c0c */ /* 0x000fe2000bf06300 */
[----:B------:R-:W1:Y:S01]  /*79b0*/  LDS.64 R16, [UR4+0xc8] ;  /* 0x0000c804ff107984 */ /* 0x000e620008000a00 */
[----:B------:R-:W1:Y:S02]  /*79c0*/  LDCU UR4, c[0x0][0x42c] ;  /* 0x00008580ff0477ac */ /* 0x000e640008000800 */
[----:B-1----:R-:W-:Y:S01]  /*79d0*/  FMUL.FTZ R23, R17, UR4 ;  /* 0x0000000411177c20 */ /* 0x002fe20008410000 */
[----:B---3--:R-:W-:Y:S01]  /*79e0*/  FMUL.FTZ R20, R16, UR4 ;  /* 0x0000000410147c20 */ /* 0x008fe20008410000 */
[----:B------:R-:W-:Y:S01]  /*79f0*/  FMUL.FTZ R17, R22, R61 ;  /* 0x0000003d16117220 */ /* 0x000fe20000410000 */
[--C-:B------:R-:W-:Y:S02]  /*7a00*/  HADD2.F32 R16, -RZ, R49.reuse.H0_H0 ;  /* 0x20000031ff107230 */ /* 0x100fe40000004100 */
[----:B------:R-:W-:Y:S02]  /*7a10*/  HADD2.F32 R22, -RZ, R49.H1_H1 ;  /* 0x30000031ff167230 */ /* 0x000fe40000004100 */
        /* <DEDUP_REMOVED lines=20> */
.L_x_978:
        /* <DEDUP_REMOVED lines=21> */
.L_x_980:
[----:B------:R-:W-:Y:S05]  /*7cb0*/  BSYNC.RECONVERGENT B0 ;  /* 0x0000000000007941 */ /* 0x000fea0003800200 */
.L_x_979:
[--C-:B0-----:R-:W-:Y:S01]  /*7cc0*/  HADD2.F32 R17, -RZ, R48.reuse.H0_H0 ;  /* 0x20000030ff117230 */ /* 0x101fe20000004100 */
[----:B------:R-:W-:Y:S01]  /*7cd0*/  ISETP.GE.U32.AND P0, PT, R27, UR10, PT ;  /* 0x0000000a1b007c0c */ /* 0x000fe2000bf06070 */
[----:B------:R-:W-:Y:S01]  /*7ce0*/  HADD2.F32 R19, -RZ, R48.H1_H1 ;  /* 0x30000030ff137230 */ /* 0x000fe20000004100 */
[----:B------:R-:W-:Y:S01]  /*7cf0*/  ISETP.GE.U32.AND P1, PT, R25, UR10, PT ;  /* 0x0000000a19007c0c */ /* 0x000fe2000bf26070 */
[--C-:B------:R-:W-:Y:S02]  /*7d00*/  HADD2.F32 R18, -RZ, R47.reuse.H0_H0 ;  /* 0x2000002fff127230 */ /* 0x100fe40000004100 */
[C---:B------:R-:W-:Y:S01]  /*7d10*/  FADD.FTZ R24, -R14.reuse, R17 ;  /* 0x000000110e187221 */ /* 0x040fe20000010100 */
[----:B------:R-:W-:Y:S01]  /*7d20*/  SHF.R.S32.HI R16, RZ, 0x1f, R27 ;  /* 0x0000001fff107819 */ /* 0x000fe2000001141b */
[----:B------:R-:W-:Y:S01]  /*7d30*/  FADD.FTZ R26, -R14, R19 ;  /* 0x000000130e1a7221 */ /* 0x000fe20000010100 */
[----:B------:R-:W-:Y:S01]  /*7d40*/  SHF.R.S32.HI R22, RZ, 0x1f, R25 ;  /* 0x0000001fff167819 */ /* 0x000fe20000011419 */
[-C--:B------:R-:W-:Y:S01]  /*7d50*/  FMUL.FTZ R28, R24, R61.reuse ;  /* 0x0000003d181c7220 */ /* 0x080fe20000410000 */
[----:B------:R-:W-:Y:S01]  /*7d60*/  HADD2.F32 R24, -RZ, R47.H1_H1 ;  /* 0x3000002fff187230 */ /* 0x000fe20000004100 */
        /* <DEDUP_REMOVED lines=24> */
.L_x_981:
        /* <DEDUP_REMOVED lines=21> */
.L_x_983:
[----:B------:R-:W-:Y:S05]  /*8040*/  BSYNC.RECONVERGENT B0 ;  /* 0x0000000000007941 */ /* 0x000fea0003800200 */
.L_x_982:
[-C--:B------:R-:W-:Y:S01]  /*8050*/  FMUL.FTZ R28, R28, R61.reuse ;  /* 0x0000003d1c1c7220 */ /* 0x080fe20000410000 */
[----:B------:R-:W-:Y:S01]  /*8060*/  FADD.FTZ R24, -R14, R29 ;  /* 0x0000001d0e187221 */ /* 0x000fe20000010100 */
[--C-:B------:R-:W-:Y:S02]  /*8070*/  HADD2.F32 R16, -RZ, R45.reuse.H0_H0 ;  /* 0x2000002dff107230 */ /* 0x100fe40000004100 */
[----:B0-----:R-:W-:Y:S02]  /*8080*/  HADD2.F32 R18, -RZ, R45.H1_H1 ;  /* 0x3000002dff127230 */ /* 0x001fe40000004100 */
        /* <DEDUP_REMOVED lines=21> */
.L_x_984:
        /* <DEDUP_REMOVED lines=21> */
.L_x_986:
[----:B------:R-:W-:Y:S05]  /*8330*/  BSYNC.RECONVERGENT B0 ;  /* 0x0000000000007941 */ /* 0x000fea0003800200 */
.L_x_985:
        /* <DEDUP_REMOVED lines=9> */
[----:B------:R-:W-:Y:S01]  /*83d0*/  FMUL.FTZ R17, R24, R61 ;  /* 0x0000003d18117220 */ /* 0x000fe20000410000 */
        /* <DEDUP_REMOVED lines=25> */
.L_x_987:
        /* <DEDUP_REMOVED lines=21> */
.L_x_989:
[----:B------:R-:W-:Y:S05]  /*86c0*/  BSYNC.RECONVERGENT B0 ;  /* 0x0000000000007941 */ /* 0x000fea0003800200 */
.L_x_988:
        /* <DEDUP_REMOVED lines=25> */
.L_x_990:
        /* <DEDUP_REMOVED lines=21> */
.L_x_992:
[----:B------:R-:W-:Y:S05]  /*89b0*/  BSYNC.RECONVERGENT B0 ;  /* 0x0000000000007941 */ /* 0x000fea0003800200 */
.L_x_991:
[----:B0-----:R-:W-:Y:S02]  /*89c0*/  HADD2.F32 R19, -RZ, R38.H0_H0 ;  /* 0x20000026ff137230 */ /* 0x001fe40000004100 */
[C---:B------:R-:W-:Y:S01]  /*89d0*/  FADD.FTZ R48, -R14.reuse, R25 ;  /* 0x000000190e307221 */ /* 0x040fe20000010100 */
[----:B------:R-:W-:Y:S02]  /*89e0*/  HADD2.F32 R33, -RZ, R36.H1_H1 ;  /* 0x30000024ff217230 */ /* 0x000fe40000004100 */
[C---:B------:R-:W-:Y:S01]  /*89f0*/  FADD.FTZ R70, -R14.reuse, R29 ;  /* 0x0000001d0e467221 */ /* 0x040fe20000010100 */
[----:B------:R-:W-:Y:S02]  /*8a00*/  HADD2.F32 R27, -RZ, R38.H1_H1 ;  /* 0x30000026ff1b7230 */ /* 0x000fe40000004100 */
[C---:B------:R-:W-:Y:S01]  /*8a10*/  FADD.FTZ R46, -R14.reuse, R19 ;  /* 0x000000130e2e7221 */ /* 0x040fe20000010100 */
[----:B------:R-:W-:Y:S02]  /*8a20*/  HADD2.F32 R31, -RZ, R36.H0_H0 ;  /* 0x20000024ff1f7230 */ /* 0x000fe40000004100 */
[----:B------:R-:W-:Y:S01]  /*8a30*/  FADD.FTZ R42, -R14, R33 ;  /* 0x000000210e2a7221 */ /* 0x000fe20000010100 */
[----:B------:R-:W-:Y:S01]  /*8a40*/  HADD2.F32 R41, -RZ, R34.H0_H0 ;  /* 0x20000022ff297230 */ /* 0x000fe20000004100 */
[C---:B------:R-:W-:Y:S01]  /*8a50*/  IADD3 R19, PT, PT, R21.reuse, 0xa0, RZ ;  /* 0x000000a015137810 */ /* 0x040fe20007ffe0ff */
[----:B------:R-:W-:Y:S01]  /*8a60*/  HADD2.F32 R45, -RZ, R4.H0_H0 ;  /* 0x20000004ff2d7230 */ /* 0x000fe20000004100 */
[C---:B------:R-:W-:Y:S01]  /*8a70*/  IADD3 R33, PT, PT, R21.reuse, 0xc0, RZ ;  /* 0x000000c015217810 */ /* 0x040fe20007ffe0ff */
[--C-:B------:R-:W-:Y:S01]  /*8a80*/  HADD2.F32 R73, -RZ, R10.reuse.H0_H0 ;  /* 0x2000000aff497230 */ /* 0x100fe20000004100 */
[C---:B------:R-:W-:Y:S01]  /*8a90*/  IADD3 R29, PT, PT, R21.reuse, 0xe0, RZ ;  /* 0x000000e0151d7810 */ /* 0x040fe20007ffe0ff */
[----:B------:R-:W-:Y:S01]  /*8aa0*/  HADD2.F32 R75, -RZ, R10.H1_H1 ;  /* 0x3000000aff4b7230 */ /* 0x000fe20000004100 */
[----:B------:R-:W-:Y:S01]  /*8ab0*/  IADD3 R25, PT, PT, R21, 0x100, RZ ;  /* 0x0000010015197810 */ /* 0x000fe20007ffe0ff */
[----:B------:R-:W-:-:S02]  /*8ac0*/  HADD2.F32 R77, -RZ, R12.H0_H0 ;  /* 0x2000000cff4d7230 */ /* 0x000fc40000004100 */
[C---:B------:R-:W-:Y:S01]  /*8ad0*/  FADD.FTZ R18, -R14.reuse, R27 ;  /* 0x0000001b0e127221 */ /* 0x040fe20000010100 */
[--C-:B------:R-:W-:Y:S02]  /*8ae0*/  HADD2.F32 R10, -RZ, R55.reuse.H0_H0 ;  /* 0x20000037ff0a7230 */ /* 0x100fe40000004100 */
[C---:B------:R-:W-:Y:S01]  /*8af0*/  FADD.FTZ R44, -R14.reuse, R31 ;  /* 0x0000001f0e2c7221 */ /* 0x040fe20000010100 */
[----:B------:R-:W-:Y:S02]  /*8b00*/  HADD2.F32 R43, -RZ, R34.H1_H1 ;  /* 0x30000022ff2b7230 */ /* 0x000fe40000004100 */
[C---:B------:R-:W-:Y:S01]  /*8b10*/  FADD.FTZ R40, -R14.reuse, R41 ;  /* 0x000000290e287221 */ /* 0x040fe20000010100 */
[----:B------:R-:W-:Y:S02]  /*8b20*/  HADD2.F32 R47, -RZ, R4.H1_H1 ;  /* 0x30000004ff2f7230 */ /* 0x000fe40000004100 */
[----:B------:R-:W-:Y:S01]  /*8b30*/  FADD.FTZ R34, -R14, R45 ;  /* 0x0000002d0e227221 */ /* 0x000fe20000010100 */
[--C-:B------:R-:W-:Y:S01]  /*8b40*/  HADD2.F32 R49, -RZ, R6.reuse.H0_H0 ;  /* 0x20000006ff317230 */ /* 0x100fe20000004100 */
[----:B------:R-:W-:Y:S01]  /*8b50*/  ISETP.GE.U32.AND P0, PT, R19, UR10, PT ;  /* 0x0000000a13007c0c */ /* 0x000fe2000bf06070 */
[----:B------:R-:W-:Y:S01]  /*8b60*/  HADD2.F32 R63, -RZ, R6.H1_H1 ;  /* 0x30000006ff3f7230 */ /* 0x000fe20000004100 */
[----:B------:R-:W-:Y:S01]  /*8b70*/  ISETP.GE.U32.AND P1, PT, R33, UR10, PT ;  /* 0x0000000a21007c0c */ /* 0x000fe2000bf26070 */
[--C-:B------:R-:W-:Y:S01]  /*8b80*/  HADD2.F32 R65, -RZ, R8.reuse.H0_H0 ;  /* 0x20000008ff417230 */ /* 0x100fe20000004100 */
[----:B------:R-:W-:Y:S01]  /*8b90*/  ISETP.GE.U32.AND P2, PT, R29, UR10, PT ;  /* 0x0000000a1d007c0c */ /* 0x000fe2000bf46070 */
[----:B------:R-:W-:Y:S01]  /*8ba0*/  HADD2.F32 R71, -RZ, R8.H1_H1 ;  /* 0x30000008ff477230 */ /* 0x000fe20000004100 */
[----:B------:R-:W-:Y:S01]  /*8bb0*/  ISETP.GE.U32.AND P3, PT, R25, UR10, PT ;  /* 0x0000000a19007c0c */ /* 0x000fe2000bf66070 */
[----:B------:R-:W-:Y:S01]  /*8bc0*/  HADD2.F32 R12, -RZ, R12.H1_H1 ;  /* 0x3000000cff0c7230 */ /* 0x000fe20000004100 */
[----:B------:R-:W-:Y:S01]  /*8bd0*/  SHF.R.S32.HI R16, RZ, 0x1f, R19 ;  /* 0x0000001fff107819 */ /* 0x000fe20000011413 */
[----:B------:R-:W-:Y:S01]  /*8be0*/  HADD2.F32 R55, -RZ, R55.H1_H1 ;  /* 0x30000037ff377230 */ /* 0x000fe20000004100 */
[----:B------:R-:W-:Y:S01]  /*8bf0*/  SHF.R.S32.HI R41, RZ, 0x1f, R33 ;  /* 0x0000001fff297819 */ /* 0x000fe20000011421 */
[--C-:B------:R-:W-:Y:S01]  /*8c00*/  HADD2.F32 R17, -RZ, R57.reuse.H0_H0 ;  /* 0x20000039ff117230 */ /* 0x100fe20000004100 */
[----:B------:R-:W-:Y:S01]  /*8c10*/  SHF.R.S32.HI R31, RZ, 0x1f, R29 ;  /* 0x0000001fff1f7819 */ /* 0x000fe2000001141d */
[----:B------:R-:W-:Y:S01]  /*8c20*/  HADD2.F32 R57, -RZ, R57.H1_H1 ;  /* 0x30000039ff397230 */ /* 0x000fe20000004100 */
[----:B------:R-:W-:Y:S01]  /*8c30*/  SHF.R.S32.HI R27, RZ, 0x1f, R25 ;  /* 0x0000001fff1b7819 */ /* 0x000fe20000011419 */
[----:B------:R-:W-:Y:S01]  /*8c40*/  FMUL.FTZ R45, R48, R61 ;  /* 0x0000003d302d7220 */ /* 0x000fe20000410000 */
        /* <DEDUP_REMOVED lines=13> */
[----:B------:R-:W-:Y:S01]  /*8d20*/  ISETP.GE.AND.EX P0, PT, R16, UR11, PT, P0 ;  /* 0x0000000b10007c0c */ /* 0x000fe2000bf06300 */
[----:B------:R-:W-:Y:S01]  /*8d30*/  FADD.FTZ R14, -R14, R57 ;  /* 0x000000390e0e7221 */ /* 0x000fe20000010100 */
[----:B------:R-:W-:Y:S01]  /*8d40*/  ISETP.GE.AND.EX P1, PT, R41, UR11, PT, P1 ;  /* 0x0000000b29007c0c */ /* 0x000fe2000bf26310 */
[--C-:B------:R-:W-:Y:S01]  /*8d50*/  HADD2.F32 R43, -RZ, R39.reuse.H0_H0 ;  /* 0x20000027ff2b7230 */ /* 0x100fe20000004100 */
        /* <DEDUP_REMOVED lines=24> */
.L_x_993:
[----:B------:R-:W-:Y:S01]  /*8ee0*/  FFMA.FTZ R70, R20, R17, R23 ;  /* 0x0000001114467223 */ /* 0x000fe20000010017 */
[----:B------:R-:W-:Y:S01]  /*8ef0*/  BSSY.RECONVERGENT B0, `(.L_x_994) ;  /* 0x0000014000007945 */ /* 0x000fe20003800200 */
[----:B------:R-:W-:Y:S01]  /*8f00*/  FMUL.FTZ R39, R46, R61 ;  /* 0x0000003d2e277220 */ /* 0x000fe20000410000 */
[----:B------:R-:W-:Y:S01]  /*8f10*/  FFMA.FTZ R48, R59, R43, -R48 ;  /* 0x0000002b3b307223 */ /* 0x000fe20000010830 */
[----:B------:R-:W-:Y:S01]  /*8f20*/  FMUL.FTZ R46, R18, R61 ;  /* 0x0000003d122e7220 */ /* 0x000fe20000410000 */
[----:B------:R-:W-:Y:S01]  /*8f30*/  FFMA.FTZ R70, R15, R50, -R70 ;  /* 0x000000320f467223 */ /* 0x000fe20000010846 */
[----:B------:R-:W-:Y:S06]  /*8f40*/  @P0 BRA `(.L_x_995) ;  /* 0x0000000000380947 */ /* 0x000fec0003800000 */
[----:B------:R-:W0:Y:S01]  /*8f50*/  LDCU.64 UR4, c[0x0][0x3f8] ;  /* 0x00007f00ff0477ac */ /* 0x000e220008000a00 */
[----:B------:R-:W-:Y:S01]  /*8f60*/  MOV R17, R69 ;  /* 0x0000004500117202 */ /* 0x000fe20000000f00 */
[-C--:B------:R-:W-:Y:S01]  /*8f70*/  FMUL.FTZ R48, R48, R61.reuse ;  /* 0x0000003d30307220 */ /* 0x080fe20000410000 */
[----:B------:R-:W-:Y:S01]  /*8f80*/  FMUL.FTZ R43, R70, R61 ;  /* 0x0000003d462b7220 */ /* 0x000fe20000410000 */
[----:B------:R-:W1:Y:S04]  /*8f90*/  LDCU.64 UR6, c[0x0][0x380] ;  /* 0x00007000ff0677ac */ /* 0x000e680008000a00 */
[----:B------:R-:W-:Y:S01]  /*8fa0*/  F2FP.F16.F32.PACK_AB R43, R43, R48 ;  /* 0x000000302b2b723e */ /* 0x000fe200000000ff */
        /* <DEDUP_REMOVED lines=8> */
.L_x_995:
[----:B------:R-:W-:Y:S05]  /*9030*/  BSYNC.RECONVERGENT B0 ;  /* 0x0000000000007941 */ /* 0x000fea0003800200 */
.L_x_994:
        /* <DEDUP_REMOVED lines=23> */
.L_x_996:
[----:B------:R-:W-:Y:S01]  /*91b0*/  BSSY.RECONVERGENT B0, `(.L_x_997) ;  /* 0x0000013000007945 */ /* 0x000fe20003800200 */
[----:B------:R-:W-:Y:S01]  /*91c0*/  FFMA.FTZ R50, R59, R16, -R50 ;  /* 0x000000103b327223 */ /* 0x000fe20000010832 */
        /* <DEDUP_REMOVED lines=17> */
.L_x_998:
[----:B------:R-:W-:Y:S05]  /*92e0*/  BSYNC.RECONVERGENT B0 ;  /* 0x0000000000007941 */ /* 0x000fea0003800200 */
.L_x_997:
        /* <DEDUP_REMOVED lines=23> */
.L_x_999:
        /* <DEDUP_REMOVED lines=21> */
.L_x_1001:
[----:B------:R-:W-:Y:S05]  /*95b0*/  BSYNC.RECONVERGENT B0 ;  /* 0x0000000000007941 */ /* 0x000fea0003800200 */
.L_x_1000:
        /* <DEDUP_REMOVED lines=23> */
.L_x_1002:
        /* <DEDUP_REMOVED lines=18> */
.L_x_1004:
[----:B------:R-:W-:Y:S05]  /*9850*/  BSYNC.RECONVERGENT B0 ;  /* 0x0000000000007941 */ /* 0x000fea0003800200 */
.L_x_1003:
[-C--:B0-----:R-:W-:Y:S01]  /*9860*/  FMUL.FTZ R18, R24, R61.reuse ;  /* 0x0000003d18127220 */ /* 0x081fe20000410000 */
[C---:B------:R-:W-:Y:S01]  /*9870*/  IADD3 R17, PT, PT, R21.reuse, 0x120, RZ ;  /* 0x0000012015117810 */ /* 0x040fe20007ffe0ff */
[-C--:B------:R-:W-:Y:S01]  /*9880*/  FMUL.FTZ R40, R28, R61.reuse ;  /* 0x0000003d1c287220 */ /* 0x080fe20000410000 */
[C---:B------:R-:W-:Y:S01]  /*9890*/  IADD3 R33, PT, PT, R21.reuse, 0x140, RZ ;  /* 0x0000014015217810 */ /* 0x040fe20007ffe0ff */
[--C-:B------:R-:W-:Y:S01]  /*98a0*/  HADD2.F32 R16, -RZ, R5.reuse.H0_H0 ;  /* 0x20000005ff107230 */ /* 0x100fe20000004100 */
        /* <DEDUP_REMOVED lines=29> */
[----:B------:R-:W-:Y:S02]  /*9a80*/  SHF.R.S32.HI R21, RZ, 0x1f, R3 ;  /* 0x0000001fff157819 */ /* 0x000fe40000011403 */
[----:B------:R-:W-:Y:S02]  /*9a90*/  ISETP.GE.U32.AND P3, PT, R28, UR10, PT ;  /* 0x0000000a1c007c0c */ /* 0x000fe4000bf66070 */
[----:B------:R-:W-:Y:S02]  /*9aa0*/  ISETP.GE.AND.EX P2, PT, R5, UR11, PT, P2 ;  /* 0x0000000b05007c0c */ /* 0x000fe4000bf46320 */
[----:B------:R-:W-:-:S02]  /*9ab0*/  ISETP.GE.AND.EX P1, PT, R35, UR11, PT, P1 ;  /* 0x0000000b23007c0c */ /* 0x000fc4000bf26310 */
[----:B------:R-:W-:Y:S02]  /*9ac0*/  ISETP.GE.AND.EX P0, PT, R31, UR11, PT, P0 ;  /* 0x0000000b1f007c0c */ /* 0x000fe4000bf06300 */
        /* <DEDUP_REMOVED lines=22> */
.L_x_1005:
        /* <DEDUP_REMOVED lines=19> */
[-C--:B------:R-:W-:Y:S01]  /*9d60*/  FMUL.FTZ R72, R16, R61.reuse ;  /* 0x0000003d10487220 */ /* 0x080fe20000410000 */
[----:B------:R-:W-:Y:S01]  /*9d70*/  FMUL.FTZ R23, R23, R61 ;  /* 0x0000003d17177220 */ /* 0x000fe20000410000 */
[----:B------:R-:W1:Y:S04]  /*9d80*/  LDCU.64 UR6, c[0x0][0x380] ;  /* 0x00007000ff0677ac */ /* 0x000e680008000a00 */
[----:B------:R-:W-:Y:S01]  /*9d90*/  F2FP.F16.F32.PACK_AB R23, R23, R72 ;  /* 0x000000481717723e */ /* 0x000fe200000000ff */
[----:B0-----:R-:W-:Y:S01]  /*9da0*/  IMAD R4, R5, UR4, RZ ;  /* 0x0000000405047c24 */ /* 0x001fe2000f8e02ff */
[----:B------:R-:W-:-:S03]  /*9db0*/  MOV R5, R69 ;  /* 0x0000004500057202 */ /* 0x000fc60000000f00 */
[----:B------:R-:W-:Y:S01]  /*9dc0*/  IMAD R39, R17, UR5, R4 ;  /* 0x0000000511277c24 */ /* 0x000fe2000f8e0204 */
[----:B------:R-:W-:-:S05]  /*9dd0*/  MOV R4, R66 ;  /* 0x0000004200047202 */ /* 0x000fca0000000f00 */
[----:B------:R-:W-:-:S05]  /*9de0*/  IMAD.WIDE.U32 R4, R17, UR4, R4 ;  /* 0x0000000411047c25 */ /* 0x000fca000f8e0004 */
[----:B------:R-:W-:Y:S02]  /*9df0*/  IADD3 R39, PT, PT, R5, R39, RZ ;  /* 0x0000002705277210 */ /* 0x000fe40007ffe0ff */
[----:B-1----:R-:W-:-:S04]  /*9e00*/  LEA R16, P2, R4, UR6, 0x1 ;  /* 0x0000000604107c11 */ /* 0x002fc8000f8408ff */
[----:B------:R-:W-:-:S05]  /*9e10*/  LEA.HI.X R17, R4, UR7, R39, 0x1, P2 ;  /* 0x0000000704117c11 */ /* 0x000fca00090f0c27 */
[----:B------:R0:W-:Y:S04]  /*9e20*/  STG.E desc[UR8][R16.64], R23 ;  /* 0x0000001710007986 */ /* 0x0001e8000c101908 */
.L_x_1007:
[----:B------:R-:W-:Y:S05]  /*9e30*/  BSYNC.RECONVERGENT B0 ;  /* 0x0000000000007941 */ /* 0x000fea0003800200 */
.L_x_1006:
[--C-:B------:R-:W-:Y:S02]  /*9e40*/  HADD2.F32 R4, -RZ, R7.reuse.H0_H0 ;  /* 0x20000007ff047230 */ /* 0x100fe40000004100 */
        /* <DEDUP_REMOVED lines=20> */
.L_x_1008:
        /* <DEDUP_REMOVED lines=18> */
.L_x_1010:
[----:B------:R-:W-:Y:S05]  /*a0b0*/  BSYNC.RECONVERGENT B0 ;  /* 0x0000000000007941 */ /* 0x000fea0003800200 */
.L_x_1009:
        /* <DEDUP_REMOVED lines=21> */
.L_x_1011:
        /* <DEDUP_REMOVED lines=18> */
.L_x_1013:
[----:B------:R-:W-:Y:S05]  /*a330*/  BSYNC.RECONVERGENT B0 ;  /* 0x0000000000007941 */ /* 0x000fea0003800200 */
.L_x_1012:
[--C-:B------:R-:W-:Y:S02]  /*a340*/  HADD2.F32 R4, -RZ, R11.reuse.H0_H0 ;  /* 0x2000000bff047230 */ /* 0x100fe40000004100 */
[----:B------:R-:W-:Y:S01]  /*a350*/  HADD2.F32 R11, -RZ, R11.H1_H1 ;  /* 0x3000000bff0b7230 */ /* 0x000fe20000004100 */
        /* <DEDUP_REMOVED lines=19> */
.L_x_1014:
[----:B------:R-:W-:Y:S01]  /*a490*/  BSSY.RECONVERGENT B0, `(.L_x_1015) ;  /* 0x0000012000007945 */ /* 0x000fe20003800200 */
[----:B------:R-:W-:Y:S01]  /*a4a0*/  FFMA.FTZ R8, R59, R4, -R8 ;  /* 0x000000043b087223 */ /* 0x000fe20000010808 */
[----:B------:R-:W-:Y:S02]  /*a4b0*/  FFMA.FTZ R42, R15, R11, -R42 ;  /* 0x0000000b0f2a7223 */ /* 0x000fe4000001082a */
[----:B------:R-:W-:Y:S05]  /*a4c0*/  @P6 BRA `(.L_x_1016) ;  /* 0x0000000000386947 */ /* 0x000fea0003800000 */
[----:B------:R-:W2:Y:S01]  /*a4d0*/  LDCU.64 UR4, c[0x0][0x3f8] ;  /* 0x00007f00ff0477ac */ /* 0x000ea20008000a00 */
[----:B------:R-:W-:Y:S01]  /*a4e0*/  MOV R4, R66 ;  /* 0x0000004200047202 */ /* 0x000fe20000000f00 */
[----:B-1----:R-:W-:Y:S01]  /*a4f0*/  FMUL.FTZ R9, R8, R61 ;  /* 0x0000003d08097220 */ /* 0x002fe20000410000 */
        /* <DEDUP_REMOVED lines=8> */
[----:B------:R-:W-:Y:S02]  /*a580*/  F2FP.F16.F32.PACK_AB R5, R8, R9 ;  /* 0x000000090805723e */ /* 0x000fe400000000ff */
[----:B------:R-:W-:-:S05]  /*a590*/  LEA.HI.X R7, R4, UR7, R27, 0x1, P0 ;  /* 0x0000000704077c11 */ /* 0x000fca00080f0c1b */
[----:B------:R2:W-:Y:S02]  /*a5a0*/  STG.E desc[UR8][R6.64], R5 ;  /* 0x0000000506007986 */ /* 0x0005e4000c101908 */
.L_x_1016:
[----:B------:R-:W-:Y:S05]  /*a5b0*/  BSYNC.RECONVERGENT B0 ;  /* 0x0000000000007941 */ /* 0x000fea0003800200 */
.L_x_1015:
[--C-:B------:R-:W-:Y:S02]  /*a5c0*/  HADD2.F32 R4, -RZ, R13.reuse.H0_H0 ;  /* 0x2000000dff047230 */ /* 0x100fe40000004100 */
[----:B------:R-:W-:Y:S01]  /*a5d0*/  HADD2.F32 R13, -RZ, R13.H1_H1 ;  /* 0x3000000dff0d7230 */ /* 0x000fe20000004100 */
[----:B------:R-:W-:Y:S06]  /*a5e0*/  BRA.U !UP0, `(.L_x_1017) ;  /* 0x0000000108487547 */ /* 0x000fec000b800000 */
[----:B------:R-:W-:Y:S01]  /*a5f0*/  FFMA.FTZ R22, R59, R22, R64 ;  /* 0x000000163b167223 */ /* 0x000fe20000010040 */
[----:B------:R-:W-:-:S03]  /*a600*/  FFMA.FTZ R12, R15, R12, R62 ;  /* 0x0000000c0f0c7223 */ /* 0x000fc6000001003e */
[----:B0-2---:R-:W-:Y:S01]  /*a610*/  FMUL.FTZ R5, R22, -1.4426950216293334961 ;  /* 0xbfb8aa3b16057820 */ /* 0x005fe20000410000 */
        /* <DEDUP_REMOVED lines=15> */
.L_x_1017:
[----:B------:R-:W-:Y:S01]  /*a710*/  BSSY.RECONVERGENT B0, `(.L_x_1018) ;  /* 0x0000012000007945 */ /* 0x000fe20003800200 */
[----:B------:R-:W-:Y:S01]  /*a720*/  FFMA.FTZ R44, R59, R4, -R44 ;  /* 0x000000043b2c7223 */ /* 0x000fe2000001082c */
[----:B------:R-:W-:Y:S02]  /*a730*/  FFMA.FTZ R8, R15, R13, -R46 ;  /* 0x0000000d0f087223 */ /* 0x000fe4000001082e */
[----:B------:R-:W-:Y:S05]  /*a740*/  @P4 BRA `(.L_x_1019) ;  /* 0x0000000000384947 */ /* 0x000fea0003800000 */
[----:B------:R-:W3:Y:S01]  /*a750*/  LDCU.64 UR4, c[0x0][0x3f8] ;  /* 0x00007f00ff0477ac */ /* 0x000ee20008000a00 */
[----:B------:R-:W-:Y:S01]  /*a760*/  MOV R4, R66 ;  /* 0x0000004200047202 */ /* 0x000fe20000000f00 */
[----:B-1----:R-:W-:Y:S01]  /*a770*/  FMUL.FTZ R9, R44, R61 ;  /* 0x0000003d2c097220 */ /* 0x002fe20000410000 */
[----:B0-2---:R-:W-:Y:S01]  /*a780*/  MOV R5, R69 ;  /* 0x0000004500057202 */ /* 0x005fe20000000f00 */
[----:B------:R-:W0:Y:S01]  /*a790*/  LDCU.64 UR6, c[0x0][0x380] ;  /* 0x00007000ff0677ac */ /* 0x000e220008000a00 */
[----:B------:R-:W-:Y:S01]  /*a7a0*/  FMUL.FTZ R8, R8, R61 ;  /* 0x0000003d08087220 */ /* 0x000fe20000410000 */
[----:B---3--:R-:W-:Y:S02]  /*a7b0*/  IMAD R12, R25, UR4, RZ ;  /* 0x00000004190c7c24 */ /* 0x008fe4000f8e02ff */
[----:B------:R-:W-:-:S04]  /*a7c0*/  IMAD.WIDE.U32 R6, R19, UR4, R4 ;  /* 0x0000000413067c25 */ /* 0x000fc8000f8e0004 */
[----:B------:R-:W-:Y:S01]  /*a7d0*/  IMAD R19, R19, UR5, R12 ;  /* 0x0000000513137c24 */ /* 0x000fe2000f8e020c */
[----:B0-----:R-:W-:-:S04]  /*a7e0*/  LEA R4, P0, R6, UR6, 0x1 ;  /* 0x0000000606047c11 */ /* 0x001fc8000f8008ff */
[----:B------:R-:W-:Y:S02]  /*a7f0*/  IADD3 R19, PT, PT, R7, R19, RZ ;  /* 0x0000001307137210 */ /* 0x000fe40007ffe0ff */
[----:B------:R-:W-:Y:S02]  /*a800*/  F2FP.F16.F32.PACK_AB R7, R8, R9 ;  /* 0x000000090807723e */ /* 0x000fe400000000ff */
[----:B------:R-:W-:-:S05]  /*a810*/  LEA.HI.X R5, R6, UR7, R19, 0x1, P0 ;  /* 0x0000000706057c11 */ /* 0x000fca00080f0c13 */
[----:B------:R3:W-:Y:S02]  /*a820*/  STG.E desc[UR8][R4.64], R7 ;  /* 0x0000000704007986 */ /* 0x0007e4000c101908 */
.L_x_1019:
[----:B------:R-:W-:Y:S05]  /*a830*/  BSYNC.RECONVERGENT B0 ;  /* 0x0000000000007941 */ /* 0x000fea0003800200 */
.L_x_1018:
[--C-:B---3--:R-:W-:Y:S02]  /*a840*/  HADD2.F32 R4, -RZ, R58.reuse.H0_H0 ;  /* 0x2000003aff047230 */ /* 0x108fe40000004100 */
[----:B------:R-:W-:Y:S01]  /*a850*/  HADD2.F32 R58, -RZ, R58.H1_H1 ;  /* 0x3000003aff3a7230 */ /* 0x000fe20000004100 */
[----:B------:R-:W-:Y:S06]  /*a860*/  BRA.U !UP0, `(.L_x_1020) ;  /* 0x0000000108487547 */ /* 0x000fec000b800000 */
[----:B------:R-:W-:Y:S01]  /*a870*/  FFMA.FTZ R34, R15, R34, R62 ;  /* 0x000000220f227223 */ /* 0x000fe2000001003e */
[----:B------:R-:W-:-:S03]  /*a880*/  FFMA.FTZ R10, R59, R10, R64 ;  /* 0x0000000a3b0a7223 */ /* 0x000fc60000010040 */
[----:B------:R-:W-:Y:S01]  /*a890*/  FMUL.FTZ R8, R34, -1.4426950216293334961 ;  /* 0xbfb8aa3b22087820 */ /* 0x000fe20000410000 */
[----:B0-2---:R-:W-:-:S05]  /*a8a0*/  FMUL.FTZ R5, R10, -1.4426950216293334961 ;  /* 0xbfb8aa3b0a057820 */ /* 0x005fca0000410000 */
        /* <DEDUP_REMOVED lines=14> */
.L_x_1020:
[----:B------:R-:W-:Y:S01]  /*a990*/  BSSY.RECONVERGENT B0, `(.L_x_1021) ;  /* 0x0000012000007945 */ /* 0x000fe20003800200 */
[----:B------:R-:W-:Y:S01]  /*a9a0*/  FFMA.FTZ R48, R59, R4, -R48 ;  /* 0x000000043b307223 */ /* 0x000fe20000010830 */
[----:B------:R-:W-:Y:S02]  /*a9b0*/  FFMA.FTZ R50, R15, R58, -R50 ;  /* 0x0000003a0f327223 */ /* 0x000fe40000010832 */
[----:B------:R-:W-:Y:S05]  /*a9c0*/  @P5 BRA `(.L_x_1022) ;  /* 0x0000000000385947 */ /* 0x000fea0003800000 */
[----:B------:R-:W3:Y:S01]  /*a9d0*/  LDCU.64 UR4, c[0x0][0x3f8] ;  /* 0x00007f00ff0477ac */ /* 0x000ee20008000a00 */
[----:B------:R-:W-:Y:S01]  /*a9e0*/  MOV R4, R66 ;  /* 0x0000004200047202 */ /* 0x000fe20000000f00 */
[----:B------:R-:W-:Y:S01]  /*a9f0*/  FMUL.FTZ R48, R48, R61 ;  /* 0x0000003d30307220 */ /* 0x000fe20000410000 */
[----:B0-2---:R-:W-:Y:S01]  /*aa00*/  MOV R5, R69 ;  /* 0x0000004500057202 */ /* 0x005fe20000000f00 */
[----:B------:R-:W0:Y:S01]  /*aa10*/  LDCU.64 UR6, c[0x0][0x380] ;  /* 0x00007000ff0677ac */ /* 0x000e220008000a00 */
[----:B---3--:R-:W-:Y:S02]  /*aa20*/  IMAD R8, R21, UR4, RZ ;  /* 0x0000000415087c24 */ /* 0x008fe4000f8e02ff */
[----:B-1----:R-:W-:-:S04]  /*aa30*/  IMAD.WIDE.U32 R6, R3, UR4, R4 ;  /* 0x0000000403067c25 */ /* 0x002fc8000f8e0004 */
[----:B------:R-:W-:Y:S02]  /*aa40*/  IMAD R5, R3, UR5, R8 ;  /* 0x0000000503057c24 */ /* 0x000fe4000f8e0208 */
[----:B------:R-:W-:Y:S01]  /*aa50*/  FMUL.FTZ R3, R50, R61 ;  /* 0x0000003d32037220 */ /* 0x000fe20000410000 */
[C---:B0-----:R-:W-:Y:S02]  /*aa60*/  LEA R4, P0, R6.reuse, UR6, 0x1 ;  /* 0x0000000606047c11 */ /* 0x041fe4000f8008ff */
[----:B------:R-:W-:Y:S02]  /*aa70*/  IADD3 R5, PT, PT, R7, R5, RZ ;  /* 0x0000000507057210 */ /* 0x000fe40007ffe0ff */
[----:B------:R-:W-:Y:S02]  /*aa80*/  F2FP.F16.F32.PACK_AB R3, R3, R48 ;  /* 0x000000300303723e */ /* 0x000fe400000000ff */
[----:B------:R-:W-:-:S05]  /*aa90*/  LEA.HI.X R5, R6, UR7, R5, 0x1, P0 ;  /* 0x0000000706057c11 */ /* 0x000fca00080f0c05 */
[----:B------:R3:W-:Y:S02]  /*aaa0*/  STG.E desc[UR8][R4.64], R3 ;  /* 0x0000000304007986 */ /* 0x0007e4000c101908 */
.L_x_1022:
[----:B------:R-:W-:Y:S05]  /*aab0*/  BSYNC.RECONVERGENT B0 ;  /* 0x0000000000007941 */ /* 0x000fea0003800200 */
.L_x_1021:
[--C-:B---3--:R-:W-:Y:S01]  /*aac0*/  HADD2.F32 R3, -RZ, R56.reuse.H0_H0 ;  /* 0x20000038ff037230 */ /* 0x108fe20000004100 */
[----:B------:R-:W-:Y:S01]  /*aad0*/  SHF.R.S32.HI R10, RZ, 0x1f, R28 ;  /* 0x0000001fff0a7819 */ /* 0x000fe2000001141c */
[----:B------:R-:W-:Y:S01]  /*aae0*/  HADD2.F32 R56, -RZ, R56.H1_H1 ;  /* 0x30000038ff387230 */ /* 0x000fe20000004100 */
        /* <DEDUP_REMOVED lines=19> */
.L_x_1023:
        /* <DEDUP_REMOVED lines=10> */
[----:B------:R-:W3:Y:S01]  /*acc0*/  LDCU.64 UR6, c[0x0][0x380] ;  /* 0x00007000ff0677ac */ /* 0x000ee20008000a00 */
[----:B0-2---:R-:W-:Y:S02]  /*acd0*/  IMAD R5, R10, UR4, RZ ;  /* 0x000000040a057c24 */ /* 0x005fe4000f8e02ff */
[----:B------:R-:W-:-:S04]  /*ace0*/  IMAD.WIDE.U32 R66, R28, UR4, R66 ;  /* 0x000000041c427c25 */ /* 0x000fc8000f8e0042 */
[----:B------:R-:W-:Y:S01]  /*acf0*/  IMAD R5, R28, UR5, R5 ;  /* 0x000000051c057c24 */ /* 0x000fe2000f8e0205 */
[----:B---3--:R-:W-:-:S04]  /*ad00*/  LEA R4, P0, R66, UR6, 0x1 ;  /* 0x0000000642047c11 */ /* 0x008fc8000f8008ff */
[----:B------:R-:W-:-:S04]  /*ad10*/  IADD3 R5, PT, PT, R67, R5, RZ ;  /* 0x0000000543057210 */ /* 0x000fc80007ffe0ff */
[----:B------:R-:W-:-:S05]  /*ad20*/  LEA.HI.X R5, R66, UR7, R5, 0x1, P0 ;  /* 0x0000000742057c11 */ /* 0x000fca00080f0c05 */
[----:B------:R3:W-:Y:S02]  /*ad30*/  STG.E desc[UR8][R4.64], R3 ;  /* 0x0000000304007986 */ /* 0x0007e4000c101908 */
.L_x_1025:
[----:B------:R-:W-:Y:S05]  /*ad40*/  BSYNC.RECONVERGENT B0 ;  /* 0x0000000000007941 */ /* 0x000fea0003800200 */
.L_x_1024:
[----:B---3--:R-:W3:Y:S01]  /*ad50*/  LDC R3, c[0x0][0x374] ;  /* 0x0000dd00ff037b82 */ /* 0x008ee20000000800 */
[----:B------:R-:W4:Y:S01]  /*ad60*/  LDCU UR4, c[0x0][0x410] ;  /* 0x00008200ff0477ac */ /* 0x000f220008000800 */
[----:B------:R-:W-:Y:S01]  /*ad70*/  IADD3 R51, PT, PT, R51, 0x1, RZ ;  /* 0x0000000133337810 */ /* 0x000fe20007ffe0ff */
[----:B------:R-:W4:Y:S02]  /*ad80*/  LDCU UR5, c[0x0][0x3e0] ;  /* 0x00007c00ff0577ac */ /* 0x000f240008000800 */
[----:B----4-:R-:W-:Y:S01]  /*ad90*/  UIMAD UR4, UR4, UR5, URZ ;  /* 0x00000005040472a4 */ /* 0x010fe2000f8e02ff */
[----:B---3--:R-:W-:-:S05]  /*ada0*/  IADD3 R54, PT, PT, R3, R54, RZ ;  /* 0x0000003603367210 */ /* 0x008fca0007ffe0ff */
[----:B------:R-:W-:-:S13]  /*adb0*/  ISETP.GE.AND P0, PT, R54, UR4, PT ;  /* 0x0000000436007c0c */ /* 0x000fda000bf06270 */
[----:B------:R-:W-:Y:S05]  /*adc0*/  @!P0 BRA `(.L_x_1026) ;  /* 0xffffff5000e48947 */ /* 0x000fea000383ffff */
.L_x_959:
[----:B------:R-:W3:Y:S01]  /*add0*/  LDC R4, c[0x0][0x370] ;  /* 0x0000dc00ff047b82 */ /* 0x000ee20000000800 */
[----:B------:R-:W-:Y:S01]  /*ade0*/  ISETP.NE.AND P1, PT, R60, RZ, PT ;  /* 0x000000ff3c00720c */ /* 0x000fe20003f25270 */
[----:B------:R-:W-:Y:S06]  /*adf0*/  BSSY.RECONVERGENT B0, `(.L_x_1027) ;  /* 0x000000d000007945 */ /* 0x000fec0003800200 */
[----:B012---:R-:W0:Y:S08]  /*ae00*/  LDC R7, c[0x0][0x374] ;  /* 0x0000dd00ff077b82 */ /* 0x007e300000000800 */
[----:B------:R-:W1:Y:S01]  /*ae10*/  LDC.64 R2, c[0x0][0x3c8] ;  /* 0x0000f200ff027b82 */ /* 0x000e620000000a00 */
[----:B---3--:R-:W-:-:S02]  /*ae20*/  ISETP.NE.AND P0, PT, R4, 0x1, PT ;  /* 0x000000010400780c */ /* 0x008fc40003f05270 */
[----:B0-----:R-:W-:-:S04]  /*ae30*/  SHF.L.U32 R0, R7, 0x1, RZ ;  /* 0x0000000107007819 */ /* 0x001fc800000006ff */
[----:B------:R-:W-:-:S05]  /*ae40*/  SEL R5, R0, RZ, P0 ;  /* 0x000000ff00057207 */ /* 0x000fca0000000000 */
[----:B-1----:R-:W-:Y:S01]  /*ae50*/  IMAD.WIDE.U32 R2, R5, 0x4, R2 ;  /* 0x0000000405027825 */ /* 0x002fe200078e0002 */
[----:B------:R-:W-:Y:S06]  /*ae60*/  @P1 BRA `(.L_x_1028) ;  /* 0x0000000000141947 */ /* 0x000fec0003800000 */
[----:B------:R-:W-:Y:S01]  /*ae70*/  HFMA2 R5, -RZ, RZ, 0, 5.9604644775390625e-08 ;  /* 0x00000001ff057431 */ /* 0x000fe200000001ff */
[----:B------:R-:W-:Y:S06]  /*ae80*/  MEMBAR.ALL.GPU ;  /* 0x0000000000007992 */ /* 0x000fec000000a000 */
[----:B------:R-:W-:-:S00]  /*ae90*/  ERRBAR ;  /* 0x00000000000079ab */ /* 0x000fc00000000000 */
[----:B------:R-:W-:Y:S06]  /*aea0*/  CGAERRBAR ;  /* 0x00000000000075ab */ /* 0x000fec0000000000 */
[----:B------:R0:W-:Y:S02]  /*aeb0*/  REDG.E.ADD.S32.STRONG.GPU desc[UR8][R2.64], R5 ;  /* 0x000000050200798e */ /* 0x0001e4000c12e308 */
.L_x_1028:
[----:B------:R-:W-:Y:S05]  /*aec0*/  BSYNC.RECONVERGENT B0 ;  /* 0x0000000000007941 */ /* 0x000fea0003800200 */
.L_x_1027:
        /* <DEDUP_REMOVED lines=11> */
.L_x_1030:
[----:B------:R-:W2:Y:S04]  /*af80*/  LDG.E.STRONG.GPU R5, desc[UR8][R2.64] ;  /* 0x0000000802057981 */ /* 0x000ea8000c1ef900 */
[----:B--2---:R-:W-:Y:S01]  /*af90*/  CCTL.IVALL ;  /* 0x00000000ff00798f */ /* 0x004fe20002000000 */
[----:B------:R-:W-:Y:S05]  /*afa0*/  YIELD ;  /* 0x0000000000007946 */ /* 0x000fea0003800000 */
[----:B------:R-:W-:-:S13]  /*afb0*/  ISETP.NE.AND P0, PT, R5, R0, PT ;  /* 0x000000000500720c */ /* 0x000fda0003f05270 */
[----:B------:R-:W-:Y:S05]  /*afc0*/  @P0 BRA `(.L_x_1030) ;  /* 0xfffffffc00ec0947 */ /* 0x000fea000383ffff */
.L_x_1029:
        /* <DEDUP_REMOVED lines=51> */
[C---:B------:R-:W-:Y:S01]  /*b300*/  SHF.L.U32 R20, R60.reuse, 0x2, RZ ;  /* 0x000000023c147819 */ /* 0x040fe200000006ff */
[----:B------:R-:W1:Y:S01]  /*b310*/  LDCU.64 UR6, c[0x0][0x3d8] ;  /* 0x00007b00ff0677ac */ /* 0x000e620008000a00 */
[----:B------:R-:W-:Y:S02]  /*b320*/  LOP3.LUT R7, R7, 0x3, RZ, 0xc0, !PT ;  /* 0x0000000307077812 */ /* 0x000fe400078ec0ff */
[--C-:B------:R-:W-:Y:S01]  /*b330*/  SHF.L.U64.HI R21, R60, 0x2, R61.reuse ;  /* 0x000000023c157819 */ /* 0x100fe2000001023d */
[----:B------:R-:W2:Y:S01]  /*b340*/  LDCU.64 UR12, c[0x0][0x388] ;  /* 0x00007100ff0c77ac */ /* 0x000ea20008000a00 */
[----:B------:R-:W-:Y:S01]  /*b350*/  SHF.L.U64.HI R30, R3, 0x2, R0 ;  /* 0x00000002031e7819 */ /* 0x000fe20000010200 */
[----:B------:R-:W-:Y:S01]  /*b360*/  IMAD.WIDE.U32 R4, R7, 0x2a0, R60 ;  /* 0x000002a007047825 */ /* 0x000fe200078e003c */
[----:B------:R-:W-:Y:S01]  /*b370*/  SHF.L.U64.HI R26, R27, 0x2, R32 ;  /* 0x000000021b1a7819 */ /* 0x000fe20000010220 */
[----:B------:R-:W-:-:S03]  /*b380*/  UMOV UR4, URZ ;  /* 0x000000ff00047c82 */ /* 0x000fc60008000000 */
        /* <DEDUP_REMOVED lines=13> */
.L_x_1033:
        /* <DEDUP_REMOVED lines=31> */
.L_x_1032:
[----:B------:R-:W-:Y:S05]  /*b650*/  BSYNC.RECONVERGENT B0 ;  /* 0x0000000000007941 */ /* 0x000fea0003800200 */
.L_x_1031:
        /* <DEDUP_REMOVED lines=10> */
.L_x_1034:
        /* <DEDUP_REMOVED lines=9> */
[----:B------:R-:W-:-:S02]  /*b790*/  IADD3.X R25, PT, PT, R5, R21, RZ, P2, !PT ;  /* 0x0000001505197210 */ /* 0x000fc400017fe4ff */
[----:B------:R-:W-:Y:S01]  /*b7a0*/  IADD3.X R13, PT, PT, R5, R11, RZ, P1, !PT ;  /* 0x0000000b050d7210 */ /* 0x000fe20000ffe4ff */
[----:B------:R-:W3:Y:S04]  /*b7b0*/  LDG.E R7, desc[UR8][R6.64] ;  /* 0x0000000806077981 */ /* 0x000ee8000c1e1900 */
[----:B------:R-:W4:Y:S04]  /*b7c0*/  LDG.E R12, desc[UR8][R12.64] ;  /* 0x000000080c0c7981 */ /* 0x000f28000c1e1900 */
[----:B------:R-:W4:Y:S01]  /*b7d0*/  LDG.E R25, desc[UR8][R24.64] ;  /* 0x0000000818197981 */ /* 0x000f22000c1e1900 */
[----:B------:R-:W-:-:S02]  /*b7e0*/  LOP3.LUT R8, R18, 0xfffffffc, RZ, 0xc0, !PT ;  /* 0xfffffffc12087812 */ /* 0x000fc400078ec0ff */
[----:B------:R-:W-:Y:S02]  /*b7f0*/  LOP3.LUT R9, R61, 0x1, RZ, 0xc0, !PT ;  /* 0x000000013d097812 */ /* 0x000fe400078ec0ff */
[----:B0-----:R-:W-:-:S04]  /*b800*/  IADD3 R26, P0, PT, R8, UR6, RZ ;  /* 0x00000006081a7c10 */ /* 0x001fc8000ff1e0ff */
[C---:B------:R-:W-:Y:S02]  /*b810*/  IADD3.X R27, PT, PT, R9.reuse, UR7, RZ, P0, !PT ;  /* 0x00000007091b7c10 */ /* 0x040fe400087fe4ff */
[C---:B--2---:R-:W-:Y:S02]  /*b820*/  IADD3 R28, P0, PT, R8.reuse, UR10, RZ ;  /* 0x0000000a081c7c10 */ /* 0x044fe4000ff1e0ff */
[----:B------:R-:W-:Y:S02]  /*b830*/  IADD3 R8, P1, PT, R8, UR4, RZ ;  /* 0x0000000408087c10 */ /* 0x000fe4000ff3e0ff */
[----:B------:R-:W-:Y:S02]  /*b840*/  IADD3.X R29, PT, PT, R9, UR11, RZ, P0, !PT ;  /* 0x0000000b091d7c10 */ /* 0x000fe400087fe4ff */
[----:B-1----:R-:W-:Y:S02]  /*b850*/  IADD3 R4, P2, PT, R8, R23, RZ ;  /* 0x0000001708047210 */ /* 0x002fe40007f5e0ff */
[----:B---3--:R-:W-:-:S02]  /*b860*/  F2FP.BF16.F32.PACK_AB R31, R7, R2 ;  /* 0x00000002071f723e */ /* 0x008fc400000010ff */
[----:B------:R-:W-:-:S04]  /*b870*/  LOP3.LUT R2, R61, 0x3, RZ, 0xc0, !PT ;  /* 0x000000033d027812 */ /* 0x000fc800078ec0ff */
[----:B------:R-:W-:Y:S02]  /*b880*/  IADD3.X R9, PT, PT, R2, UR5, RZ, P1, !PT ;  /* 0x0000000502097c10 */ /* 0x000fe40008ffe4ff */
[----:B----4-:R-:W-:Y:S02]  /*b890*/  F2FP.BF16.F32.PACK_AB R33, R25, R12 ;  /* 0x0000000c1921723e */ /* 0x010fe400000010ff */
[C---:B------:R-:W-:Y:S02]  /*b8a0*/  IADD3 R12, P0, PT, R8.reuse, R17, RZ ;  /* 0x00000011080c7210 */ /* 0x040fe40007f1e0ff */
[----:B------:R-:W-:Y:S02]  /*b8b0*/  IADD3 R6, P1, PT, R8, R19, RZ ;  /* 0x0000001308067210 */ /* 0x000fe40007f3e0ff */
[C---:B------:R-:W-:Y:S02]  /*b8c0*/  IADD3.X R13, PT, PT, R9.reuse, R15, RZ, P0, !PT ;  /* 0x0000000f090d7210 */ /* 0x040fe400007fe4ff */
[----:B------:R-:W-:-:S02]  /*b8d0*/  IADD3.X R7, PT, PT, R9, R11, RZ, P1, !PT ;  /* 0x0000000b09077210 */ /* 0x000fc40000ffe4ff */
        /* <DEDUP_REMOVED lines=50> */
[----:B------:R-:W-:Y:S01]  /*bc00*/  HFMA2 R61, -RZ, RZ, 0, 0 ;  /* 0x00000000ff3d7431 */ /* 0x000fe200000001ff */
[----:B----4-:R-:W-:Y:S02]  /*bc10*/  F2FP.BF16.F32.PACK_AB R13, R13, R8 ;  /* 0x000000080d0d723e */ /* 0x010fe400000010ff */
[----:B-----5:R-:W-:-:S03]  /*bc20*/  F2FP.BF16.F32.PACK_AB R7, R5, R6 ;  /* 0x000000060507723e */ /* 0x020fc600000010ff */
[----:B------:R3:W-:Y:S04]  /*bc30*/  STG.E desc[UR8][R26.64], R13 ;  /* 0x0000000d1a007986 */ /* 0x0007e8000c101908 */
[----:B------:R3:W-:Y:S02]  /*bc40*/  STG.E desc[UR8][R28.64], R7 ;  /* 0x000000071c007986 */ /* 0x0007e4000c101908 */
[----:B------:R-:W-:Y:S05]  /*bc50*/  @P0 BRA `(.L_x_1034) ;  /* 0xfffffff800a80947 */ /* 0x000fea000383ffff */
[----:B------:R-:W-:Y:S05]  /*bc60*/  EXIT ;  /* 0x000000000000794d */ /* 0x000fea0003800000 */
.L_x_1035:
        /* <DEDUP_REMOVED lines=9> */
.L_x_3429:


//--------------------- .text._Z35group_norm_nhwc_bwd_one_pass_kernelI11Fp16IOFp16WLi64ELi42ELi672EEv26Group_norm_nhwc_bwd_params --------------------------
	.section	.text._Z35group_norm_nhwc_bwd_one_pass_kernelI11Fp16IOFp16WLi64ELi42ELi672EEv26Group_norm_nhwc_bwd_params,"ax",@progbits
	.align	128
        .global         _Z35group_norm_nhwc_bwd_one_pass_kernelI11Fp16IOFp16WLi64ELi42ELi672EEv26Group_norm_nhwc_bwd_params
        .type           _Z35group_norm_nhwc_bwd_one_pass_kernelI11Fp16IOFp16WLi64ELi42ELi672EEv26Group_norm_nhwc_bwd_params,@function
        .size           _Z35group_norm_nhwc_bwd_one_pass_kernelI11Fp16IOFp16WLi64ELi42ELi672EEv26Group_norm_nhwc_bwd_params,(.L_x_3430 - _Z35group_norm_nhwc_bwd_one_pass_kernelI11Fp16IOFp16WLi64ELi42ELi672EEv26Group_norm_nhwc_bwd_params)
        .other          _Z35group_norm_nhwc_bwd_one_pass_kernelI11Fp16IOFp16WLi64ELi42ELi672EEv26Group_norm_nhwc_bwd_params,@"STO_CUDA_ENTRY STV_DEFAULT"
_Z35group_norm_nhwc_bwd_one_pass_kernelI11Fp16IOFp16WLi64ELi42ELi672EEv26Group_norm_nhwc_bwd_params:
.text._Z35group_norm_nhwc_bwd_one_pass_kernelI11Fp16IOFp16WLi64ELi42ELi672EEv26Group_norm_nhwc_bwd_params:
        /* <DEDUP_REMOVED lines=24> */
.L_x_1061:
        /* <DEDUP_REMOVED lines=122> */
[----:B--2---:R-:W-:Y:S02]  /*0920*/  @P2 HADD2.F32 R23, -RZ, R19.H0_H0 ;  /* 0x20000013ff172230 */ /* 0x004fe40000004100 */
[----:B---3--:R-:W-:Y:S02]  /*0930*/  HADD2.F32 R3, -RZ, R3.H0_H0 ;  /* 0x20000003ff037230 */ /* 0x008fe40000004100 */
[----:B------:R-:W-:Y:S02]  /*0940*/  @P2 HADD2.F32 R22, -RZ, R18.H0_H0 ;  /* 0x20000012ff162230 */ /* 0x000fe40000004100 */
[----:B------:R-:W-:Y:S01]  /*0950*/  HADD2.F32 R4, -RZ, R4.H0_H0 ;  /* 0x20000004ff047230 */ /* 0x000fe20000004100 */
        /* <DEDUP_REMOVED lines=38> */
.L_x_1037:
        /* <DEDUP_REMOVED lines=75> */
.L_x_1038:
        /* <DEDUP_REMOVED lines=44> */
.L_x_1040:
[----:B------:R-:W-:Y:S05]  /*1330*/  BSYNC.RECONVERGENT B0 ;  /* 0x0000000000007941 */ /* 0x000fea0003800200 */
.L_x_1039:
        /* <DEDUP_REMOVED lines=54> */
.L_x_1042:
[----:B------:R-:W-:Y:S05]  /*16a0*/  BSYNC.RECONVERGENT B0 ;  /* 0x0000000000007941 */ /* 0x000fea0003800200 */
.L_x_1041:
        /* <DEDUP_REMOVED lines=158> */
.L_x_1044:
[----:B------:R-:W-:Y:S05]  /*2090*/  BSYNC.RECONVERGENT B0 ;  /* 0x0000000000007941 */ /* 0x000fea0003800200 */
.L_x_1043:
        /* <DEDUP_REMOVED lines=31> */
.L_x_1046:
[----:B------:R-:W-:Y:S05]  /*2290*/  BSYNC.RECONVERGENT B0 ;  /* 0x0000000000007941 */ /* 0x000fea0003800200 */
.L_x_1045:
        /* <DEDUP_REMOVED lines=24> */
.L_x_1049:
[----:B----4-:R-:W2:Y:S04]  /*2420*/  LDG.E.STRONG.GPU R10, desc[UR12][R8.64] ;  /* 0x0000000c080a7981 */ /* 0x010ea8000c1ef900 */
[----:B--2---:R-:W-:Y:S01]  /*2430*/  CCTL.IVALL ;  /* 0x00000000ff00798f */ /* 0x004fe20002000000 */
[----:B------:R-:W-:Y:S05]  /*2440*/  YIELD ;  /* 0x0000000000007946 */ /* 0x000fea0003800000 */
[----:B------:R-:W-:-:S13]  /*2450*/  ISETP.NE.AND P1, PT, R10, R15, PT ;  /* 0x0000000f0a00720c */ /* 0x000fda0003f25270 */
[----:B------:R-:W-:Y:S05]  /*2460*/  @P1 BRA `(.L_x_1049) ;  /* 0xfffffffc00ec1947 */ /* 0x000fea000383ffff */
.L_x_1048:
        /* <DEDUP_REMOVED lines=14> */
.L_x_1051:
        /* <DEDUP_REMOVED lines=62> */
.L_x_1050:
        /* <DEDUP_REMOVED lines=39> */
.L_x_1052:
        /* <DEDUP_REMOVED lines=20> */
.L_x_1053:
        /* <DEDUP_REMOVED lines=11> */
.L_x_1054:
[----:B------:R-:W-:Y:S05]  /*2d90*/  BSYNC.RECONVERGENT B0 ;  /* 0x0000000000007941 */ /* 0x000fea0003800200 */
.L_x_1047:
        /* <DEDUP_REMOVED lines=60> */
.L_x_1055:
        /* <DEDUP_REMOVED lines=18> */
.L_x_1057:
[----:B------:R-:W-:Y:S05]  /*3280*/  BSYNC.RECONVERGENT B0 ;  /* 0x0000000000007941 */ /* 0x000fea0003800200 */
.L_x_1056:
        /* <DEDUP_REMOVED lines=22> */
.L_x_1058:
        /* <DEDUP_REMOVED lines=18> */
.L_x_1060:
[----:B------:R-:W-:Y:S05]  /*3510*/  BSYNC.RECONVERGENT B0 ;  /* 0x0000000000007941 */ /* 0x000fea0003800200 */
.L_x_1059:
[----:B------:R-:W2:Y:S01]  /*3520*/  LDCU UR4, c[0x0][0x410] ;  /* 0x00008200ff0477ac */ /* 0x000ea20008000800 */
[----:B------:R-:W-:Y:S02]  /*3530*/  IADD3 R28, PT, PT, R5, R28, RZ ;  /* 0x0000001c051c7210 */ /* 0x000fe40007ffe0ff */
[----:B------:R-:W-:Y:S01]  /*3540*/  IADD3 R29, PT, PT, R29, 0x1, RZ ;  /* 0x000000011d1d7810 */ /* 0x000fe20007ffe0ff */
[----:B------:R-:W2:Y:S02]  /*3550*/  LDCU UR5, c[0x0][0x3e0] ;  /* 0x00007c00ff0577ac */ /* 0x000ea40008000800 */
[----:B--2---:R-:W-:-:S06]  /*3560*/  UIMAD UR4, UR4, UR5, URZ ;  /* 0x00000005040472a4 */ /* 0x004fcc000f8e02ff */
[----:B------:R-:W-:-:S13]  /*3570*/  ISETP.GE.AND P0, PT, R28, UR4, PT ;  /* 0x000000041c007c0c */ /* 0x000fda000bf06270 */
[----:B------:R-:W-:Y:S05]  /*3580*/  @!P0 BRA `(.L_x_1061) ;  /* 0xffffffc800fc8947 */ /* 0x000fea000383ffff */
.L_x_1036:
        /* <DEDUP_REMOVED lines=19> */
.L_x_1063:
[----:B------:R-:W-:Y:S05]  /*36c0*/  BSYNC.RECONVERGENT B0 ;  /* 0x0000000000007941 */ /* 0x000fea0003800200 */
.L_x_1062:
[----:B------:R-:W-:Y:S05]  /*36d0*/  @P0 EXIT ;  /* 0x000000000000094d */ /* 0x000fea0003800000 */
[----:B------:R-:W-:Y:S05]  /*36e0*/  @P2 BRA `(.L_x_1064) ;  /* 0x0000000000202947 */ /* 0x000fea0003800000 */
[----:B------:R-:W-:-:S05]  /*36f0*/  IMAD R0, R4, R7, RZ ;  /* 0x0000000704007224 */ /* 0x000fca00078e02ff */
[----:B------:R-:W-:-:S13]  /*3700*/  ISETP.NE.AND P0, PT, R0, -0x1, PT ;  /* 0xffffffff0000780c */ /* 0x000fda0003f05270 */
[----:B------:R-:W-:Y:S05]  /*3710*/  @!P0 BRA `(.L_x_1064) ;  /* 0x0000000000148947 */ /* 0x000fea0003800000 */
.L_x_1065:
[----:B-1----:R-:W2:Y:S04]  /*3720*/  LDG.E.STRONG.GPU R5, desc[UR12][R2.64] ;  /* 0x0000000c02057981 */ /* 0x002ea8000c1ef900 */
[----:B--2---:R-:W-:Y:S01]  /*3730*/  CCTL.IVALL ;  /* 0x00000000ff00798f */ /* 0x004fe20002000000 */
[----:B------:R-:W-:Y:S05]  /*3740*/  YIELD ;  /* 0x0000000000007946 */ /* 0x000fea0003800000 */
[----:B------:R-:W-:-:S13]  /*3750*/  ISETP.NE.AND P0, PT, R5, R0, PT ;  /* 0x000000000500720c */ /* 0x000fda0003f05270 */
[----:B------:R-:W-:Y:S05]  /*3760*/  @P0 BRA `(.L_x_1065) ;  /* 0xfffffffc00ec0947 */ /* 0x000fea000383ffff */
.L_x_1064:
        /* <DEDUP_REMOVED lines=82> */
.L_x_1068:
        /* <DEDUP_REMOVED lines=32> */
.L_x_1067:
[----:B------:R-:W-:Y:S05]  /*3e90*/  BSYNC.RECONVERGENT B0 ;  /* 0x0000000000007941 */ /* 0x000fea0003800200 */
.L_x_1066:
        /* <DEDUP_REMOVED lines=11> */
.L_x_1070:
        /* <DEDUP_REMOVED lines=88> */
.L_x_1069:
[----:B------:R-:W-:Y:S05]  /*44d0*/  EXIT ;  /* 0x000000000000794d */ /* 0x000fea0003800000 */
.L_x_1071:
        /* <DEDUP_REMOVED lines=10> */
.L_x_3430:


//--------------------- .text._Z35group_norm_nhwc_bwd_one_pass_kernelI11Fp16IOFp16WLi128ELi42ELi672EEv26Group_norm_nhwc_bwd_params --------------------------
	.section	.text._Z35group_norm_nhwc_bwd_one_pass_kernelI11Fp16IOFp16WLi128ELi42ELi672EEv26Group_norm_nhwc_bwd_params,"ax",@progbits
	.align	128
        .global         _Z35group_norm_nhwc_bwd_one_pass_kernelI11Fp16IOFp16WLi128ELi42ELi672EEv26Group_norm_nhwc_bwd_params
        .type           _Z35group_norm_nhwc_bwd_one_pass_kernelI11Fp16IOFp16WLi128ELi42ELi672EEv26Group_norm_nhwc_bwd_params,@function
        .size           _Z35group_norm_nhwc_bwd_one_pass_kernelI11Fp16IOFp16WLi128ELi42ELi672EEv26Group_norm_nhwc_bwd_params,(.L_x_3431 - _Z35group_norm_nhwc_bwd_one_pass_kernelI11Fp16IOFp16WLi128ELi42ELi672EEv26Group_norm_nhwc_bwd_params)
        .other          _Z35group_norm_nhwc_bwd_one_pass_kernelI11Fp16IOFp16WLi128ELi42ELi672EEv26Group_norm_nhwc_bwd_params,@"STO_CUDA_ENTRY STV_DEFAULT"
_Z35group_norm_nhwc_bwd_one_pass_kernelI11Fp16IOFp16WLi128ELi42ELi672EEv26Group_norm_nhwc_bwd_params:
.text._Z35group_norm_nhwc_bwd_one_pass_kernelI11Fp16IOFp16WLi128ELi42ELi672EEv26Group_norm_nhwc_bwd_params:
        /* <DEDUP_REMOVED lines=52> */
.L_x_1103:
        /* <DEDUP_REMOVED lines=146> */
[----:B---3--:R-:W-:Y:S02]  /*0c60*/  HADD2.F32 R52, -RZ, R52.H0_H0 ;  /* 0x20000034ff347230 */ /* 0x008fe40000004100 */
[----:B----4-:R-:W-:Y:S02]  /*0c70*/  HADD2.F32 R17, -RZ, R25.H0_H0 ;  /* 0x20000019ff117230 */ /* 0x010fe40000004100 */
[----:B------:R-:W-:Y:S02]  /*0c80*/  @P4 HADD2.F32 R53, -RZ, R27.H0_H0 ;  /* 0x2000001bff354230 */ /* 0x000fe40000004100 */
[----:B------:R-:W-:Y:S01]  /*0c90*/  @P4 HADD2.F32 R54, -RZ, R26.H0_H0 ;  /* 0x2000001aff364230 */ /* 0x000fe20000004100 */
        /* <DEDUP_REMOVED lines=74> */
.L_x_1073:
        /* <DEDUP_REMOVED lines=144> */
.L_x_1074:
        /* <DEDUP_REMOVED lines=35> */
.L_x_1076:
[----:B------:R-:W-:Y:S05]  /*1c70*/  BSYNC.RECONVERGENT B0 ;  /* 0x0000000000007941 */ /* 0x000fea0003800200 */
.L_x_1075:
        /* <DEDUP_REMOVED lines=56> */
.L_x_1078:
[----:B------:R-:W-:Y:S05]  /*2000*/  BSYNC.RECONVERGENT B0 ;  /* 0x0000000000007941 */ /* 0x000fea0003800200 */
.L_x_1077:
        /* <DEDUP_REMOVED lines=158> */
.L_x_1080:
[----:B------:R-:W-:Y:S05]  /*29f0*/  BSYNC.RECONVERGENT B0 ;  /* 0x0000000000007941 */ /* 0x000fea0003800200 */
.L_x_1079:
        /* <DEDUP_REMOVED lines=29> */
.L_x_1082:
[----:B------:R-:W-:Y:S05]  /*2bd0*/  BSYNC.RECONVERGENT B0 ;  /* 0x0000000000007941 */ /* 0x000fea0003800200 */
.L_x_1081:
        /* <DEDUP_REMOVED lines=23> */
.L_x_1085:
[----:B-1----:R-:W4:Y:S04]  /*2d50*/  LDG.E.STRONG.GPU R22, desc[UR8][R20.64] ;  /* 0x0000000814167981 */ /* 0x002f28000c1ef900 */
[----:B----4-:R-:W-:Y:S01]  /*2d60*/  CCTL.IVALL ;  /* 0x00000000ff00798f */ /* 0x010fe20002000000 */
[----:B------:R-:W-:Y:S05]  /*2d70*/  YIELD ;  /* 0x0000000000007946 */ /* 0x000fea0003800000 */
[----:B------:R-:W-:-:S13]  /*2d80*/  ISETP.NE.AND P1, PT, R22, R27, PT ;  /* 0x0000001b1600720c */ /* 0x000fda0003f25270 */
[----:B------:R-:W-:Y:S05]  /*2d90*/  @P1 BRA `(.L_x_1085) ;  /* 0xfffffffc00ec1947 */ /* 0x000fea000383ffff */
.L_x_1084:
        /* <DEDUP_REMOVED lines=14> */
.L_x_1087:
        /* <DEDUP_REMOVED lines=60> */
.L_x_1086:
        /* <DEDUP_REMOVED lines=33> */
.L_x_1088:
        /* <DEDUP_REMOVED lines=19> */
.L_x_1089:
        /* <DEDUP_REMOVED lines=9> */
.L_x_1090:
[----:B------:R-:W-:Y:S05]  /*3610*/  BSYNC.RECONVERGENT B0 ;  /* 0x0000000000007941 */ /* 0x000fea0003800200 */
.L_x_1083:
        /* <DEDUP_REMOVED lines=49> */
.L_x_1091:
        /* <DEDUP_REMOVED lines=20> */
.L_x_1093:
[----:B------:R-:W-:Y:S05]  /*3a70*/  BSYNC.RECONVERGENT B0 ;  /* 0x0000000000007941 */ /* 0x000fea0003800200 */
.L_x_1092:
        /* <DEDUP_REMOVED lines=39> */
.L_x_1094:
        /* <DEDUP_REMOVED lines=18> */
.L_x_1096:
[----:B------:R-:W-:Y:S05]  /*3e10*/  BSYNC.RECONVERGENT B0 ;  /* 0x0000000000007941 */ /* 0x000fea0003800200 */
.L_x_1095:
        /* <DEDUP_REMOVED lines=21> */
.L_x_1097:
        /* <DEDUP_REMOVED lines=18> */
.L_x_1099:
[----:B------:R-:W-:Y:S05]  /*4090*/  BSYNC.RECONVERGENT B0 ;  /* 0x0000000000007941 */ /* 0x000fea0003800200 */
.L_x_1098:
        /* <DEDUP_REMOVED lines=21> */
.L_x_1100:
        /* <DEDUP_REMOVED lines=18> */
.L_x_1102:
[----:B------:R-:W-:Y:S05]  /*4310*/  BSYNC.RECONVERGENT B0 ;  /* 0x0000000000007941 */ /* 0x000fea0003800200 */
.L_x_1101:
[----:B------:R-:W-:Y:S02]  /*4320*/  IADD3 R36, PT, PT, R3, R36, RZ ;  /* 0x0000002403247210 */ /* 0x000fe40007ffe0ff */
[----:B------:R-:W-:Y:S02]  /*4330*/  IADD3 R35, PT, PT, R35, 0x1, RZ ;  /* 0x0000000123237810 */ /* 0x000fe40007ffe0ff */
[----:B------:R-:W-:-:S13]  /*4340*/  ISETP.GE.AND P0, PT, R36, UR4, PT ;  /* 0x0000000424007c0c */ /* 0x000fda000bf06270 */
[----:B------:R-:W-:Y:S05]  /*4350*/  @!P0 BRA `(.L_x_1103) ;  /* 0xffffffbc00f88947 */ /* 0x000fea000383ffff */
.L_x_1072:
        /* <DEDUP_REMOVED lines=19> */
.L_x_1105:
[----:B------:R-:W-:Y:S05]  /*4490*/  BSYNC.RECONVERGENT B0 ;  /* 0x0000000000007941 */ /* 0x000fea0003800200 */
.L_x_1104:
[----:B------:R-:W-:Y:S05]  /*44a0*/  @P0 EXIT ;  /* 0x000000000000094d */ /* 0x000fea0003800000 */
[----:B------:R-:W-:Y:S05]  /*44b0*/  @P2 BRA `(.L_x_1106) ;  /* 0x0000000000202947 */ /* 0x000fea0003800000 */
[----:B------:R-:W-:-:S05]  /*44c0*/  IMAD R0, R6, R7, RZ ;  /* 0x0000000706007224 */ /* 0x000fca00078e02ff */
[----:B------:R-:W-:-:S13]  /*44d0*/  ISETP.NE.AND P0, PT, R0, -0x1, PT ;  /* 0xffffffff0000780c */ /* 0x000fda0003f05270 */
[----:B------:R-:W-:Y:S05]  /*44e0*/  @!P0 BRA `(.L_x_1106) ;  /* 0x0000000000148947 */ /* 0x000fea0003800000 */
.L_x_1107:
[----:B--2---:R-:W2:Y:S04]  /*44f0*/  LDG.E.STRONG.GPU R3, desc[UR8][R4.64] ;  /* 0x0000000804037981 */ /* 0x004ea8000c1ef900 */
[----:B--2---:R-:W-:Y:S01]  /*4500*/  CCTL.IVALL ;  /* 0x00000000ff00798f */ /* 0x004fe20002000000 */
[----:B------:R-:W-:Y:S05]  /*4510*/  YIELD ;  /* 0x0000000000007946 */ /* 0x000fea0003800000 */
[----:B------:R-:W-:-:S13]  /*4520*/  ISETP.NE.AND P0, PT, R3, R0, PT ;  /* 0x000000000300720c */ /* 0x000fda0003f05270 */
[----:B------:R-:W-:Y:S05]  /*4530*/  @P0 BRA `(.L_x_1107) ;  /* 0xfffffffc00ec0947 */ /* 0x000fea000383ffff */
.L_x_1106:
        /* <DEDUP_REMOVED lines=74> */
.L_x_1110:
        /* <DEDUP_REMOVED lines=31> */
.L_x_1109:
[----:B------:R-:W-:Y:S05]  /*4bd0*/  BSYNC.RECONVERGENT B0 ;  /* 0x0000000000007941 */ /* 0x000fea0003800200 */
.L_x_1108:
        /* <DEDUP_REMOVED lines=10> */
.L_x_1111:
        /* <DEDUP_REMOVED lines=87> */
.L_x_1112:
        /* <DEDUP_REMOVED lines=9> */
.L_x_3431:


//--------------------- .text._Z35group_norm_nhwc_bwd_one_pass_kernelI11Fp16IOFp16WLi256ELi42ELi672EEv26Group_norm_nhwc_bwd_params --------------------------
	.section	.text._Z35group_norm_nhwc_bwd_one_pass_kernelI11Fp16IOFp16WLi256ELi42ELi672EEv26Group_norm_nhwc_bwd_params,"ax",@progbits
	.align	128
        .global         _Z35group_norm_nhwc_bwd_one_pass_kernelI11Fp16IOFp16WLi256ELi42ELi672EEv26Group_norm_nhwc_bwd_params
        .type           _Z35group_norm_nhwc_bwd_one_pass_kernelI11Fp16IOFp16WLi256ELi42ELi672EEv26Group_norm_nhwc_bwd_params,@function
        .size           _Z35group_norm_nhwc_bwd_one_pass_kernelI11Fp16IOFp16WLi256ELi42ELi672EEv26Group_norm_nhwc_bwd_params,(.L_x_3432 - _Z35group_norm_nhwc_bwd_one_pass_kernelI11Fp16IOFp16WLi256ELi42ELi672EEv26Group_norm_nhwc_bwd_params)
        .other          _Z35group_norm_nhwc_bwd_one_pass_kernelI11Fp16IOFp16WLi256ELi42ELi672EEv26Group_norm_nhwc_bwd_params,@"STO_CUDA_ENTRY STV_DEFAULT"
_Z35group_norm_nhwc_bwd_one_pass_kernelI11Fp16IOFp16WLi256ELi42ELi672EEv26Group_norm_nhwc_bwd_params:
.text._Z35group_norm_nhwc_bwd_one_pass_kernelI11Fp16IOFp16WLi256ELi42ELi672EEv26Group_norm_nhwc_bwd_params:
        /* <DEDUP_REMOVED lines=22> */
.L_x_1156:
        /* <DEDUP_REMOVED lines=246> */
[----:B--2---:R-:W-:Y:S02]  /*10c0*/  @P1 HADD2.F32 R50, -RZ, R31.H0_H0 ;  /* 0x2000001fff321230 */ /* 0x004fe40000004100 */
[----:B------:R-:W-:Y:S02]  /*10d0*/  @P1 HADD2.F32 R48, -RZ, R30.H0_H0 ;  /* 0x2000001eff301230 */ /* 0x000fe40000004100 */
[----:B------:R-:W-:Y:S02]  /*10e0*/  HADD2.F32 R45, -RZ, R45.H0_H0 ;  /* 0x2000002dff2d7230 */ /* 0x000fe40000004100 */
[----:B------:R-:W-:Y:S01]  /*10f0*/  HADD2.F32 R15, -RZ, R17.H0_H0 ;  /* 0x20000011ff0f7230 */ /* 0x000fe20000004100 */
        /* <DEDUP_REMOVED lines=146> */
.L_x_1114:
        /* <DEDUP_REMOVED lines=288> */
.L_x_1115:
        /* <DEDUP_REMOVED lines=44> */
.L_x_1117:
[----:B------:R-:W-:Y:S05]  /*2ee0*/  BSYNC.RECONVERGENT B0 ;  /* 0x0000000000007941 */ /* 0x000fea0003800200 */
.L_x_1116:
        /* <DEDUP_REMOVED lines=54> */
.L_x_1119:
[----:B------:R-:W-:Y:S05]  /*3250*/  BSYNC.RECONVERGENT B0 ;  /* 0x0000000000007941 */ /* 0x000fea0003800200 */
.L_x_1118:
        /* <DEDUP_REMOVED lines=158> */
.L_x_1121:
[----:B------:R-:W-:Y:S05]  /*3c40*/  BSYNC.RECONVERGENT B0 ;  /* 0x0000000000007941 */ /* 0x000fea0003800200 */
.L_x_1120:
        /* <DEDUP_REMOVED lines=32> */
.L_x_1123:
[----:B------:R-:W-:Y:S05]  /*3e50*/  BSYNC.RECONVERGENT B0 ;  /* 0x0000000000007941 */ /* 0x000fea0003800200 */
.L_x_1122:
        /* <DEDUP_REMOVED lines=25> */
.L_x_1126:
[----:B-1----:R-:W2:Y:S04]  /*3ff0*/  LDG.E.STRONG.GPU R22, desc[UR6][R18.64] ;  /* 0x0000000612167981 */ /* 0x002ea8000c1ef900 */
[----:B--2---:R-:W-:Y:S01]  /*4000*/  CCTL.IVALL ;  /* 0x00000000ff00798f */ /* 0x004fe20002000000 */
[----:B------:R-:W-:Y:S05]  /*4010*/  YIELD ;  /* 0x0000000000007946 */ /* 0x000fea0003800000 */
[----:B------:R-:W-:-:S13]  /*4020*/  ISETP.NE.AND P0, PT, R22, R27, PT ;  /* 0x0000001b1600720c */ /* 0x000fda0003f05270 */
[----:B------:R-:W-:Y:S05]  /*4030*/  @P0 BRA `(.L_x_1126) ;  /* 0xfffffffc00ec0947 */ /* 0x000fea000383ffff */
.L_x_1125:
        /* <DEDUP_REMOVED lines=15> */
.L_x_1128:
        /* <DEDUP_REMOVED lines=60> */
.L_x_1127:
        /* <DEDUP_REMOVED lines=33> */
.L_x_1129:
        /* <DEDUP_REMOVED lines=19> */
.L_x_1130:
        /* <DEDUP_REMOVED lines=9> */
.L_x_1131:
[----:B------:R-:W-:Y:S05]  /*48c0*/  BSYNC.RECONVERGENT B0 ;  /* 0x0000000000007941 */ /* 0x000fea0003800200 */
.L_x_1124:
        /* <DEDUP_REMOVED lines=47> */
.L_x_1132:
        /* <DEDUP_REMOVED lines=54> */
.L_x_1134:
[----:B------:R-:W-:Y:S05]  /*4f20*/  BSYNC.RECONVERGENT B0 ;  /* 0x0000000000007941 */ /* 0x000fea0003800200 */
.L_x_1133:
        /* <DEDUP_REMOVED lines=23> */
.L_x_1135:
        /* <DEDUP_REMOVED lines=21> */
.L_x_1137:
[----:B------:R-:W-:Y:S05]  /*51f0*/  BSYNC.RECONVERGENT B0 ;  /* 0x0000000000007941 */ /* 0x000fea0003800200 */
.L_x_1136:
        /* <DEDUP_REMOVED lines=23> */
.L_x_1138:
        /* <DEDUP_REMOVED lines=18> */
.L_x_1140:
[----:B------:R-:W-:Y:S05]  /*5490*/  BSYNC.RECONVERGENT B0 ;  /* 0x0000000000007941 */ /* 0x000fea0003800200 */
.L_x_1139:
        /* <DEDUP_REMOVED lines=31> */
.L_x_1141:
        /* <DEDUP_REMOVED lines=46> */
.L_x_1143:
[----:B------:R-:W-:Y:S05]  /*5970*/  BSYNC.RECONVERGENT B0 ;  /* 0x0000000000007941 */ /* 0x000fea0003800200 */
.L_x_1142:
        /* <DEDUP_REMOVED lines=21> */
.L_x_1144:
        /* <DEDUP_REMOVED lines=18> */
.L_x_1146:
[----:B------:R-:W-:Y:S05]  /*5bf0*/  BSYNC.RECONVERGENT B0 ;  /* 0x0000000000007941 */ /* 0x000fea0003800200 */
.L_x_1145:
        /* <DEDUP_REMOVED lines=21> */
.L_x_1147:
        /* <DEDUP_REMOVED lines=18> */
.L_x_1149:
[----:B------:R-:W-:Y:S05]  /*5e70*/  BSYNC.RECONVERGENT B0 ;  /* 0x0000000000007941 */ /* 0x000fea0003800200 */
.L_x_1148:
        /* <DEDUP_REMOVED lines=21> */
.L_x_1150:
        /* <DEDUP_REMOVED lines=18> */
.L_x_1152:
[----:B------:R-:W-:Y:S05]  /*60f0*/  BSYNC.RECONVERGENT B0 ;  /* 0x0000000000007941 */ /* 0x000fea0003800200 */
.L_x_1151:
        /* <DEDUP_REMOVED lines=22> */
.L_x_1153:
        /* <DEDUP_REMOVED lines=18> */
.L_x_1155:
[----:B------:R-:W-:Y:S05]  /*6380*/  BSYNC.RECONVERGENT B0 ;  /* 0x0000000000007941 */ /* 0x000fea0003800200 */
.L_x_1154:
[----:B------:R-:W3:Y:S01]  /*6390*/  LDCU UR4, c[0x0][0x410] ;  /* 0x00008200ff0477ac */ /* 0x000ee20008000800 */
[----:B------:R-:W-:Y:S02]  /*63a0*/  IADD3 R43, PT, PT, R20, R43, RZ ;  /* 0x0000002b142b7210 */ /* 0x000fe40007ffe0ff */
[----:B------:R-:W-:Y:S01]  /*63b0*/  IADD3 R41, PT, PT, R41, 0x1, RZ ;  /* 0x0000000129297810 */ /* 0x000fe20007ffe0ff */
[----:B------:R-:W3:Y:S02]  /*63c0*/  LDCU UR5, c[0x0][0x3e0] ;  /* 0x00007c00ff0577ac */ /* 0x000ee40008000800 */
[----:B---3--:R-:W-:-:S06]  /*63d0*/  UIMAD UR4, UR4, UR5, URZ ;  /* 0x00000005040472a4 */ /* 0x008fcc000f8e02ff */
[----:B------:R-:W-:-:S13]  /*63e0*/  ISETP.GE.AND P0, PT, R43, UR4, PT ;  /* 0x000000042b007c0c */ /* 0x000fda000bf06270 */
[----:B------:R-:W-:Y:S05]  /*63f0*/  @!P0 BRA `(.L_x_1156) ;  /* 0xffffff9c00588947 */ /* 0x000fea000383ffff */
.L_x_1113:
        /* <DEDUP_REMOVED lines=16> */
.L_x_1158:
[----:B------:R-:W-:Y:S05]  /*6500*/  BSYNC.RECONVERGENT B0 ;  /* 0x0000000000007941 */ /* 0x000fea0003800200 */
.L_x_1157:
        /* <DEDUP_REMOVED lines=11> */
.L_x_1160:
[----:B------:R-:W2:Y:S04]  /*65c0*/  LDG.E.STRONG.GPU R5, desc[UR6][R2.64] ;  /* 0x0000000602057981 */ /* 0x000ea8000c1ef900 */
[----:B--2---:R-:W-:Y:S01]  /*65d0*/  CCTL.IVALL ;  /* 0x00000000ff00798f */ /* 0x004fe20002000000 */
[----:B------:R-:W-:Y:S05]  /*65e0*/  YIELD ;  /* 0x0000000000007946 */ /* 0x000fea0003800000 */
[----:B------:R-:W-:-:S13]  /*65f0*/  ISETP.NE.AND P0, PT, R5, R0, PT ;  /* 0x000000000500720c */ /* 0x000fda0003f05270 */
[----:B------:R-:W-:Y:S05]  /*6600*/  @P0 BRA `(.L_x_1160) ;  /* 0xfffffffc00ec0947 */ /* 0x000fea000383ffff */
.L_x_1159:
        /* <DEDUP_REMOVED lines=75> */
.L_x_1163:
        /* <DEDUP_REMOVED lines=31> */
.L_x_1162:
[----:B------:R-:W-:Y:S05]  /*6cb0*/  BSYNC.RECONVERGENT B0 ;  /* 0x0000000000007941 */ /* 0x000fea0003800200 */
.L_x_1161:
        /* <DEDUP_REMOVED lines=10> */
.L_x_1164:
        /* <DEDUP_REMOVED lines=87> */
.L_x_1165:
        /* <DEDUP_REMOVED lines=11> */
.L_x_3432:


//--------------------- .text._Z35group_norm_nhwc_bwd_one_pass_kernelI11Fp16IOFp16WLi512ELi42ELi672EEv26Group_norm_nhwc_bwd_params --------------------------
	.section	.text._Z35group_norm_nhwc_bwd_one_pass_kernelI11Fp16IOFp16WLi512ELi42ELi672EEv26Group_norm_nhwc_bwd_params,"ax",@progbits
	.align	128
        .global         _Z35group_norm_nhwc_bwd_one_pass_kernelI11Fp16IOFp16WLi512ELi42ELi672EEv26Group_norm_nhwc_bwd_params
        .type           _Z35group_norm_nhwc_bwd_one_pass_kernelI11Fp16IOFp16WLi512ELi42ELi672EEv26Group_norm_nhwc_bwd_params,@function
        .size           _Z35group_norm_nhwc_bwd_one_pass_kernelI11Fp16IOFp16WLi512ELi42ELi672EEv26Group_norm_nhwc_bwd_params,(.L_x_3433 - _Z35group_norm_nhwc_bwd_one_pass_kernelI11Fp16IOFp16WLi512ELi42ELi672EEv26Group_norm_nhwc_bwd_params)
        .other          _Z35group_norm_nhwc_bwd_one_pass_kernelI11Fp16IOFp16WLi512ELi42ELi672EEv26Group_norm_nhwc_bwd_params,@"STO_CUDA_ENTRY STV_DEFAULT"
_Z35group_norm_nhwc_bwd_one_pass_kernelI11Fp16IOFp16WLi512ELi42ELi672EEv26Group_norm_nhwc_bwd_params:
.text._Z35group_norm_nhwc_bwd_one_pass_kernelI11Fp16IOFp16WLi512ELi42ELi672EEv26Group_norm_nhwc_bwd_params:
        /* <DEDUP_REMOVED lines=22> */
.L_x_1233:
        /* <DEDUP_REMOVED lines=423> */
[----:B---3--:R-:W-:Y:S02]  /*1bd0*/  @P1 HADD2.F32 R64, -RZ, R31.H0_H0 ;  /* 0x2000001fff401230 */ /* 0x008fe40000004100 */
[----:B----4-:R-:W-:Y:S02]  /*1be0*/  @P1 HADD2.F32 R62, -RZ, R30.H0_H0 ;  /* 0x2000001eff3e1230 */ /* 0x010fe40000004100 */
[----:B------:R-:W-:Y:S02]  /*1bf0*/  HADD2.F32 R59, -RZ, R59.H0_H0 ;  /* 0x2000003bff3b7230 */ /* 0x000fe40000004100 */
[----:B------:R-:W-:Y:S01]  /*1c00*/  HADD2.F32 R15, -RZ, R17.H0_H0 ;  /* 0x20000011ff0f7230 */ /* 0x000fe20000004100 */
        /* <DEDUP_REMOVED lines=290> */
.L_x_1167:
        /* <DEDUP_REMOVED lines=576> */
.L_x_1168:
        /* <DEDUP_REMOVED lines=44> */
.L_x_1170:
[----:B------:R-:W-:Y:S05]  /*54f0*/  BSYNC.RECONVERGENT B0 ;  /* 0x0000000000007941 */ /* 0x000fea0003800200 */
.L_x_1169:
        /* <DEDUP_REMOVED lines=54> */
.L_x_1172:
[----:B------:R-:W-:Y:S05]  /*5860*/  BSYNC.RECONVERGENT B0 ;  /* 0x0000000000007941 */ /* 0x000fea0003800200 */
.L_x_1171:
        /* <DEDUP_REMOVED lines=158> */
.L_x_1174:
[----:B------:R-:W-:Y:S05]  /*6250*/  BSYNC.RECONVERGENT B0 ;  /* 0x0000000000007941 */ /* 0x000fea0003800200 */
.L_x_1173:
        /* <DEDUP_REMOVED lines=31> */
.L_x_1176:
[----:B------:R-:W-:Y:S05]  /*6450*/  BSYNC.RECONVERGENT B0 ;  /* 0x0000000000007941 */ /* 0x000fea0003800200 */
.L_x_1175:
        /* <DEDUP_REMOVED lines=28> */
.L_x_1179:
        /* <DEDUP_REMOVED lines=8> */
.L_x_1178:
        /* <DEDUP_REMOVED lines=26> */
.L_x_1181:
        /* <DEDUP_REMOVED lines=136> */
.L_x_1180:
        /* <DEDUP_REMOVED lines=69> */
.L_x_1182:
        /* <DEDUP_REMOVED lines=35> */
.L_x_1183:
        /* <DEDUP_REMOVED lines=19> */
.L_x_1184:
[----:B------:R-:W-:Y:S05]  /*7870*/  BSYNC.RECONVERGENT B0 ;  /* 0x0000000000007941 */ /* 0x000fea0003800200 */
.L_x_1177:
        /* <DEDUP_REMOVED lines=46> */
.L_x_1185:
        /* <DEDUP_REMOVED lines=21> */
.L_x_1187:
[----:B------:R-:W-:Y:S05]  /*7cb0*/  BSYNC.RECONVERGENT B0 ;  /* 0x0000000000007941 */ /* 0x000fea0003800200 */
.L_x_1186:
        /* <DEDUP_REMOVED lines=35> */
.L_x_1188:
        /* <DEDUP_REMOVED lines=21> */
.L_x_1190:
[----:B------:R-:W-:Y:S05]  /*8040*/  BSYNC.RECONVERGENT B0 ;  /* 0x0000000000007941 */ /* 0x000fea0003800200 */
.L_x_1189:
        /* <DEDUP_REMOVED lines=25> */
.L_x_1191:
        /* <DEDUP_REMOVED lines=21> */
.L_x_1193:
[----:B------:R-:W-:Y:S05]  /*8330*/  BSYNC.RECONVERGENT B0 ;  /* 0x0000000000007941 */ /* 0x000fea0003800200 */
.L_x_1192:
        /* <DEDUP_REMOVED lines=35> */
.L_x_1194:
        /* <DEDUP_REMOVED lines=21> */
.L_x_1196:
[----:B------:R-:W-:Y:S05]  /*86c0*/  BSYNC.RECONVERGENT B0 ;  /* 0x0000000000007941 */ /* 0x000fea0003800200 */
.L_x_1195:
        /* <DEDUP_REMOVED lines=25> */
.L_x_1197:
        /* <DEDUP_REMOVED lines=21> */
.L_x_1199:
[----:B------:R-:W-:Y:S05]  /*89b0*/  BSYNC.RECONVERGENT B0 ;  /* 0x0000000000007941 */ /* 0x000fea0003800200 */
.L_x_1198:
        /* <DEDUP_REMOVED lines=82> */
.L_x_1200:
        /* <DEDUP_REMOVED lines=21> */
.L_x_1202:
[----:B------:R-:W-:Y:S05]  /*9030*/  BSYNC.RECONVERGENT B0 ;  /* 0x0000000000007941 */ /* 0x000fea0003800200 */
.L_x_1201:
        /* <DEDUP_REMOVED lines=23> */
.L_x_1203:
        /* <DEDUP_REMOVED lines=19> */
.L_x_1205:
[----:B------:R-:W-:Y:S05]  /*92e0*/  BSYNC.RECONVERGENT B0 ;  /* 0x0000000000007941 */ /* 0x000fea0003800200 */
.L_x_1204:
        /* <DEDUP_REMOVED lines=23> */
.L_x_1206:
        /* <DEDUP_REMOVED lines=21> */
.L_x_1208:
[----:B------:R-:W-:Y:S05]  /*95b0*/  BSYNC.RECONVERGENT B0 ;  /* 0x0000000000007941 */ /* 0x000fea0003800200 */
.L_x_1207:
        /* <DEDUP_REMOVED lines=23> */
.L_x_1209:
        /* <DEDUP_REMOVED lines=18> */
.L_x_1211:
[----:B------:R-:W-:Y:S05]  /*9850*/  BSYNC.RECONVERGENT B0 ;  /* 0x0000000000007941 */ /* 0x000fea0003800200 */
.L_x_1210:
        /* <DEDUP_REMOVED lines=61> */
.L_x_1212:
        /* <DEDUP_REMOVED lines=32> */
.L_x_1214:
[----:B------:R-:W-:Y:S05]  /*9e30*/  BSYNC.RECONVERGENT B0 ;  /* 0x0000000000007941 */ /* 0x000fea0003800200 */
.L_x_1213:
        /* <DEDUP_REMOVED lines=21> */
.L_x_1215:
        /* <DEDUP_REMOVED lines=18> */
.L_x_1217:
[----:B------:R-:W-:Y:S05]  /*a0b0*/  BSYNC.RECONVERGENT B0 ;  /* 0x0000000000007941 */ /* 0x000fea0003800200 */
.L_x_1216:
        /* <DEDUP_REMOVED lines=21> */
.L_x_1218:
        /* <DEDUP_REMOVED lines=18> */
.L_x_1220:
[----:B------:R-:W-:Y:S05]  /*a330*/  BSYNC.RECONVERGENT B0 ;  /* 0x0000000000007941 */ /* 0x000fea0003800200 */
.L_x_1219:
        /* <DEDUP_REMOVED lines=21> */
.L_x_1221:
        /* <DEDUP_REMOVED lines=18> */
.L_x_1223:
[----:B------:R-:W-:Y:S05]  /*a5b0*/  BSYNC.RECONVERGENT B0 ;  /* 0x0000000000007941 */ /* 0x000fea0003800200 */
.L_x_1222:
        /* <DEDUP_REMOVED lines=21> */
.L_x_1224:
        /* <DEDUP_REMOVED lines=18> */
.L_x_1226:
[----:B------:R-:W-:Y:S05]  /*a830*/  BSYNC.RECONVERGENT B0 ;  /* 0x0000000000007941 */ /* 0x000fea0003800200 */
.L_x_1225:
        /* <DEDUP_REMOVED lines=21> */
.L_x_1227:
        /* <DEDUP_REMOVED lines=18> */
.L_x_1229:
[----:B------:R-:W-:Y:S05]  /*aab0*/  BSYNC.RECONVERGENT B0 ;  /* 0x0000000000007941 */ /* 0x000fea0003800200 */
.L_x_1228:
        /* <DEDUP_REMOVED lines=22> */
.L_x_1230:
        /* <DEDUP_REMOVED lines=18> */
.L_x_1232:
[----:B------:R-:W-:Y:S05]  /*ad40*/  BSYNC.RECONVERGENT B0 ;  /* 0x0000000000007941 */ /* 0x000fea0003800200 */
.L_x_1231:
        /* <DEDUP_REMOVED lines=8> */
.L_x_1166:
        /* <DEDUP_REMOVED lines=15> */
.L_x_1235:
[----:B------:R-:W-:Y:S05]  /*aec0*/  BSYNC.RECONVERGENT B0 ;  /* 0x0000000000007941 */ /* 0x000fea0003800200 */
.L_x_1234:
        /* <DEDUP_REMOVED lines=11> */
.L_x_1237:
[----:B------:R-:W2:Y:S04]  /*af80*/  LDG.E.STRONG.GPU R5, desc[UR8][R2.64] ;  /* 0x0000000802057981 */ /* 0x000ea8000c1ef900 */
[----:B--2---:R-:W-:Y:S01]  /*af90*/  CCTL.IVALL ;  /* 0x00000000ff00798f */ /* 0x004fe20002000000 */
[----:B------:R-:W-:Y:S05]  /*afa0*/  YIELD ;  /* 0x0000000000007946 */ /* 0x000fea0003800000 */
[----:B------:R-:W-:-:S13]  /*afb0*/  ISETP.NE.AND P0, PT, R5, R0, PT ;  /* 0x000000000500720c */ /* 0x000fda0003f05270 */
[----:B------:R-:W-:Y:S05]  /*afc0*/  @P0 BRA `(.L_x_1237) ;  /* 0xfffffffc00ec0947 */ /* 0x000fea000383ffff */
.L_x_1236:
        /* <DEDUP_REMOVED lines=73> */
.L_x_1240:
        /* <DEDUP_REMOVED lines=31> */
.L_x_1239:
[----:B------:R-:W-:Y:S05]  /*b650*/  BSYNC.RECONVERGENT B0 ;  /* 0x0000000000007941 */ /* 0x000fea0003800200 */
.L_x_1238:
        /* <DEDUP_REMOVED lines=10> */
.L_x_1241:
        /* <DEDUP_REMOVED lines=22> */
[----:B---3--:R-:W-:-:S02]  /*b860*/  F2FP.F16.F32.PACK_AB R31, R7, R2 ;  /* 0x00000002071f723e */ /* 0x008fc400000000ff */
[----:B------:R-:W-:-:S04]  /*b870*/  LOP3.LUT R2, R61, 0x3, RZ, 0xc0, !PT ;  /* 0x000000033d027812 */ /* 0x000fc800078ec0ff */
[----:B------:R-:W-:Y:S02]  /*b880*/  IADD3.X R9, PT, PT, R2, UR5, RZ, P1, !PT ;  /* 0x0000000502097c10 */ /* 0x000fe40008ffe4ff */
[----:B----4-:R-:W-:Y:S02]  /*b890*/  F2FP.F16.F32.PACK_AB R33, R25, R12 ;  /* 0x0000000c1921723e */ /* 0x010fe400000000ff */
        /* <DEDUP_REMOVED lines=55> */
[----:B----4-:R-:W-:Y:S02]  /*bc10*/  F2FP.F16.F32.PACK_AB R13, R13, R8 ;  /* 0x000000080d0d723e */ /* 0x010fe400000000ff */
[----:B-----5:R-:W-:-:S03]  /*bc20*/  F2FP.F16.F32.PACK_AB R7, R5, R6 ;  /* 0x000000060507723e */ /* 0x020fc600000000ff */
[----:B------:R3:W-:Y:S04]  /*bc30*/  STG.E desc[UR8][R26.64], R13 ;  /* 0x0000000d1a007986 */ /* 0x0007e8000c101908 */
[----:B------:R3:W-:Y:S02]  /*bc40*/  STG.E desc[UR8][R28.64], R7 ;  /* 0x000000071c007986 */ /* 0x0007e4000c101908 */
[----:B------:R-:W-:Y:S05]  /*bc50*/  @P0 BRA `(.L_x_1241) ;  /* 0xfffffff800a80947 */ /* 0x000fea000383ffff */
[----:B------:R-:W-:Y:S05]  /*bc60*/  EXIT ;  /* 0x000000000000794d */ /* 0x000fea0003800000 */
.L_x_1242:
        /* <DEDUP_REMOVED lines=9> */
.L_x_3433:


//--------------------- .text._Z35group_norm_nhwc_bwd_one_pass_kernelI11Fp32IOFp32WLi64ELi42ELi672EEv26Group_norm_nhwc_bwd_params --------------------------
	.section	.text._Z35group_norm_nhwc_bwd_one_pass_kernelI11Fp32IOFp32WLi64ELi42ELi672EEv26Group_norm_nhwc_bwd_params,"ax",@progbits
	.align	128
        .global         _Z35group_norm_nhwc_bwd_one_pass_kernelI11Fp32IOFp32WLi64ELi42ELi672EEv26Group_norm_nhwc_bwd_params
        .type           _Z35group_norm_nhwc_bwd_one_pass_kernelI11Fp32IOFp32WLi64ELi42ELi672EEv26Group_norm_nhwc_bwd_params,@function
        .size           _Z35group_norm_nhwc_bwd_one_pass_kernelI11Fp32IOFp32WLi64ELi42ELi672EEv26Group_norm_nhwc_bwd_params,(.L_x_3434 - _Z35group_norm_nhwc_bwd_one_pass_kernelI11Fp32IOFp32WLi64ELi42ELi672EEv26Group_norm_nhwc_bwd_params)
        .other          _Z35group_norm_nhwc_bwd_one_pass_kernelI11Fp32IOFp32WLi64ELi42ELi672EEv26Group_norm_nhwc_bwd_params,@"STO_CUDA_ENTRY STV_DEFAULT"
_Z35group_norm_nhwc_bwd_one_pass_kernelI11Fp32IOFp32WLi64ELi42ELi672EEv26Group_norm_nhwc_bwd_params:
.text._Z35group_norm_nhwc_bwd_one_pass_kernelI11Fp32IOFp32WLi64ELi42ELi672EEv26Group_norm_nhwc_bwd_params:
[----:B------:R-:W-:Y:S08]  /*0000*/  LDC R1, c[0x0][0x37c] ;  /* 0x0000df00ff017b82 */ /* 0x000ff00000000800 */
[----:B------:R-:W0:Y:S01]  /*0010*/  S2UR UR5, SR_CTAID.Y ;  /* 0x00000000000579c3 */ /* 0x000e220000002600 */
[----:B------:R-:W1:Y:S01]  /*0020*/  LDCU UR7, c[0x0][0x410] ;  /* 0x00008200ff0777ac */ /* 0x000e620008000800 */
[----:B------:R-:W2:Y:S01]  /*0030*/  S2R R31, SR_TID.X ;  /* 0x00000000001f7919 */ /* 0x000ea20000002100 */
[----:B------:R-:W1:Y:S05]  /*0040*/  LDCU UR4, c[0x0][0x3e0] ;  /* 0x00007c00ff0477ac */ /* 0x000e6a0008000800 */
[----:B------:R-:W3:Y:S01]  /*0050*/  S2UR UR13, SR_CTAID.X ;  /* 0x00000000000d79c3 */ /* 0x000ee20000002500 */
[----:B------:R-:W4:Y:S01]  /*0060*/  LDCU.64 UR14, c[0x0][0x358] ;  /* 0x00006b00ff0e77ac */ /* 0x000f220008000a00 */
[----:B-1----:R-:W-:-:S04]  /*0070*/  UIMAD UR7, UR7, UR4, URZ ;  /* 0x00000004070772a4 */ /* 0x002fc8000f8e02ff */
[----:B0-----:R-:W-:-:S09]  /*0080*/  UISETP.GE.AND UP0, UPT, UR5, UR7, UPT ;  /* 0x000000070500728c */ /* 0x001fd2000bf06270 */
[----:B--234-:R-:W-:Y:S05]  /*0090*/  BRA.U UP0, `(.L_x_1243) ;  /* 0x0000003100fc7547 */ /* 0x01cfea000b800000 */
[----:B------:R-:W-:Y:S01]  /*00a0*/  LOP3.LUT R0, R31, 0xffff, RZ, 0xc0, !PT ;  /* 0x0000ffff1f007812 */ /* 0x000fe200078ec0ff */
[----:B------:R-:W0:Y:S01]  /*00b0*/  S2R R29, SR_LANEID ;  /* 0x00000000001d7919 */ /* 0x000e220000000000 */
[----:B------:R-:W1:Y:S03]  /*00c0*/  LDCU UR18, c[0x0][0x374] ;  /* 0x00006e80ff1277ac */ /* 0x000e660008000800 */
[----:B------:R-:W-:Y:S01]  /*00d0*/  IMAD R0, R0, 0xc31, RZ ;  /* 0x00000c3100007824 */ /* 0x000fe200078e02ff */
[----:B------:R-:W2:Y:S04]  /*00e0*/  LDCU.U8 UR17, c[0x0][0x414] ;  /* 0x00008280ff1177ac */ /* 0x000ea80008000000 */
[----:B------:R-:W-:Y:S01]  /*00f0*/  SHF.R.U32.HI R32, RZ, 0x10, R0 ;  /* 0x00000010ff207819 */ /* 0x000fe20000011600 */
[----:B------:R-:W3:Y:S03]  /*0100*/  LDCU UR16, c[0x0][0x370] ;  /* 0x00006e00ff1077ac */ /* 0x000ee60008000800 */
[----:B------:R-:W-:Y:S01]  /*0110*/  PRMT R0, R32, 0x9910, RZ ;  /* 0x0000991020007816 */ /* 0x000fe200000000ff */
[----:B------:R-:W-:Y:S01]  /*0120*/  UMOV UR4, URZ ;  /* 0x000000ff00047c82 */ /* 0x000fe20008000000 */
[----:B------:R-:W-:-:S03]  /*0130*/  UMOV UR6, UR5 ;  /* 0x0000000500067c82 */ /* 0x000fc60008000000 */
[----:B------:R-:W-:-:S05]  /*0140*/  IMAD R0, R0, 0x15, RZ ;  /* 0x0000001500007824 */ /* 0x000fca00078e02ff */
[----:B------:R-:W-:-:S04]  /*0150*/  IADD3 R0, PT, PT, RZ, -R0, RZ ;  /* 0x80000000ff007210 */ /* 0x000fc80007ffe0ff */
[----:B------:R-:W-:-:S04]  /*0160*/  PRMT R30, R0, 0x7710, RZ ;  /* 0x00007710001e7816 */ /* 0x000fc800000000ff */
[----:B------:R-:W-:-:S04]  /*0170*/  IADD3 R30, PT, PT, R30, R31, RZ ;  /* 0x0000001f1e1e7210 */ /* 0x000fc80007ffe0ff */
[----:B------:R-:W-:-:S04]  /*0180*/  SHF.L.U32 R30, R30, 0x1, RZ ;  /* 0x000000011e1e7819 */ /* 0x000fc800000006ff */
[----:B0123--:R-:W-:-:S07]  /*0190*/  LOP3.LUT R28, R30, 0xffff, RZ, 0xc0, !PT ;  /* 0x0000ffff1e1c7812 */ /* 0x00ffce00078ec0ff */
.L_x_1268:
[----:B0-----:R-:W0:Y:S01]  /*01a0*/  LDC R6, c[0x0][0x410] ;  /* 0x00010400ff067b82 */ /* 0x001e220000000800 */
[----:B------:R-:W1:Y:S01]  /*01b0*/  LDCU.64 UR8, c[0x0][0x3b8] ;  /* 0x00007700ff0877ac */ /* 0x000e620008000a00 */
[----:B--2---:R-:W2:Y:S06]  /*01c0*/  LDCU.128 UR20, c[0x0][0x400] ;  /* 0x00008000ff1477ac */ /* 0x004eac0008000c00 */
[----:B------:R-:W3:Y:S01]  /*01d0*/  LDC R9, c[0x0][0x41c] ;  /* 0x00010700ff097b82 */ /* 0x000ee20000000800 */
[----:B-1----:R-:W-:Y:S01]  /*01e0*/  UIMAD.WIDE UR8, UR6, 0x8, UR8 ;  /* 0x00000008060878a5 */ /* 0x002fe2000f8e0208 */
[----:B0-----:R-:W-:-:S05]  /*01f0*/  IABS R5, R6 ;  /* 0x0000000600057213 */ /* 0x001fca0000000000 */
[----:B------:R-:W-:Y:S01]  /*0200*/  MOV R12, UR8 ;  /* 0x00000008000c7c02 */ /* 0x000fe20008000f00 */
[----:B------:R-:W0:Y:S01]  /*0210*/  I2F.RP R0, R5 ;  /* 0x0000000500007306 */ /* 0x000e220000209400 */
[----:B------:R-:W-:Y:S01]  /*0220*/  MOV R13, UR9 ;  /* 0x00000009000d7c02 */ /* 0x000fe20008000f00 */
[----:B---3--:R-:W-:-:S05]  /*0230*/  IMAD R9, R9, UR13, R32 ;  /* 0x0000000d09097c24 */ /* 0x008fca000f8e0220 */
[----:B------:R-:W3:Y:S01]  /*0240*/  LDG.E.64 R12, desc[UR14][R12.64] ;  /* 0x0000000e0c0c7981 */ /* 0x000ee2000c1e1b00 */
[----:B------:R-:W-:Y:S02]  /*0250*/  ISETP.LE.AND P2, PT, RZ, UR6, PT ;  /* 0x00000006ff007c0c */ /* 0x000fe4000bf43270 */
[----:B--2---:R-:W-:Y:S01]  /*0260*/  ISETP.GE.U32.AND P0, PT, R9, UR20, PT ;  /* 0x0000001409007c0c */ /* 0x004fe2000bf06070 */
[----:B0-----:R-:W0:Y:S02]  /*0270*/  MUFU.RCP R0, R0 ;  /* 0x0000000000007308 */ /* 0x001e240000001000 */
[----:B0-----:R-:W-:-:S06]  /*0280*/  IADD3 R2, PT, PT, R0, 0xffffffe, RZ ;  /* 0x0ffffffe00027810 */ /* 0x001fcc0007ffe0ff */
[----:B------:R0:W1:Y:S02]  /*0290*/  F2I.FTZ.U32.TRUNC.NTZ R3, R2 ;  /* 0x0000000200037305 */ /* 0x000064000021f000 */
[----:B0-----:R-:W-:Y:S01]  /*02a0*/  HFMA2 R2, -RZ, RZ, 0, 0 ;  /* 0x00000000ff027431 */ /* 0x001fe200000001ff */
[----:B-1----:R-:W-:-:S05]  /*02b0*/  IADD3 R4, PT, PT, RZ, -R3, RZ ;  /* 0x80000003ff047210 */ /* 0x002fca0007ffe0ff */
[----:B------:R-:W-:Y:S01]  /*02c0*/  IMAD R7, R4, R5, RZ ;  /* 0x0000000504077224 */ /* 0x000fe200078e02ff */
[----:B------:R-:W-:-:S03]  /*02d0*/  IABS R4, UR6 ;  /* 0x0000000600047c13 */ /* 0x000fc60008000000 */
[----:B------:R-:W-:Y:S01]  /*02e0*/  IMAD.HI.U32 R3, R3, R7, R2 ;  /* 0x0000000703037227 */ /* 0x000fe200078e0002 */
[----:B------:R-:W-:-:S05]  /*02f0*/  LOP3.LUT R2, R6, UR6, RZ, 0x3c, !PT ;  /* 0x0000000606027c12 */ /* 0x000fca000f8e3cff */
[----:B------:R-:W-:-:S05]  /*0300*/  IMAD.HI.U32 R3, R3, R4, RZ ;  /* 0x0000000403037227 */ /* 0x000fca00078e00ff */
[----:B------:R-:W-:-:S05]  /*0310*/  IADD3 R0, PT, PT, -R3, RZ, RZ ;  /* 0x000000ff03007210 */ /* 0x000fca0007ffe1ff */
[----:B------:R-:W-:-:S05]  /*0320*/  IMAD R0, R5, R0, R4 ;  /* 0x0000000005007224 */ /* 0x000fca00078e0204 */
[----:B------:R-:W-:Y:S02]  /*0330*/  ISETP.GT.U32.AND P1, PT, R5, R0, PT ;  /* 0x000000000500720c */ /* 0x000fe40003f24070 */
[----:B------:R-:W-:Y:S02]  /*0340*/  IADD3 R4, PT, PT, R9, 0x20, RZ ;  /* 0x0000002009047810 */ /* 0x000fe40007ffe0ff */
[----:B------:R-:W-:-:S09]  /*0350*/  ISETP.GE.AND P3, PT, R2, RZ, PT ;  /* 0x000000ff0200720c */ /* 0x000fd20003f66270 */
[----:B------:R-:W-:-:S04]  /*0360*/  @!P1 IADD3 R0, PT, PT, R0, -R5, RZ ;  /* 0x8000000500009210 */ /* 0x000fc80007ffe0ff */
[----:B------:R-:W-:Y:S02]  /*0370*/  ISETP.GE.U32.AND P4, PT, R0, R5, PT ;  /* 0x000000050000720c */ /* 0x000fe40003f86070 */
[----:B------:R-:W-:Y:S02]  /*0380*/  @!P1 IADD3 R3, PT, PT, R3, 0x1, RZ ;  /* 0x0000000103039810 */ /* 0x000fe40007ffe0ff */
[----:B------:R-:W-:Y:S02]  /*0390*/  ISETP.GE.U32.AND P1, PT, R4, UR20, PT ;  /* 0x0000001404007c0c */ /* 0x000fe4000bf26070 */
[----:B------:R-:W-:Y:S02]  /*03a0*/  SHF.R.S32.HI R11, RZ, 0x1f, R4 ;  /* 0x0000001fff0b7819 */ /* 0x000fe40000011404 */
[----:B------:R-:W-:Y:S02]  /*03b0*/  SHF.R.S32.HI R15, RZ, 0x1f, R9 ;  /* 0x0000001fff0f7819 */ /* 0x000fe40000011409 */
[----:B------:R-:W-:-:S02]  /*03c0*/  ISETP.GE.AND.EX P1, PT, R11, UR21, PT, P1 ;  /* 0x000000150b007c0c */ /* 0x000fc4000bf26310 */
[-C--:B------:R-:W-:Y:S02]  /*03d0*/  ISETP.GT.U32.AND P5, PT, R5, R0.reuse, PT ;  /* 0x000000000500720c */ /* 0x080fe40003fa4070 */
[----:B------:R-:W-:Y:S02]  /*03e0*/  ISETP.GE.AND.EX P0, PT, R15, UR21, PT, P0 ;  /* 0x000000150f007c0c */ /* 0x000fe4000bf06300 */
[----:B------:R-:W-:Y:S02]  /*03f0*/  IADD3 R5, PT, PT, R0, -R5, RZ ;  /* 0x8000000500057210 */ /* 0x000fe40007ffe0ff */
[----:B------:R-:W-:Y:S02]  /*0400*/  @P4 IADD3 R3, PT, PT, R3, 0x1, RZ ;  /* 0x0000000103034810 */ /* 0x000fe40007ffe0ff */
[----:B------:R-:W-:Y:S02]  /*0410*/  SEL R0, R5, R0, !P5 ;  /* 0x0000000005007207 */ /* 0x000fe40006800000 */
[----:B------:R-:W-:-:S02]  /*0420*/  @!P3 IADD3 R3, PT, PT, -R3, RZ, RZ ;  /* 0x000000ff0303b210 */ /* 0x000fc40007ffe1ff */
[----:B------:R-:W-:Y:S02]  /*0430*/  ISETP.NE.AND P4, PT, R6, RZ, PT ;  /* 0x000000ff0600720c */ /* 0x000fe40003f85270 */
[----:B------:R-:W-:Y:S01]  /*0440*/  LOP3.LUT R5, RZ, R6, RZ, 0x33, !PT ;  /* 0x00000006ff057212 */ /* 0x000fe200078e33ff */
[----:B------:R-:W0:Y:S01]  /*0450*/  @!P0 LDC.64 R20, c[0x0][0x3a0] ;  /* 0x0000e800ff148b82 */ /* 0x000e220000000a00 */
[----:B------:R-:W-:Y:S02]  /*0460*/  @!P2 IADD3 R0, PT, PT, -R0, RZ, RZ ;  /* 0x000000ff0000a210 */ /* 0x000fe40007ffe1ff */
[C---:B------:R-:W-:Y:S02]  /*0470*/  SEL R17, R5.reuse, R3, !P4 ;  /* 0x0000000305117207 */ /* 0x040fe40006000000 */
[----:B------:R-:W-:-:S03]  /*0480*/  SEL R0, R5, R0, !P4 ;  /* 0x0000000005007207 */ /* 0x000fc60006000000 */
[----:B------:R-:W1:Y:S02]  /*0490*/  @!P1 LDC.64 R2, c[0x0][0x3f8] ;  /* 0x0000fe00ff029b82 */ /* 0x000e640000000a00 */
[----:B------:R-:W-:-:S06]  /*04a0*/  IMAD R5, R0, 0x2a, RZ ;  /* 0x0000002a00057824 */ /* 0x000fcc00078e02ff */
[----:B------:R-:W2:Y:S01]  /*04b0*/  @!P0 LDC.64 R6, c[0x0][0x3f8] ;  /* 0x0000fe00ff068b82 */ /* 0x000ea20000000a00 */
[C---:B------:R-:W-:Y:S02]  /*04c0*/  IADD3 R34, P2, PT, R5.reuse, R28, RZ ;  /* 0x0000001c05227210 */ /* 0x040fe40007f5e0ff */
[----:B------:R-:W-:Y:S02]  /*04d0*/  SHF.R.S32.HI R8, RZ, 0x1f, R17 ;  /* 0x0000001fff087819 */ /* 0x000fe40000011411 */
[----:B------:R-:W-:Y:S02]  /*04e0*/  LEA.HI.X.SX32 R35, R5, RZ, 0x1, P2 ;  /* 0x000000ff05237211 */ /* 0x000fe400010f0eff */
[----:B------:R-:W-:Y:S01]  /*04f0*/  ISETP.NE.AND P2, PT, RZ, UR17, PT ;  /* 0x00000011ff007c0c */ /* 0x000fe2000bf45270 */
[----:B------:R-:W-:Y:S01]  /*0500*/  IMAD R8, R8, UR22, RZ ;  /* 0x0000001608087c24 */ /* 0x000fe2000f8e02ff */
[----:B------:R-:W4:Y:S01]  /*0510*/  @!P0 LDC.64 R22, c[0x0][0x398] ;  /* 0x0000e600ff168b82 */ /* 0x000f220000000a00 */
[----:B------:R-:W-:-:S04]  /*0520*/  IMAD.WIDE.U32 R34, R17, UR22, R34 ;  /* 0x0000001611227c25 */ /* 0x000fc8000f8e0022 */
[----:B------:R-:W-:Y:S02]  /*0530*/  IMAD R37, R17, UR23, R8 ;  /* 0x0000001711257c24 */ /* 0x000fe4000f8e0208 */
[----:B-1----:R-:W-:Y:S01]  /*0540*/  @!P1 IMAD R11, R11, R2, RZ ;  /* 0x000000020b0b9224 */ /* 0x002fe200078e02ff */
[----:B------:R-:W1:Y:S01]  /*0550*/  @!P1 LDC.64 R16, c[0x0][0x398] ;  /* 0x0000e600ff109b82 */ /* 0x000e620000000a00 */
[----:B------:R-:W-:Y:S02]  /*0560*/  @!P0 MOV R36, R34 ;  /* 0x0000002200248202 */ /* 0x000fe40000000f00 */
[----:B------:R-:W-:Y:S02]  /*0570*/  @!P1 IMAD R27, R4, R3, R11 ;  /* 0x00000003041b9224 */ /* 0x000fe400078e020b */
[----:B--2---:R-:W-:-:S03]  /*0580*/  @!P0 IMAD R8, R15, R6, RZ ;  /* 0x000000060f088224 */ /* 0x004fc600078e02ff */
[----:B------:R-:W2:Y:S01]  /*0590*/  LDC.64 R10, c[0x0][0x3a8] ;  /* 0x0000ea00ff0a7b82 */ /* 0x000ea20000000a00 */
[----:B------:R-:W-:-:S07]  /*05a0*/  IADD3 R37, PT, PT, R35, R37, RZ ;  /* 0x0000002523257210 */ /* 0x000fce0007ffe0ff */
[----:B------:R-:W1:Y:S01]  /*05b0*/  @!P1 LDC.64 R14, c[0x0][0x3a0] ;  /* 0x0000e800ff0e9b82 */ /* 0x000e620000000a00 */
[----:B------:R-:W-:-:S07]  /*05c0*/  @!P0 IMAD R25, R9, R7, R8 ;  /* 0x0000000709198224 */ /* 0x000fce00078e0208 */
[----:B------:R-:W2:Y:S01]  /*05d0*/  @P2 LDC.64 R18, c[0x0][0x3b0] ;  /* 0x0000ec00ff122b82 */ /* 0x000ea20000000a00 */
[----:B------:R-:W-:Y:S01]  /*05e0*/  @!P0 IMAD.WIDE.U32 R6, R9, R6, R36 ;  /* 0x0000000609068225 */ /* 0x000fe200078e0024 */
[----:B------:R-:W-:Y:S02]  /*05f0*/  @!P1 MOV R8, R34 ;  /* 0x0000002200089202 */ /* 0x000fe40000000f00 */
[----:B------:R-:W-:Y:S02]  /*0600*/  @!P1 MOV R9, R37 ;  /* 0x0000002500099202 */ /* 0x000fe40000000f00 */
[----:B------:R-:W-:Y:S01]  /*0610*/  LOP3.LUT R28, R30, 0xffff, RZ, 0xc0, !PT ;  /* 0x0000ffff1e1c7812 */ /* 0x000fe200078ec0ff */
[----:B------:R-:W-:Y:S01]  /*0620*/  @!P1 IMAD.WIDE.U32 R2, R4, R2, R8 ;  /* 0x0000000204029225 */ /* 0x000fe200078e0008 */
[----:B------:R-:W-:Y:S02]  /*0630*/  @!P0 IADD3 R25, PT, PT, R7, R25, RZ ;  /* 0x0000001907198210 */ /* 0x000fe40007ffe0ff */
[----:B------:R-:W-:-:S02]  /*0640*/  @!P0 SHF.L.U32 R9, R6, 0x2, RZ ;  /* 0x0000000206098819 */ /* 0x000fc400000006ff */
[----:B------:R-:W-:Y:S02]  /*0650*/  @!P1 IADD3 R7, PT, PT, R3, R27, RZ ;  /* 0x0000001b03079210 */ /* 0x000fe40007ffe0ff */
[----:B------:R-:W-:Y:S02]  /*0660*/  @!P1 SHF.L.U32 R3, R2, 0x2, RZ ;  /* 0x0000000202039819 */ /* 0x000fe400000006ff */
[----:B------:R-:W-:Y:S02]  /*0670*/  IADD3 R5, PT, PT, R5, R28, RZ ;  /* 0x0000001c05057210 */ /* 0x000fe40007ffe0ff */
[----:B------:R-:W-:Y:S02]  /*0680*/  @!P0 SHF.L.U64.HI R6, R6, 0x2, R25 ;  /* 0x0000000206068819 */ /* 0x000fe40000010219 */
[C---:B0-----:R-:W-:Y:S02]  /*0690*/  @!P0 IADD3 R20, P3, PT, R9.reuse, R20, RZ ;  /* 0x0000001409148210 */ /* 0x041fe40007f7e0ff */
[----:B----4-:R-:W-:-:S02]  /*06a0*/  @!P0 IADD3 R22, P4, PT, R9, R22, RZ ;  /* 0x0000001609168210 */ /* 0x010fc40007f9e0ff */
[----:B------:R-:W-:Y:S02]  /*06b0*/  @!P1 SHF.L.U64.HI R2, R2, 0x2, R7 ;  /* 0x0000000202029819 */ /* 0x000fe40000010207 */
[C---:B-1----:R-:W-:Y:S02]  /*06c0*/  @!P1 IADD3 R14, P5, PT, R3.reuse, R14, RZ ;  /* 0x0000000e030e9210 */ /* 0x042fe40007fbe0ff */
[----:B------:R-:W-:Y:S01]  /*06d0*/  @!P1 IADD3 R16, P6, PT, R3, R16, RZ ;  /* 0x0000001003109210 */ /* 0x000fe20007fde0ff */
[C---:B--2---:R-:W-:Y:S01]  /*06e0*/  IMAD.WIDE R10, R5.reuse, 0x4, R10 ;  /* 0x00000004050a7825 */ /* 0x044fe200078e020a */
[C---:B------:R-:W-:Y:S02]  /*06f0*/  @!P0 IADD3.X R21, PT, PT, R6.reuse, R21, RZ, P3, !PT ;  /* 0x0000001506158210 */ /* 0x040fe40001ffe4ff */
[----:B------:R-:W-:Y:S02]  /*0700*/  CS2R R8, SRZ ;  /* 0x0000000000087805 */ /* 0x000fe4000001ff00 */
[----:B------:R-:W-:Y:S01]  /*0710*/  @!P0 IADD3.X R23, PT, PT, R6, R23, RZ, P4, !PT ;  /* 0x0000001706178210 */ /* 0x000fe200027fe4ff */
[----:B------:R-:W-:Y:S01]  /*0720*/  @P2 IMAD.WIDE R18, R5, 0x4, R18 ;  /* 0x0000000405122825 */ /* 0x000fe200078e0212 */
[----:B------:R-:W-:-:S02]  /*0730*/  CS2R R4, SRZ ;  /* 0x0000000000047805 */ /* 0x000fc4000001ff00 */
[----:B------:R-:W-:Y:S02]  /*0740*/  CS2R R6, SRZ ;  /* 0x0000000000067805 */ /* 0x000fe4000001ff00 */
[C---:B------:R-:W-:Y:S01]  /*0750*/  @!P1 IADD3.X R15, PT, PT, R2.reuse, R15, RZ, P5, !PT ;  /* 0x0000000f020f9210 */ /* 0x040fe20002ffe4ff */
[----:B------:R-:W5:Y:S01]  /*0760*/  LDG.E.64 R10, desc[UR14][R10.64] ;  /* 0x0000000e0a0a7981 */ /* 0x000f62000c1e1b00 */
[----:B------:R-:W-:-:S03]  /*0770*/  @!P1 IADD3.X R17, PT, PT, R2, R17, RZ, P6, !PT ;  /* 0x0000001102119210 */ /* 0x000fc600037fe4ff */
[----:B------:R0:W5:Y:S04]  /*0780*/  @!P1 LDG.E.64 R4, desc[UR14][R14.64] ;  /* 0x0000000e0e049981 */ /* 0x000168000c1e1b00 */
[----:B------:R0:W5:Y:S04]  /*0790*/  @!P1 LDG.E.64 R6, desc[UR14][R16.64] ;  /* 0x0000000e10069981 */ /* 0x000168000c1e1b00 */
[----:B------:R0:W5:Y:S01]  /*07a0*/  @P2 LDG.E.64 R8, desc[UR14][R18.64] ;  /* 0x0000000e12082981 */ /* 0x000162000c1e1b00 */
[----:B------:R-:W-:Y:S01]  /*07b0*/  CS2R R24, SRZ ;  /* 0x0000000000187805 */ /* 0x000fe2000001ff00 */
[----:B------:R-:W-:Y:S01]  /*07c0*/  HFMA2 R3, -RZ, RZ, 0, 0 ;  /* 0x00000000ff037431 */ /* 0x000fe200000001ff */
[----:B------:R-:W-:-:S04]  /*07d0*/  MOV R2, RZ ;  /* 0x000000ff00027202 */ /* 0x000fc80000000f00 */
[----:B------:R0:W5:Y:S04]  /*07e0*/  @!P0 LDG.E.64 R24, desc[UR14][R20.64] ;  /* 0x0000000e14188981 */ /* 0x000168000c1e1b00 */
[----:B------:R0:W5:Y:S01]  /*07f0*/  @!P0 LDG.E.64 R2, desc[UR14][R22.64] ;  /* 0x0000000e16028981 */ /* 0x000162000c1e1b00 */
[----:B---3--:R-:W-:-:S13]  /*0800*/  R2UR UR31, R12 ;  /* 0x000000000c1f72ca */ /* 0x008fda00000e0000 */
        /* <DEDUP_REMOVED lines=8> */
[----:B------:R-:W-:Y:S01]  /*0890*/  UISETP.NE.AND UP1, UPT, UR17, URZ, UPT ;  /* 0x000000ff1100728c */ /* 0x000fe2000bf25270 */
[----:B------:R-:W-:Y:S01]  /*08a0*/  UMOV UR19, 0x3f800000 ;  /* 0x3f80000000137882 */ /* 0x000fe20000000000 */
[----:B-1----:R-:W-:-:S13]  /*08b0*/  @P0 R2UR UR8, R12 ;  /* 0x000000000c0802ca */ /* 0x002fda00000e0000 */
[----:B------:R-:W-:Y:S01]  /*08c0*/  @UP0 UMOV UR19, UR8 ;  /* 0x0000000800130c82 */ /* 0x000fe20008000000 */
[----:B0-----:R-:W-:Y:S05]  /*08d0*/  BRA.U UP1, `(.L_x_1244) ;  /* 0x0000000101747547 */ /* 0x001fea000b800000 */
[----:B-----5:R-:W-:Y:S01]  /*08e0*/  FADD.FTZ R13, R24, -UR31 ;  /* 0x8000001f180d7e21 */ /* 0x020fe20008010000 */
[----:B------:R-:W-:Y:S01]  /*08f0*/  FADD.FTZ R12, R25, -UR31 ;  /* 0x8000001f190c7e21 */ /* 0x000fe20008010000 */
[----:B------:R-:W-:Y:S01]  /*0900*/  FMUL.FTZ R14, R2, R10 ;  /* 0x0000000a020e7220 */ /* 0x000fe20000410000 */
[-C--:B------:R-:W-:Y:S01]  /*0910*/  FMUL.FTZ R15, R3, R11.reuse ;  /* 0x0000000b030f7220 */ /* 0x080fe20000410000 */
[----:B------:R-:W-:Y:S01]  /*0920*/  FMUL.FTZ R13, R13, UR19 ;  /* 0x000000130d0d7c20 */ /* 0x000fe20008410000 */
[----:B------:R-:W-:Y:S01]  /*0930*/  FMUL.FTZ R12, R12, UR19 ;  /* 0x000000130c0c7c20 */ /* 0x000fe20008410000 */
[----:B------:R-:W-:Y:S01]  /*0940*/  FADD.FTZ R16, RZ, R14 ;  /* 0x0000000eff107221 */ /* 0x000fe20000010000 */
[----:B------:R-:W-:Y:S01]  /*0950*/  FADD.FTZ R18, R4, -UR31 ;  /* 0x8000001f04127e21 */ /* 0x000fe20008010000 */
[----:B------:R-:W-:Y:S01]  /*0960*/  FFMA.FTZ R17, R13, R14, RZ ;  /* 0x0000000e0d117223 */ /* 0x000fe200000100ff */
[----:B------:R-:W-:Y:S01]  /*0970*/  FMUL.FTZ R19, R6, R10 ;  /* 0x0000000a06137220 */ /* 0x000fe20000410000 */
[----:B------:R-:W-:Y:S01]  /*0980*/  FADD.FTZ R16, R15, R16 ;  /* 0x000000100f107221 */ /* 0x000fe20000010000 */
[----:B------:R-:W-:Y:S01]  /*0990*/  FMUL.FTZ R21, R7, R11 ;  /* 0x0000000b07157220 */ /* 0x000fe20000410000 */
[----:B------:R-:W-:Y:S01]  /*09a0*/  FFMA.FTZ R14, R12, R15, R17 ;  /* 0x0000000f0c0e7223 */ /* 0x000fe20000010011 */
[----:B------:R-:W-:Y:S01]  /*09b0*/  FMUL.FTZ R15, R18, UR19 ;  /* 0x00000013120f7c20 */ /* 0x000fe20008410000 */
[----:B------:R-:W-:Y:S01]  /*09c0*/  FADD.FTZ R17, R5, -UR31 ;  /* 0x8000001f05117e21 */ /* 0x000fe20008010000 */
[----:B------:R-:W-:Y:S01]  /*09d0*/  FADD.FTZ R16, R16, R19 ;  /* 0x0000001310107221 */ /* 0x000fe20000010000 */
[----:B------:R-:W-:Y:S01]  /*09e0*/  FFMA.FTZ R13, R2, R13, RZ ;  /* 0x0000000d020d7223 */ /* 0x000fe200000100ff */
[----:B------:R-:W-:Y:S01]  /*09f0*/  FFMA.FTZ R19, R15, R19, R14 ;  /* 0x000000130f137223 */ /* 0x000fe2000001000e */
[----:B------:R-:W-:Y:S01]  /*0a00*/  FMUL.FTZ R14, R17, UR19 ;  /* 0x00000013110e7c20 */ /* 0x000fe20008410000 */
[----:B------:R-:W-:Y:S01]  /*0a10*/  FADD.FTZ R20, R21, R16 ;  /* 0x0000001015147221 */ /* 0x000fe20000010000 */
[----:B------:R-:W-:Y:S01]  /*0a20*/  FFMA.FTZ R12, R3, R12, RZ ;  /* 0x0000000c030c7223 */ /* 0x000fe200000100ff */
[----:B------:R-:W-:Y:S01]  /*0a30*/  FADD.FTZ R22, RZ, R3 ;  /* 0x00000003ff167221 */ /* 0x000fe20000010000 */
[----:B------:R-:W-:Y:S01]  /*0a40*/  FFMA.FTZ R21, R14, R21, R19 ;  /* 0x000000150e157223 */ /* 0x000fe20000010013 */
[----:B------:R-:W-:Y:S01]  /*0a50*/  FADD.FTZ R19, RZ, R2 ;  /* 0x00000002ff137221 */ /* 0x000fe20000010000 */
[----:B------:R-:W-:Y:S01]  /*0a60*/  FFMA.FTZ R16, R6, R15, R13 ;  /* 0x0000000f06107223 */ /* 0x000fe2000001000d */
[----:B------:R-:W-:-:S02]  /*0a70*/  FFMA.FTZ R17, R7, R14, R12 ;  /* 0x0000000e07117223 */ /* 0x000fc4000001000c */
[----:B------:R-:W-:Y:S01]  /*0a80*/  FADD.FTZ R18, R6, R19 ;  /* 0x0000001306127221 */ /* 0x000fe20000010000 */
[----:B------:R-:W-:Y:S01]  /*0a90*/  FADD.FTZ R19, R7, R22 ;  /* 0x0000001607137221 */ /* 0x000fe20000010000 */
[----:B------:R-:W-:Y:S06]  /*0aa0*/  BRA `(.L_x_1245) ;  /* 0x0000000400007947 */ /* 0x000fec0003800000 */
.L_x_1244:
[----:B-----5:R-:W-:Y:S01]  /*0ab0*/  FADD.FTZ R13, R24, -UR31 ;  /* 0x8000001f180d7e21 */ /* 0x020fe20008010000 */
[----:B------:R-:W-:Y:S01]  /*0ac0*/  FADD.FTZ R12, R25, -UR31 ;  /* 0x8000001f190c7e21 */ /* 0x000fe20008010000 */
[----:B------:R-:W-:Y:S01]  /*0ad0*/  FADD.FTZ R15, R4, -UR31 ;  /* 0x8000001f040f7e21 */ /* 0x000fe20008010000 */
[----:B------:R-:W-:Y:S01]  /*0ae0*/  FADD.FTZ R14, R5, -UR31 ;  /* 0x8000001f050e7e21 */ /* 0x000fe20008010000 */
[----:B------:R-:W-:Y:S01]  /*0af0*/  FMUL.FTZ R13, R13, UR19 ;  /* 0x000000130d0d7c20 */ /* 0x000fe20008410000 */
[----:B------:R-:W-:Y:S01]  /*0b00*/  FMUL.FTZ R12, R12, UR19 ;  /* 0x000000130c0c7c20 */ /* 0x000fe20008410000 */
[----:B------:R-:W-:Y:S01]  /*0b10*/  FMUL.FTZ R15, R15, UR19 ;  /* 0x000000130f0f7c20 */ /* 0x000fe20008410000 */
[----:B------:R-:W-:Y:S01]  /*0b20*/  FMUL.FTZ R14, R14, UR19 ;  /* 0x000000130e0e7c20 */ /* 0x000fe20008410000 */
[C-C-:B------:R-:W-:Y:S01]  /*0b30*/  FFMA.FTZ R20, R10.reuse, R13, R8.reuse ;  /* 0x0000000d0a147223 */ /* 0x140fe20000010008 */
[C-C-:B------:R-:W-:Y:S01]  /*0b40*/  FFMA.FTZ R18, R11.reuse, R12, R9.reuse ;  /* 0x0000000c0b127223 */ /* 0x140fe20000010009 */
[----:B------:R-:W-:Y:S01]  /*0b50*/  FFMA.FTZ R17, R10, R15, R8 ;  /* 0x0000000f0a117223 */ /* 0x000fe20000010008 */
[----:B------:R-:W-:Y:S01]  /*0b60*/  FFMA.FTZ R16, R11, R14, R9 ;  /* 0x0000000e0b107223 */ /* 0x000fe20000010009 */
[----:B------:R-:W-:Y:S01]  /*0b70*/  FMUL.FTZ R26, R20, -1.4426950216293334961 ;  /* 0xbfb8aa3b141a7820 */ /* 0x000fe20000410000 */
[----:B------:R-:W-:Y:S01]  /*0b80*/  FMUL.FTZ R23, R18, -1.4426950216293334961 ;  /* 0xbfb8aa3b12177820 */ /* 0x000fe20000410000 */
[----:B------:R-:W-:Y:S01]  /*0b90*/  FMUL.FTZ R33, R17, -1.4426950216293334961 ;  /* 0xbfb8aa3b11217820 */ /* 0x000fe20000410000 */
[----:B------:R-:W-:Y:S01]  /*0ba0*/  FMUL.FTZ R22, R16, -1.4426950216293334961 ;  /* 0xbfb8aa3b10167820 */ /* 0x000fe20000410000 */
[----:B------:R-:W0:Y:S04]  /*0bb0*/  MUFU.EX2 R21, R26 ;  /* 0x0000001a00157308 */ /* 0x000e280000000800 */
[----:B------:R-:W1:Y:S04]  /*0bc0*/  MUFU.EX2 R23, R23 ;  /* 0x0000001700177308 */ /* 0x000e680000000800 */
[----:B------:R-:W2:Y:S04]  /*0bd0*/  MUFU.EX2 R19, R33 ;  /* 0x0000002100137308 */ /* 0x000ea80000000800 */
[----:B------:R-:W3:Y:S01]  /*0be0*/  MUFU.EX2 R22, R22 ;  /* 0x0000001600167308 */ /* 0x000ee20000000800 */
[----:B0-----:R-:W-:Y:S01]  /*0bf0*/  FADD.FTZ R21, R21, 1 ;  /* 0x3f80000015157421 */ /* 0x001fe20000010000 */
[----:B-1----:R-:W-:-:S05]  /*0c00*/  FADD.FTZ R27, R23, 1 ;  /* 0x3f800000171b7421 */ /* 0x002fca0000010000 */
[----:B------:R-:W0:Y:S01]  /*0c10*/  MUFU.RCP R21, R21 ;  /* 0x0000001500157308 */ /* 0x000e220000001000 */
[----:B--2---:R-:W-:-:S07]  /*0c20*/  FADD.FTZ R19, R19, 1 ;  /* 0x3f80000013137421 */ /* 0x004fce0000010000 */
[----:B------:R3:W1:Y:S08]  /*0c30*/  MUFU.RCP R26, R27 ;  /* 0x0000001b001a7308 */ /* 0x0006700000001000 */
[----:B------:R-:W2:Y:S01]  /*0c40*/  MUFU.RCP R19, R19 ;  /* 0x0000001300137308 */ /* 0x000ea20000001000 */
[----:B---3--:R-:W-:Y:S01]  /*0c50*/  FADD.FTZ R27, R22, 1 ;  /* 0x3f800000161b7421 */ /* 0x008fe20000010000 */
[----:B0-----:R-:W-:Y:S01]  /*0c60*/  FADD.FTZ R23, -R21, 1 ;  /* 0x3f80000015177421 */ /* 0x001fe20000010100 */
[----:B------:R-:W-:-:S03]  /*0c70*/  FMUL.FTZ R21, R2, R21 ;  /* 0x0000001502157220 */ /* 0x000fc60000410000 */
[----:B------:R-:W-:Y:S02]  /*0c80*/  FFMA.FTZ R22, R20, R23, 1 ;  /* 0x3f80000014167423 */ /* 0x000fe40000010017 */
[----:B------:R-:W0:Y:S01]  /*0c90*/  MUFU.RCP R20, R27 ;  /* 0x0000001b00147308 */ /* 0x000e220000001000 */
[----:B-1----:R-:W-:Y:S01]  /*0ca0*/  FADD.FTZ R23, -R26, 1 ;  /* 0x3f8000001a177421 */ /* 0x002fe20000010100 */
[----:B------:R-:W-:-:S03]  /*0cb0*/  FMUL.FTZ R22, R21, R22 ;  /* 0x0000001615167220 */ /* 0x000fc60000410000 */
[----:B------:R-:W-:Y:S01]  /*0cc0*/  FFMA.FTZ R23, R18, R23, 1 ;  /* 0x3f80000012177423 */ /* 0x000fe20000010017 */
[----:B------:R-:W-:Y:S01]  /*0cd0*/  FMUL.FTZ R18, R3, R26 ;  /* 0x0000001a03127220 */ /* 0x000fe20000410000 */
[----:B--2---:R-:W-:-:S03]  /*0ce0*/  FADD.FTZ R26, -R19, 1 ;  /* 0x3f800000131a7421 */ /* 0x004fc60000010100 */
[----:B------:R-:W-:Y:S01]  /*0cf0*/  FMUL.FTZ R18, R18, R23 ;  /* 0x0000001712127220 */ /* 0x000fe20000410000 */
[----:B------:R-:W-:Y:S01]  /*0d00*/  FFMA.FTZ R26, R17, R26, 1 ;  /* 0x3f800000111a7423 */ /* 0x000fe2000001001a */
[----:B------:R-:W-:Y:S01]  /*0d10*/  FMUL.FTZ R17, R6, R19 ;  /* 0x0000001306117220 */ /* 0x000fe20000410000 */
[----:B0-----:R-:W-:Y:S01]  /*0d20*/  FADD.FTZ R21, -R20, 1 ;  /* 0x3f80000014157421 */ /* 0x001fe20000010100 */
[----:B------:R-:W-:Y:S02]  /*0d30*/  FMUL.FTZ R19, R7, R20 ;  /* 0x0000001407137220 */ /* 0x000fe40000410000 */
[----:B------:R-:W-:Y:S01]  /*0d40*/  FMUL.FTZ R17, R17, R26 ;  /* 0x0000001a11117220 */ /* 0x000fe20000410000 */
[----:B------:R-:W-:Y:S01]  /*0d50*/  FFMA.FTZ R21, R16, R21, 1 ;  /* 0x3f80000010157423 */ /* 0x000fe20000010015 */
[----:B------:R-:W-:-:S03]  /*0d60*/  FMUL.FTZ R16, R10, R22 ;  /* 0x000000160a107220 */ /* 0x000fc60000410000 */
[----:B------:R-:W-:Y:S01]  /*0d70*/  FMUL.FTZ R19, R19, R21 ;  /* 0x0000001513137220 */ /* 0x000fe20000410000 */
[----:B------:R-:W-:Y:S01]  /*0d80*/  FMUL.FTZ R21, R11, R18 ;  /* 0x000000120b157220 */ /* 0x000fe20000410000 */
[----:B------:R-:W-:Y:S01]  /*0d90*/  FFMA.FTZ R23, R13, R16, RZ ;  /* 0x000000100d177223 */ /* 0x000fe200000100ff */
[----:B------:R-:W-:-:S03]  /*0da0*/  FADD.FTZ R20, RZ, R16 ;  /* 0x00000010ff147221 */ /* 0x000fc60000010000 */
[----:B------:R-:W-:Y:S01]  /*0db0*/  FFMA.FTZ R16, R12, R21, R23 ;  /* 0x000000150c107223 */ /* 0x000fe20000010017 */
[----:B------:R-:W-:Y:S01]  /*0dc0*/  FADD.FTZ R20, R21, R20 ;  /* 0x0000001415147221 */ /* 0x000fe20000010000 */
[----:B------:R-:W-:Y:S01]  /*0dd0*/  FMUL.FTZ R21, R10, R17 ;  /* 0x000000110a157220 */ /* 0x000fe20000410000 */
[----:B------:R-:W-:-:S03]  /*0de0*/  FMUL.FTZ R23, R11, R19 ;  /* 0x000000130b177220 */ /* 0x000fc60000410000 */
[----:B------:R-:W-:Y:S01]  /*0df0*/  FFMA.FTZ R27, R15, R21, R16 ;  /* 0x000000150f1b7223 */ /* 0x000fe20000010010 */
[----:B------:R-:W-:Y:S01]  /*0e00*/  FFMA.FTZ R16, R13, R22, RZ ;  /* 0x000000160d107223 */ /* 0x000fe200000100ff */
[----:B------:R-:W-:Y:S01]  /*0e10*/  FADD.FTZ R22, RZ, R22 ;  /* 0x00000016ff167221 */ /* 0x000fe20000010000 */
[----:B------:R-:W-:Y:S01]  /*0e20*/  FFMA.FTZ R13, R12, R18, RZ ;  /* 0x000000120c0d7223 */ /* 0x000fe200000100ff */
[----:B------:R-:W-:Y:S01]  /*0e30*/  FADD.FTZ R20, R20, R21 ;  /* 0x0000001514147221 */ /* 0x000fe20000010000 */
[----:B------:R-:W-:Y:S01]  /*0e40*/  FADD.FTZ R12, RZ, R18 ;  /* 0x00000012ff0c7221 */ /* 0x000fe20000010000 */
[----:B------:R-:W-:Y:S01]  /*0e50*/  FFMA.FTZ R16, R15, R17, R16 ;  /* 0x000000110f107223 */ /* 0x000fe20000010010 */
[----:B------:R-:W-:Y:S01]  /*0e60*/  FADD.FTZ R18, R22, R17 ;  /* 0x0000001116127221 */ /* 0x000fe20000010000 */
[C---:B------:R-:W-:Y:S01]  /*0e70*/  FFMA.FTZ R17, R14.reuse, R19, R13 ;  /* 0x000000130e117223 */ /* 0x040fe2000001000d */
[----:B------:R-:W-:Y:S01]  /*0e80*/  FFMA.FTZ R21, R14, R23, R27 ;  /* 0x000000170e157223 */ /* 0x000fe2000001001b */
[----:B------:R-:W-:Y:S01]  /*0e90*/  FADD.FTZ R20, R23, R20 ;  /* 0x0000001417147221 */ /* 0x000fe20000010000 */
[----:B------:R-:W-:-:S07]  /*0ea0*/  FADD.FTZ R19, R12, R19 ;  /* 0x000000130c137221 */ /* 0x000fce0000010000 */
.L_x_1245:
        /* <DEDUP_REMOVED lines=8> */
[C---:B------:R-:W-:Y:S02]  /*0f30*/  ISETP.NE.AND P1, PT, R31.reuse, RZ, PT ;  /* 0x000000ff1f00720c */ /* 0x040fe40003f25270 */
        /* <DEDUP_REMOVED lines=34> */
.L_x_1247:
[----:B------:R-:W-:Y:S05]  /*1160*/  BSYNC.RECONVERGENT B0 ;  /* 0x0000000000007941 */ /* 0x000fea0003800200 */
.L_x_1246:
        /* <DEDUP_REMOVED lines=9> */
[----:B------:R-:W-:-:S03]  /*1200*/  FADD.FTZ R26, R26, R15 ;  /* 0x0000000f1a1a7221 */ /* 0x000fc60000010000 */
[----:B--2---:R-:W-:Y:S01]  /*1210*/  FADD.FTZ R27, R13, R20 ;  /* 0x000000140d1b7221 */ /* 0x004fe20000010000 */
[----:B------:R-:W-:Y:S01]  /*1220*/  FADD.FTZ R26, R26, R21 ;  /* 0x000000151a1a7221 */ /* 0x000fe20000010000 */
[----:B------:R-:W0:Y:S02]  /*1230*/  LDS.128 R12, [UR8+0x40] ;  /* 0x00004008ff0c7984 */ /* 0x000e240008000c00 */
        /* <DEDUP_REMOVED lines=41> */
.L_x_1249:
[----:B------:R-:W-:Y:S05]  /*14d0*/  BSYNC.RECONVERGENT B0 ;  /* 0x0000000000007941 */ /* 0x000fea0003800200 */
.L_x_1248:
[----:B------:R-:W-:Y:S06]  /*14e0*/  BAR.SYNC.DEFER_BLOCKING 0x0 ;  /* 0x0000000000007b1d */ /* 0x000fec0000010000 */
[----:B------:R-:W-:Y:S04]  /*14f0*/  BSSY.RECONVERGENT B0, `(.L_x_1250) ;  /* 0x000009d000007945 */ /* 0x000fe80003800200 */
[----:B------:R-:W-:Y:S05]  /*1500*/  @P4 BRA `(.L_x_1251) ;  /* 0x00000008006c4947 */ /* 0x000fea0003800000 */
[----:B-1-3--:R-:W1:Y:S04]  /*1510*/  LDS.128 R12, [R33+0x150] ;  /* 0x00015000210c7984 */ /* 0x00ae680000000c00 */
[----:B--2---:R-:W2:Y:S01]  /*1520*/  LDS.128 R20, [R33+0x2a0] ;  /* 0x0002a00021147984 */ /* 0x004ea20000000c00 */
[----:B-1----:R-:W-:Y:S01]  /*1530*/  FADD.FTZ R12, R16, R12 ;  /* 0x0000000c100c7221 */ /* 0x002fe20000010000 */
[----:B------:R-:W-:Y:S01]  /*1540*/  FADD.FTZ R13, R17, R13 ;  /* 0x0000000d110d7221 */ /* 0x000fe20000010000 */
[----:B------:R-:W-:Y:S01]  /*1550*/  FADD.FTZ R16, R19, R15 ;  /* 0x0000000f13107221 */ /* 0x000fe20000010000 */
[----:B------:R-:W-:Y:S01]  /*1560*/  FADD.FTZ R17, R18, R14 ;  /* 0x0000000e12117221 */ /* 0x000fe20000010000 */
[----:B--2---:R-:W-:Y:S01]  /*1570*/  FADD.FTZ R19, R12, R20 ;  /* 0x000000140c137221 */ /* 0x004fe20000010000 */
[----:B------:R-:W-:-:S02]  /*1580*/  FADD.FTZ R20, R13, R21 ;  /* 0x000000150d147221 */ /* 0x000fc40000010000 */
[----:B------:R-:W1:Y:S01]  /*1590*/  LDS.128 R12, [R33+0x3f0] ;  /* 0x0003f000210c7984 */ /* 0x000e620000000c00 */
[----:B------:R-:W-:Y:S01]  /*15a0*/  FADD.FTZ R21, R17, R22 ;  /* 0x0000001611157221 */ /* 0x000fe20000010000 */
[----:B------:R-:W-:Y:S01]  /*15b0*/  FADD.FTZ R22, R16, R23 ;  /* 0x0000001710167221 */ /* 0x000fe20000010000 */
[----:B-1----:R-:W-:Y:S01]  /*15c0*/  FADD.FTZ R23, R19, R12 ;  /* 0x0000000c13177221 */ /* 0x002fe20000010000 */
[----:B------:R-:W-:Y:S01]  /*15d0*/  FADD.FTZ R20, R20, R13 ;  /* 0x0000000d14147221 */ /* 0x000fe20000010000 */
[----:B------:R-:W1:Y:S01]  /*15e0*/  LDS.128 R16, [R33+0x540] ;  /* 0x0005400021107984 */ /* 0x000e620000000c00 */
[----:B------:R-:W-:Y:S01]  /*15f0*/  FADD.FTZ R21, R21, R14 ;  /* 0x0000000e15157221 */ /* 0x000fe20000010000 */
[----:B------:R-:W-:Y:S02]  /*1600*/  FADD.FTZ R22, R22, R15 ;  /* 0x0000000f16167221 */ /* 0x000fe40000010000 */
        /* <DEDUP_REMOVED lines=139> */
.L_x_1251:
[----:B------:R-:W-:Y:S05]  /*1ec0*/  BSYNC.RECONVERGENT B0 ;  /* 0x0000000000007941 */ /* 0x000fea0003800200 */
.L_x_1250:
[----:B------:R-:W-:Y:S04]  /*1ed0*/  BSSY.RECONVERGENT B0, `(.L_x_1252) ;  /* 0x000001d000007945 */ /* 0x000fe80003800200 */
[----:B------:R-:W-:Y:S05]  /*1ee0*/  @P4 BRA `(.L_x_1253) ;  /* 0x00000000006c4947 */ /* 0x000fea0003800000 */
[----:B-1----:R-:W2:Y:S01]  /*1ef0*/  LDC.64 R14, c[0x0][0x3d8] ;  /* 0x0000f600ff0e7b82 */ /* 0x002ea20000000a00 */
[----:B------:R-:W-:-:S07]  /*1f00*/  IMAD R21, R0, 0x15, R31 ;  /* 0x0000001500157824 */ /* 0x000fce00078e021f */
[----:B---3--:R-:W1:Y:S01]  /*1f10*/  LDC.64 R12, c[0x0][0x3f8] ;  /* 0x0000fe00ff0c7b82 */ /* 0x008e620000000a00 */
[----:B--2---:R-:W-:-:S05]  /*1f20*/  IMAD.WIDE R20, R21, 0x4, R14 ;  /* 0x0000000415147825 */ /* 0x004fca00078e020e */
[----:B------:R2:W-:Y:S01]  /*1f30*/  REDG.E.ADD.F32.FTZ.RN.STRONG.GPU desc[UR14][R20.64], R16 ;  /* 0x00000010140079a6 */ /* 0x0005e2000c12f30e */
[----:B-1----:R-:W-:Y:S01]  /*1f40*/  IMAD.WIDE.U32 R14, R12, 0x3, RZ ;  /* 0x000000030c0e7825 */ /* 0x002fe200078e00ff */
[----:B------:R-:W-:-:S04]  /*1f50*/  LEA R23, R13, R13, 0x1 ;  /* 0x0000000d0d177211 */ /* 0x000fc800078e08ff */
[----:B------:R-:W-:Y:S02]  /*1f60*/  IADD3 R23, PT, PT, R15, R23, RZ ;  /* 0x000000170f177210 */ /* 0x000fe40007ffe0ff */
[----:B------:R-:W-:Y:S02]  /*1f70*/  LEA.HI R22, P0, R13, R12, RZ, 0x1 ;  /* 0x0000000c0d167211 */ /* 0x000fe400078108ff */
[----:B------:R-:W-:Y:S02]  /*1f80*/  LEA.HI R0, P4, R23, R14, RZ, 0x1 ;  /* 0x0000000e17007211 */ /* 0x000fe400078908ff */
[----:B------:R-:W-:-:S04]  /*1f90*/  LEA R14, P3, R12, R20, 0x2 ;  /* 0x000000140c0e7211 */ /* 0x000fc800078610ff */
[----:B------:R-:W-:Y:S02]  /*1fa0*/  LEA.HI.X R15, R12, R21, R13, 0x2, P3 ;  /* 0x000000150c0f7211 */ /* 0x000fe400018f140d */
[----:B------:R-:W-:Y:S02]  /*1fb0*/  SHF.L.U32 R12, R22, 0x1, RZ ;  /* 0x00000001160c7819 */ /* 0x000fe400000006ff */
[----:B------:R-:W-:Y:S02]  /*1fc0*/  SHF.L.U32 R33, R0, 0x1, RZ ;  /* 0x0000000100217819 */ /* 0x000fe400000006ff */
[----:B------:R-:W-:Y:S02]  /*1fd0*/  IADD3.X R13, PT, PT, RZ, R13, RZ, P0, !PT ;  /* 0x0000000dff0d7210 */ /* 0x000fe400007fe4ff */
[----:B------:R-:W-:Y:S02]  /*1fe0*/  LOP3.LUT R12, R12, 0xfffffffc, RZ, 0xc0, !PT ;  /* 0xfffffffc0c0c7812 */ /* 0x000fe400078ec0ff */
[----:B------:R-:W-:-:S02]  /*1ff0*/  IADD3.X R23, PT, PT, RZ, R23, RZ, P4, !PT ;  /* 0x00000017ff177210 */ /* 0x000fc400027fe4ff */
[----:B------:R-:W-:Y:S02]  /*2000*/  LOP3.LUT R33, R33, 0xfffffffc, RZ, 0xc0, !PT ;  /* 0xfffffffc21217812 */ /* 0x000fe400078ec0ff */
[----:B------:R-:W-:Y:S02]  /*2010*/  SHF.L.U64.HI R13, R22, 0x1, R13 ;  /* 0x00000001160d7819 */ /* 0x000fe4000001020d */
[----:B------:R-:W-:Y:S02]  /*2020*/  IADD3 R12, P0, PT, R20, R12, RZ ;  /* 0x0000000c140c7210 */ /* 0x000fe40007f1e0ff */
[----:B------:R-:W-:Y:S02]  /*2030*/  SHF.L.U64.HI R23, R0, 0x1, R23 ;  /* 0x0000000100177819 */ /* 0x000fe40000010217 */
[----:B--2---:R-:W-:Y:S02]  /*2040*/  IADD3 R20, P3, PT, R20, R33, RZ ;  /* 0x0000002114147210 */ /* 0x004fe40007f7e0ff */
[----:B------:R-:W-:-:S02]  /*2050*/  IADD3.X R13, PT, PT, R21, R13, RZ, P0, !PT ;  /* 0x0000000d150d7210 */ /* 0x000fc400007fe4ff */
[----:B------:R-:W-:-:S03]  /*2060*/  IADD3.X R21, PT, PT, R21, R23, RZ, P3, !PT ;  /* 0x0000001715157210 */ /* 0x000fc60001ffe4ff */
[----:B------:R4:W-:Y:S04]  /*2070*/  REDG.E.ADD.F32.FTZ.RN.STRONG.GPU desc[UR14][R12.64], R17 ;  /* 0x000000110c0079a6 */ /* 0x0009e8000c12f30e */
[----:B------:R4:W-:Y:S04]  /*2080*/  REDG.E.ADD.F32.FTZ.RN.STRONG.GPU desc[UR14][R14.64], R18 ;  /* 0x000000120e0079a6 */ /* 0x0009e8000c12f30e */
[----:B------:R4:W-:Y:S02]  /*2090*/  REDG.E.ADD.F32.FTZ.RN.STRONG.GPU desc[UR14][R20.64], R19 ;  /* 0x00000013140079a6 */ /* 0x0009e4000c12f30e */
.L_x_1253:
[----:B------:R-:W-:Y:S05]  /*20a0*/  BSYNC.RECONVERGENT B0 ;  /* 0x0000000000007941 */ /* 0x000fea0003800200 */
.L_x_1252:
[----:B------:R-:W-:-:S09]  /*20b0*/  UISETP.GE.U32.AND UP0, UPT, UR16, 0x2, UPT ;  /* 0x000000021000788c */ /* 0x000fd2000bf06070 */
[----:B------:R-:W-:Y:S05]  /*20c0*/  BRA.U !UP0, `(.L_x_1254) ;  /* 0x0000000d08407547 */ /* 0x000fea000b800000 */
[----:B------:R-:W5:Y:S01]  /*20d0*/  LDCU.64 UR8, c[0x0][0x3d0] ;  /* 0x00007a00ff0877ac */ /* 0x000f620008000a00 */
[----:B------:R-:W-:Y:S01]  /*20e0*/  MOV R0, UR16 ;  /* 0x0000001000007c02 */ /* 0x000fe20008000f00 */
[----:B------:R-:W-:-:S03]  /*20f0*/  ULOP3.LUT UR10, UR4, 0x1, URZ, 0xc0, !UPT ;  /* 0x00000001040a7892 */ /* 0x000fc6000f8ec0ff */
[----:B------:R-:W-:Y:S01]  /*2100*/  ISETP.GE.U32.AND P3, PT, R0, 0x8, PT ;  /* 0x000000080000780c */ /* 0x000fe20003f66070 */
[----:B------:R-:W-:-:S04]  /*2110*/  UIMAD UR12, UR10, UR18, URZ ;  /* 0x000000120a0c72a4 */ /* 0x000fc8000f8e02ff */
[----:B------:R-:W-:-:S04]  /*2120*/  UIMAD UR10, UR12, UR16, URZ ;  /* 0x000000100c0a72a4 */ /* 0x000fc8000f8e02ff */
[----:B------:R-:W-:-:S04]  /*2130*/  USHF.L.U32 UR10, UR10, 0x1, URZ ;  /* 0x000000010a0a7899 */ /* 0x000fc800080006ff */
[----:B-----5:R-:W-:Y:S01]  /*2140*/  UIMAD.WIDE UR8, UR10, 0x4, UR8 ;  /* 0x000000040a0878a5 */ /* 0x020fe2000f8e0208 */
[----:B------:R-:W-:Y:S11]  /*2150*/  @P1 BRA `(.L_x_1255) ;  /* 0x0000000000601947 */ /* 0x000ff60003800000 */
[----:B---34-:R-:W3:Y:S01]  /*2160*/  LDC.64 R12, c[0x0][0x3c8] ;  /* 0x0000f200ff0c7b82 */ /* 0x018ee20000000a00 */
[----:B------:R-:W-:Y:S01]  /*2170*/  MOV R0, UR4 ;  /* 0x0000000400007c02 */ /* 0x000fe20008000f00 */
[----:B------:R-:W-:Y:S02]  /*2180*/  UIADD3 UR20, UPT, UPT, UR12, UR5, URZ ;  /* 0x000000050c147290 */ /* 0x000fe4000fffe0ff */
[----:B------:R-:W-:Y:S01]  /*2190*/  UIMAD UR10, UR13, UR18, UR5 ;  /* 0x000000120d0a72a4 */ /* 0x000fe2000f8e0205 */
[----:B------:R-:W-:-:S03]  /*21a0*/  LOP3.LUT P0, R0, R0, 0x2, RZ, 0xc0, !PT ;  /* 0x0000000200007812 */ /* 0x000fc6000780c0ff */
[----:B------:R-:W-:Y:S01]  /*21b0*/  UIMAD.WIDE.U32 UR10, UR10, 0x8, UR8 ;  /* 0x000000080a0a78a5 */ /* 0x000fe2000f8e0008 */
[----:B------:R-:W-:Y:S02]  /*21c0*/  SEL R19, RZ, UR16, P0 ;  /* 0x00000010ff137c07 */ /* 0x000fe40008000000 */
[----:B-1----:R-:W-:Y:S02]  /*21d0*/  MOV R15, UR20 ;  /* 0x00000014000f7c02 */ /* 0x002fe40008000f00 */
[----:B------:R-:W-:Y:S02]  /*21e0*/  ISETP.NE.AND P0, PT, R19, -0x1, PT ;  /* 0xffffffff1300780c */ /* 0x000fe40003f05270 */
[----:B------:R-:W-:Y:S02]  /*21f0*/  MOV R14, UR10 ;  /* 0x0000000a000e7c02 */ /* 0x000fe40008000f00 */
[----:B------:R-:W-:Y:S01]  /*2200*/  IADD3 R17, PT, PT, -R0, 0x1, RZ ;  /* 0x0000000100117810 */ /* 0x000fe20007ffe1ff */
[----:B---3--:R-:W-:Y:S01]  /*2210*/  IMAD.WIDE.U32 R12, R15, 0x4, R12 ;  /* 0x000000040f0c7825 */ /* 0x008fe200078e000c */
[----:B------:R-:W-:-:S05]  /*2220*/  MOV R15, UR11 ;  /* 0x0000000b000f7c02 */ /* 0x000fca0008000f00 */
[----:B------:R1:W-:Y:S01]  /*2230*/  STG.E.64 desc[UR14][R14.64], R26 ;  /* 0x0000001a0e007986 */ /* 0x0003e2000c101b0e */
[----:B------:R-:W-:Y:S06]  /*2240*/  MEMBAR.ALL.GPU ;  /* 0x0000000000007992 */ /* 0x000fec000000a000 */
[----:B------:R-:W-:-:S00]  /*2250*/  ERRBAR ;  /* 0x00000000000079ab */ /* 0x000fc00000000000 */
[----:B------:R-:W-:Y:S06]  /*2260*/  CGAERRBAR ;  /* 0x00000000000075ab */ /* 0x000fec0000000000 */
[----:B------:R1:W-:Y:S01]  /*2270*/  REDG.E.ADD.S32.STRONG.GPU desc[UR14][R12.64], R17 ;  /* 0x000000110c00798e */ /* 0x0003e2000c12e30e */
[----:B------:R-:W-:Y:S05]  /*2280*/  @!P0 BRA `(.L_x_1255) ;  /* 0x0000000000148947 */ /* 0x000fea0003800000 */
.L_x_1256:
[----:B------:R-:W3:Y:S04]  /*2290*/  LDG.E.STRONG.GPU R0, desc[UR14][R12.64] ;  /* 0x0000000e0c007981 */ /* 0x000ee8000c1ef900 */
[----:B---3--:R-:W-:Y:S01]  /*22a0*/  CCTL.IVALL ;  /* 0x00000000ff00798f */ /* 0x008fe20002000000 */
[----:B------:R-:W-:Y:S05]  /*22b0*/  YIELD ;  /* 0x0000000000007946 */ /* 0x000fea0003800000 */
[----:B------:R-:W-:-:S13]  /*22c0*/  ISETP.NE.AND P0, PT, R0, R19, PT ;  /* 0x000000130000720c */ /* 0x000fda0003f05270 */
[----:B------:R-:W-:Y:S05]  /*22d0*/  @P0 BRA `(.L_x_1256) ;  /* 0xfffffffc00ec0947 */ /* 0x000fea000383ffff */
.L_x_1255:
[----:B------:R-:W-:Y:S05]  /*22e0*/  WARPSYNC.ALL ;  /* 0x0000000000007948 */ /* 0x000fea0003800000 */
[----:B------:R-:W-:Y:S01]  /*22f0*/  BAR.SYNC.DEFER_BLOCKING 0x0 ;  /* 0x0000000000007b1d */ /* 0x000fe20000010000 */
[----:B------:R-:W-:-:S05]  /*2300*/  HFMA2 R0, -RZ, RZ, 0, 0 ;  /* 0x00000000ff007431 */ /* 0x000fca00000001ff */
[----:B------:R-:W-:Y:S05]  /*2310*/  @!P3 BRA `(.L_x_1257) ;  /* 0x00000004007cb947 */ /* 0x000fea0003800000 */
[----:B------:R-:W-:Y:S01]  /*2320*/  MOV R0, RZ ;  /* 0x000000ff00007202 */ /* 0x000fe20000000f00 */
[----:B------:R-:W-:Y:S02]  /*2330*/  ULEA UR11, UR18, UR5, 0x1 ;  /* 0x00000005120b7291 */ /* 0x000fe4000f8e08ff */
[----:B------:R-:W-:Y:S02]  /*2340*/  ULEA UR12, UR18, UR5, 0x2 ;  /* 0x00000005120c7291 */ /* 0x000fe4000f8e10ff */
[----:B------:R-:W-:Y:S02]  /*2350*/  UIMAD UR20, UR18, 0x6, UR5 ;  /* 0x00000006121478a4 */ /* 0x000fe4000f8e0205 */
[----:B------:R-:W-:Y:S02]  /*2360*/  UIMAD UR21, UR18, 0x5, UR5 ;  /* 0x00000005121578a4 */ /* 0x000fe4000f8e0205 */
[----:B------:R-:W-:Y:S02]  /*2370*/  UIMAD UR22, UR18, 0x3, UR5 ;  /* 0x00000003121678a4 */ /* 0x000fe4000f8e0205 */
[----:B------:R-:W-:-:S02]  /*2380*/  UIMAD UR23, UR18, 0x7, UR5 ;  /* 0x00000007121778a4 */ /* 0x000fc4000f8e0205 */
[----:B------:R-:W-:Y:S02]  /*2390*/  UIADD3 UR24, UPT, UPT, UR5, UR18, URZ ;  /* 0x0000001205187290 */ /* 0x000fe4000fffe0ff */
[----:B------:R-:W-:Y:S02]  /*23a0*/  UIADD3 UR25, UPT, UPT, -UR13, URZ, URZ ;  /* 0x000000ff0d197290 */ /* 0x000fe4000fffe1ff */
[----:B------:R-:W-:Y:S01]  /*23b0*/  ULOP3.LUT UR30, UR16, 0x7ffffff8, URZ, 0xc0, !UPT ;  /* 0x7ffffff8101e7892 */ /* 0x000fe2000f8ec0ff */
[----:B------:R-:W-:-:S11]  /*23c0*/  UMOV UR10, UR5 ;  /* 0x00000005000a7c82 */ /* 0x000fd60008000000 */
.L_x_1258:
[----:B------:R-:W-:Y:S02]  /*23d0*/  ISETP.EQ.OR P5, PT, RZ, UR25, P1 ;  /* 0x00000019ff007c0c */ /* 0x000fe40008fa2670 */
[C---:B-1-34-:R-:W-:Y:S02]  /*23e0*/  IADD3 R12, PT, PT, R0.reuse, 0x1, RZ ;  /* 0x00000001000c7810 */ /* 0x05afe40007ffe0ff */
[----:B------:R-:W-:Y:S02]  /*23f0*/  IADD3 R13, PT, PT, R0, 0x2, RZ ;  /* 0x00000002000d7810 */ /* 0x000fe40007ffe0ff */
[----:B------:R-:W-:Y:S02]  /*2400*/  ISETP.EQ.OR P6, PT, R12, UR13, P1 ;  /* 0x0000000d0c007c0c */ /* 0x000fe40008fc2670 */
[----:B------:R-:W-:-:S05]  /*2410*/  ISETP.EQ.OR P0, PT, R13, UR13, P1 ;  /* 0x0000000d0d007c0c */ /* 0x000fca0008f02670 */
[----:B------:R-:W-:-:S05]  /*2420*/  VOTEU.ALL UP1, P5 ;  /* 0x0000000000ff7886 */ /* 0x000fca0002820000 */
[----:B------:R-:W-:Y:S01]  /*2430*/  @!UP1 UIMAD.WIDE.U32 UR26, UR10, 0x8, UR8 ;  /* 0x000000080a1a98a5 */ /* 0x000fe2000f8e0008 */
[----:B------:R-:W-:Y:S02]  /*2440*/  VOTEU.ALL UP0, P6 ;  /* 0x0000000000ff7886 */ /* 0x000fe40003000000 */
[----:B------:R-:W-:-:S03]  /*2450*/  VOTEU.ALL UP1, P0 ;  /* 0x0000000000ff7886 */ /* 0x000fc60000020000 */
[----:B------:R-:W-:Y:S01]  /*2460*/  MOV R12, UR26 ;  /* 0x0000001a000c7c02 */ /* 0x000fe20008000f00 */
[----:B------:R-:W-:Y:S01]  /*2470*/  @!UP0 UIMAD.WIDE.U32 UR28, UR24, 0x8, UR8 ;  /* 0x00000008181c88a5 */ /* 0x000fe2000f8e0008 */
[----:B------:R-:W-:Y:S01]  /*2480*/  MOV R13, UR27 ;  /* 0x0000001b000d7c02 */ /* 0x000fe20008000f00 */
[----:B------:R-:W-:-:S04]  /*2490*/  @!UP1 UIMAD.WIDE.U32 UR26, UR11, 0x8, UR8 ;  /* 0x000000080b1a98a5 */ /* 0x000fc8000f8e0008 */
[----:B------:R-:W-:Y:S01]  /*24a0*/  MOV R14, UR28 ;  /* 0x0000001c000e7c02 */ /* 0x000fe20008000f00 */
[----:B------:R-:W0:Y:S01]  /*24b0*/  @!P5 LDG.E.64 R12, desc[UR14][R12.64] ;  /* 0x0000000e0c0cd981 */ /* 0x000e22000c1e1b00 */
[----:B------:R-:W-:Y:S02]  /*24c0*/  MOV R15, UR29 ;  /* 0x0000001d000f7c02 */ /* 0x000fe40008000f00 */
[----:B------:R-:W-:Y:S02]  /*24d0*/  MOV R16, UR26 ;  /* 0x0000001a00107c02 */ /* 0x000fe40008000f00 */
[----:B------:R-:W-:Y:S02]  /*24e0*/  MOV R17, UR27 ;  /* 0x0000001b00117c02 */ /* 0x000fe40008000f00 */
[----:B------:R-:W3:Y:S04]  /*24f0*/  @!P6 LDG.E.64 R14, desc[UR14][R14.64] ;  /* 0x0000000e0e0ee981 */ /* 0x000ee8000c1e1b00 */
[----:B------:R-:W4:Y:S01]  /*2500*/  @!P0 LDG.E.64 R16, desc[UR14][R16.64] ;  /* 0x0000000e10108981 */ /* 0x000f22000c1e1b00 */
[----:B------:R-:W-:-:S02]  /*2510*/  IADD3 R18, PT, PT, R0, 0x3, RZ ;  /* 0x0000000300127810 */ /* 0x000fc40007ffe0ff */
[----:B------:R-:W-:Y:S02]  /*2520*/  IADD3 R19, PT, PT, R0, 0x4, RZ ;  /* 0x0000000400137810 */ /* 0x000fe40007ffe0ff */
[----:B------:R-:W-:Y:S02]  /*2530*/  ISETP.EQ.OR P3, PT, R18, UR13, P1 ;  /* 0x0000000d12007c0c */ /* 0x000fe40008f62670 */
[----:B------:R-:W-:Y:S02]  /*2540*/  ISETP.EQ.OR P4, PT, R19, UR13, P1 ;  /* 0x0000000d13007c0c */ /* 0x000fe40008f82670 */
[----:B------:R-:W-:-:S09]  /*2550*/  IADD3 R18, PT, PT, R0, 0x5, RZ ;  /* 0x0000000500127810 */ /* 0x000fd20007ffe0ff */
[----:B------:R-:W-:Y:S02]  /*2560*/  VOTEU.ALL UP1, P3 ;  /* 0x0000000000ff7886 */ /* 0x000fe40001820000 */
[----:B------:R-:W-:-:S03]  /*2570*/  VOTEU.ALL UP0, P4 ;  /* 0x0000000000ff7886 */ /* 0x000fc60002000000 */
[----:B------:R-:W-:Y:S02]  /*2580*/  @!UP1 UIMAD.WIDE.U32 UR26, UR22, 0x8, UR8 ;  /* 0x00000008161a98a5 */ /* 0x000fe4000f8e0008 */
[----:B------:R-:W-:Y:S01]  /*2590*/  @!UP0 UIMAD.WIDE.U32 UR28, UR12, 0x8, UR8 ;  /* 0x000000080c1c88a5 */ /* 0x000fe2000f8e0008 */
[----:B0-----:R-:W-:Y:S01]  /*25a0*/  @!P5 FADD.FTZ R26, R26, R12 ;  /* 0x0000000c1a1ad221 */ /* 0x001fe20000010000 */
[----:B------:R-:W-:Y:S01]  /*25b0*/  @!P5 FADD.FTZ R27, R27, R13 ;  /* 0x0000000d1b1bd221 */ /* 0x000fe20000010000 */
[----:B------:R-:W-:Y:S02]  /*25c0*/  IADD3 R12, PT, PT, R0, 0x6, RZ ;  /* 0x00000006000c7810 */ /* 0x000fe40007ffe0ff */
[----:B------:R-:W-:Y:S01]  /*25d0*/  ISETP.EQ.OR P5, PT, R18, UR13, P1 ;  /* 0x0000000d12007c0c */ /* 0x000fe20008fa2670 */
[----:B---3--:R-:W-:Y:S01]  /*25e0*/  @!P6 FADD.FTZ R26, R26, R14 ;  /* 0x0000000e1a1ae221 */ /* 0x008fe20000010000 */
[----:B------:R-:W-:Y:S01]  /*25f0*/  @!P6 FADD.FTZ R27, R27, R15 ;  /* 0x0000000f1b1be221 */ /* 0x000fe20000010000 */
[----:B------:R-:W-:-:S02]  /*2600*/  ISETP.EQ.OR P6, PT, R12, UR13, P1 ;  /* 0x0000000d0c007c0c */ /* 0x000fc40008fc2670 */
[----:B------:R-:W-:Y:S01]  /*2610*/  IADD3 R12, PT, PT, R0, 0x7, RZ ;  /* 0x00000007000c7810 */ /* 0x000fe20007ffe0ff */
[----:B----4-:R-:W-:Y:S01]  /*2620*/  @!P0 FADD.FTZ R26, R26, R16 ;  /* 0x000000101a1a8221 */ /* 0x010fe20000010000 */
[----:B------:R-:W-:Y:S02]  /*2630*/  @!P0 FADD.FTZ R27, R27, R17 ;  /* 0x000000111b1b8221 */ /* 0x000fe40000010000 */
[----:B------:R-:W-:-:S04]  /*2640*/  ISETP.EQ.OR P0, PT, R12, UR13, P1 ;  /* 0x0000000d0c007c0c */ /* 0x000fc80008f02670 */
[----:B------:R-:W-:Y:S01]  /*2650*/  VOTEU.ALL UP1, P5 ;  /* 0x0000000000ff7886 */ /* 0x000fe20002820000 */
[----:B------:R-:W-:Y:S02]  /*2660*/  MOV R12, UR26 ;  /* 0x0000001a000c7c02 */ /* 0x000fe40008000f00 */
[----:B------:R-:W-:Y:S01]  /*2670*/  MOV R13, UR27 ;  /* 0x0000001b000d7c02 */ /* 0x000fe20008000f00 */
[----:B------:R-:W-:Y:S01]  /*2680*/  VOTEU.ALL UP0, P6 ;  /* 0x0000000000ff7886 */ /* 0x000fe20003000000 */
[----:B------:R-:W-:Y:S01]  /*2690*/  @!UP1 UIMAD.WIDE.U32 UR26, UR21, 0x8, UR8 ;  /* 0x00000008151a98a5 */ /* 0x000fe2000f8e0008 */
[----:B------:R-:W-:Y:S02]  /*26a0*/  MOV R14, UR28 ;  /* 0x0000001c000e7c02 */ /* 0x000fe40008000f00 */
[----:B------:R-:W-:Y:S01]  /*26b0*/  MOV R15, UR29 ;  /* 0x0000001d000f7c02 */ /* 0x000fe20008000f00 */
[----:B------:R-:W-:Y:S01]  /*26c0*/  @!UP0 UIMAD.WIDE.U32 UR28, UR20, 0x8, UR8 ;  /* 0x00000008141c88a5 */ /* 0x000fe2000f8e0008 */
[----:B------:R-:W3:Y:S01]  /*26d0*/  @!P3 LDG.E.64 R12, desc[UR14][R12.64] ;  /* 0x0000000e0c0cb981 */ /* 0x000ee2000c1e1b00 */
[----:B------:R-:W-:Y:S01]  /*26e0*/  VOTEU.ALL UP0, P0 ;  /* 0x0000000000ff7886 */ /* 0x000fe20000000000 */
[----:B------:R-:W-:-:S02]  /*26f0*/  MOV R16, UR26 ;  /* 0x0000001a00107c02 */ /* 0x000fc40008000f00 */
[----:B------:R-:W-:Y:S01]  /*2700*/  MOV R17, UR27 ;  /* 0x0000001b00117c02 */ /* 0x000fe20008000f00 */
[----:B------:R-:W4:Y:S01]  /*2710*/  @!P4 LDG.E.64 R14, desc[UR14][R14.64] ;  /* 0x0000000e0e0ec981 */ /* 0x000f22000c1e1b00 */
[----:B------:R-:W-:Y:S01]  /*2720*/  @!UP0 UIMAD.WIDE.U32 UR26, UR23, 0x8, UR8 ;  /* 0x00000008171a88a5 */ /* 0x000fe2000f8e0008 */
[----:B------:R-:W-:Y:S02]  /*2730*/  MOV R18, UR28 ;  /* 0x0000001c00127c02 */ /* 0x000fe40008000f00 */
[----:B------:R-:W-:Y:S01]  /*2740*/  MOV R19, UR29 ;  /* 0x0000001d00137c02 */ /* 0x000fe20008000f00 */
[----:B------:R-:W5:Y:S02]  /*2750*/  @!P5 LDG.E.64 R16, desc[UR14][R16.64] ;  /* 0x0000000e1010d981 */ /* 0x000f64000c1e1b00 */
[----:B--2---:R-:W-:Y:S02]  /*2760*/  MOV R20, UR26 ;  /* 0x0000001a00147c02 */ /* 0x004fe40008000f00 */
[----:B------:R-:W-:Y:S01]  /*2770*/  MOV R21, UR27 ;  /* 0x0000001b00157c02 */ /* 0x000fe20008000f00 */
[----:B------:R-:W2:Y:S05]  /*2780*/  @!P6 LDG.E.64 R18, desc[UR14][R18.64] ;  /* 0x0000000e1212e981 */ /* 0x000eaa000c1e1b00 */
[----:B------:R-:W2:Y:S01]  /*2790*/  @!P0 LDG.E.64 R20, desc[UR14][R20.64] ;  /* 0x0000000e14148981 */ /* 0x000ea2000c1e1b00 */
[----:B------:R-:W-:Y:S01]  /*27a0*/  IADD3 R0, PT, PT, R0, 0x8, RZ ;  /* 0x0000000800007810 */ /* 0x000fe20007ffe0ff */
[----:B------:R-:W-:-:S02]  /*27b0*/  UIADD3 UR25, UPT, UPT, UR25, 0x8, URZ ;  /* 0x0000000819197890 */ /* 0x000fc4000fffe0ff */
[----:B------:R-:W-:Y:S02]  /*27c0*/  ULEA UR10, UR18, UR10, 0x3 ;  /* 0x0000000a120a7291 */ /* 0x000fe4000f8e18ff */
[----:B------:R-:W-:Y:S02]  /*27d0*/  ULEA UR24, UR18, UR24, 0x3 ;  /* 0x0000001812187291 */ /* 0x000fe4000f8e18ff */
[----:B------:R-:W-:Y:S02]  /*27e0*/  ULEA UR11, UR18, UR11, 0x3 ;  /* 0x0000000b120b7291 */ /* 0x000fe4000f8e18ff */
[----:B------:R-:W-:Y:S02]  /*27f0*/  ULEA UR22, UR18, UR22, 0x3 ;  /* 0x0000001612167291 */ /* 0x000fe4000f8e18ff */
[----:B------:R-:W-:Y:S02]  /*2800*/  ULEA UR12, UR18, UR12, 0x3 ;  /* 0x0000000c120c7291 */ /* 0x000fe4000f8e18ff */
[----:B------:R-:W-:-:S02]  /*2810*/  ULEA UR21, UR18, UR21, 0x3 ;  /* 0x0000001512157291 */ /* 0x000fc4000f8e18ff */
[----:B------:R-:W-:Y:S02]  /*2820*/  ULEA UR20, UR18, UR20, 0x3 ;  /* 0x0000001412147291 */ /* 0x000fe4000f8e18ff */
[----:B------:R-:W-:Y:S01]  /*2830*/  ULEA UR23, UR18, UR23, 0x3 ;  /* 0x0000001712177291 */ /* 0x000fe2000f8e18ff */
[----:B---3--:R-:W-:Y:S01]  /*2840*/  @!P3 FADD.FTZ R26, R26, R12 ;  /* 0x0000000c1a1ab221 */ /* 0x008fe20000010000 */
[----:B------:R-:W-:Y:S01]  /*2850*/  @!P3 FADD.FTZ R27, R27, R13 ;  /* 0x0000000d1b1bb221 */ /* 0x000fe20000010000 */
[----:B------:R-:W-:Y:S02]  /*2860*/  ISETP.NE.AND P3, PT, R0, UR30, PT ;  /* 0x0000001e00007c0c */ /* 0x000fe4000bf65270 */
[----:B----4-:R-:W-:Y:S01]  /*2870*/  @!P4 FADD.FTZ R26, R26, R14 ;  /* 0x0000000e1a1ac221 */ /* 0x010fe20000010000 */
[----:B------:R-:W-:-:S03]  /*2880*/  @!P4 FADD.FTZ R27, R27, R15 ;  /* 0x0000000f1b1bc221 */ /* 0x000fc60000010000 */
[----:B-----5:R-:W-:Y:S01]  /*2890*/  @!P5 FADD.FTZ R26, R26, R16 ;  /* 0x000000101a1ad221 */ /* 0x020fe20000010000 */
[----:B------:R-:W-:-:S03]  /*28a0*/  @!P5 FADD.FTZ R27, R27, R17 ;  /* 0x000000111b1bd221 */ /* 0x000fc60000010000 */
[----:B--2---:R-:W-:Y:S01]  /*28b0*/  @!P6 FADD.FTZ R26, R26, R18 ;  /* 0x000000121a1ae221 */ /* 0x004fe20000010000 */
[----:B------:R-:W-:-:S03]  /*28c0*/  @!P6 FADD.FTZ R27, R27, R19 ;  /* 0x000000131b1be221 */ /* 0x000fc60000010000 */
[----:B------:R-:W-:Y:S01]  /*28d0*/  @!P0 FADD.FTZ R26, R26, R20 ;  /* 0x000000141a1a8221 */ /* 0x000fe20000010000 */
[----:B------:R-:W-:Y:S01]  /*28e0*/  @!P0 FADD.FTZ R27, R27, R21 ;  /* 0x000000151b1b8221 */ /* 0x000fe20000010000 */
[----:B------:R-:W-:Y:S06]  /*28f0*/  @P3 BRA `(.L_x_1258) ;  /* 0xfffffff800b43947 */ /* 0x000fec000383ffff */
[----:B------:R-:W-:-:S07]  /*2900*/  MOV R0, UR30 ;  /* 0x0000001e00007c02 */ /* 0x000fce0008000f00 */
.L_x_1257:
[----:B------:R-:W-:-:S09]  /*2910*/  ULOP3.LUT UP0, UR10, UR16, 0x7, URZ, 0xc0, !UPT ;  /* 0x00000007100a7892 */ /* 0x000fd2000f80c0ff */
[----:B------:R-:W-:Y:S05]  /*2920*/  BRA.U !UP0, `(.L_x_1254) ;  /* 0x0000000508287547 */ /* 0x000fea000b800000 */
[----:B------:R-:W-:Y:S02]  /*2930*/  UIADD3 UR10, UPT, UPT, UR10, -0x1, URZ ;  /* 0xffffffff0a0a7890 */ /* 0x000fe4000fffe0ff */
[----:B------:R-:W-:Y:S02]  /*2940*/  ULOP3.LUT UP1, UR11, UR16, 0x3, URZ, 0xc0, !UPT ;  /* 0x00000003100b7892 */ /* 0x000fe4000f82c0ff */
[----:B------:R-:W-:-:S09]  /*2950*/  UISETP.GE.U32.AND UP0, UPT, UR10, 0x3, UPT ;  /* 0x000000030a00788c */ /* 0x000fd2000bf06070 */
[----:B------:R-:W-:Y:S05]  /*2960*/  BRA.U !UP0, `(.L_x_1259) ;  /* 0x00000001088c7547 */ /* 0x000fea000b800000 */
[C---:B-1--4-:R-:W-:Y:S01]  /*2970*/  IADD3 R14, PT, PT, R0.reuse, 0x1, RZ ;  /* 0x00000001000e7810 */ /* 0x052fe20007ffe0ff */
[----:B------:R-:W-:Y:S01]  /*2980*/  HFMA2 R21, -RZ, RZ, 0, 4.76837158203125e-07 ;  /* 0x00000008ff157431 */ /* 0x000fe200000001ff */
[C---:B------:R-:W-:Y:S02]  /*2990*/  ISETP.EQ.OR P0, PT, R0.reuse, UR13, P1 ;  /* 0x0000000d00007c0c */ /* 0x040fe40008f02670 */
[----:B------:R-:W-:Y:S02]  /*29a0*/  IADD3 R18, PT, PT, R0, 0x2, RZ ;  /* 0x0000000200127810 */ /* 0x000fe40007ffe0ff */
[----:B------:R-:W-:Y:S02]  /*29b0*/  ISETP.EQ.OR P3, PT, R14, UR13, P1 ;  /* 0x0000000d0e007c0c */ /* 0x000fe40008f62670 */
[----:B------:R-:W-:Y:S02]  /*29c0*/  IADD3 R16, PT, PT, R0, 0x3, RZ ;  /* 0x0000000300107810 */ /* 0x000fe40007ffe0ff */
[----:B------:R-:W-:-:S02]  /*29d0*/  ISETP.EQ.OR P4, PT, R18, UR13, P1 ;  /* 0x0000000d12007c0c */ /* 0x000fc40008f82670 */
[----:B------:R-:W-:Y:S02]  /*29e0*/  MOV R13, UR18 ;  /* 0x00000012000d7c02 */ /* 0x000fe40008000f00 */
[----:B------:R-:W-:Y:S02]  /*29f0*/  ISETP.EQ.OR P5, PT, R16, UR13, P1 ;  /* 0x0000000d10007c0c */ /* 0x000fe40008fa2670 */
[----:B------:R-:W-:Y:S01]  /*2a00*/  MOV R17, UR18 ;  /* 0x0000001200117c02 */ /* 0x000fe20008000f00 */
[----:B---3--:R-:W-:Y:S01]  /*2a10*/  @!P0 IMAD R12, R0, R13, UR5 ;  /* 0x00000005000c8e24 */ /* 0x008fe2000f8e020d */
[----:B------:R-:W-:Y:S02]  /*2a20*/  MOV R15, 0x8 ;  /* 0x00000008000f7802 */ /* 0x000fe40000000f00 */
[----:B------:R-:W-:Y:S01]  /*2a30*/  MOV R19, UR18 ;  /* 0x0000001200137c02 */ /* 0x000fe20008000f00 */
[----:B------:R-:W-:Y:S02]  /*2a40*/  @!P3 IMAD R14, R14, R17, UR5 ;  /* 0x000000050e0ebe24 */ /* 0x000fe4000f8e0211 */
[----:B------:R-:W-:-:S04]  /*2a50*/  @!P0 IMAD.WIDE.U32 R12, R12, R15, UR8 ;  /* 0x000000080c0c8e25 */ /* 0x000fc8000f8e000f */
[----:B------:R-:W-:Y:S01]  /*2a60*/  @!P4 IMAD R18, R18, R19, UR5 ;  /* 0x000000051212ce24 */ /* 0x000fe2000f8e0213 */
[----:B------:R-:W-:Y:S01]  /*2a70*/  MOV R19, 0x8 ;  /* 0x0000000800137802 */ /* 0x000fe20000000f00 */
[----:B------:R-:W-:Y:S01]  /*2a80*/  @!P3 IMAD.WIDE.U32 R14, R14, R21, UR8 ;  /* 0x000000080e0ebe25 */ /* 0x000fe2000f8e0015 */
[----:B------:R-:W0:Y:S03]  /*2a90*/  @!P0 LDG.E.64 R12, desc[UR14][R12.64] ;  /* 0x0000000e0c0c8981 */ /* 0x000e26000c1e1b00 */
[----:B------:R-:W-:Y:S02]  /*2aa0*/  @!P5 IMAD R17, R16, R17, UR5 ;  /* 0x000000051011de24 */ /* 0x000fe4000f8e0211 */
[----:B------:R-:W-:Y:S02]  /*2ab0*/  HFMA2 R16, -RZ, RZ, 0, 4.76837158203125e-07 ;  /* 0x00000008ff107431 */ /* 0x000fe400000001ff */
[----:B------:R-:W-:Y:S01]  /*2ac0*/  @!P4 IMAD.WIDE.U32 R18, R18, R19, UR8 ;  /* 0x000000081212ce25 */ /* 0x000fe2000f8e0013 */
[----:B------:R-:W3:Y:S03]  /*2ad0*/  @!P3 LDG.E.64 R14, desc[UR14][R14.64] ;  /* 0x0000000e0e0eb981 */ /* 0x000ee6000c1e1b00 */
[----:B------:R-:W-:-:S02]  /*2ae0*/  @!P5 IMAD.WIDE.U32 R16, R17, R16, UR8 ;  /* 0x000000081110de25 */ /* 0x000fc4000f8e0010 */
[----:B------:R-:W4:Y:S04]  /*2af0*/  @!P4 LDG.E.64 R18, desc[UR14][R18.64] ;  /* 0x0000000e1212c981 */ /* 0x000f28000c1e1b00 */
[----:B------:R-:W5:Y:S01]  /*2b00*/  @!P5 LDG.E.64 R16, desc[UR14][R16.64] ;  /* 0x0000000e1010d981 */ /* 0x000f62000c1e1b00 */
[----:B------:R-:W-:Y:S01]  /*2b10*/  IADD3 R0, PT, PT, R0, 0x4, RZ ;  /* 0x0000000400007810 */ /* 0x000fe20007ffe0ff */
[----:B0-----:R-:W-:Y:S01]  /*2b20*/  @!P0 FADD.FTZ R26, R26, R12 ;  /* 0x0000000c1a1a8221 */ /* 0x001fe20000010000 */
[----:B------:R-:W-:-:S03]  /*2b30*/  @!P0 FADD.FTZ R27, R27, R13 ;  /* 0x0000000d1b1b8221 */ /* 0x000fc60000010000 */
[----:B---3--:R-:W-:Y:S01]  /*2b40*/  @!P3 FADD.FTZ R26, R26, R14 ;  /* 0x0000000e1a1ab221 */ /* 0x008fe20000010000 */
[----:B------:R-:W-:-:S03]  /*2b50*/  @!P3 FADD.FTZ R27, R27, R15 ;  /* 0x0000000f1b1bb221 */ /* 0x000fc60000010000 */
[----:B----4-:R-:W-:Y:S01]  /*2b60*/  @!P4 FADD.FTZ R26, R26, R18 ;  /* 0x000000121a1ac221 */ /* 0x010fe20000010000 */
[----:B------:R-:W-:-:S03]  /*2b70*/  @!P4 FADD.FTZ R27, R27, R19 ;  /* 0x000000131b1bc221 */ /* 0x000fc60000010000 */
[----:B-----5:R-:W-:Y:S01]  /*2b80*/  @!P5 FADD.FTZ R26, R26, R16 ;  /* 0x000000101a1ad221 */ /* 0x020fe20000010000 */
[----:B------:R-:W-:-:S07]  /*2b90*/  @!P5 FADD.FTZ R27, R27, R17 ;  /* 0x000000111b1bd221 */ /* 0x000fce0000010000 */
.L_x_1259:
[----:B------:R-:W-:Y:S05]  /*2ba0*/  BRA.U !UP1, `(.L_x_1254) ;  /* 0x0000000109887547 */ /* 0x000fea000b800000 */
[----:B------:R-:W-:Y:S02]  /*2bb0*/  UISETP.NE.AND UP0, UPT, UR11, 0x1, UPT ;  /* 0x000000010b00788c */ /* 0x000fe4000bf05270 */
[----:B------:R-:W-:-:S06]  /*2bc0*/  ULOP3.LUT UR10, UR16, 0x1, URZ, 0xc0, !UPT ;  /* 0x00000001100a7892 */ /* 0x000fcc000f8ec0ff */
[----:B------:R-:W-:Y:S01]  /*2bd0*/  MOV R16, UR10 ;  /* 0x0000000a00107c02 */ /* 0x000fe20008000f00 */
[----:B------:R-:W-:Y:S06]  /*2be0*/  BRA.U !UP0, `(.L_x_1260) ;  /* 0x0000000108487547 */ /* 0x000fec000b800000 */
[C---:B-1--4-:R-:W-:Y:S02]  /*2bf0*/  IADD3 R14, PT, PT, R0.reuse, 0x1, RZ ;  /* 0x00000001000e7810 */ /* 0x052fe40007ffe0ff */
[----:B------:R-:W-:Y:S02]  /*2c00*/  ISETP.EQ.OR P3, PT, R0, UR13, P1 ;  /* 0x0000000d00007c0c */ /* 0x000fe40008f62670 */
[----:B------:R-:W-:Y:S02]  /*2c10*/  ISETP.EQ.OR P0, PT, R14, UR13, P1 ;  /* 0x0000000d0e007c0c */ /* 0x000fe40008f02670 */
[----:B------:R-:W-:Y:S02]  /*2c20*/  MOV R13, UR18 ;  /* 0x00000012000d7c02 */ /* 0x000fe40008000f00 */
[----:B------:R-:W-:Y:S02]  /*2c30*/  MOV R17, UR18 ;  /* 0x0000001200117c02 */ /* 0x000fe40008000f00 */
[----:B------:R-:W-:-:S05]  /*2c40*/  MOV R15, 0x8 ;  /* 0x00000008000f7802 */ /* 0x000fca0000000f00 */
[----:B---3--:R-:W-:Y:S02]  /*2c50*/  @!P3 IMAD R12, R0, R13, UR5 ;  /* 0x00000005000cbe24 */ /* 0x008fe4000f8e020d */
[----:B------:R-:W-:Y:S02]  /*2c60*/  @!P0 IMAD R14, R14, R17, UR5 ;  /* 0x000000050e0e8e24 */ /* 0x000fe4000f8e0211 */
[----:B------:R-:W-:Y:S02]  /*2c70*/  HFMA2 R17, -RZ, RZ, 0, 4.76837158203125e-07 ;  /* 0x00000008ff117431 */ /* 0x000fe400000001ff */
[----:B------:R-:W-:-:S04]  /*2c80*/  @!P3 IMAD.WIDE.U32 R12, R12, R15, UR8 ;  /* 0x000000080c0cbe25 */ /* 0x000fc8000f8e000f */
[----:B------:R-:W-:Y:S02]  /*2c90*/  @!P0 IMAD.WIDE.U32 R14, R14, R17, UR8 ;  /* 0x000000080e0e8e25 */ /* 0x000fe4000f8e0011 */
[----:B------:R-:W0:Y:S04]  /*2ca0*/  @!P3 LDG.E.64 R12, desc[UR14][R12.64] ;  /* 0x0000000e0c0cb981 */ /* 0x000e28000c1e1b00 */
[----:B------:R-:W3:Y:S01]  /*2cb0*/  @!P0 LDG.E.64 R14, desc[UR14][R14.64] ;  /* 0x0000000e0e0e8981 */ /* 0x000ee2000c1e1b00 */
[----:B------:R-:W-:Y:S01]  /*2cc0*/  IADD3 R0, PT, PT, R0, 0x2, RZ ;  /* 0x0000000200007810 */ /* 0x000fe20007ffe0ff */
[----:B0-----:R-:W-:Y:S01]  /*2cd0*/  @!P3 FADD.FTZ R26, R26, R12 ;  /* 0x0000000c1a1ab221 */ /* 0x001fe20000010000 */
[----:B------:R-:W-:-:S03]  /*2ce0*/  @!P3 FADD.FTZ R27, R27, R13 ;  /* 0x0000000d1b1bb221 */ /* 0x000fc60000010000 */
[----:B---3--:R-:W-:Y:S01]  /*2cf0*/  @!P0 FADD.FTZ R26, R26, R14 ;  /* 0x0000000e1a1a8221 */ /* 0x008fe20000010000 */
[----:B------:R-:W-:-:S07]  /*2d00*/  @!P0 FADD.FTZ R27, R27, R15 ;  /* 0x0000000f1b1b8221 */ /* 0x000fce0000010000 */
.L_x_1260:
[----:B------:R-:W-:Y:S01]  /*2d10*/  ISETP.EQ.OR P0, PT, R0, UR13, P1 ;  /* 0x0000000d00007c0c */ /* 0x000fe20008f02670 */
[----:B------:R-:W-:Y:S03]  /*2d20*/  BSSY.RECONVERGENT B0, `(.L_x_1254) ;  /* 0x000000a000007945 */ /* 0x000fe60003800200 */
[----:B------:R-:W-:-:S13]  /*2d30*/  ISETP.NE.U32.OR P0, PT, R16, 0x1, P0 ;  /* 0x000000011000780c */ /* 0x000fda0000705470 */
[----:B------:R-:W-:Y:S05]  /*2d40*/  @P0 BRA `(.L_x_1261) ;  /* 0x00000000001c0947 */ /* 0x000fea0003800000 */
[----:B-1--4-:R-:W-:Y:S02]  /*2d50*/  MOV R13, UR18 ;  /* 0x00000012000d7c02 */ /* 0x012fe40008000f00 */
[----:B------:R-:W-:-:S03]  /*2d60*/  MOV R15, 0x8 ;  /* 0x00000008000f7802 */ /* 0x000fc60000000f00 */
[----:B---3--:R-:W-:-:S04]  /*2d70*/  IMAD R12, R0, R13, UR5 ;  /* 0x00000005000c7e24 */ /* 0x008fc8000f8e020d */
[----:B------:R-:W-:-:S06]  /*2d80*/  IMAD.WIDE.U32 R12, R12, R15, UR8 ;  /* 0x000000080c0c7e25 */ /* 0x000fcc000f8e000f */
[----:B------:R-:W0:Y:S02]  /*2d90*/  LDG.E.64 R12, desc[UR14][R12.64] ;  /* 0x0000000e0c0c7981 */ /* 0x000e24000c1e1b00 */
[----:B0-----:R-:W-:Y:S01]  /*2da0*/  FADD.FTZ R26, R26, R12 ;  /* 0x0000000c1a1a7221 */ /* 0x001fe20000010000 */
[----:B------:R-:W-:-:S07]  /*2db0*/  FADD.FTZ R27, R27, R13 ;  /* 0x0000000d1b1b7221 */ /* 0x000fce0000010000 */
.L_x_1261:
[----:B------:R-:W-:Y:S05]  /*2dc0*/  BSYNC.RECONVERGENT B0 ;  /* 0x0000000000007941 */ /* 0x000fea0003800200 */
.L_x_1254:
[----:B------:R-:W5:Y:S01]  /*2dd0*/  S2UR UR9, SR_CgaCtaId ;  /* 0x00000000000979c3 */ /* 0x000f620000008800 */
[----:B------:R-:W-:Y:S01]  /*2de0*/  UMOV UR8, 0x400 ;  /* 0x0000040000087882 */ /* 0x000fe20000000000 */
[----:B------:R-:W0:Y:S01]  /*2df0*/  LDCU.64 UR10, c[0x0][0x400] ;  /* 0x00008000ff0a77ac */ /* 0x000e220008000a00 */
[----:B------:R-:W-:Y:S01]  /*2e00*/  FADD.FTZ R24, R24, -UR31 ;  /* 0x8000001f18187e21 */ /* 0x000fe20008010000 */
[----:B------:R-:W-:Y:S01]  /*2e10*/  FADD.FTZ R25, R25, -UR31 ;  /* 0x8000001f19197e21 */ /* 0x000fe20008010000 */
[----:B-1--4-:R-:W-:Y:S01]  /*2e20*/  FADD.FTZ R17, R4, -UR31 ;  /* 0x8000001f04117e21 */ /* 0x012fe20008010000 */
[----:B------:R-:W-:Y:S01]  /*2e30*/  FADD.FTZ R5, R5, -UR31 ;  /* 0x8000001f05057e21 */ /* 0x000fe20008010000 */
[----:B------:R-:W-:Y:S01]  /*2e40*/  FMUL.FTZ R19, R24, UR19 ;  /* 0x0000001318137c20 */ /* 0x000fe20008410000 */
[----:B------:R-:W3:Y:S01]  /*2e50*/  LDC R13, c[0x0][0x41c] ;  /* 0x00010700ff0d7b82 */ /* 0x000ee20000000800 */
[----:B------:R-:W-:Y:S01]  /*2e60*/  FMUL.FTZ R22, R25, UR19 ;  /* 0x0000001319167c20 */ /* 0x000fe20008410000 */
[----:B------:R-:W-:Y:S01]  /*2e70*/  FMUL.FTZ R17, R17, UR19 ;  /* 0x0000001311117c20 */ /* 0x000fe20008410000 */
[----:B-----5:R-:W-:Y:S01]  /*2e80*/  ULEA UR8, UR9, UR8, 0x18 ;  /* 0x0000000809087291 */ /* 0x020fe2000f8ec0ff */
[----:B---3--:R-:W-:-:S08]  /*2e90*/  IMAD R12, R13, UR13, R32 ;  /* 0x0000000d0d0c7c24 */ /* 0x008fd0000f8e0220 */
[----:B------:R-:W-:Y:S01]  /*2ea0*/  @!P1 STS.64 [UR8+0xc8], R26 ;  /* 0x0000c81aff009988 */ /* 0x000fe20008000a08 */
[----:B------:R-:W-:Y:S01]  /*2eb0*/  BAR.SYNC.DEFER_BLOCKING 0x0 ;  /* 0x0000000000007b1d */ /* 0x000fe20000010000 */
[C---:B0-----:R-:W-:Y:S02]  /*2ec0*/  ISETP.GE.U32.AND P0, PT, R12.reuse, UR10, PT ;  /* 0x0000000a0c007c0c */ /* 0x041fe4000bf06070 */
[----:B------:R-:W-:Y:S02]  /*2ed0*/  SHF.R.S32.HI R4, RZ, 0x1f, R12 ;  /* 0x0000001fff047819 */ /* 0x000fe4000001140c */
[----:B------:R-:W-:Y:S02]  /*2ee0*/  IADD3 R0, PT, PT, R12, 0x20, RZ ;  /* 0x000000200c007810 */ /* 0x000fe40007ffe0ff */
[----:B------:R-:W-:Y:S02]  /*2ef0*/  ISETP.GE.AND.EX P0, PT, R4, UR11, PT, P0 ;  /* 0x0000000b04007c0c */ /* 0x000fe4000bf06300 */
[----:B------:R-:W-:Y:S01]  /*2f00*/  ISETP.GE.U32.AND P1, PT, R0, UR10, PT ;  /* 0x0000000a00007c0c */ /* 0x000fe2000bf26070 */
[----:B------:R-:W0:Y:S01]  /*2f10*/  LDS.64 R14, [UR8+0xc8] ;  /* 0x0000c808ff0e7984 */ /* 0x000e220008000a00 */
[----:B------:R-:W0:Y:S02]  /*2f20*/  LDCU UR8, c[0x0][0x42c] ;  /* 0x00008580ff0877ac */ /* 0x000e240008000800 */
[----:B0-----:R-:W-:Y:S01]  /*2f30*/  FMUL.FTZ R16, R14, UR8 ;  /* 0x000000080e107c20 */ /* 0x001fe20008410000 */
[----:B------:R-:W-:Y:S01]  /*2f40*/  FMUL.FTZ R13, R15, UR8 ;  /* 0x000000080f0d7c20 */ /* 0x000fe20008410000 */
[----:B------:R-:W-:-:S03]  /*2f50*/  FMUL.FTZ R14, R5, UR19 ;  /* 0x00000013050e7c20 */ /* 0x000fc60008410000 */
[C-C-:B------:R-:W-:Y:S01]  /*2f60*/  FFMA.FTZ R5, R16.reuse, R19, R13.reuse ;  /* 0x0000001310057223 */ /* 0x140fe2000001000d */
[C-C-:B------:R-:W-:Y:S01]  /*2f70*/  FFMA.FTZ R18, R16.reuse, R22, R13.reuse ;  /* 0x0000001610127223 */ /* 0x140fe2000001000d */
[C-C-:B------:R-:W-:Y:S01]  /*2f80*/  FFMA.FTZ R15, R16.reuse, R17, R13.reuse ;  /* 0x00000011100f7223 */ /* 0x140fe2000001000d */
[----:B------:R-:W-:Y:S01]  /*2f90*/  FFMA.FTZ R16, R16, R14, R13 ;  /* 0x0000000e10107223 */ /* 0x000fe2000001000d */
[----:B------:R-:W-:Y:S06]  /*2fa0*/  @!P2 BRA `(.L_x_1262) ;  /* 0x000000000048a947 */ /* 0x000fec0003800000 */
[----:B------:R-:W-:Y:S01]  /*2fb0*/  FFMA.FTZ R19, R10, R19, R8 ;  /* 0x000000130a137223 */ /* 0x000fe20000010008 */
[----:B------:R-:W-:-:S03]  /*2fc0*/  FFMA.FTZ R13, R11, R22, R9 ;  /* 0x000000160b0d7223 */ /* 0x000fc60000010009 */
[----:B--2---:R-:W-:Y:S01]  /*2fd0*/  FMUL.FTZ R20, R19, -1.4426950216293334961 ;  /* 0xbfb8aa3b13147820 */ /* 0x004fe20000410000 */
        /* <DEDUP_REMOVED lines=15> */
.L_x_1262:
[----:B------:R-:W-:Y:S01]  /*30d0*/  BSSY.RECONVERGENT B0, `(.L_x_1263) ;  /* 0x0000012000007945 */ /* 0x000fe20003800200 */
[----:B------:R-:W-:Y:S01]  /*30e0*/  FFMA.FTZ R5, R10, R2, -R5 ;  /* 0x000000020a057223 */ /* 0x000fe20000010805 */
[----:B------:R-:W-:Y:S01]  /*30f0*/  SHF.R.S32.HI R19, RZ, 0x1f, R0 ;  /* 0x0000001fff137819 */ /* 0x000fe20000011400 */
        /* <DEDUP_REMOVED lines=9> */
[----:B------:R-:W-:Y:S01]  /*3190*/  IMAD R21, R12, UR21, R21 ;  /* 0x000000150c157c24 */ /* 0x000fe2000f8e0215 */
[----:B-1----:R-:W-:Y:S01]  /*31a0*/  LEA R4, P0, R2, UR8, 0x2 ;  /* 0x0000000802047c11 */ /* 0x002fe2000f8010ff */
[----:B------:R-:W-:-:S03]  /*31b0*/  FMUL.FTZ R12, R5, UR19 ;  /* 0x00000013050c7c20 */ /* 0x000fc60008410000 */
[----:B------:R-:W-:-:S04]  /*31c0*/  IADD3 R21, PT, PT, R3, R21, RZ ;  /* 0x0000001503157210 */ /* 0x000fc80007ffe0ff */
[----:B------:R-:W-:-:S05]  /*31d0*/  LEA.HI.X R5, R2, UR9, R21, 0x2, P0 ;  /* 0x0000000902057c11 */ /* 0x000fca00080f1415 */
[----:B------:R0:W-:Y:S02]  /*31e0*/  STG.E.64 desc[UR14][R4.64], R12 ;  /* 0x0000000c04007986 */ /* 0x0001e4000c101b0e */
.L_x_1264:
[----:B------:R-:W-:Y:S05]  /*31f0*/  BSYNC.RECONVERGENT B0 ;  /* 0x0000000000007941 */ /* 0x000fea0003800200 */
.L_x_1263:
[----:B------:R-:W-:Y:S05]  /*3200*/  @!P2 BRA `(.L_x_1265) ;  /* 0x000000000048a947 */ /* 0x000fea0003800000 */
        /* <DEDUP_REMOVED lines=18> */
.L_x_1265:
[----:B------:R-:W-:Y:S01]  /*3330*/  ISETP.GE.AND.EX P1, PT, R19, UR11, PT, P1 ;  /* 0x0000000b13007c0c */ /* 0x000fe2000bf26310 */
[----:B------:R-:W-:Y:S01]  /*3340*/  FFMA.FTZ R15, R10, R6, -R15 ;  /* 0x000000060a0f7223 */ /* 0x000fe2000001080f */
[----:B------:R-:W-:Y:S01]  /*3350*/  FFMA.FTZ R16, R11, R7, -R16 ;  /* 0x000000070b107223 */ /* 0x000fe20000010810 */
[----:B------:R-:W-:Y:S02]  /*3360*/  BSSY.RECONVERGENT B0, `(.L_x_1266) ;  /* 0x000000e000007945 */ /* 0x000fe40003800200 */
[----:B0-----:R-:W-:Y:S01]  /*3370*/  FMUL.FTZ R4, R15, UR19 ;  /* 0x000000130f047c20 */ /* 0x001fe20008410000 */
[----:B------:R-:W-:-:S07]  /*3380*/  FMUL.FTZ R5, R16, UR19 ;  /* 0x0000001310057c20 */ /* 0x000fce0008410000 */
        /* <DEDUP_REMOVED lines=9> */
[----:B------:R-:W-:-:S05]  /*3420*/  LEA.HI.X R3, R34, UR11, R19, 0x2, P0 ;  /* 0x0000000b22037c11 */ /* 0x000fca00080f1413 */
[----:B------:R0:W-:Y:S02]  /*3430*/  STG.E.64 desc[UR14][R2.64], R4 ;  /* 0x0000000402007986 */ /* 0x0001e4000c101b0e */
.L_x_1267:
[----:B------:R-:W-:Y:S05]  /*3440*/  BSYNC.RECONVERGENT B0 ;  /* 0x0000000000007941 */ /* 0x000fea0003800200 */
.L_x_1266:
[----:B------:R-:W-:Y:S02]  /*3450*/  UIADD3 UR6, UPT, UPT, UR18, UR6, URZ ;  /* 0x0000000612067290 */ /* 0x000fe4000fffe0ff */
[----:B------:R-:W-:Y:S02]  /*3460*/  UIADD3 UR4, UPT, UPT, UR4, 0x1, URZ ;  /* 0x0000000104047890 */ /* 0x000fe4000fffe0ff */
[----:B------:R-:W-:-:S09]  /*3470*/  UISETP.GE.AND UP0, UPT, UR6, UR7, UPT ;  /* 0x000000070600728c */ /* 0x000fd2000bf06270 */
[----:B------:R-:W-:Y:S05]  /*3480*/  BRA.U !UP0, `(.L_x_1268) ;  /* 0xffffffcd08447547 */ /* 0x000fea000b83ffff */
.L_x_1243:
[----:B0-----:R-:W0:Y:S01]  /*3490*/  LDC R4, c[0x0][0x370] ;  /* 0x0000dc00ff047b82 */ /* 0x001e220000000800 */
[----:B------:R-:W-:Y:S01]  /*34a0*/  ISETP.NE.AND P2, PT, R31, RZ, PT ;  /* 0x000000ff1f00720c */ /* 0x000fe20003f45270 */
[----:B------:R-:W-:Y:S06]  /*34b0*/  BSSY.RECONVERGENT B0, `(.L_x_1269) ;  /* 0x0000011000007945 */ /* 0x000fec0003800200 */
[----:B------:R-:W1:Y:S08]  /*34c0*/  LDC R7, c[0x0][0x374] ;  /* 0x0000dd00ff077b82 */ /* 0x000e700000000800 */
[----:B------:R-:W3:Y:S01]  /*34d0*/  LDC.64 R2, c[0x0][0x3c8] ;  /* 0x0000f200ff027b82 */ /* 0x000ee20000000a00 */
[----:B0-----:R-:W-:-:S02]  /*34e0*/  IADD3 R5, PT, PT, R4, -0x1, RZ ;  /* 0xffffffff04057810 */ /* 0x001fc40007ffe0ff */
[----:B------:R-:W-:Y:S02]  /*34f0*/  ISETP.NE.AND P1, PT, R4, 0x1, PT ;  /* 0x000000010400780c */ /* 0x000fe40003f25270 */
[----:B-1----:R-:W-:-:S04]  /*3500*/  IADD3 R0, PT, PT, R7, -0x1, RZ ;  /* 0xffffffff07007810 */ /* 0x002fc80007ffe0ff */
[----:B------:R-:W-:Y:S02]  /*3510*/  ISETP.NE.AND P0, PT, R0, UR5, PT ;  /* 0x0000000500007c0c */ /* 0x000fe4000bf05270 */
        /* <DEDUP_REMOVED lines=10> */
.L_x_1270:
[----:B------:R-:W-:Y:S05]  /*35c0*/  BSYNC.RECONVERGENT B0 ;  /* 0x0000000000007941 */ /* 0x000fea0003800200 */
.L_x_1269:
[----:B------:R-:W-:Y:S05]  /*35d0*/  @P0 EXIT ;  /* 0x000000000000094d */ /* 0x000fea0003800000 */
[----:B------:R-:W-:Y:S05]  /*35e0*/  @P2 BRA `(.L_x_1271) ;  /* 0x0000000000202947 */ /* 0x000fea0003800000 */
[----:B------:R-:W-:-:S05]  /*35f0*/  IMAD R0, R4, R7, RZ ;  /* 0x0000000704007224 */ /* 0x000fca00078e02ff */
[----:B------:R-:W-:-:S13]  /*3600*/  ISETP.NE.AND P0, PT, R0, -0x1, PT ;  /* 0xffffffff0000780c */ /* 0x000fda0003f05270 */
[----:B------:R-:W-:Y:S05]  /*3610*/  @!P0 BRA `(.L_x_1271) ;  /* 0x0000000000148947 */ /* 0x000fea0003800000 */
.L_x_1272:
[----:B0-----:R-:W3:Y:S04]  /*3620*/  LDG.E.STRONG.GPU R5, desc[UR14][R2.64] ;  /* 0x0000000e02057981 */ /* 0x001ee8000c1ef900 */
[----:B---3--:R-:W-:Y:S01]  /*3630*/  CCTL.IVALL ;  /* 0x00000000ff00798f */ /* 0x008fe20002000000 */
[----:B------:R-:W-:Y:S05]  /*3640*/  YIELD ;  /* 0x0000000000007946 */ /* 0x000fea0003800000 */
[----:B------:R-:W-:-:S13]  /*3650*/  ISETP.NE.AND P0, PT, R5, R0, PT ;  /* 0x000000000500720c */ /* 0x000fda0003f05270 */
[----:B------:R-:W-:Y:S05]  /*3660*/  @P0 BRA `(.L_x_1272) ;  /* 0xfffffffc00ec0947 */ /* 0x000fea000383ffff */
.L_x_1271:
        /* <DEDUP_REMOVED lines=10> */
[----:B0-----:R-:W-:Y:S01]  /*3710*/  IADD3 R3, P1, PT, R31, 0x2a0, RZ ;  /* 0x000002a01f037810 */ /* 0x001fe20007f3e0ff */
        /* <DEDUP_REMOVED lines=43> */
[----:B------:R-:W-:Y:S01]  /*39d0*/  MOV R3, R28 ;  /* 0x0000001c00037202 */ /* 0x000fe20000000f00 */
[----:B------:R-:W3:Y:S01]  /*39e0*/  LDCU.64 UR8, c[0x0][0x388] ;  /* 0x00007100ff0877ac */ /* 0x000ee20008000a00 */
[C---:B------:R-:W-:Y:S02]  /*39f0*/  SHF.L.U32 R19, R31.reuse, 0x3, RZ ;  /* 0x000000031f137819 */ /* 0x040fe400000006ff */
[----:B------:R-:W-:Y:S01]  /*3a00*/  SHF.L.U64.HI R30, R31, 0x3, R28 ;  /* 0x000000031f1e7819 */ /* 0x000fe2000001021c */
[----:B------:R-:W-:Y:S01]  /*3a10*/  IMAD.WIDE.U32 R2, R5, 0x2a0, R2 ;  /* 0x000002a005027825 */ /* 0x000fe200078e0002 */
[----:B------:R-:W-:-:S02]  /*3a20*/  SHF.L.U64.HI R22, R0, 0x2, R25 ;  /* 0x0000000200167819 */ /* 0x000fc40000010219 */
[----:B--2---:R-:W-:Y:S02]  /*3a30*/  SHF.L.U64.HI R20, R24, 0x2, R37 ;  /* 0x0000000218147819 */ /* 0x004fe40000010225 */
[----:B0-----:R-:W-:Y:S01]  /*3a40*/  LEA R14, P1, R31, UR4, 0x2 ;  /* 0x000000041f0e7c11 */ /* 0x001fe2000f8210ff */
[----:B------:R-:W-:Y:S01]  /*3a50*/  UMOV UR4, URZ ;  /* 0x000000ff00047c82 */ /* 0x000fe20008000000 */
[----:B-1----:R-:W-:Y:S02]  /*3a60*/  IADD3 R16, P2, PT, R19, UR6, RZ ;  /* 0x0000000613107c10 */ /* 0x002fe4000ff5e0ff */
[----:B------:R-:W-:Y:S02]  /*3a70*/  LEA.HI.X R15, R31, UR5, R28, 0x2, P1 ;  /* 0x000000051f0f7c11 */ /* 0x000fe400088f141c */
[----:B------:R-:W-:Y:S02]  /*3a80*/  IADD3 R28, PT, PT, R3, UR4, RZ ;  /* 0x00000004031c7c10 */ /* 0x000fe4000fffe0ff */
[----:B------:R-:W-:Y:S01]  /*3a90*/  MOV R31, R2 ;  /* 0x00000002001f7202 */ /* 0x000fe20000000f00 */
[----:B------:R-:W-:Y:S01]  /*3aa0*/  IMAD.WIDE.U32 R2, R26, 0x4, RZ ;  /* 0x000000041a027825 */ /* 0x000fe200078e00ff */
[----:B------:R-:W-:-:S02]  /*3ab0*/  IADD3.X R17, PT, PT, R30, UR7, RZ, P2, !PT ;  /* 0x000000071e117c10 */ /* 0x000fc400097fe4ff */
[----:B------:R-:W-:Y:S02]  /*3ac0*/  IADD3 R18, P2, PT, RZ, -R5, RZ ;  /* 0x80000005ff127210 */ /* 0x000fe40007f5e0ff */
[----:B---3--:R-:W-:Y:S02]  /*3ad0*/  IADD3 R19, P1, PT, R19, UR8, RZ ;  /* 0x0000000813137c10 */ /* 0x008fe4000ff3e0ff */
[----:B------:R-:W-:Y:S02]  /*3ae0*/  SHF.L.U32 R5, R27, 0x2, RZ ;  /* 0x000000021b057819 */ /* 0x000fe400000006ff */
[----:B------:R-:W-:Y:S02]  /*3af0*/  IADD3.X R30, PT, PT, R30, UR9, RZ, P1, !PT ;  /* 0x000000091e1e7c10 */ /* 0x000fe40008ffe4ff */
[----:B------:R-:W-:Y:S02]  /*3b00*/  IADD3 R32, PT, PT, R3, R5, RZ ;  /* 0x0000000503207210 */ /* 0x000fe40007ffe0ff */
[----:B------:R-:W-:-:S07]  /*3b10*/  IADD3.X R21, PT, PT, RZ, -0x1, RZ, P2, !PT ;  /* 0xffffffffff157810 */ /* 0x000fce00017fe4ff */
.L_x_1275:
[----:B0-----:R-:W-:Y:S01]  /*3b20*/  LEA R8, P1, R0, R14, 0x2 ;  /* 0x0000000e00087211 */ /* 0x001fe200078210ff */
[----:B------:R-:W2:Y:S01]  /*3b30*/  LDG.E R4, desc[UR14][R14.64] ;  /* 0x0000000e0e047981 */ /* 0x000ea2000c1e1900 */
[----:B------:R-:W-:Y:S02]  /*3b40*/  IADD3 R10, P2, PT, R14, R2, RZ ;  /* 0x000000020e0a7210 */ /* 0x000fe40007f5e0ff */
[----:B------:R-:W-:Y:S02]  /*3b50*/  LEA R6, P3, R24, R14, 0x2 ;  /* 0x0000000e18067211 */ /* 0x000fe400078610ff */
[C---:B------:R-:W-:Y:S02]  /*3b60*/  IADD3.X R9, PT, PT, R15.reuse, R22, RZ, P1, !PT ;  /* 0x000000160f097210 */ /* 0x040fe40000ffe4ff */
[C---:B------:R-:W-:Y:S02]  /*3b70*/  IADD3.X R11, PT, PT, R15.reuse, R32, RZ, P2, !PT ;  /* 0x000000200f0b7210 */ /* 0x040fe400017fe4ff */
[----:B------:R-:W-:Y:S01]  /*3b80*/  IADD3.X R7, PT, PT, R15, R20, RZ, P3, !PT ;  /* 0x000000140f077210 */ /* 0x000fe20001ffe4ff */
[----:B------:R0:W2:Y:S04]  /*3b90*/  LDG.E R5, desc[UR14][R8.64] ;  /* 0x0000000e08057981 */ /* 0x0000a8000c1e1900 */
[----:B------:R-:W3:Y:S04]  /*3ba0*/  LDG.E R12, desc[UR14][R10.64] ;  /* 0x0000000e0a0c7981 */ /* 0x000ee8000c1e1900 */
[----:B------:R1:W3:Y:S01]  /*3bb0*/  LDG.E R13, desc[UR14][R6.64] ;  /* 0x0000000e060d7981 */ /* 0x0002e2000c1e1900 */
[----:B------:R-:W-:-:S02]  /*3bc0*/  IADD3 R18, P1, PT, R18, 0x1, RZ ;  /* 0x0000000112127810 */ /* 0x000fc40007f3e0ff */
[----:B0-----:R-:W-:Y:S02]  /*3bd0*/  MOV R8, R16 ;  /* 0x0000001000087202 */ /* 0x001fe40000000f00 */
[----:B------:R-:W-:Y:S02]  /*3be0*/  MOV R9, R17 ;  /* 0x0000001100097202 */ /* 0x000fe40000000f00 */
        /* <DEDUP_REMOVED lines=14> */
.L_x_1274:
[----:B------:R-:W-:Y:S05]  /*3cd0*/  BSYNC.RECONVERGENT B0 ;  /* 0x0000000000007941 */ /* 0x000fea0003800200 */
.L_x_1273:
[----:B------:R-:W-:Y:S05]  /*3ce0*/  @!P0 EXIT ;  /* 0x000000000000894d */ /* 0x000fea0003800000 */
[----:B------:R-:W-:Y:S01]  /*3cf0*/  SHF.L.U64.HI R37, R24, 0x2, R37 ;  /* 0x0000000218257819 */ /* 0x000fe20000010225 */
[----:B------:R-:W1:Y:S01]  /*3d00*/  LDCU.64 UR4, c[0x0][0x3d8] ;  /* 0x00007b00ff0477ac */ /* 0x000e620008000a00 */
[C---:B------:R-:W-:Y:S02]  /*3d10*/  SHF.L.U64.HI R27, R26.reuse, 0x2, R27 ;  /* 0x000000021a1b7819 */ /* 0x040fe4000001021b */
[----:B------:R-:W-:Y:S01]  /*3d20*/  SHF.L.U32 R35, R26, 0x2, RZ ;  /* 0x000000021a237819 */ /* 0x000fe200000006ff */
[----:B------:R-:W3:Y:S01]  /*3d30*/  LDCU.64 UR6, c[0x0][0x388] ;  /* 0x00007100ff0677ac */ /* 0x000ee20008000a00 */
[----:B------:R-:W-:Y:S02]  /*3d40*/  SHF.L.U32 R24, R24, 0x2, RZ ;  /* 0x0000000218187819 */ /* 0x000fe400000006ff */
[C---:B------:R-:W-:Y:S01]  /*3d50*/  SHF.L.U64.HI R29, R0.reuse, 0x2, R25 ;  /* 0x00000002001d7819 */ /* 0x040fe20000010219 */
[----:B------:R-:W4:Y:S01]  /*3d60*/  LDCU.64 UR8, c[0x0][0x390] ;  /* 0x00007200ff0877ac */ /* 0x000f220008000a00 */
[----:B------:R-:W-:-:S07]  /*3d70*/  SHF.L.U32 R33, R0, 0x2, RZ ;  /* 0x0000000200217819 */ /* 0x000fce00000006ff */
.L_x_1276:
[C---:B-1----:R-:W-:Y:S02]  /*3d80*/  SHF.L.U32 R10, R31.reuse, 0x2, RZ ;  /* 0x000000021f0a7819 */ /* 0x042fe400000006ff */
[----:B0-----:R-:W-:Y:S02]  /*3d90*/  SHF.L.U64.HI R12, R31, 0x2, R28 ;  /* 0x000000021f0c7819 */ /* 0x001fe4000001021c */
[----:B-1----:R-:W-:-:S04]  /*3da0*/  IADD3 R2, P0, PT, R10, UR4, RZ ;  /* 0x000000040a027c10 */ /* 0x002fc8000ff1e0ff */
[----:B------:R-:W-:Y:S02]  /*3db0*/  IADD3.X R3, PT, PT, R12, UR5, RZ, P0, !PT ;  /* 0x000000050c037c10 */ /* 0x000fe400087fe4ff */
[C---:B------:R-:W-:Y:S02]  /*3dc0*/  IADD3 R4, P0, PT, R2.reuse, R33, RZ ;  /* 0x0000002102047210 */ /* 0x040fe40007f1e0ff */
[C---:B------:R-:W-:Y:S01]  /*3dd0*/  IADD3 R8, P1, PT, R2.reuse, R24, RZ ;  /* 0x0000001802087210 */ /* 0x040fe20007f3e0ff */
[----:B------:R0:W5:Y:S01]  /*3de0*/  LDG.E R14, desc[UR14][R2.64] ;  /* 0x0000000e020e7981 */ /* 0x000162000c1e1900 */
[C---:B------:R-:W-:Y:S02]  /*3df0*/  IADD3.X R5, PT, PT, R3.reuse, R29, RZ, P0, !PT ;  /* 0x0000001d03057210 */ /* 0x040fe400007fe4ff */
[----:B------:R-:W-:Y:S02]  /*3e00*/  IADD3 R6, P0, PT, R2, R35, RZ ;  /* 0x0000002302067210 */ /* 0x000fe40007f1e0ff */
[C---:B------:R-:W-:Y:S01]  /*3e10*/  IADD3.X R9, PT, PT, R3.reuse, R37, RZ, P1, !PT ;  /* 0x0000002503097210 */ /* 0x040fe20000ffe4ff */
[----:B------:R1:W5:Y:S01]  /*3e20*/  LDG.E R15, desc[UR14][R4.64] ;  /* 0x0000000e040f7981 */ /* 0x000362000c1e1900 */
[----:B------:R-:W-:-:S03]  /*3e30*/  IADD3.X R7, PT, PT, R3, R27, RZ, P0, !PT ;  /* 0x0000001b03077210 */ /* 0x000fc600007fe4ff */
[----:B------:R-:W5:Y:S04]  /*3e40*/  LDG.E R19, desc[UR14][R8.64] ;  /* 0x0000000e08137981 */ /* 0x000f68000c1e1900 */
[----:B------:R1:W5:Y:S01]  /*3e50*/  LDG.E R18, desc[UR14][R6.64] ;  /* 0x0000000e06127981 */ /* 0x000362000c1e1900 */
[C---:B------:R-:W-:Y:S02]  /*3e60*/  SHF.L.U32 R26, R31.reuse, 0x3, RZ ;  /* 0x000000031f1a7819 */ /* 0x040fe400000006ff */
[----:B------:R-:W-:Y:S02]  /*3e70*/  SHF.L.U64.HI R28, R31, 0x3, R28 ;  /* 0x000000031f1c7819 */ /* 0x000fe4000001021c */
[----:B--2---:R-:W-:Y:S02]  /*3e80*/  LOP3.LUT R20, R26, 0xfffffff8, RZ, 0xc0, !PT ;  /* 0xfffffff81a147812 */ /* 0x004fe400078ec0ff */
        /* <DEDUP_REMOVED lines=9> */
[C---:B-1----:R-:W-:Y:S02]  /*3f20*/  IADD3 R4, P0, PT, R2.reuse, R33, RZ ;  /* 0x0000002102047210 */ /* 0x042fe40007f1e0ff */
[C---:B------:R-:W-:Y:S02]  /*3f30*/  IADD3 R6, P1, PT, R2.reuse, R35, RZ ;  /* 0x0000002302067210 */ /* 0x040fe40007f3e0ff */
[----:B------:R-:W-:Y:S02]  /*3f40*/  IADD3 R8, P2, PT, R2, R24, RZ ;  /* 0x0000001802087210 */ /* 0x000fe40007f5e0ff */
[----:B------:R-:W-:-:S02]  /*3f50*/  IADD3.X R5, PT, PT, R3, R29, RZ, P0, !PT ;  /* 0x0000001d03057210 */ /* 0x000fc400007fe4ff */
[C---:B------:R-:W-:Y:S02]  /*3f60*/  IADD3.X R7, PT, PT, R3.reuse, R27, RZ, P1, !PT ;  /* 0x0000001b03077210 */ /* 0x040fe40000ffe4ff */
[----:B------:R-:W-:Y:S01]  /*3f70*/  IADD3.X R9, PT, PT, R3, R37, RZ, P2, !PT ;  /* 0x0000002503097210 */ /* 0x000fe200017fe4ff */
[----:B-----5:R0:W-:Y:S04]  /*3f80*/  STG.E.64 desc[UR14][R16.64], R14 ;  /* 0x0000000e10007986 */ /* 0x0201e8000c101b0e */
[----:B------:R1:W-:Y:S04]  /*3f90*/  STG.E.64 desc[UR14][R20.64], R18 ;  /* 0x0000001214007986 */ /* 0x0003e8000c101b0e */
        /* <DEDUP_REMOVED lines=28> */
[----:B--2---:R-:W2:Y:S04]  /*4160*/  LDG.E R12, desc[UR14][R2.64+0x1f80] ;  /* 0x001f800e020c7981 */ /* 0x004ea8000c1e1900 */
        /* <DEDUP_REMOVED lines=14> */
[----:B------:R-:W-:Y:S01]  /*4250*/  HFMA2 R28, -RZ, RZ, 0, 0 ;  /* 0x00000000ff1c7431 */ /* 0x000fe200000001ff */
[----:B--2---:R1:W-:Y:S04]  /*4260*/  STG.E.64 desc[UR14][R16.64], R12 ;  /* 0x0000000c10007986 */ /* 0x0043e8000c101b0e */
[----:B---3--:R1:W-:Y:S07]  /*4270*/  STG.E.64 desc[UR14][R18.64], R14 ;  /* 0x0000000e12007986 */ /* 0x0083ee000c101b0e */
[----:B------:R-:W-:Y:S05]  /*4280*/  @P0 BRA `(.L_x_1276) ;  /* 0xfffffff800bc0947 */ /* 0x000fea000383ffff */
[----:B------:R-:W-:Y:S05]  /*4290*/  EXIT ;  /* 0x000000000000794d */ /* 0x000fea0003800000 */
.L_x_1277:
        /* <DEDUP_REMOVED lines=14> */
.L_x_3434:


//--------------------- .text._Z35group_norm_nhwc_bwd_one_pass_kernelI11Fp32IOFp32WLi128ELi42ELi672EEv26Group_norm_nhwc_bwd_params --------------------------
	.section	.text._Z35group_norm_nhwc_bwd_one_pass_kernelI11Fp32IOFp32WLi128ELi42ELi672EEv26Group_norm_nhwc_bwd_params,"ax",@progbits
	.align	128
        .global         _Z35group_norm_nhwc_bwd_one_pass_kernelI11Fp32IOFp32WLi128ELi42ELi672EEv26Group_norm_nhwc_bwd_params
        .type           _Z35group_norm_nhwc_bwd_one_pass_kernelI11Fp32IOFp32WLi128ELi42ELi672EEv26Group_norm_nhwc_bwd_params,@function
        .size           _Z35group_norm_nhwc_bwd_one_pass_kernelI11Fp32IOFp32WLi128ELi42ELi672EEv26Group_norm_nhwc_bwd_params,(.L_x_3435 - _Z35group_norm_nhwc_bwd_one_pass_kernelI11Fp32IOFp32WLi128ELi42ELi672EEv26Group_norm_nhwc_bwd_params)
        .other          _Z35group_norm_nhwc_bwd_one_pass_kernelI11Fp32IOFp32WLi128ELi42ELi672EEv26Group_norm_nhwc_bwd_params,@"STO_CUDA_ENTRY STV_DEFAULT"
_Z35group_norm_nhwc_bwd_one_pass_kernelI11Fp32IOFp32WLi128ELi42ELi672EEv26Group_norm_nhwc_bwd_params:
.text._Z35group_norm_nhwc_bwd_one_pass_kernelI11Fp32IOFp32WLi128ELi42ELi672EEv26Group_norm_nhwc_bwd_params:
        /* <DEDUP_REMOVED lines=10> */
[----:B------:R-:W0:Y:S01]  /*00a0*/  S2R R4, SR_LANEID ;  /* 0x0000000000047919 */ /* 0x000e220000000000 */
[----:B------:R-:W-:-:S03]  /*00b0*/  UMOV UR4, URZ ;  /* 0x000000ff00047c82 */ /* 0x000fc60008000000 */
        /* <DEDUP_REMOVED lines=9> */
.L_x_1309:
[----:B0-----:R-:W0:Y:S01]  /*0150*/  LDC R10, c[0x0][0x410] ;  /* 0x00010400ff0a7b82 */ /* 0x001e220000000800 */
[----:B-1----:R-:W1:Y:S01]  /*0160*/  LDCU.128 UR8, c[0x0][0x400] ;  /* 0x00008000ff0877ac */ /* 0x002e620008000c00 */
[----:B------:R-:W-:Y:S01]  /*0170*/  ISETP.LE.AND P1, PT, RZ, UR5, PT ;  /* 0x00000005ff007c0c */ /* 0x000fe2000bf23270 */
[----:B--2---:R-:W2:Y:S05]  /*0180*/  LDCU.64 UR6, c[0x0][0x3b8] ;  /* 0x00007700ff0677ac */ /* 0x004eaa0008000a00 */
[----:B---3--:R-:W3:Y:S08]  /*0190*/  S2UR UR12, SR_CTAID.X ;  /* 0x00000000000c79c3 */ /* 0x008ef00000002500 */
[----:B------:R-:W3:Y:S01]  /*01a0*/  LDC R11, c[0x0][0x41c] ;  /* 0x00010700ff0b7b82 */ /* 0x000ee20000000800 */
[----:B--2---:R-:W-:Y:S01]  /*01b0*/  UIMAD.WIDE UR6, UR5, 0x8, UR6 ;  /* 0x00000008050678a5 */ /* 0x004fe2000f8e0206 */
[----:B0-----:R-:W-:-:S04]  /*01c0*/  IABS R7, R10 ;  /* 0x0000000a00077213 */ /* 0x001fc80000000000 */
[----:B------:R-:W0:Y:S01]  /*01d0*/  I2F.RP R0, R7 ;  /* 0x0000000700007306 */ /* 0x000e220000209400 */
[----:B------:R-:W-:Y:S02]  /*01e0*/  MOV R26, UR6 ;  /* 0x00000006001a7c02 */ /* 0x000fe40008000f00 */
[----:B------:R-:W-:-:S03]  /*01f0*/  MOV R27, UR7 ;  /* 0x00000007001b7c02 */ /* 0x000fc60008000f00 */
[----:B------:R-:W2:Y:S03]  /*0200*/  LDCU.U8 UR7, c[0x0][0x414] ;  /* 0x00008280ff0777ac */ /* 0x000ea60008000000 */
[----:B------:R-:W4:Y:S01]  /*0210*/  LDG.E.64 R26, desc[UR14][R26.64] ;  /* 0x0000000e1a1a7981 */ /* 0x000f22000c1e1b00 */
[----:B---3--:R-:W-:Y:S01]  /*0220*/  IMAD R11, R11, UR12, R40 ;  /* 0x0000000c0b0b7c24 */ /* 0x008fe2000f8e0228 */
[----:B0-----:R-:W0:Y:S04]  /*0230*/  MUFU.RCP R0, R0 ;  /* 0x0000000000007308 */ /* 0x001e280000001000 */
[----:B------:R-:W-:Y:S02]  /*0240*/  SHF.R.S32.HI R17, RZ, 0x1f, R11 ;  /* 0x0000001fff117819 */ /* 0x000fe4000001140b */
[----:B------:R-:W-:-:S02]  /*0250*/  IADD3 R13, PT, PT, R11, 0x20, RZ ;  /* 0x000000200b0d7810 */ /* 0x000fc40007ffe0ff */
[----:B------:R-:W-:Y:S02]  /*0260*/  IADD3 R15, PT, PT, R11, 0x40, RZ ;  /* 0x000000400b0f7810 */ /* 0x000fe40007ffe0ff */
[----:B------:R-:W-:Y:S02]  /*0270*/  SHF.R.S32.HI R19, RZ, 0x1f, R13 ;  /* 0x0000001fff137819 */ /* 0x000fe4000001140d */
[----:B------:R-:W-:Y:S02]  /*0280*/  SHF.R.S32.HI R23, RZ, 0x1f, R15 ;  /* 0x0000001fff177819 */ /* 0x000fe4000001140f */
[----:B0-----:R-:W-:-:S04]  /*0290*/  IADD3 R2, PT, PT, R0, 0xffffffe, RZ ;  /* 0x0ffffffe00027810 */ /* 0x001fc80007ffe0ff */
[----:B------:R0:W3:Y:S02]  /*02a0*/  F2I.FTZ.U32.TRUNC.NTZ R3, R2 ;  /* 0x0000000200037305 */ /* 0x0000e4000021f000 */
[----:B0-----:R-:W-:Y:S01]  /*02b0*/  HFMA2 R2, -RZ, RZ, 0, 0 ;  /* 0x00000000ff027431 */ /* 0x001fe200000001ff */
[----:B---3--:R-:W-:-:S05]  /*02c0*/  IADD3 R8, PT, PT, RZ, -R3, RZ ;  /* 0x80000003ff087210 */ /* 0x008fca0007ffe0ff */
[----:B------:R-:W-:Y:S01]  /*02d0*/  IMAD R9, R8, R7, RZ ;  /* 0x0000000708097224 */ /* 0x000fe200078e02ff */
[----:B------:R-:W-:-:S03]  /*02e0*/  IABS R8, UR5 ;  /* 0x0000000500087c13 */ /* 0x000fc60008000000 */
[----:B------:R-:W-:Y:S01]  /*02f0*/  IMAD.HI.U32 R3, R3, R9, R2 ;  /* 0x0000000903037227 */ /* 0x000fe200078e0002 */
[----:B------:R-:W-:-:S04]  /*0300*/  LOP3.LUT R2, R10, UR5, RZ, 0x3c, !PT ;  /* 0x000000050a027c12 */ /* 0x000fc8000f8e3cff */
[----:B------:R-:W-:Y:S01]  /*0310*/  ISETP.GE.AND P3, PT, R2, RZ, PT ;  /* 0x000000ff0200720c */ /* 0x000fe20003f66270 */
[----:B------:R-:W-:-:S05]  /*0320*/  IMAD.HI.U32 R3, R3, R8, RZ ;  /* 0x0000000803037227 */ /* 0x000fca00078e00ff */
[----:B------:R-:W-:-:S05]  /*0330*/  IADD3 R0, PT, PT, -R3, RZ, RZ ;  /* 0x000000ff03007210 */ /* 0x000fca0007ffe1ff */
[----:B------:R-:W-:-:S05]  /*0340*/  IMAD R0, R7, R0, R8 ;  /* 0x0000000007007224 */ /* 0x000fca00078e0208 */
[----:B------:R-:W-:-:S13]  /*0350*/  ISETP.GT.U32.AND P4, PT, R7, R0, PT ;  /* 0x000000000700720c */ /* 0x000fda0003f84070 */
[-C--:B------:R-:W-:Y:S02]  /*0360*/  @!P4 IADD3 R0, PT, PT, R0, -R7.reuse, RZ ;  /* 0x800000070000c210 */ /* 0x080fe40007ffe0ff */
[----:B------:R-:W-:Y:S02]  /*0370*/  @!P4 IADD3 R3, PT, PT, R3, 0x1, RZ ;  /* 0x000000010303c810 */ /* 0x000fe40007ffe0ff */
[----:B------:R-:W-:Y:S02]  /*0380*/  ISETP.GT.U32.AND P0, PT, R7, R0, PT ;  /* 0x000000000700720c */ /* 0x000fe40003f04070 */
[CC--:B------:R-:W-:Y:S02]  /*0390*/  ISETP.GE.U32.AND P2, PT, R0.reuse, R7.reuse, PT ;  /* 0x000000070000720c */ /* 0x0c0fe40003f46070 */
[----:B------:R-:W-:Y:S02]  /*03a0*/  IADD3 R7, PT, PT, R0, -R7, RZ ;  /* 0x8000000700077210 */ /* 0x000fe40007ffe0ff */
[----:B------:R-:W-:-:S02]  /*03b0*/  ISETP.NE.AND P4, PT, R10, RZ, PT ;  /* 0x000000ff0a00720c */ /* 0x000fc40003f85270 */
[----:B------:R-:W-:Y:S02]  /*03c0*/  SEL R7, R7, R0, !P0 ;  /* 0x0000000007077207 */ /* 0x000fe40004000000 */
[----:B-1----:R-:W-:Y:S02]  /*03d0*/  ISETP.GE.U32.AND P0, PT, R11, UR8, PT ;  /* 0x000000080b007c0c */ /* 0x002fe4000bf06070 */
[----:B------:R-:W-:Y:S02]  /*03e0*/  LOP3.LUT R0, RZ, R10, RZ, 0x33, !PT ;  /* 0x0000000aff007212 */ /* 0x000fe400078e33ff */
[----:B------:R-:W-:Y:S02]  /*03f0*/  ISETP.GE.AND.EX P0, PT, R17, UR9, PT, P0 ;  /* 0x0000000911007c0c */ /* 0x000fe4000bf06300 */
[----:B------:R-:W-:Y:S02]  /*0400*/  @!P1 IADD3 R7, PT, PT, -R7, RZ, RZ ;  /* 0x000000ff07079210 */ /* 0x000fe40007ffe1ff */
[----:B------:R-:W-:-:S02]  /*0410*/  @P2 IADD3 R3, PT, PT, R3, 0x1, RZ ;  /* 0x0000000103032810 */ /* 0x000fc40007ffe0ff */
[C---:B------:R-:W-:Y:S02]  /*0420*/  SEL R7, R0.reuse, R7, !P4 ;  /* 0x0000000700077207 */ /* 0x040fe40006000000 */
[----:B------:R-:W-:Y:S02]  /*0430*/  ISETP.GE.U32.AND P1, PT, R13, UR8, PT ;  /* 0x000000080d007c0c */ /* 0x000fe4000bf26070 */
[----:B------:R-:W-:Y:S01]  /*0440*/  @!P3 IADD3 R3, PT, PT, -R3, RZ, RZ ;  /* 0x000000ff0303b210 */ /* 0x000fe20007ffe1ff */
[----:B------:R-:W-:Y:S01]  /*0450*/  IMAD R9, R7, 0x2a, RZ ;  /* 0x0000002a07097824 */ /* 0x000fe200078e02ff */
[----:B------:R-:W-:Y:S01]  /*0460*/  ISETP.GE.AND.EX P1, PT, R19, UR9, PT, P1 ;  /* 0x0000000913007c0c */ /* 0x000fe2000bf26310 */
[----:B------:R-:W0:Y:S01]  /*0470*/  @!P0 LDC.64 R24, c[0x0][0x3f8] ;  /* 0x0000fe00ff188b82 */ /* 0x000e220000000a00 */
[----:B------:R-:W-:Y:S02]  /*0480*/  SEL R3, R0, R3, !P4 ;  /* 0x0000000300037207 */ /* 0x000fe40006000000 */
[----:B------:R-:W-:-:S02]  /*0490*/  IADD3 R42, P2, PT, R9, R6, RZ ;  /* 0x00000006092a7210 */ /* 0x000fc40007f5e0ff */
[----:B------:R-:W-:Y:S02]  /*04a0*/  SHF.R.S32.HI R0, RZ, 0x1f, R3 ;  /* 0x0000001fff007819 */ /* 0x000fe40000011403 */
[----:B------:R-:W-:Y:S01]  /*04b0*/  LEA.HI.X.SX32 R43, R9, RZ, 0x1, P2 ;  /* 0x000000ff092b7211 */ /* 0x000fe200010f0eff */
[----:B------:R-:W1:Y:S01]  /*04c0*/  @!P0 LDC.64 R34, c[0x0][0x3a0] ;  /* 0x0000e800ff228b82 */ /* 0x000e620000000a00 */
[----:B------:R-:W-:Y:S01]  /*04d0*/  ISETP.GE.U32.AND P2, PT, R15, UR8, PT ;  /* 0x000000080f007c0c */ /* 0x000fe2000bf46070 */
[----:B------:R-:W-:Y:S01]  /*04e0*/  IMAD R2, R0, UR10, RZ ;  /* 0x0000000a00027c24 */ /* 0x000fe2000f8e02ff */
[----:B------:R-:W-:Y:S01]  /*04f0*/  IADD3 R0, PT, PT, R11, 0x60, RZ ;  /* 0x000000600b007810 */ /* 0x000fe20007ffe0ff */
[----:B------:R-:W-:Y:S01]  /*0500*/  IMAD.WIDE.U32 R42, R3, UR10, R42 ;  /* 0x0000000a032a7c25 */ /* 0x000fe2000f8e002a */
[----:B------:R-:W-:Y:S02]  /*0510*/  ISETP.GE.AND.EX P2, PT, R23, UR9, PT, P2 ;  /* 0x0000000917007c0c */ /* 0x000fe4000bf46320 */
[----:B------:R-:W-:Y:S01]  /*0520*/  ISETP.GE.U32.AND P3, PT, R0, UR8, PT ;  /* 0x0000000800007c0c */ /* 0x000fe2000bf66070 */
[----:B------:R-:W3:Y:S01]  /*0530*/  @!P1 LDC.64 R30, c[0x0][0x3f8] ;  /* 0x0000fe00ff1e9b82 */ /* 0x000ee20000000a00 */
[----:B------:R-:W-:Y:S01]  /*0540*/  IMAD R45, R3, UR11, R2 ;  /* 0x0000000b032d7c24 */ /* 0x000fe2000f8e0202 */
[----:B------:R-:W-:-:S02]  /*0550*/  SHF.R.S32.HI R33, RZ, 0x1f, R0 ;  /* 0x0000001fff217819 */ /* 0x000fc40000011400 */
[----:B------:R-:W-:Y:S02]  /*0560*/  @!P0 MOV R44, R42 ;  /* 0x0000002a002c8202 */ /* 0x000fe40000000f00 */
[----:B------:R-:W-:Y:S01]  /*0570*/  IADD3 R45, PT, PT, R43, R45, RZ ;  /* 0x0000002d2b2d7210 */ /* 0x000fe20007ffe0ff */
[-C--:B0-----:R-:W-:Y:S01]  /*0580*/  @!P0 IMAD R2, R17, R24.reuse, RZ ;  /* 0x0000001811028224 */ /* 0x081fe200078e02ff */
[----:B------:R-:W0:Y:S01]  /*0590*/  @!P0 LDC.64 R20, c[0x0][0x398] ;  /* 0x0000e600ff148b82 */ /* 0x000e220000000a00 */
[----:B------:R-:W-:Y:S02]  /*05a0*/  ISETP.GE.AND.EX P3, PT, R33, UR9, PT, P3 ;  /* 0x0000000921007c0c */ /* 0x000fe4000bf66330 */
[C---:B------:R-:W-:Y:S02]  /*05b0*/  @!P0 IMAD R17, R11.reuse, R25, R2 ;  /* 0x000000190b118224 */ /* 0x040fe400078e0202 */
[----:B------:R-:W-:-:S03]  /*05c0*/  @!P0 IMAD.WIDE.U32 R2, R11, R24, R44 ;  /* 0x000000180b028225 */ /* 0x000fc600078e002c */
[----:B------:R-:W0:Y:S02]  /*05d0*/  @!P2 LDC.64 R8, c[0x0][0x3f8] ;  /* 0x0000fe00ff08ab82 */ /* 0x000e240000000a00 */
[----:B------:R-:W-:Y:S02]  /*05e0*/  @!P0 IADD3 R11, PT, PT, R3, R17, RZ ;  /* 0x00000011030b8210 */ /* 0x000fe40007ffe0ff */
[C---:B------:R-:W-:Y:S02]  /*05f0*/  @!P0 SHF.L.U32 R3, R2.reuse, 0x2, RZ ;  /* 0x0000000202038819 */ /* 0x040fe400000006ff */
[----:B------:R-:W-:Y:S01]  /*0600*/  @!P0 SHF.L.U64.HI R6, R2, 0x2, R11 ;  /* 0x0000000202068819 */ /* 0x000fe2000001020b */
[----:B---3--:R-:W-:Y:S01]  /*0610*/  @!P1 IMAD R2, R19, R30, RZ ;  /* 0x0000001e13029224 */ /* 0x008fe200078e02ff */
[----:B------:R-:W3:Y:S01]  /*0620*/  @!P3 LDC.64 R16, c[0x0][0x3f8] ;  /* 0x0000fe00ff10bb82 */ /* 0x000ee20000000a00 */
[----:B------:R-:W-:Y:S02]  /*0630*/  @!P1 MOV R10, R42 ;  /* 0x0000002a000a9202 */ /* 0x000fe40000000f00 */
[----:B------:R-:W-:-:S02]  /*0640*/  @!P1 MOV R11, R45 ;  /* 0x0000002d000b9202 */ /* 0x000fc40000000f00 */
[----:B-1----:R-:W-:Y:S01]  /*0650*/  @!P0 IADD3 R18, P4, PT, R3, R34, RZ ;  /* 0x0000002203128210 */ /* 0x002fe20007f9e0ff */
[C---:B------:R-:W-:Y:S02]  /*0660*/  @!P1 IMAD R31, R13.reuse, R31, R2 ;  /* 0x0000001f0d1f9224 */ /* 0x040fe400078e0202 */
[----:B------:R-:W1:Y:S01]  /*0670*/  @!P1 LDC.64 R28, c[0x0][0x3a0] ;  /* 0x0000e800ff1c9b82 */ /* 0x000e620000000a00 */
[----:B------:R-:W-:Y:S01]  /*0680*/  @!P1 IMAD.WIDE.U32 R10, R13, R30, R10 ;  /* 0x0000001e0d0a9225 */ /* 0x000fe200078e000a */
[----:B------:R-:W-:Y:S02]  /*0690*/  @!P0 IADD3.X R19, PT, PT, R6, R35, RZ, P4, !PT ;  /* 0x0000002306138210 */ /* 0x000fe400027fe4ff */
[----:B--2---:R-:W-:-:S04]  /*06a0*/  ISETP.NE.AND P4, PT, RZ, UR7, PT ;  /* 0x00000007ff007c0c */ /* 0x004fc8000bf85270 */
[----:B------:R-:W2:Y:S01]  /*06b0*/  @!P1 LDC.64 R24, c[0x0][0x398] ;  /* 0x0000e600ff189b82 */ /* 0x000ea20000000a00 */
[----:B0-----:R-:W-:Y:S02]  /*06c0*/  @!P0 IADD3 R20, P5, PT, R3, R20, RZ ;  /* 0x0000001403148210 */ /* 0x001fe40007fbe0ff */
[----:B------:R-:W-:Y:S01]  /*06d0*/  @!P1 IADD3 R11, PT, PT, R11, R31, RZ ;  /* 0x0000001f0b0b9210 */ /* 0x000fe20007ffe0ff */
[----:B------:R-:W-:Y:S01]  /*06e0*/  @!P2 IMAD R14, R23, R8, RZ ;  /* 0x00000008170ea224 */ /* 0x000fe200078e02ff */
[----:B------:R-:W-:-:S03]  /*06f0*/  @!P2 MOV R30, R42 ;  /* 0x0000002a001ea202 */ /* 0x000fc60000000f00 */
[----:B------:R-:W0:Y:S01]  /*0700*/  @!P2 LDC.64 R12, c[0x0][0x3a0] ;  /* 0x0000e800ff0cab82 */ /* 0x000e220000000a00 */
[----:B------:R-:W-:Y:S01]  /*0710*/  @!P2 MOV R31, R45 ;  /* 0x0000002d001fa202 */ /* 0x000fe20000000f00 */
[----:B------:R-:W-:Y:S01]  /*0720*/  @!P2 IMAD R37, R15, R9, R14 ;  /* 0x000000090f25a224 */ /* 0x000fe200078e020e */
[----:B------:R-:W-:-:S05]  /*0730*/  @!P0 IADD3.X R21, PT, PT, R6, R21, RZ, P5, !PT ;  /* 0x0000001506158210 */ /* 0x000fca0002ffe4ff */
[----:B------:R-:W0:Y:S01]  /*0740*/  @!P2 LDC.64 R2, c[0x0][0x398] ;  /* 0x0000e600ff02ab82 */ /* 0x000e220000000a00 */
[C---:B------:R-:W-:Y:S01]  /*0750*/  @!P1 SHF.L.U32 R35, R10.reuse, 0x2, RZ ;  /* 0x000000020a239819 */ /* 0x040fe200000006ff */
[----:B------:R-:W-:Y:S01]  /*0760*/  @!P2 IMAD.WIDE.U32 R30, R15, R8, R30 ;  /* 0x000000080f1ea225 */ /* 0x000fe200078e001e */
[----:B------:R-:W-:-:S05]  /*0770*/  @!P1 SHF.L.U64.HI R6, R10, 0x2, R11 ;  /* 0x000000020a069819 */ /* 0x000fca000001020b */
[----:B------:R-:W4:Y:S01]  /*0780*/  @!P3 LDC.64 R8, c[0x0][0x3a0] ;  /* 0x0000e800ff08bb82 */ /* 0x000f220000000a00 */
[----:B------:R-:W-:-:S07]  /*0790*/  @!P2 IADD3 R31, PT, PT, R31, R37, RZ ;  /* 0x000000251f1fa210 */ /* 0x000fce0007ffe0ff */
[----:B------:R-:W4:Y:S01]  /*07a0*/  @!P3 LDC.64 R10, c[0x0][0x398] ;  /* 0x0000e600ff0abb82 */ /* 0x000f220000000a00 */
[----:B---3--:R-:W-:Y:S01]  /*07b0*/  @!P3 IMAD R32, R33, R16, RZ ;  /* 0x000000102120b224 */ /* 0x008fe200078e02ff */
[----:B------:R-:W-:-:S06]  /*07c0*/  @!P2 SHF.L.U32 R33, R30, 0x2, RZ ;  /* 0x000000021e21a819 */ /* 0x000fcc00000006ff */
[----:B------:R-:W3:Y:S01]  /*07d0*/  LDC.64 R22, c[0x0][0x3a8] ;  /* 0x0000ea00ff167b82 */ /* 0x000ee20000000a00 */
[----:B------:R-:W-:Y:S02]  /*07e0*/  @!P2 SHF.L.U64.HI R34, R30, 0x2, R31 ;  /* 0x000000021e22a819 */ /* 0x000fe4000001021f */
[----:B------:R-:W-:-:S05]  /*07f0*/  @!P3 MOV R30, R42 ;  /* 0x0000002a001eb202 */ /* 0x000fca0000000f00 */
[----:B------:R-:W3:Y:S01]  /*0800*/  @P4 LDC.64 R14, c[0x0][0x3b0] ;  /* 0x0000ec00ff0e4b82 */ /* 0x000ee20000000a00 */
[----:B------:R-:W-:Y:S02]  /*0810*/  @!P3 MOV R31, R45 ;  /* 0x0000002d001fb202 */ /* 0x000fe40000000f00 */
[C---:B-1----:R-:W-:Y:S02]  /*0820*/  @!P1 IADD3 R28, P6, PT, R35.reuse, R28, RZ ;  /* 0x0000001c231c9210 */ /* 0x042fe40007fde0ff */
[----:B--2---:R-:W-:Y:S01]  /*0830*/  @!P1 IADD3 R24, P5, PT, R35, R24, RZ ;  /* 0x0000001823189210 */ /* 0x004fe20007fbe0ff */
[----:B------:R-:W-:Y:S01]  /*0840*/  @!P3 IMAD R35, R0, R17, R32 ;  /* 0x000000110023b224 */ /* 0x000fe200078e0220 */
[----:B------:R-:W-:Y:S01]  /*0850*/  @!P1 IADD3.X R29, PT, PT, R6, R29, RZ, P6, !PT ;  /* 0x0000001d061d9210 */ /* 0x000fe200037fe4ff */
[----:B------:R-:W-:Y:S01]  /*0860*/  @!P3 IMAD.WIDE.U32 R16, R0, R16, R30 ;  /* 0x000000100010b225 */ /* 0x000fe200078e001e */
[----:B0-----:R-:W-:Y:S02]  /*0870*/  @!P2 IADD3 R30, P6, PT, R33, R12, RZ ;  /* 0x0000000c211ea210 */ /* 0x001fe40007fde0ff */
[----:B------:R-:W-:-:S02]  /*0880*/  @!P1 IADD3.X R25, PT, PT, R6, R25, RZ, P5, !PT ;  /* 0x0000001906199210 */ /* 0x000fc40002ffe4ff */
[----:B------:R-:W-:Y:S02]  /*0890*/  @!P2 IADD3 R32, P5, PT, R33, R2, RZ ;  /* 0x000000022120a210 */ /* 0x000fe40007fbe0ff */
[----:B------:R-:W-:Y:S02]  /*08a0*/  LOP3.LUT R6, R5, 0xffff, RZ, 0xc0, !PT ;  /* 0x0000ffff05067812 */ /* 0x000fe400078ec0ff */
[----:B------:R-:W-:Y:S02]  /*08b0*/  @!P2 IADD3.X R31, PT, PT, R34, R13, RZ, P6, !PT ;  /* 0x0000000d221fa210 */ /* 0x000fe400037fe4ff */
[----:B------:R-:W-:Y:S02]  /*08c0*/  @!P3 IADD3 R13, PT, PT, R17, R35, RZ ;  /* 0x00000023110db210 */ /* 0x000fe40007ffe0ff */
[----:B------:R-:W-:Y:S02]  /*08d0*/  @!P3 SHF.L.U32 R39, R16, 0x2, RZ ;  /* 0x000000021027b819 */ /* 0x000fe400000006ff */
[----:B------:R-:W-:Y:S01]  /*08e0*/  @!P2 IADD3.X R33, PT, PT, R34, R3, RZ, P5, !PT ;  /* 0x000000032221a210 */ /* 0x000fe20002ffe4ff */
[----:B------:R-:W-:Y:S01]  /*08f0*/  IMAD R3, R7, 0x2a, R6 ;  /* 0x0000002a07037824 */ /* 0x000fe200078e0206 */
[----:B------:R-:W-:-:S02]  /*0900*/  @!P3 SHF.L.U64.HI R16, R16, 0x2, R13 ;  /* 0x000000021010b819 */ /* 0x000fc4000001020d */
[C---:B----4-:R-:W-:Y:S02]  /*0910*/  @!P3 IADD3 R36, P5, PT, R39.reuse, R8, RZ ;  /* 0x000000082724b210 */ /* 0x050fe40007fbe0ff */
[----:B------:R-:W-:Y:S01]  /*0920*/  @!P3 IADD3 R38, P6, PT, R39, R10, RZ ;  /* 0x0000000a2726b210 */ /* 0x000fe20007fde0ff */
[C---:B---3--:R-:W-:Y:S01]  /*0930*/  IMAD.WIDE R34, R3.reuse, 0x4, R22 ;  /* 0x0000000403227825 */ /* 0x048fe200078e0216 */
[C---:B------:R-:W-:Y:S02]  /*0940*/  @!P3 IADD3.X R37, PT, PT, R16.reuse, R9, RZ, P5, !PT ;  /* 0x000000091025b210 */ /* 0x040fe40002ffe4ff */
[----:B------:R-:W-:Y:S02]  /*0950*/  CS2R R8, SRZ ;  /* 0x0000000000087805 */ /* 0x000fe4000001ff00 */
[----:B------:R-:W-:Y:S01]  /*0960*/  @!P3 IADD3.X R39, PT, PT, R16, R11, RZ, P6, !PT ;  /* 0x0000000b1027b210 */ /* 0x000fe200037fe4ff */
[----:B------:R-:W-:Y:S01]  /*0970*/  @P4 IMAD.WIDE R22, R3, 0x4, R14 ;  /* 0x0000000403164825 */ /* 0x000fe200078e020e */
[----:B------:R-:W-:-:S03]  /*0980*/  CS2R R10, SRZ ;  /* 0x00000000000a7805 */ /* 0x000fc6000001ff00 */
[----:B------:R-:W-:Y:S01]  /*0990*/  HFMA2 R3, -RZ, RZ, 0, 0 ;  /* 0x00000000ff037431 */ /* 0x000fe200000001ff */
[----:B------:R-:W-:Y:S02]  /*09a0*/  MOV R2, RZ ;  /* 0x000000ff00027202 */ /* 0x000fe40000000f00 */
[----:B------:R-:W-:Y:S01]  /*09b0*/  CS2R R14, SRZ ;  /* 0x00000000000e7805 */ /* 0x000fe2000001ff00 */
[----:B------:R0:W5:Y:S01]  /*09c0*/  @P4 LDG.E.64 R8, desc[UR14][R22.64] ;  /* 0x0000000e16084981 */ /* 0x000162000c1e1b00 */
[----:B------:R-:W-:Y:S02]  /*09d0*/  CS2R R12, SRZ ;  /* 0x00000000000c7805 */ /* 0x000fe4000001ff00 */
[----:B------:R-:W-:Y:S01]  /*09e0*/  CS2R R16, SRZ ;  /* 0x0000000000107805 */ /* 0x000fe2000001ff00 */
[----:B------:R1:W5:Y:S04]  /*09f0*/  @!P0 LDG.E.64 R10, desc[UR14][R18.64] ;  /* 0x0000000e120a8981 */ /* 0x000368000c1e1b00 */
[----:B------:R2:W5:Y:S01]  /*0a00*/  @!P0 LDG.E.64 R2, desc[UR14][R20.64] ;  /* 0x0000000e14028981 */ /* 0x000562000c1e1b00 */
[----:B0-----:R-:W-:-:S03]  /*0a10*/  CS2R R22, SRZ ;  /* 0x0000000000167805 */ /* 0x001fc6000001ff00 */
[----:B------:R0:W5:Y:S01]  /*0a20*/  @!P1 LDG.E.64 R14, desc[UR14][R24.64] ;  /* 0x0000000e180e9981 */ /* 0x000162000c1e1b00 */
[----:B-1----:R-:W-:-:S03]  /*0a30*/  CS2R R18, SRZ ;  /* 0x0000000000127805 */ /* 0x002fc6000001ff00 */
[----:B------:R0:W5:Y:S01]  /*0a40*/  @!P1 LDG.E.64 R12, desc[UR14][R28.64] ;  /* 0x0000000e1c0c9981 */ /* 0x000162000c1e1b00 */
[----:B--2---:R-:W-:-:S03]  /*0a50*/  CS2R R20, SRZ ;  /* 0x0000000000147805 */ /* 0x004fc6000001ff00 */
[----:B------:R0:W5:Y:S04]  /*0a60*/  @!P2 LDG.E.64 R16, desc[UR14][R30.64] ;  /* 0x0000000e1e10a981 */ /* 0x000168000c1e1b00 */
[----:B------:R0:W5:Y:S04]  /*0a70*/  @!P2 LDG.E.64 R18, desc[UR14][R32.64] ;  /* 0x0000000e2012a981 */ /* 0x000168000c1e1b00 */
[----:B------:R0:W5:Y:S04]  /*0a80*/  @!P3 LDG.E.64 R20, desc[UR14][R36.64] ;  /* 0x0000000e2414b981 */ /* 0x000168000c1e1b00 */
[----:B------:R0:W5:Y:S04]  /*0a90*/  @!P3 LDG.E.64 R22, desc[UR14][R38.64] ;  /* 0x0000000e2616b981 */ /* 0x000168000c1e1b00 */
[----:B------:R0:W5:Y:S01]  /*0aa0*/  LDG.E.64 R24, desc[UR14][R34.64] ;  /* 0x0000000e22187981 */ /* 0x000162000c1e1b00 */
        /* <DEDUP_REMOVED lines=16> */
[-C--:B------:R-:W-:Y:S01]  /*0bb0*/  FMUL.FTZ R26, R2, R24.reuse ;  /* 0x00000018021a7220 */ /* 0x080fe20000410000 */
[----:B------:R-:W-:Y:S01]  /*0bc0*/  FMUL.FTZ R29, R3, R25 ;  /* 0x00000019031d7220 */ /* 0x000fe20000410000 */
[----:B------:R-:W-:Y:S01]  /*0bd0*/  FMUL.FTZ R27, R27, UR16 ;  /* 0x000000101b1b7c20 */ /* 0x000fe20008410000 */
[----:B------:R-:W-:Y:S01]  /*0be0*/  FMUL.FTZ R0, R0, UR16 ;  /* 0x0000001000007c20 */ /* 0x000fe20008410000 */
[----:B------:R-:W-:Y:S01]  /*0bf0*/  FADD.FTZ R28, RZ, R26 ;  /* 0x0000001aff1c7221 */ /* 0x000fe20000010000 */
[----:B------:R-:W-:Y:S01]  /*0c00*/  FMUL.FTZ R33, R18, R24 ;  /* 0x0000001812217220 */ /* 0x000fe20000410000 */
[----:B------:R-:W-:Y:S01]  /*0c10*/  FFMA.FTZ R31, R27, R26, RZ ;  /* 0x0000001a1b1f7223 */ /* 0x000fe200000100ff */
[----:B------:R-:W-:Y:S01]  /*0c20*/  FADD.FTZ R26, R12, -UR21 ;  /* 0x800000150c1a7e21 */ /* 0x000fe20008010000 */
[----:B------:R-:W-:Y:S01]  /*0c30*/  FADD.FTZ R28, R29, R28 ;  /* 0x0000001c1d1c7221 */ /* 0x000fe20000010000 */
[----:B------:R-:W-:Y:S01]  /*0c40*/  FFMA.FTZ R27, R2, R27, RZ ;  /* 0x0000001b021b7223 */ /* 0x000fe200000100ff */
[----:B------:R-:W-:Y:S01]  /*0c50*/  FFMA.FTZ R31, R0, R29, R31 ;  /* 0x0000001d001f7223 */ /* 0x000fe2000001001f */
[----:B------:R-:W-:Y:S01]  /*0c60*/  FMUL.FTZ R29, R14, R24 ;  /* 0x000000180e1d7220 */ /* 0x000fe20000410000 */
[----:B------:R-:W-:Y:S01]  /*0c70*/  FMUL.FTZ R30, R26, UR16 ;  /* 0x000000101a1e7c20 */ /* 0x000fe20008410000 */
[----:B------:R-:W-:Y:S01]  /*0c80*/  FADD.FTZ R26, R13, -UR21 ;  /* 0x800000150d1a7e21 */ /* 0x000fe20008010000 */
[----:B------:R-:W-:Y:S01]  /*0c90*/  FFMA.FTZ R0, R3, R0, RZ ;  /* 0x0000000003007223 */ /* 0x000fe200000100ff */
[----:B------:R-:W-:Y:S01]  /*0ca0*/  FADD.FTZ R28, R28, R29 ;  /* 0x0000001d1c1c7221 */ /* 0x000fe20000010000 */
[----:B------:R-:W-:Y:S01]  /*0cb0*/  FFMA.FTZ R31, R30, R29, R31 ;  /* 0x0000001d1e1f7223 */ /* 0x000fe2000001001f */
[----:B------:R-:W-:Y:S01]  /*0cc0*/  FMUL.FTZ R29, R15, R25 ;  /* 0x000000190f1d7220 */ /* 0x000fe20000410000 */
[----:B------:R-:W-:Y:S01]  /*0cd0*/  FMUL.FTZ R26, R26, UR16 ;  /* 0x000000101a1a7c20 */ /* 0x000fe20008410000 */
[----:B------:R-:W-:Y:S01]  /*0ce0*/  FFMA.FTZ R27, R14, R30, R27 ;  /* 0x0000001e0e1b7223 */ /* 0x000fe2000001001b */
[----:B------:R-:W-:Y:S01]  /*0cf0*/  FADD.FTZ R30, R16, -UR21 ;  /* 0x80000015101e7e21 */ /* 0x000fe20008010000 */
[----:B------:R-:W-:Y:S01]  /*0d00*/  FADD.FTZ R28, R29, R28 ;  /* 0x0000001c1d1c7221 */ /* 0x000fe20000010000 */
[----:B------:R-:W-:Y:S01]  /*0d10*/  FFMA.FTZ R31, R26, R29, R31 ;  /* 0x0000001d1a1f7223 */ /* 0x000fe2000001001f */
[----:B------:R-:W-:Y:S01]  /*0d20*/  FADD.FTZ R29, R17, -UR21 ;  /* 0x80000015111d7e21 */ /* 0x000fe20008010000 */
[----:B------:R-:W-:Y:S01]  /*0d30*/  FMUL.FTZ R30, R30, UR16 ;  /* 0x000000101e1e7c20 */ /* 0x000fe20008410000 */
[----:B------:R-:W-:Y:S01]  /*0d40*/  FADD.FTZ R35, R28, R33 ;  /* 0x000000211c237221 */ /* 0x000fe20000010000 */
[----:B------:R-:W-:Y:S01]  /*0d50*/  FMUL.FTZ R28, R19, R25 ;  /* 0x00000019131c7220 */ /* 0x000fe20000410000 */
[----:B------:R-:W-:Y:S01]  /*0d60*/  FMUL.FTZ R29, R29, UR16 ;  /* 0x000000101d1d7c20 */ /* 0x000fe20008410000 */
[----:B------:R-:W-:Y:S01]  /*0d70*/  FFMA.FTZ R32, R30, R33, R31 ;  /* 0x000000211e207223 */ /* 0x000fe2000001001f */
[----:B------:R-:W-:Y:S01]  /*0d80*/  FFMA.FTZ R0, R15, R26, R0 ;  /* 0x0000001a0f007223 */ /* 0x000fe20000010000 */
[----:B------:R-:W-:Y:S01]  /*0d90*/  FADD.FTZ R26, R20, -UR21 ;  /* 0x80000015141a7e21 */ /* 0x000fe20008010000 */
[----:B------:R-:W-:Y:S01]  /*0da0*/  FADD.FTZ R35, R28, R35 ;  /* 0x000000231c237221 */ /* 0x000fe20000010000 */
[----:B------:R-:W-:Y:S01]  /*0db0*/  FFMA.FTZ R32, R29, R28, R32 ;  /* 0x0000001c1d207223 */ /* 0x000fe20000010020 */
[----:B------:R-:W-:Y:S01]  /*0dc0*/  FMUL.FTZ R28, R22, R24 ;  /* 0x00000018161c7220 */ /* 0x000fe20000410000 */
[----:B------:R-:W-:Y:S01]  /*0dd0*/  FMUL.FTZ R33, R26, UR16 ;  /* 0x000000101a217c20 */ /* 0x000fe20008410000 */
[----:B------:R-:W-:Y:S01]  /*0de0*/  FFMA.FTZ R31, R18, R30, R27 ;  /* 0x0000001e121f7223 */ /* 0x000fe2000001001b */
[----:B------:R-:W-:Y:S01]  /*0df0*/  FFMA.FTZ R26, R19, R29, R0 ;  /* 0x0000001d131a7223 */ /* 0x000fe20000010000 */
[----:B------:R-:W-:Y:S01]  /*0e00*/  FADD.FTZ R27, RZ, R2 ;  /* 0x00000002ff1b7221 */ /* 0x000fe20000010000 */
[----:B------:R-:W-:Y:S01]  /*0e10*/  FADD.FTZ R0, RZ, R3 ;  /* 0x00000003ff007221 */ /* 0x000fe20000010000 */
[----:B------:R-:W-:Y:S01]  /*0e20*/  FADD.FTZ R35, R35, R28 ;  /* 0x0000001c23237221 */ /* 0x000fe20000010000 */
[----:B------:R-:W-:Y:S01]  /*0e30*/  FFMA.FTZ R32, R33, R28, R32 ;  /* 0x0000001c21207223 */ /* 0x000fe20000010020 */
[----:B------:R-:W-:Y:S01]  /*0e40*/  FADD.FTZ R28, R21, -UR21 ;  /* 0x80000015151c7e21 */ /* 0x000fe20008010000 */
[----:B------:R-:W-:Y:S01]  /*0e50*/  FADD.FTZ R27, R14, R27 ;  /* 0x0000001b0e1b7221 */ /* 0x000fe20000010000 */
[----:B------:R-:W-:Y:S01]  /*0e60*/  FADD.FTZ R0, R15, R0 ;  /* 0x000000000f007221 */ /* 0x000fe20000010000 */
[----:B------:R-:W-:Y:S01]  /*0e70*/  FMUL.FTZ R30, R23, R25 ;  /* 0x00000019171e7220 */ /* 0x000fe20000410000 */
[----:B------:R-:W-:Y:S01]  /*0e80*/  FMUL.FTZ R29, R28, UR16 ;  /* 0x000000101c1d7c20 */ /* 0x000fe20008410000 */
[----:B------:R-:W-:Y:S01]  /*0e90*/  FADD.FTZ R27, R18, R27 ;  /* 0x0000001b121b7221 */ /* 0x000fe20000010000 */
[----:B------:R-:W-:Y:S01]  /*0ea0*/  FADD.FTZ R0, R19, R0 ;  /* 0x0000000013007221 */ /* 0x000fe20000010000 */
[----:B------:R-:W-:Y:S01]  /*0eb0*/  FADD.FTZ R35, R30, R35 ;  /* 0x000000231e237221 */ /* 0x000fe20000010000 */
[----:B------:R-:W-:Y:S01]  /*0ec0*/  FFMA.FTZ R32, R29, R30, R32 ;  /* 0x0000001e1d207223 */ /* 0x000fe20000010020 */
[C---:B------:R-:W-:Y:S01]  /*0ed0*/  FFMA.FTZ R28, R22.reuse, R33, R31 ;  /* 0x00000021161c7223 */ /* 0x040fe2000001001f */
[C---:B------:R-:W-:Y:S01]  /*0ee0*/  FFMA.FTZ R29, R23.reuse, R29, R26 ;  /* 0x0000001d171d7223 */ /* 0x040fe2000001001a */
[----:B------:R-:W-:Y:S01]  /*0ef0*/  FADD.FTZ R30, R22, R27 ;  /* 0x0000001b161e7221 */ /* 0x000fe20000010000 */
[----:B------:R-:W-:Y:S01]  /*0f00*/  FADD.FTZ R31, R23, R0 ;  /* 0x00000000171f7221 */ /* 0x000fe20000010000 */
[----:B------:R-:W-:Y:S06]  /*0f10*/  BRA `(.L_x_1280) ;  /* 0x0000000800007947 */ /* 0x000fec0003800000 */
.L_x_1279:
[----:B-----5:R-:W-:Y:S01]  /*0f20*/  FADD.FTZ R27, R10, -UR21 ;  /* 0x800000150a1b7e21 */ /* 0x020fe20008010000 */
[----:B------:R-:W-:Y:S01]  /*0f30*/  FADD.FTZ R0, R11, -UR21 ;  /* 0x800000150b007e21 */ /* 0x000fe20008010000 */
[----:B------:R-:W-:Y:S02]  /*0f40*/  FADD.FTZ R29, R12, -UR21 ;  /* 0x800000150c1d7e21 */ /* 0x000fe40008010000 */
[----:B------:R-:W-:Y:S01]  /*0f50*/  FMUL.FTZ R27, R27, UR16 ;  /* 0x000000101b1b7c20 */ /* 0x000fe20008410000 */
[----:B------:R-:W-:Y:S01]  /*0f60*/  FMUL.FTZ R0, R0, UR16 ;  /* 0x0000001000007c20 */ /* 0x000fe20008410000 */
[----:B------:R-:W-:Y:S02]  /*0f70*/  FMUL.FTZ R29, R29, UR16 ;  /* 0x000000101d1d7c20 */ /* 0x000fe40008410000 */
[C-C-:B------:R-:W-:Y:S01]  /*0f80*/  FFMA.FTZ R28, R24.reuse, R27, R8.reuse ;  /* 0x0000001b181c7223 */ /* 0x140fe20000010008 */
[----:B------:R-:W-:Y:S01]  /*0f90*/  FFMA.FTZ R30, R25, R0, R9 ;  /* 0x00000000191e7223 */ /* 0x000fe20000010009 */
[----:B------:R-:W-:-:S02]  /*0fa0*/  FFMA.FTZ R36, R24, R29, R8 ;  /* 0x0000001d18247223 */ /* 0x000fc40000010008 */
[----:B------:R-:W-:Y:S01]  /*0fb0*/  FMUL.FTZ R26, R28, -1.4426950216293334961 ;  /* 0xbfb8aa3b1c1a7820 */ /* 0x000fe20000410000 */
[----:B------:R-:W-:Y:S01]  /*0fc0*/  FMUL.FTZ R32, R30, -1.4426950216293334961 ;  /* 0xbfb8aa3b1e207820 */ /* 0x000fe20000410000 */
[----:B------:R-:W-:-:S04]  /*0fd0*/  FMUL.FTZ R38, R36, -1.4426950216293334961 ;  /* 0xbfb8aa3b24267820 */ /* 0x000fc80000410000 */
[----:B------:R-:W0:Y:S04]  /*0fe0*/  MUFU.EX2 R26, R26 ;  /* 0x0000001a001a7308 */ /* 0x000e280000000800 */
[----:B------:R-:W1:Y:S04]  /*0ff0*/  MUFU.EX2 R32, R32 ;  /* 0x0000002000207308 */ /* 0x000e680000000800 */
[----:B------:R-:W2:Y:S01]  /*1000*/  MUFU.EX2 R38, R38 ;  /* 0x0000002600267308 */ /* 0x000ea20000000800 */
[----:B0-----:R-:W-:Y:S01]  /*1010*/  FADD.FTZ R31, R26, 1 ;  /* 0x3f8000001a1f7421 */ /* 0x001fe20000010000 */
[----:B------:R-:W-:Y:S01]  /*1020*/  FADD.FTZ R26, R13, -UR21 ;  /* 0x800000150d1a7e21 */ /* 0x000fe20008010000 */
[----:B-1----:R-:W-:-:S03]  /*1030*/  FADD.FTZ R33, R32, 1 ;  /* 0x3f80000020217421 */ /* 0x002fc60000010000 */
[----:B------:R-:W-:Y:S01]  /*1040*/  FMUL.FTZ R26, R26, UR16 ;  /* 0x000000101a1a7c20 */ /* 0x000fe20008410000 */
[----:B------:R-:W0:Y:S01]  /*1050*/  MUFU.RCP R31, R31 ;  /* 0x0000001f001f7308 */ /* 0x000e220000001000 */
[----:B--2---:R-:W-:Y:S02]  /*1060*/  FADD.FTZ R38, R38, 1 ;  /* 0x3f80000026267421 */ /* 0x004fe40000010000 */
[----:B------:R-:W-:-:S04]  /*1070*/  FFMA.FTZ R37, R25, R26, R9 ;  /* 0x0000001a19257223 */ /* 0x000fc80000010009 */
[----:B------:R-:W-:Y:S01]  /*1080*/  FMUL.FTZ R39, R37, -1.4426950216293334961 ;  /* 0xbfb8aa3b25277820 */ /* 0x000fe20000410000 */
[----:B------:R-:W1:Y:S08]  /*1090*/  MUFU.RCP R34, R33 ;  /* 0x0000002100227308 */ /* 0x000e700000001000 */
[----:B------:R-:W2:Y:S01]  /*10a0*/  MUFU.EX2 R39, R39 ;  /* 0x0000002700277308 */ /* 0x000ea20000000800 */
[----:B0-----:R-:W-:Y:S01]  /*10b0*/  FADD.FTZ R35, -R31, 1 ;  /* 0x3f8000001f237421 */ /* 0x001fe20000010100 */
[----:B------:R-:W-:-:S03]  /*10c0*/  FMUL.FTZ R31, R2, R31 ;  /* 0x0000001f021f7220 */ /* 0x000fc60000410000 */
[----:B------:R-:W-:Y:S02]  /*10d0*/  FFMA.FTZ R28, R28, R35, 1 ;  /* 0x3f8000001c1c7423 */ /* 0x000fe40000010023 */
[----:B------:R-:W0:Y:S02]  /*10e0*/  MUFU.RCP R35, R38 ;  /* 0x0000002600237308 */ /* 0x000e240000001000 */
[----:B------:R-:W-:Y:S01]  /*10f0*/  FMUL.FTZ R32, R31, R28 ;  /* 0x0000001c1f207220 */ /* 0x000fe20000410000 */
[----:B------:R-:W-:Y:S01]  /*1100*/  FADD.FTZ R31, R16, -UR21 ;  /* 0x80000015101f7e21 */ /* 0x000fe20008010000 */
[----:B-1----:R-:W-:Y:S01]  /*1110*/  FADD.FTZ R33, -R34, 1 ;  /* 0x3f80000022217421 */ /* 0x002fe20000010100 */
[----:B------:R-:W-:Y:S02]  /*1120*/  FMUL.FTZ R28, R3, R34 ;  /* 0x00000022031c7220 */ /* 0x000fe40000410000 */
[----:B------:R-:W-:Y:S01]  /*1130*/  FMUL.FTZ R31, R31, UR16 ;  /* 0x000000101f1f7c20 */ /* 0x000fe20008410000 */
[----:B------:R-:W-:Y:S01]  /*1140*/  FFMA.FTZ R33, R30, R33, 1 ;  /* 0x3f8000001e217423 */ /* 0x000fe20000010021 */
[----:B--2---:R-:W-:-:S02]  /*1150*/  FADD.FTZ R30, R39, 1 ;  /* 0x3f800000271e7421 */ /* 0x004fc40000010000 */
[----:B------:R-:W-:Y:S01]  /*1160*/  FFMA.FTZ R41, R24, R31, R8 ;  /* 0x0000001f18297223 */ /* 0x000fe20000010008 */
[----:B------:R-:W-:-:S03]  /*1170*/  FMUL.FTZ R28, R28, R33 ;  /* 0x000000211c1c7220 */ /* 0x000fc60000410000 */
[----:B------:R-:W-:Y:S01]  /*1180*/  FMUL.FTZ R39, R41, -1.4426950216293334961 ;  /* 0xbfb8aa3b29277820 */ /* 0x000fe20000410000 */
[----:B------:R-:W1:Y:S01]  /*1190*/  MUFU.RCP R30, R30 ;  /* 0x0000001e001e7308 */ /* 0x000e620000001000 */
[----:B0-----:R-:W-:Y:S01]  /*11a0*/  FADD.FTZ R33, -R35, 1 ;  /* 0x3f80000023217421 */ /* 0x001fe20000010100 */
[----:B------:R-:W-:-:S03]  /*11b0*/  FMUL.FTZ R35, R14, R35 ;  /* 0x000000230e237220 */ /* 0x000fc60000410000 */
[----:B------:R-:W-:Y:S01]  /*11c0*/  FFMA.FTZ R36, R36, R33, 1 ;  /* 0x3f80000024247423 */ /* 0x000fe20000010021 */
[----:B------:R-:W-:Y:S02]  /*11d0*/  FMUL.FTZ R33, R25, R28 ;  /* 0x0000001c19217220 */ /* 0x000fe40000410000 */
[----:B------:R-:W0:Y:S01]  /*11e0*/  MUFU.EX2 R39, R39 ;  /* 0x0000002700277308 */ /* 0x000e220000000800 */
[----:B------:R-:W-:Y:S01]  /*11f0*/  FMUL.FTZ R36, R35, R36 ;  /* 0x0000002423247220 */ /* 0x000fe20000410000 */
[----:B-1----:R-:W-:Y:S01]  /*1200*/  FADD.FTZ R34, -R30, 1 ;  /* 0x3f8000001e227421 */ /* 0x002fe20000010100 */
[----:B------:R-:W-:Y:S01]  /*1210*/  FMUL.FTZ R30, R15, R30 ;  /* 0x0000001e0f1e7220 */ /* 0x000fe20000410000 */
[----:B0-----:R-:W-:Y:S02]  /*1220*/  FADD.FTZ R46, R39, 1 ;  /* 0x3f800000272e7421 */ /* 0x001fe40000010000 */
[----:B------:R-:W-:Y:S02]  /*1230*/  FFMA.FTZ R37, R37, R34, 1 ;  /* 0x3f80000025257423 */ /* 0x000fe40000010022 */
[----:B------:R-:W0:Y:S02]  /*1240*/  MUFU.RCP R47, R46 ;  /* 0x0000002e002f7308 */ /* 0x000e240000001000 */
[----:B------:R-:W-:Y:S01]  /*1250*/  FMUL.FTZ R38, R30, R37 ;  /* 0x000000251e267220 */ /* 0x000fe20000410000 */
[----:B------:R-:W-:Y:S01]  /*1260*/  FMUL.FTZ R30, R24, R32 ;  /* 0x00000020181e7220 */ /* 0x000fe20000410000 */
[----:B------:R-:W-:-:S03]  /*1270*/  FADD.FTZ R37, R17, -UR21 ;  /* 0x8000001511257e21 */ /* 0x000fc60008010000 */
[----:B------:R-:W-:Y:S01]  /*1280*/  FFMA.FTZ R35, R27, R30, RZ ;  /* 0x0000001e1b237223 */ /* 0x000fe200000100ff */
[----:B------:R-:W-:-:S03]  /*1290*/  FADD.FTZ R30, RZ, R30 ;  /* 0x0000001eff1e7221 */ /* 0x000fc60000010000 */
[----:B------:R-:W-:Y:S01]  /*12a0*/  FFMA.FTZ R34, R0, R33, R35 ;  /* 0x0000002100227223 */ /* 0x000fe20000010023 */
[----:B------:R-:W-:Y:S01]  /*12b0*/  FADD.FTZ R33, R33, R30 ;  /* 0x0000001e21217221 */ /* 0x000fe20000010000 */
[----:B0-----:R-:W-:Y:S01]  /*12c0*/  FADD.FTZ R30, -R47, 1 ;  /* 0x3f8000002f1e7421 */ /* 0x001fe20000010100 */
[----:B------:R-:W-:-:S03]  /*12d0*/  FMUL.FTZ R47, R18, R47 ;  /* 0x0000002f122f7220 */ /* 0x000fc60000410000 */
[----:B------:R-:W-:Y:S01]  /*12e0*/  FFMA.FTZ R46, R41, R30, 1 ;  /* 0x3f800000292e7423 */ /* 0x000fe2000001001e */
[----:B------:R-:W-:Y:S01]  /*12f0*/  FFMA.FTZ R30, R27, R32, RZ ;  /* 0x000000201b1e7223 */ /* 0x000fe200000100ff */
[----:B------:R-:W-:Y:S02]  /*1300*/  FADD.FTZ R27, RZ, R32 ;  /* 0x00000020ff1b7221 */ /* 0x000fe40000010000 */
[----:B------:R-:W-:Y:S01]  /*1310*/  FMUL.FTZ R32, R47, R46 ;  /* 0x0000002e2f207220 */ /* 0x000fe20000410000 */
[-C--:B------:R-:W-:Y:S01]  /*1320*/  FFMA.FTZ R46, R29, R36.reuse, R30 ;  /* 0x000000241d2e7223 */ /* 0x080fe2000001001e */
[----:B------:R-:W-:Y:S01]  /*1330*/  FADD.FTZ R35, R27, R36 ;  /* 0x000000241b237221 */ /* 0x000fe20000010000 */
[----:B------:R-:W-:Y:S01]  /*1340*/  FMUL.FTZ R27, R24, R36 ;  /* 0x00000024181b7220 */ /* 0x000fe20000410000 */
[----:B------:R-:W-:Y:S01]  /*1350*/  FMUL.FTZ R30, R37, UR16 ;  /* 0x00000010251e7c20 */ /* 0x000fe20008410000 */
[----:B------:R-:W-:Y:S02]  /*1360*/  FFMA.FTZ R46, R31, R32, R46 ;  /* 0x000000201f2e7223 */ /* 0x000fe4000001002e */
[----:B------:R-:W-:Y:S01]  /*1370*/  FFMA.FTZ R34, R29, R27, R34 ;  /* 0x0000001b1d227223 */ /* 0x000fe20000010022 */
[----:B------:R-:W-:Y:S01]  /*1380*/  FFMA.FTZ R29, R25, R30, R9 ;  /* 0x0000001e191d7223 */ /* 0x000fe20000010009 */
[----:B------:R-:W-:Y:S01]  /*1390*/  FADD.FTZ R36, R33, R27 ;  /* 0x0000001b21247221 */ /* 0x000fe20000010000 */
[----:B------:R-:W-:-:S02]  /*13a0*/  FFMA.FTZ R27, R0, R28, RZ ;  /* 0x0000001c001b7223 */ /* 0x000fc400000100ff */
[----:B------:R-:W-:-:S06]  /*13b0*/  FMUL.FTZ R37, R29, -1.4426950216293334961 ;  /* 0xbfb8aa3b1d257820 */ /* 0x000fcc0000410000 */
[----:B------:R-:W0:Y:S02]  /*13c0*/  MUFU.EX2 R37, R37 ;  /* 0x0000002500257308 */ /* 0x000e240000000800 */
[----:B0-----:R-:W-:Y:S01]  /*13d0*/  FADD.FTZ R39, R37, 1 ;  /* 0x3f80000025277421 */ /* 0x001fe20000010000 */
[----:B------:R-:W-:-:S03]  /*13e0*/  FMUL.FTZ R37, R25, R38 ;  /* 0x0000002619257220 */ /* 0x000fc60000410000 */
[----:B------:R-:W0:Y:S01]  /*13f0*/  MUFU.RCP R48, R39 ;  /* 0x0000002700307308 */ /* 0x000e220000001000 */
[----:B------:R-:W-:Y:S01]  /*1400*/  FFMA.FTZ R34, R26, R37, R34 ;  /* 0x000000251a227223 */ /* 0x000fe20000010022 */
[----:B------:R-:W-:Y:S01]  /*1410*/  FADD.FTZ R36, R37, R36 ;  /* 0x0000002425247221 */ /* 0x000fe20000010000 */
[----:B0-----:R-:W-:Y:S01]  /*1420*/  FADD.FTZ R50, -R48, 1 ;  /* 0x3f80000030327421 */ /* 0x001fe20000010100 */
[----:B------:R-:W-:-:S03]  /*1430*/  FMUL.FTZ R48, R19, R48 ;  /* 0x0000003013307220 */ /* 0x000fc60000410000 */
[----:B------:R-:W-:Y:S01]  /*1440*/  FFMA.FTZ R33, R29, R50, 1 ;  /* 0x3f8000001d217423 */ /* 0x000fe20000010032 */
[----:B------:R-:W-:Y:S01]  /*1450*/  FADD.FTZ R29, RZ, R28 ;  /* 0x0000001cff1d7221 */ /* 0x000fe20000010000 */
[----:B------:R-:W-:Y:S02]  /*1460*/  FADD.FTZ R28, R20, -UR21 ;  /* 0x80000015141c7e21 */ /* 0x000fe40008010000 */
[----:B------:R-:W-:Y:S01]  /*1470*/  FMUL.FTZ R0, R48, R33 ;  /* 0x0000002130007220 */ /* 0x000fe20000410000 */
[----:B------:R-:W-:Y:S01]  /*1480*/  FFMA.FTZ R33, R26, R38, R27 ;  /* 0x000000261a217223 */ /* 0x000fe2000001001b */
[----:B------:R-:W-:Y:S01]  /*1490*/  FMUL.FTZ R27, R28, UR16 ;  /* 0x000000101c1b7c20 */ /* 0x000fe20008410000 */
[----:B------:R-:W-:Y:S02]  /*14a0*/  FADD.FTZ R29, R29, R38 ;  /* 0x000000261d1d7221 */ /* 0x000fe40000010000 */
[----:B------:R-:W-:Y:S01]  /*14b0*/  FFMA.FTZ R33, R30, R0, R33 ;  /* 0x000000001e217223 */ /* 0x000fe20000010021 */
[----:B------:R-:W-:-:S04]  /*14c0*/  FFMA.FTZ R26, R24, R27, R8 ;  /* 0x0000001b181a7223 */ /* 0x000fc80000010008 */
[----:B------:R-:W-:-:S06]  /*14d0*/  FMUL.FTZ R28, R26, -1.4426950216293334961 ;  /* 0xbfb8aa3b1a1c7820 */ /* 0x000fcc0000410000 */
[----:B------:R-:W0:Y:S02]  /*14e0*/  MUFU.EX2 R28, R28 ;  /* 0x0000001c001c7308 */ /* 0x000e240000000800 */
[----:B0-----:R-:W-:-:S04]  /*14f0*/  FADD.FTZ R38, R28, 1 ;  /* 0x3f8000001c267421 */ /* 0x001fc80000010000 */
[----:B------:R-:W0:Y:S02]  /*1500*/  MUFU.RCP R39, R38 ;  /* 0x0000002600277308 */ /* 0x000e240000001000 */
[----:B0-----:R-:W-:Y:S01]  /*1510*/  FADD.FTZ R37, -R39, 1 ;  /* 0x3f80000027257421 */ /* 0x001fe20000010100 */
[----:B------:R-:W-:-:S03]  /*1520*/  FMUL.FTZ R39, R22, R39 ;  /* 0x0000002716277220 */ /* 0x000fc60000410000 */
[----:B------:R-:W-:Y:S01]  /*1530*/  FFMA.FTZ R26, R26, R37, 1 ;  /* 0x3f8000001a1a7423 */ /* 0x000fe20000010025 */
[----:B------:R-:W-:-:S03]  /*1540*/  FADD.FTZ R37, R21, -UR21 ;  /* 0x8000001515257e21 */ /* 0x000fc60008010000 */
[----:B------:R-:W-:Y:S01]  /*1550*/  FMUL.FTZ R39, R39, R26 ;  /* 0x0000001a27277220 */ /* 0x000fe20000410000 */
[----:B------:R-:W-:Y:S01]  /*1560*/  FMUL.FTZ R48, R37, UR16 ;  /* 0x0000001025307c20 */ /* 0x000fe20008410000 */
[----:B------:R-:W-:Y:S01]  /*1570*/  FADD.FTZ R26, R35, R32 ;  /* 0x00000020231a7221 */ /* 0x000fe20000010000 */
[----:B------:R-:W-:Y:S02]  /*1580*/  FMUL.FTZ R35, R24, R32 ;  /* 0x0000002018237220 */ /* 0x000fe40000410000 */
[----:B------:R-:W-:Y:S02]  /*1590*/  FFMA.FTZ R28, R25, R48, R9 ;  /* 0x00000030191c7223 */ /* 0x000fe40000010009 */
[----:B------:R-:W-:Y:S01]  /*15a0*/  FFMA.FTZ R34, R31, R35, R34 ;  /* 0x000000231f227223 */ /* 0x000fe20000010022 */
[----:B------:R-:W-:Y:S01]  /*15b0*/  FADD.FTZ R36, R36, R35 ;  /* 0x0000002324247221 */ /* 0x000fe20000010000 */
[----:B------:R-:W-:Y:S01]  /*15c0*/  FMUL.FTZ R32, R28, -1.4426950216293334961 ;  /* 0xbfb8aa3b1c207820 */ /* 0x000fe20000410000 */
[----:B------:R-:W-:Y:S01]  /*15d0*/  FMUL.FTZ R31, R25, R0 ;  /* 0x00000000191f7220 */ /* 0x000fe20000410000 */
[----:B------:R-:W-:-:S03]  /*15e0*/  FADD.FTZ R0, R29, R0 ;  /* 0x000000001d007221 */ /* 0x000fc60000010000 */
[----:B------:R-:W-:Y:S01]  /*15f0*/  FFMA.FTZ R34, R30, R31, R34 ;  /* 0x0000001f1e227223 */ /* 0x000fe20000010022 */
[----:B------:R-:W0:Y:S01]  /*1600*/  MUFU.EX2 R32, R32 ;  /* 0x0000002000207308 */ /* 0x000e220000000800 */
[----:B------:R-:W-:Y:S01]  /*1610*/  FADD.FTZ R36, R31, R36 ;  /* 0x000000241f247221 */ /* 0x000fe20000010000 */
[----:B------:R-:W-:Y:S01]  /*1620*/  FMUL.FTZ R31, R24, R39 ;  /* 0x00000027181f7220 */ /* 0x000fe20000410000 */
[----:B------:R-:W-:-:S03]  /*1630*/  FADD.FTZ R30, R26, R39 ;  /* 0x000000271a1e7221 */ /* 0x000fc60000010000 */
[----:B------:R-:W-:Y:S01]  /*1640*/  FFMA.FTZ R34, R27, R31, R34 ;  /* 0x0000001f1b227223 */ /* 0x000fe20000010022 */
[----:B------:R-:W-:Y:S01]  /*1650*/  FADD.FTZ R36, R36, R31 ;  /* 0x0000001f24247221 */ /* 0x000fe20000010000 */
[----:B0-----:R-:W-:-:S04]  /*1660*/  FADD.FTZ R37, R32, 1 ;  /* 0x3f80000020257421 */ /* 0x001fc80000010000 */
[----:B------:R-:W0:Y:S02]  /*1670*/  MUFU.RCP R38, R37 ;  /* 0x0000002500267308 */ /* 0x000e240000001000 */
[----:B0-----:R-:W-:Y:S01]  /*1680*/  FADD.FTZ R35, -R38, 1 ;  /* 0x3f80000026237421 */ /* 0x001fe20000010100 */
[----:B------:R-:W-:-:S03]  /*1690*/  FMUL.FTZ R38, R23, R38 ;  /* 0x0000002617267220 */ /* 0x000fc60000410000 */
[----:B------:R-:W-:Y:S01]  /*16a0*/  FFMA.FTZ R35, R28, R35, 1 ;  /* 0x3f8000001c237423 */ /* 0x000fe20000010023 */
[----:B------:R-:W-:-:S03]  /*16b0*/  FFMA.FTZ R28, R27, R39, R46 ;  /* 0x000000271b1c7223 */ /* 0x000fc6000001002e */
[----:B------:R-:W-:-:S04]  /*16c0*/  FMUL.FTZ R38, R38, R35 ;  /* 0x0000002326267220 */ /* 0x000fc80000410000 */
[-C--:B------:R-:W-:Y:S01]  /*16d0*/  FMUL.FTZ R35, R25, R38.reuse ;  /* 0x0000002619237220 */ /* 0x080fe20000410000 */
[----:B------:R-:W-:Y:S01]  /*16e0*/  FFMA.FTZ R29, R48, R38, R33 ;  /* 0x00000026301d7223 */ /* 0x000fe20000010021 */
[----:B------:R-:W-:Y:S02]  /*16f0*/  FADD.FTZ R31, R0, R38 ;  /* 0x00000026001f7221 */ /* 0x000fe40000010000 */
[----:B------:R-:W-:Y:S01]  /*1700*/  FFMA.FTZ R32, R48, R35, R34 ;  /* 0x0000002330207223 */ /* 0x000fe20000010022 */
[----:B------:R-:W-:-:S07]  /*1710*/  FADD.FTZ R35, R35, R36 ;  /* 0x0000002423237221 */ /* 0x000fce0000010000 */
.L_x_1280:
[----:B------:R-:W0:Y:S01]  /*1720*/  SHFL.DOWN PT, R0, R32, 0x1, 0x1f ;  /* 0x08201f0020007f89 */ /* 0x000e2200000e0000 */
[C---:B------:R-:W-:Y:S01]  /*1730*/  ISETP.GT.AND P0, PT, R4.reuse, 0x1e, PT ;  /* 0x0000001e0400780c */ /* 0x040fe20003f04270 */
[----:B------:R-:W1:Y:S01]  /*1740*/  S2UR UR8, SR_CgaCtaId ;  /* 0x00000000000879c3 */ /* 0x000e620000008800 */
[----:B------:R-:W-:Y:S01]  /*1750*/  UMOV UR7, 0x400 ;  /* 0x0000040000077882 */ /* 0x000fe20000000000 */
[----:B------:R-:W2:Y:S01]  /*1760*/  SHFL.DOWN PT, R26, R35, 0x1, 0x1f ;  /* 0x08201f00231a7f89 */ /* 0x000ea200000e0000 */
[----:B------:R-:W-:Y:S01]  /*1770*/  UIADD3 UR6, UPT, UPT, UR7, 0xd0, URZ ;  /* 0x000000d007067890 */ /* 0x000fe2000fffe0ff */
[C---:B------:R-:W-:Y:S01]  /*1780*/  ISETP.GT.AND P2, PT, R4.reuse, 0xf, PT ;  /* 0x0000000f0400780c */ /* 0x040fe20003f44270 */
[----:B------:R-:W3:Y:S01]  /*1790*/  LDCU UR18, c[0x0][0x370] ;  /* 0x00006e00ff1277ac */ /* 0x000ee20008000800 */
[----:B------:R-:W-:Y:S01]  /*17a0*/  ISETP.GT.AND P1, PT, R4, 0x17, PT ;  /* 0x000000170400780c */ /* 0x000fe20003f24270 */
[----:B------:R-:W-:Y:S05]  /*17b0*/  BSSY.RECONVERGENT B0, `(.L_x_1281) ;  /* 0x0000024000007945 */ /* 0x000fea0003800200 */
        /* <DEDUP_REMOVED lines=26> */
[----:B---3--:R-:W-:Y:S05]  /*1960*/  @P2 BRA `(.L_x_1282) ;  /* 0x0000000000202947 */ /* 0x008fea0003800000 */
        /* <DEDUP_REMOVED lines=8> */
.L_x_1282:
[----:B------:R-:W-:Y:S05]  /*19f0*/  BSYNC.RECONVERGENT B0 ;  /* 0x0000000000007941 */ /* 0x000fea0003800200 */
.L_x_1281:
[----:B------:R-:W-:Y:S06]  /*1a00*/  BAR.SYNC.DEFER_BLOCKING 0x0 ;  /* 0x0000000000007b1d */ /* 0x000fec0000010000 */
[----:B------:R-:W-:Y:S04]  /*1a10*/  BSSY.RECONVERGENT B0, `(.L_x_1283) ;  /* 0x0000035000007945 */ /* 0x000fe80003800200 */
[----:B------:R-:W-:Y:S05]  /*1a20*/  @P0 BRA `(.L_x_1284) ;  /* 0x0000000000cc0947 */ /* 0x000fea0003800000 */
[----:B------:R-:W-:-:S09]  /*1a30*/  ULEA UR6, UR8, UR7, 0x18 ;  /* 0x0000000708067291 */ /* 0x000fd2000f8ec0ff */
[----:B-1-3--:R-:W1:Y:S04]  /*1a40*/  LDS.128 R32, [UR6+0x20] ;  /* 0x00002006ff207984 */ /* 0x00ae680008000c00 */
[----:B0-----:R-:W0:Y:S01]  /*1a50*/  LDS.128 R36, [UR6+0x30] ;  /* 0x00003006ff247984 */ /* 0x001e220008000c00 */
[----:B-1----:R-:W-:Y:S01]  /*1a60*/  FADD.FTZ R47, R26, R32 ;  /* 0x000000201a2f7221 */ /* 0x002fe20000010000 */
[----:B--2---:R-:W-:-:S03]  /*1a70*/  FADD.FTZ R26, R27, R33 ;  /* 0x000000211b1a7221 */ /* 0x004fc60000010000 */
        /* <DEDUP_REMOVED lines=46> */
.L_x_1284:
[----:B------:R-:W-:Y:S05]  /*1d60*/  BSYNC.RECONVERGENT B0 ;  /* 0x0000000000007941 */ /* 0x000fea0003800200 */
.L_x_1283:
[----:B------:R-:W-:Y:S06]  /*1d70*/  BAR.SYNC.DEFER_BLOCKING 0x0 ;  /* 0x0000000000007b1d */ /* 0x000fec0000010000 */
[----:B------:R-:W-:Y:S04]  /*1d80*/  BSSY.RECONVERGENT B0, `(.L_x_1285) ;  /* 0x000009d000007945 */ /* 0x000fe80003800200 */
[----:B------:R-:W-:Y:S05]  /*1d90*/  @P3 BRA `(.L_x_1286) ;  /* 0x00000008006c3947 */ /* 0x000fea0003800000 */
[----:B-1-3--:R-:W1:Y:S04]  /*1da0*/  LDS.128 R32, [R41+0x150] ;  /* 0x0001500029207984 */ /* 0x00ae680000000c00 */
[----:B0-----:R-:W0:Y:S01]  /*1db0*/  LDS.128 R36, [R41+0x2a0] ;  /* 0x0002a00029247984 */ /* 0x001e220000000c00 */
        /* <DEDUP_REMOVED lines=141> */
[----:B------:R-:W0:Y:S01]  /*2690*/  LDS.128 R32, [R41+0x2760] ;  /* 0x0027600029207984 */ /* 0x000e220000000c00 */
[----:B------:R-:W-:Y:S01]  /*26a0*/  FADD.FTZ R37, R37, R30 ;  /* 0x0000001e25257221 */ /* 0x000fe20000010000 */
[----:B------:R-:W-:-:S02]  /*26b0*/  FADD.FTZ R36, R36, R31 ;  /* 0x0000001f24247221 */ /* 0x000fc40000010000 */
        /* <DEDUP_REMOVED lines=9> */
.L_x_1286:
[----:B------:R-:W-:Y:S05]  /*2750*/  BSYNC.RECONVERGENT B0 ;  /* 0x0000000000007941 */ /* 0x000fea0003800200 */
.L_x_1285:
[----:B------:R-:W-:Y:S04]  /*2760*/  BSSY.RECONVERGENT B0, `(.L_x_1287) ;  /* 0x000001d000007945 */ /* 0x000fe80003800200 */
[----:B------:R-:W-:Y:S05]  /*2770*/  @P3 BRA `(.L_x_1288) ;  /* 0x00000000006c3947 */ /* 0x000fea0003800000 */
[----:B---3--:R-:W3:Y:S01]  /*2780*/  LDC.64 R32, c[0x0][0x3d8] ;  /* 0x0000f600ff207b82 */ /* 0x008ee20000000a00 */
[----:B------:R-:W-:-:S07]  /*2790*/  IMAD R7, R7, 0x15, R0 ;  /* 0x0000001507077824 */ /* 0x000fce00078e0200 */
[----:B------:R-:W1:Y:S01]  /*27a0*/  LDC.64 R46, c[0x0][0x3f8] ;  /* 0x0000fe00ff2e7b82 */ /* 0x000e620000000a00 */
[----:B---3--:R-:W-:-:S05]  /*27b0*/  IMAD.WIDE R32, R7, 0x4, R32 ;  /* 0x0000000407207825 */ /* 0x008fca00078e0220 */
[----:B------:R3:W-:Y:S01]  /*27c0*/  REDG.E.ADD.F32.FTZ.RN.STRONG.GPU desc[UR14][R32.64], R28 ;  /* 0x0000001c200079a6 */ /* 0x0007e2000c12f30e */
[----:B-1----:R-:W-:Y:S01]  /*27d0*/  IMAD.WIDE.U32 R34, R46, 0x3, RZ ;  /* 0x000000032e227825 */ /* 0x002fe200078e00ff */
[----:B------:R-:W-:-:S04]  /*27e0*/  LEA R7, R47, R47, 0x1 ;  /* 0x0000002f2f077211 */ /* 0x000fc800078e08ff */
[----:B------:R-:W-:-:S04]  /*27f0*/  IADD3 R35, PT, PT, R35, R7, RZ ;  /* 0x0000000723237210 */ /* 0x000fc80007ffe0ff */
[----:B------:R-:W-:Y:S02]  /*2800*/  LEA.HI R7, P3, R35, R34, RZ, 0x1 ;  /* 0x0000002223077211 */ /* 0x000fe400078708ff */
[----:B------:R-:W-:Y:S02]  /*2810*/  LEA.HI R38, P1, R47, R46, RZ, 0x1 ;  /* 0x0000002e2f267211 */ /* 0x000fe400078308ff */
[----:B------:R-:W-:Y:S02]  /*2820*/  IADD3.X R34, PT, PT, RZ, R35, RZ, P3, !PT ;  /* 0x00000023ff227210 */ /* 0x000fe40001ffe4ff */
[----:B------:R-:W-:Y:S02]  /*2830*/  SHF.L.U32 R35, R38, 0x1, RZ ;  /* 0x0000000126237819 */ /* 0x000fe400000006ff */
[C---:B------:R-:W-:Y:S02]  /*2840*/  SHF.L.U64.HI R39, R7.reuse, 0x1, R34 ;  /* 0x0000000107277819 */ /* 0x040fe40000010222 */
[----:B------:R-:W-:-:S02]  /*2850*/  SHF.L.U32 R7, R7, 0x1, RZ ;  /* 0x0000000107077819 */ /* 0x000fc400000006ff */
[----:B--2---:R-:W-:Y:S02]  /*2860*/  IADD3.X R41, PT, PT, RZ, R47, RZ, P1, !PT ;  /* 0x0000002fff297210 */ /* 0x004fe40000ffe4ff */
[----:B------:R-:W-:Y:S02]  /*2870*/  LOP3.LUT R35, R35, 0xfffffffc, RZ, 0xc0, !PT ;  /* 0xfffffffc23237812 */ /* 0x000fe400078ec0ff */
[----:B0-----:R-:W-:Y:S02]  /*2880*/  LEA R36, P2, R46, R32, 0x2 ;  /* 0x000000202e247211 */ /* 0x001fe400078410ff */
[----:B------:R-:W-:Y:S02]  /*2890*/  LOP3.LUT R7, R7, 0xfffffffc, RZ, 0xc0, !PT ;  /* 0xfffffffc07077812 */ /* 0x000fe400078ec0ff */
[----:B------:R-:W-:Y:S02]  /*28a0*/  SHF.L.U64.HI R41, R38, 0x1, R41 ;  /* 0x0000000126297819 */ /* 0x000fe40000010229 */
[----:B------:R-:W-:-:S02]  /*28b0*/  IADD3 R34, P1, PT, R32, R35, RZ ;  /* 0x0000002320227210 */ /* 0x000fc40007f3e0ff */
[----:B------:R-:W-:Y:S02]  /*28c0*/  LEA.HI.X R37, R46, R33, R47, 0x2, P2 ;  /* 0x000000212e257211 */ /* 0x000fe400010f142f */
[----:B---3--:R-:W-:Y:S02]  /*28d0*/  IADD3 R32, P2, PT, R32, R7, RZ ;  /* 0x0000000720207210 */ /* 0x008fe40007f5e0ff */
[C---:B------:R-:W-:Y:S02]  /*28e0*/  IADD3.X R35, PT, PT, R33.reuse, R41, RZ, P1, !PT ;  /* 0x0000002921237210 */ /* 0x040fe40000ffe4ff */
[----:B------:R-:W-:-:S03]  /*28f0*/  IADD3.X R33, PT, PT, R33, R39, RZ, P2, !PT ;  /* 0x0000002721217210 */ /* 0x000fc600017fe4ff */
[----:B------:R4:W-:Y:S04]  /*2900*/  REDG.E.ADD.F32.FTZ.RN.STRONG.GPU desc[UR14][R34.64], R29 ;  /* 0x0000001d220079a6 */ /* 0x0009e8000c12f30e */
[----:B------:R4:W-:Y:S04]  /*2910*/  REDG.E.ADD.F32.FTZ.RN.STRONG.GPU desc[UR14][R36.64], R30 ;  /* 0x0000001e240079a6 */ /* 0x0009e8000c12f30e */
[----:B------:R4:W-:Y:S02]  /*2920*/  REDG.E.ADD.F32.FTZ.RN.STRONG.GPU desc[UR14][R32.64], R31 ;  /* 0x0000001f200079a6 */ /* 0x0009e4000c12f30e */
.L_x_1288:
[----:B------:R-:W-:Y:S05]  /*2930*/  BSYNC.RECONVERGENT B0 ;  /* 0x0000000000007941 */ /* 0x000fea0003800200 */
.L_x_1287:
[----:B------:R-:W-:-:S09]  /*2940*/  UISETP.GE.U32.AND UP0, UPT, UR18, 0x2, UPT ;  /* 0x000000021200788c */ /* 0x000fd2000bf06070 */
[----:B------:R-:W-:Y:S05]  /*2950*/  BRA.U !UP0, `(.L_x_1289) ;  /* 0x0000001108747547 */ /* 0x000fea000b800000 */
[----:B------:R-:W5:Y:S01]  /*2960*/  LDCU UR13, c[0x0][0x374] ;  /* 0x00006e80ff0d77ac */ /* 0x000f620008000800 */
[----:B------:R-:W0:Y:S01]  /*2970*/  S2UR UR10, SR_CTAID.Y ;  /* 0x00000000000a79c3 */ /* 0x000e220000002600 */
[----:B------:R-:W1:Y:S01]  /*2980*/  LDCU.64 UR6, c[0x0][0x3d0] ;  /* 0x00007a00ff0677ac */ /* 0x000e620008000a00 */
[----:B------:R-:W-:-:S04]  /*2990*/  ULOP3.LUT UR19, UR4, 0x1, URZ, 0xc0, !UPT ;  /* 0x0000000104137892 */ /* 0x000fc8000f8ec0ff */
[----:B-----5:R-:W-:-:S04]  /*29a0*/  UIMAD UR8, UR19, UR13, URZ ;  /* 0x0000000d130872a4 */ /* 0x020fc8000f8e02ff */
[----:B------:R-:W-:-:S04]  /*29b0*/  UIMAD UR8, UR8, UR18, URZ ;  /* 0x00000012080872a4 */ /* 0x000fc8000f8e02ff */
[----:B------:R-:W-:-:S04]  /*29c0*/  USHF.L.U32 UR8, UR8, 0x1, URZ ;  /* 0x0000000108087899 */ /* 0x000fc800080006ff */
[----:B-1----:R-:W-:Y:S01]  /*29d0*/  UIMAD.WIDE UR8, UR8, 0x4, UR6 ;  /* 0x00000004080878a5 */ /* 0x002fe2000f8e0206 */
[----:B0-----:R-:W-:Y:S11]  /*29e0*/  @P0 BRA `(.L_x_1290) ;  /* 0x0000000000780947 */ /* 0x001ff60003800000 */
[----:B--2-4-:R-:W0:Y:S01]  /*29f0*/  LDC.64 R28, c[0x0][0x3c8] ;  /* 0x0000f200ff1c7b82 */ /* 0x014e220000000a00 */
[----:B------:R-:W-:Y:S02]  /*2a00*/  ULOP3.LUT UP0, UR11, UR4, 0x2, URZ, 0xc0, !UPT ;  /* 0x00000002040b7892 */ /* 0x000fe4000f80c0ff */
[----:B------:R-:W-:Y:S02]  /*2a10*/  UIMAD UR17, UR19, UR13, UR10 ;  /* 0x0000000d131172a4 */ /* 0x000fe4000f8e020a */
[----:B------:R-:W-:Y:S02]  /*2a20*/  UIMAD UR6, UR12, UR13, UR10 ;  /* 0x0000000d0c0672a4 */ /* 0x000fe4000f8e020a */
[----:B------:R-:W-:Y:S01]  /*2a30*/  PLOP3.LUT P0, PT, PT, PT, UP0, 0x80, 0x8 ;  /* 0x000000000008781c */ /* 0x000fe20003f0f008 */
[----:B------:R-:W-:Y:S01]  /*2a40*/  UIADD3 UR11, UPT, UPT, -UR11, 0x1, URZ ;  /* 0x000000010b0b7890 */ /* 0x000fe2000fffe1ff */
[----:B------:R-:W-:Y:S01]  /*2a50*/  MOV R7, UR17 ;  /* 0x0000001100077c02 */ /* 0x000fe20008000f00 */
[----:B------:R-:W-:Y:S01]  /*2a60*/  UIMAD.WIDE.U32 UR6, UR6, 0x8, UR8 ;  /* 0x00000008060678a5 */ /* 0x000fe2000f8e0008 */
[----:B---3--:R-:W-:-:S04]  /*2a70*/  SEL R32, RZ, UR18, P0 ;  /* 0x00000012ff207c07 */ /* 0x008fc80008000000 */
[----:B------:R-:W-:Y:S02]  /*2a80*/  ISETP.NE.AND P0, PT, R32, -0x1, PT ;  /* 0xffffffff2000780c */ /* 0x000fe40003f05270 */
[----:B------:R-:W-:Y:S02]  /*2a90*/  MOV R30, UR6 ;  /* 0x00000006001e7c02 */ /* 0x000fe40008000f00 */
[----:B------:R-:W-:Y:S01]  /*2aa0*/  MOV R31, UR7 ;  /* 0x00000007001f7c02 */ /* 0x000fe20008000f00 */
[----:B0-----:R-:W-:Y:S01]  /*2ab0*/  IMAD.WIDE.U32 R28, R7, 0x4, R28 ;  /* 0x00000004071c7825 */ /* 0x001fe200078e001c */
[----:B------:R-:W-:-:S03]  /*2ac0*/  MOV R7, UR11 ;  /* 0x0000000b00077c02 */ /* 0x000fc60008000f00 */
[----:B------:R0:W-:Y:S01]  /*2ad0*/  STG.E.64 desc[UR14][R30.64], R26 ;  /* 0x0000001a1e007986 */ /* 0x0001e2000c101b0e */
[----:B------:R-:W-:Y:S06]  /*2ae0*/  MEMBAR.ALL.GPU ;  /* 0x0000000000007992 */ /* 0x000fec000000a000 */
[----:B------:R-:W-:-:S00]  /*2af0*/  ERRBAR ;  /* 0x00000000000079ab */ /* 0x000fc00000000000 */
[----:B------:R-:W-:Y:S06]  /*2b00*/  CGAERRBAR ;  /* 0x00000000000075ab */ /* 0x000fec0000000000 */
[----:B------:R0:W-:Y:S01]  /*2b10*/  REDG.E.ADD.S32.STRONG.GPU desc[UR14][R28.64], R7 ;  /* 0x000000071c00798e */ /* 0x0001e2000c12e30e */
[----:B------:R-:W-:Y:S05]  /*2b20*/  @!P0 BRA `(.L_x_1290) ;  /* 0x0000000000288947 */ /* 0x000fea0003800000 */
[----:B------:R-:W1:Y:S01]  /*2b30*/  LDC R33, c[0x0][0x2f8] ;  /* 0x0000be00ff217b82 */ /* 0x000e620000000800 */
[----:B0-----:R-:W-:-:S07]  /*2b40*/  MOV R7, 0xffffffff ;  /* 0xffffffff00077802 */ /* 0x001fce0000000f00 */
.L_x_1291:
        /* <DEDUP_REMOVED lines=8> */
.L_x_1290:
[----:B0-----:R-:W-:Y:S01]  /*2bd0*/  MOV R7, UR18 ;  /* 0x0000001200077c02 */ /* 0x001fe20008000f00 */
[----:B------:R-:W-:Y:S05]  /*2be0*/  WARPSYNC.ALL ;  /* 0x0000000000007948 */ /* 0x000fea0003800000 */
[----:B------:R-:W-:Y:S01]  /*2bf0*/  ISETP.GE.U32.AND P0, PT, R7, 0x8, PT ;  /* 0x000000080700780c */ /* 0x000fe20003f06070 */
[----:B------:R-:W-:Y:S01]  /*2c00*/  BAR.SYNC.DEFER_BLOCKING 0x0 ;  /* 0x0000000000007b1d */ /* 0x000fe20000010000 */
[----:B------:R-:W-:-:S11]  /*2c10*/  HFMA2 R7, -RZ, RZ, 0, 0 ;  /* 0x00000000ff077431 */ /* 0x000fd600000001ff */
[----:B------:R-:W-:Y:S05]  /*2c20*/  @!P0 BRA `(.L_x_1292) ;  /* 0x0000000800908947 */ /* 0x000fea0003800000 */
[----:B------:R-:W0:Y:S01]  /*2c30*/  S2R R7, SR_TID.X ;  /* 0x0000000000077919 */ /* 0x000e220000002100 */
[----:B------:R-:W1:Y:S01]  /*2c40*/  S2UR UR8, SR_CTAID.X ;  /* 0x00000000000879c3 */ /* 0x000e620000002500 */
[----:B--2---:R-:W-:Y:S01]  /*2c50*/  MOV R28, RZ ;  /* 0x000000ff001c7202 */ /* 0x004fe20000000f00 */
[----:B------:R-:W-:Y:S02]  /*2c60*/  ULEA UR9, UR13, UR10, 0x1 ;  /* 0x0000000a0d097291 */ /* 0x000fe4000f8e08ff */
[----:B------:R-:W-:Y:S02]  /*2c70*/  ULEA UR11, UR13, UR10, 0x2 ;  /* 0x0000000a0d0b7291 */ /* 0x000fe4000f8e10ff */
[----:B------:R-:W-:Y:S02]  /*2c80*/  UIMAD UR17, UR13, 0x6, UR10 ;  /* 0x000000060d1178a4 */ /* 0x000fe4000f8e020a */
[----:B------:R-:W-:Y:S02]  /*2c90*/  UIMAD UR18, UR13, 0x5, UR10 ;  /* 0x000000050d1278a4 */ /* 0x000fe4000f8e020a */
[----:B------:R-:W-:-:S02]  /*2ca0*/  UIMAD UR19, UR13, 0x3, UR10 ;  /* 0x000000030d1378a4 */ /* 0x000fc4000f8e020a */
[----:B------:R-:W-:Y:S02]  /*2cb0*/  UIMAD UR20, UR13, 0x7, UR10 ;  /* 0x000000070d1478a4 */ /* 0x000fe4000f8e020a */
[----:B------:R-:W-:Y:S02]  /*2cc0*/  UIADD3 UR6, UPT, UPT, UR10, UR13, URZ ;  /* 0x0000000d0a067290 */ /* 0x000fe4000fffe0ff */
[----:B------:R-:W-:-:S12]  /*2cd0*/  UIADD3 UR13, UPT, UPT, -UR12, URZ, URZ ;  /* 0x000000ff0c0d7290 */ /* 0x000fd8000fffe1ff */
.L_x_1293:
[----:B------:R-:W-:Y:S01]  /*2ce0*/  ISETP.NE.AND P5, PT, RZ, UR13, PT ;  /* 0x0000000dff007c0c */ /* 0x000fe2000bfa5270 */
[----:B-1----:R-:W-:Y:S01]  /*2cf0*/  UMOV UR12, UR8 ;  /* 0x00000008000c7c82 */ /* 0x002fe20008000000 */
[----:B----4-:R-:W-:Y:S02]  /*2d00*/  MOV R33, UR4 ;  /* 0x0000000400217c02 */ /* 0x010fe40008000f00 */
[----:B------:R-:W-:-:S13]  /*2d10*/  ISETP.NE.OR P5, PT, R0, RZ, !P5 ;  /* 0x000000ff0000720c */ /* 0x000fda0006fa5670 */
[----:B------:R-:W1:Y:S01]  /*2d20*/  @!P5 LDC R0, c[0x0][0x374] ;  /* 0x0000dd00ff00db82 */ /* 0x000e620000000800 */
[----:B------:R-:W-:-:S07]  /*2d30*/  @!P5 LOP3.LUT R33, R33, 0x1, RZ, 0xc0, !PT ;  /* 0x000000012121d812 */ /* 0x000fce00078ec0ff */
[----:B------:R-:W2:Y:S08]  /*2d40*/  @!P5 LDC R29, c[0x0][0x370] ;  /* 0x0000dc00ff1ddb82 */ /* 0x000eb00000000800 */
[----:B------:R-:W4:Y:S01]  /*2d50*/  @!P5 LDC.64 R30, c[0x0][0x3d0] ;  /* 0x0000f400ff1edb82 */ /* 0x000f220000000a00 */
[----:B-1----:R-:W-:-:S04]  /*2d60*/  @!P5 IMAD R0, R0, R33, RZ ;  /* 0x000000210000d224 */ /* 0x002fc800078e02ff */
[----:B--2---:R-:W-:-:S05]  /*2d70*/  @!P5 IMAD R0, R0, R29, RZ ;  /* 0x0000001d0000d224 */ /* 0x004fca00078e02ff */
[----:B------:R-:W-:Y:S02]  /*2d80*/  @!P5 SHF.L.U32 R29, R0, 0x1, RZ ;  /* 0x00000001001dd819 */ /* 0x000fe400000006ff */
[----:B------:R-:W-:-:S03]  /*2d90*/  IADD3 R0, PT, PT, R28, 0x1, RZ ;  /* 0x000000011c007810 */ /* 0x000fc60007ffe0ff */
[----:B----4-:R-:W-:Y:S01]  /*2da0*/  @!P5 IMAD.WIDE R30, R29, 0x4, R30 ;  /* 0x000000041d1ed825 */ /* 0x010fe200078e021e */
[----:B------:R-:W-:Y:S02]  /*2db0*/  MOV R29, UR10 ;  /* 0x0000000a001d7c02 */ /* 0x000fe40008000f00 */
[----:B------:R-:W-:Y:S02]  /*2dc0*/  ISETP.NE.AND P4, PT, R0, UR12, PT ;  /* 0x0000000c00007c0c */ /* 0x000fe4000bf85270 */
[----:B0-----:R-:W-:Y:S01]  /*2dd0*/  MOV R0, R7 ;  /* 0x0000000700007202 */ /* 0x001fe20000000f00 */
[----:B------:R-:W-:-:S03]  /*2de0*/  @!P5 IMAD.WIDE.U32 R30, R29, 0x8, R30 ;  /* 0x000000081d1ed825 */ /* 0x000fc600078e001e */
[----:B------:R-:W-:-:S03]  /*2df0*/  ISETP.NE.OR P4, PT, R0, RZ, !P4 ;  /* 0x000000ff0000720c */ /* 0x000fc60006785670 */
[----:B------:R-:W2:Y:S01]  /*2e00*/  @!P5 LDG.E.64 R30, desc[UR14][R30.64] ;  /* 0x0000000e1e1ed981 */ /* 0x000ea2000c1e1b00 */
[C---:B------:R-:W-:Y:S02]  /*2e10*/  IADD3 R29, PT, PT, R28.reuse, 0x2, RZ ;  /* 0x000000021c1d7810 */ /* 0x040fe40007ffe0ff */
[----:B------:R-:W-:Y:S02]  /*2e20*/  MOV R37, UR4 ;  /* 0x0000000400257c02 */ /* 0x000fe40008000f00 */
[----:B------:R-:W-:Y:S02]  /*2e30*/  ISETP.NE.AND P3, PT, R29, UR12, PT ;  /* 0x0000000c1d007c0c */ /* 0x000fe4000bf65270 */
[----:B------:R-:W-:Y:S02]  /*2e40*/  IADD3 R29, PT, PT, R28, 0x3, RZ ;  /* 0x000000031c1d7810 */ /* 0x000fe40007ffe0ff */
[----:B------:R-:W-:Y:S01]  /*2e50*/  ISETP.NE.OR P3, PT, R0, RZ, !P3 ;  /* 0x000000ff0000720c */ /* 0x000fe20005f65670 */
[----:B------:R-:W0:Y:S01]  /*2e60*/  @!P4 LDC R34, c[0x0][0x374] ;  /* 0x0000dd00ff22cb82 */ /* 0x000e220000000800 */
[----:B------:R-:W-:-:S02]  /*2e70*/  @!P4 LOP3.LUT R37, R37, 0x1, RZ, 0xc0, !PT ;  /* 0x000000012525c812 */ /* 0x000fc400078ec0ff */
[----:B------:R-:W-:-:S04]  /*2e80*/  ISETP.NE.AND P2, PT, R29, UR12, PT ;  /* 0x0000000c1d007c0c */ /* 0x000fc8000bf45270 */
[----:B------:R-:W-:Y:S01]  /*2e90*/  ISETP.NE.OR P2, PT, R0, RZ, !P2 ;  /* 0x000000ff0000720c */ /* 0x000fe20005745670 */
[----:B------:R-:W1:Y:S08]  /*2ea0*/  @!P4 LDC R36, c[0x0][0x370] ;  /* 0x0000dc00ff24cb82 */ /* 0x000e700000000800 */
[----:B---3--:R-:W3:Y:S08]  /*2eb0*/  @!P4 LDC.64 R32, c[0x0][0x3d0] ;  /* 0x0000f400ff20cb82 */ /* 0x008ef00000000a00 */
[----:B------:R-:W4:Y:S01]  /*2ec0*/  @!P3 LDC R35, c[0x0][0x374] ;  /* 0x0000dd00ff23bb82 */ /* 0x000f220000000800 */
[----:B0-----:R-:W-:Y:S01]  /*2ed0*/  @!P4 IMAD R29, R34, R37, RZ ;  /* 0x00000025221dc224 */ /* 0x001fe200078e02ff */
[----:B------:R-:W-:-:S04]  /*2ee0*/  MOV R34, UR4 ;  /* 0x0000000400227c02 */ /* 0x000fc80008000f00 */
[----:B------:R-:W-:Y:S02]  /*2ef0*/  @!P3 LOP3.LUT R34, R34, 0x1, RZ, 0xc0, !PT ;  /* 0x000000012222b812 */ /* 0x000fe400078ec0ff */
[----:B------:R-:W0:Y:S01]  /*2f00*/  @!P3 LDC R37, c[0x0][0x370] ;  /* 0x0000dc00ff25bb82 */ /* 0x000e220000000800 */
[----:B-1----:R-:W-:-:S05]  /*2f10*/  @!P4 IMAD R29, R29, R36, RZ ;  /* 0x000000241d1dc224 */ /* 0x002fca00078e02ff */
[----:B------:R-:W-:Y:S02]  /*2f20*/  @!P4 SHF.L.U32 R29, R29, 0x1, RZ ;  /* 0x000000011d1dc819 */ /* 0x000fe400000006ff */
[----:B------:R-:W1:Y:S03]  /*2f30*/  @!P2 LDC R38, c[0x0][0x374] ;  /* 0x0000dd00ff26ab82 */ /* 0x000e660000000800 */
[----:B---3--:R-:W-:Y:S01]  /*2f40*/  @!P4 IMAD.WIDE R32, R29, 0x4, R32 ;  /* 0x000000041d20c825 */ /* 0x008fe200078e0220 */
[----:B------:R-:W-:-:S03]  /*2f50*/  MOV R29, UR6 ;  /* 0x00000006001d7c02 */ /* 0x000fc60008000f00 */
[----:B----4-:R-:W-:Y:S01]  /*2f60*/  @!P3 IMAD R34, R35, R34, RZ ;  /* 0x000000222322b224 */ /* 0x010fe200078e02ff */
[----:B------:R-:W3:Y:S01]  /*2f70*/  @!P2 LDC R41, c[0x0][0x370] ;  /* 0x0000dc00ff29ab82 */ /* 0x000ee20000000800 */
[----:B------:R-:W-:-:S04]  /*2f80*/  @!P4 IMAD.WIDE.U32 R32, R29, 0x8, R32 ;  /* 0x000000081d20c825 */ /* 0x000fc800078e0020 */
[----:B0-----:R-:W-:Y:S02]  /*2f90*/  @!P3 IMAD R29, R34, R37, RZ ;  /* 0x00000025221db224 */ /* 0x001fe400078e02ff */
[----:B------:R0:W4:Y:S01]  /*2fa0*/  @!P4 LDG.E.64 R34, desc[UR14][R32.64] ;  /* 0x0000000e2022c981 */ /* 0x000122000c1e1b00 */
[----:B------:R-:W5:Y:S01]  /*2fb0*/  @!P3 LDC.64 R36, c[0x0][0x3d0] ;  /* 0x0000f400ff24bb82 */ /* 0x000f620000000a00 */
[----:B------:R-:W-:Y:S02]  /*2fc0*/  MOV R39, UR4 ;  /* 0x0000000400277c02 */ /* 0x000fe40008000f00 */
[----:B------:R-:W-:Y:S02]  /*2fd0*/  @!P3 SHF.L.U32 R29, R29, 0x1, RZ ;  /* 0x000000011d1db819 */ /* 0x000fe400000006ff */
[----:B------:R-:W-:-:S05]  /*2fe0*/  @!P2 LOP3.LUT R39, R39, 0x1, RZ, 0xc0, !PT ;  /* 0x000000012727a812 */ /* 0x000fca00078ec0ff */
[----:B-1----:R-:W-:-:S04]  /*2ff0*/  @!P2 IMAD R38, R38, R39, RZ ;  /* 0x000000272626a224 */ /* 0x002fc800078e02ff */
[----:B---3--:R-:W-:Y:S02]  /*3000*/  @!P2 IMAD R41, R38, R41, RZ ;  /* 0x000000292629a224 */ /* 0x008fe400078e02ff */
[----:B------:R-:W1:Y:S03]  /*3010*/  @!P2 LDC.64 R38, c[0x0][0x3d0] ;  /* 0x0000f400ff26ab82 */ /* 0x000e660000000a00 */
[----:B0-----:R-:W-:Y:S01]  /*3020*/  @!P2 SHF.L.U32 R33, R41, 0x1, RZ ;  /* 0x000000012921a819 */ /* 0x001fe200000006ff */
[----:B-----5:R-:W-:Y:S01]  /*3030*/  @!P3 IMAD.WIDE R36, R29, 0x4, R36 ;  /* 0x000000041d24b825 */ /* 0x020fe200078e0224 */
[----:B------:R-:W-:-:S05]  /*3040*/  MOV R29, UR9 ;  /* 0x00000009001d7c02 */ /* 0x000fca0008000f00 */
[----:B------:R-:W-:-:S06]  /*3050*/  @!P3 IMAD.WIDE.U32 R36, R29, 0x8, R36 ;  /* 0x000000081d24b825 */ /* 0x000fcc00078e0024 */
[----:B------:R-:W3:Y:S01]  /*3060*/  @!P3 LDG.E.64 R36, desc[UR14][R36.64] ;  /* 0x0000000e2424b981 */ /* 0x000ee2000c1e1b00 */
[----:B------:R-:W-:Y:S01]  /*3070*/  MOV R29, UR19 ;  /* 0x00000013001d7c02 */ /* 0x000fe20008000f00 */
[----:B-1----:R-:W-:-:S04]  /*3080*/  @!P2 IMAD.WIDE R32, R33, 0x4, R38 ;  /* 0x000000042120a825 */ /* 0x002fc800078e0226 */
[----:B------:R-:W-:-:S06]  /*3090*/  @!P2 IMAD.WIDE.U32 R32, R29, 0x8, R32 ;  /* 0x000000081d20a825 */ /* 0x000fcc00078e0020 */
[----:B------:R-:W5:Y:S01]  /*30a0*/  @!P2 LDG.E.64 R32, desc[UR14][R32.64] ;  /* 0x0000000e2020a981 */ /* 0x000f62000c1e1b00 */
[----:B------:R-:W-:Y:S02]  /*30b0*/  IADD3 R29, PT, PT, R28, 0x4, RZ ;  /* 0x000000041c1d7810 */ /* 0x000fe40007ffe0ff */
[----:B------:R-:W-:Y:S02]  /*30c0*/  MOV R38, UR4 ;  /* 0x0000000400267c02 */ /* 0x000fe40008000f00 */
[----:B------:R-:W-:Y:S02]  /*30d0*/  ISETP.NE.AND P1, PT, R29, UR12, PT ;  /* 0x0000000c1d007c0c */ /* 0x000fe4000bf25270 */
[----:B------:R-:W-:Y:S02]  /*30e0*/  MOV R41, UR4 ;  /* 0x0000000400297c02 */ /* 0x000fe40008000f00 */
[----:B------:R-:W-:-:S13]  /*30f0*/  ISETP.NE.OR P1, PT, R0, RZ, !P1 ;  /* 0x000000ff0000720c */ /* 0x000fda0004f25670 */
[----:B------:R-:W0:Y:S01]  /*3100*/  @!P1 LDC R29, c[0x0][0x374] ;  /* 0x0000dd00ff1d9b82 */ /* 0x000e220000000800 */
[----:B------:R-:W-:-:S05]  /*3110*/  @!P1 LOP3.LUT R38, R38, 0x1, RZ, 0xc0, !PT ;  /* 0x0000000126269812 */ /* 0x000fca00078ec0ff */
[----:B0-----:R-:W-:Y:S02]  /*3120*/  @!P1 IMAD R29, R29, R38, RZ ;  /* 0x000000261d1d9224 */ /* 0x001fe400078e02ff */
[----:B------:R-:W0:Y:S02]  /*3130*/  @!P1 LDC R38, c[0x0][0x370] ;  /* 0x0000dc00ff269b82 */ /* 0x000e240000000800 */
[----:B0-----:R-:W-:Y:S01]  /*3140*/  @!P1 IMAD R29, R29, R38, RZ ;  /* 0x000000261d1d9224 */ /* 0x001fe200078e02ff */
[----:B------:R-:W-:-:S04]  /*3150*/  IADD3 R38, PT, PT, R28, 0x6, RZ ;  /* 0x000000061c267810 */ /* 0x000fc80007ffe0ff */
[----:B------:R-:W-:Y:S02]  /*3160*/  ISETP.NE.AND P6, PT, R38, UR12, PT ;  /* 0x0000000c26007c0c */ /* 0x000fe4000bfc5270 */
[----:B------:R-:W-:Y:S01]  /*3170*/  @!P1 SHF.L.U32 R29, R29, 0x1, RZ ;  /* 0x000000011d1d9819 */ /* 0x000fe200000006ff */
[----:B--2---:R-:W-:Y:S01]  /*3180*/  @!P5 FADD.FTZ R26, R26, R30 ;  /* 0x0000001e1a1ad221 */ /* 0x004fe20000010000 */
[----:B------:R-:W-:Y:S01]  /*3190*/  IADD3 R30, PT, PT, R28, 0x5, RZ ;  /* 0x000000051c1e7810 */ /* 0x000fe20007ffe0ff */
[----:B------:R-:W-:Y:S01]  /*31a0*/  @!P5 FADD.FTZ R27, R27, R31 ;  /* 0x0000001f1b1bd221 */ /* 0x000fe20000010000 */
[----:B------:R-:W-:Y:S02]  /*31b0*/  ISETP.NE.OR P5, PT, R0, RZ, !P6 ;  /* 0x000000ff0000720c */ /* 0x000fe400077a5670 */
[----:B------:R-:W-:Y:S02]  /*31c0*/  ISETP.NE.AND P0, PT, R30, UR12, PT ;  /* 0x0000000c1e007c0c */ /* 0x000fe4000bf05270 */
[----:B------:R-:W-:-:S02]  /*31d0*/  MOV R31, UR4 ;  /* 0x00000004001f7c02 */ /* 0x000fc40008000f00 */
[----:B------:R-:W-:-:S13]  /*31e0*/  ISETP.NE.OR P0, PT, R0, RZ, !P0 ;  /* 0x000000ff0000720c */ /* 0x000fda0004705670 */
[----:B------:R-:W0:Y:S01]  /*31f0*/  @!P0 LDC R30, c[0x0][0x374] ;  /* 0x0000dd00ff1e8b82 */ /* 0x000e220000000800 */
[----:B------:R-:W-:-:S07]  /*3200*/  @!P0 LOP3.LUT R31, R31, 0x1, RZ, 0xc0, !PT ;  /* 0x000000011f1f8812 */ /* 0x000fce00078ec0ff */
[----:B------:R-:W1:Y:S01]  /*3210*/  @!P0 LDC R39, c[0x0][0x370] ;  /* 0x0000dc00ff278b82 */ /* 0x000e620000000800 */
[----:B0-----:R-:W-:-:S07]  /*3220*/  @!P0 IMAD R30, R30, R31, RZ ;  /* 0x0000001f1e1e8224 */ /* 0x001fce00078e02ff */
[----:B------:R-:W0:Y:S01]  /*3230*/  @!P5 LDC R31, c[0x0][0x374] ;  /* 0x0000dd00ff1fdb82 */ /* 0x000e220000000800 */
[----:B-1----:R-:W-:Y:S02]  /*3240*/  @!P0 IMAD R38, R30, R39, RZ ;  /* 0x000000271e268224 */ /* 0x002fe400078e02ff */
[----:B----4-:R-:W-:Y:S01]  /*3250*/  @!P4 FADD.FTZ R26, R26, R34 ;  /* 0x000000221a1ac221 */ /* 0x010fe20000010000 */
[----:B------:R-:W-:Y:S01]  /*3260*/  MOV R34, UR4 ;  /* 0x0000000400227c02 */ /* 0x000fe20008000f00 */
[----:B------:R-:W-:Y:S01]  /*3270*/  @!P4 FADD.FTZ R27, R27, R35 ;  /* 0x000000231b1bc221 */ /* 0x000fe20000010000 */
[----:B------:R-:W-:Y:S02]  /*3280*/  IADD3 R35, PT, PT, R28, 0x7, RZ ;  /* 0x000000071c237810 */ /* 0x000fe40007ffe0ff */
[----:B------:R-:W-:Y:S02]  /*3290*/  @!P5 LOP3.LUT R34, R34, 0x1, RZ, 0xc0, !PT ;  /* 0x000000012222d812 */ /* 0x000fe400078ec0ff */
[----:B------:R-:W-:-:S03]  /*32a0*/  ISETP.NE.AND P4, PT, R35, UR12, PT ;  /* 0x0000000c23007c0c */ /* 0x000fc6000bf85270 */
[----:B0-----:R-:W-:Y:S01]  /*32b0*/  @!P5 IMAD R31, R31, R34, RZ ;  /* 0x000000221f1fd224 */ /* 0x001fe200078e02ff */
[----:B------:R-:W-:Y:S01]  /*32c0*/  ISETP.NE.OR P4, PT, R0, RZ, !P4 ;  /* 0x000000ff0000720c */ /* 0x000fe20006785670 */
[----:B------:R-:W0:-:S12]  /*32d0*/  @!P5 LDC R34, c[0x0][0x370] ;  /* 0x0000dc00ff22db82 */ /* 0x000e180000000800 */
[----:B------:R-:W-:Y:S01]  /*32e0*/  @!P4 LOP3.LUT R41, R41, 0x1, RZ, 0xc0, !PT ;  /* 0x000000012929c812 */ /* 0x000fe200078ec0ff */
[----:B0-----:R-:W-:Y:S02]  /*32f0*/  @!P5 IMAD R39, R31, R34, RZ ;  /* 0x000000221f27d224 */ /* 0x001fe400078e02ff */
[----:B---3--:R-:W-:Y:S01]  /*3300*/  @!P3 FADD.FTZ R26, R26, R36 ;  /* 0x000000241a1ab221 */ /* 0x008fe20000010000 */
[----:B------:R-:W0:Y:S01]  /*3310*/  @!P0 LDC.64 R34, c[0x0][0x3d0] ;  /* 0x0000f400ff228b82 */ /* 0x000e220000000a00 */
[----:B------:R-:W-:Y:S01]  /*3320*/  @!P3 FADD.FTZ R27, R27, R37 ;  /* 0x000000251b1bb221 */ /* 0x000fe20000010000 */
[----:B------:R-:W-:Y:S02]  /*3330*/  @!P0 SHF.L.U32 R37, R38, 0x1, RZ ;  /* 0x0000000126258819 */ /* 0x000fe400000006ff */
[----:B------:R-:W-:-:S04]  /*3340*/  @!P5 SHF.L.U32 R39, R39, 0x1, RZ ;  /* 0x000000012727d819 */ /* 0x000fc800000006ff */
[----:B------:R-:W1:Y:S01]  /*3350*/  @!P4 LDC R36, c[0x0][0x374] ;  /* 0x0000dd00ff24cb82 */ /* 0x000e620000000800 */
[----:B-----5:R-:W-:-:S07]  /*3360*/  @!P2 FADD.FTZ R26, R26, R32 ;  /* 0x000000201a1aa221 */ /* 0x020fce0000010000 */
[----:B------:R-:W2:Y:S01]  /*3370*/  @!P1 LDC.64 R30, c[0x0][0x3d0] ;  /* 0x0000f400ff1e9b82 */ /* 0x000ea20000000a00 */
[----:B0-----:R-:W-:Y:S01]  /*3380*/  @!P0 IMAD.WIDE R34, R37, 0x4, R34 ;  /* 0x0000000425228825 */ /* 0x001fe200078e0222 */
[----:B------:R-:W-:-:S05]  /*3390*/  MOV R37, UR18 ;  /* 0x0000001200257c02 */ /* 0x000fca0008000f00 */
[----:B------:R-:W-:-:S04]  /*33a0*/  @!P0 IMAD.WIDE.U32 R34, R37, 0x8, R34 ;  /* 0x0000000825228825 */ /* 0x000fc800078e0022 */
[----:B-1----:R-:W-:Y:S02]  /*33b0*/  @!P4 IMAD R32, R36, R41, RZ ;  /* 0x000000292420c224 */ /* 0x002fe400078e02ff */
[----:B------:R-:W0:Y:S01]  /*33c0*/  @!P5 LDC.64 R36, c[0x0][0x3d0] ;  /* 0x0000f400ff24db82 */ /* 0x000e220000000a00 */
[----:B------:R-:W3:Y:S01]  /*33d0*/  @!P0 LDG.E.64 R34, desc[UR14][R34.64] ;  /* 0x0000000e22228981 */ /* 0x000ee2000c1e1b00 */
[----:B--2---:R-:W-:Y:S01]  /*33e0*/  @!P1 IMAD.WIDE R30, R29, 0x4, R30 ;  /* 0x000000041d1e9825 */ /* 0x004fe200078e021e */
[----:B------:R-:W-:-:S05]  /*33f0*/  MOV R29, UR11 ;  /* 0x0000000b001d7c02 */ /* 0x000fca0008000f00 */
[----:B------:R-:W-:Y:S02]  /*3400*/  @!P1 IMAD.WIDE.U32 R30, R29, 0x8, R30 ;  /* 0x000000081d1e9825 */ /* 0x000fe400078e001e */
[----:B------:R-:W1:Y:S04]  /*3410*/  @!P4 LDC R29, c[0x0][0x370] ;  /* 0x0000dc00ff1dcb82 */ /* 0x000e680000000800 */
[----:B------:R-:W2:Y:S01]  /*3420*/  @!P1 LDG.E.64 R30, desc[UR14][R30.64] ;  /* 0x0000000e1e1e9981 */ /* 0x000ea2000c1e1b00 */
[----:B0-----:R-:W-:Y:S01]  /*3430*/  @!P5 IMAD.WIDE R36, R39, 0x4, R36 ;  /* 0x000000042724d825 */ /* 0x001fe200078e0224 */
[----:B------:R-:W-:-:S05]  /*3440*/  MOV R39, UR17 ;  /* 0x0000001100277c02 */ /* 0x000fca0008000f00 */
[----:B------:R-:W-:Y:S02]  /*3450*/  @!P5 IMAD.WIDE.U32 R36, R39, 0x8, R36 ;  /* 0x000000082724d825 */ /* 0x000fe400078e0024 */
[----:B------:R-:W0:Y:S02]  /*3460*/  @!P4 LDC.64 R38, c[0x0][0x3d0] ;  /* 0x0000f400ff26cb82 */ /* 0x000e240000000a00 */
[----:B-1----:R-:W-:Y:S02]  /*3470*/  @!P4 IMAD R32, R32, R29, RZ ;  /* 0x0000001d2020c224 */ /* 0x002fe400078e02ff */
[----:B------:R-:W4:Y:S03]  /*3480*/  @!P5 LDG.E.64 R36, desc[UR14][R36.64] ;  /* 0x0000000e2424d981 */ /* 0x000f26000c1e1b00 */
[----:B------:R-:W-:-:S05]  /*3490*/  @!P4 SHF.L.U32 R29, R32, 0x1, RZ ;  /* 0x00000001201dc819 */ /* 0x000fca00000006ff */
[----:B0-----:R-:W-:Y:S01]  /*34a0*/  @!P4 IMAD.WIDE R38, R29, 0x4, R38 ;  /* 0x000000041d26c825 */ /* 0x001fe200078e0226 */
[----:B------:R-:W-:-:S05]  /*34b0*/  MOV R29, UR20 ;  /* 0x00000014001d7c02 */ /* 0x000fca0008000f00 */
[----:B------:R-:W-:-:S06]  /*34c0*/  @!P4 IMAD.WIDE.U32 R38, R29, 0x8, R38 ;  /* 0x000000081d26c825 */ /* 0x000fcc00078e0026 */
[----:B------:R-:W5:Y:S01]  /*34d0*/  @!P4 LDG.E.64 R38, desc[UR14][R38.64] ;  /* 0x0000000e2626c981 */ /* 0x000f62000c1e1b00 */
[----:B------:R-:W0:Y:S01]  /*34e0*/  LDCU UR7, c[0x0][0x374] ;  /* 0x00006e80ff0777ac */ /* 0x000e220008000800 */
[----:B------:R-:W1:Y:S01]  /*34f0*/  LDC R29, c[0x0][0x370] ;  /* 0x0000dc00ff1d7b82 */ /* 0x000e620000000800 */
[----:B------:R-:W-:Y:S01]  /*3500*/  @!P2 FADD.FTZ R27, R27, R33 ;  /* 0x000000211b1ba221 */ /* 0x000fe20000010000 */
[----:B------:R-:W-:Y:S01]  /*3510*/  IADD3 R28, PT, PT, R28, 0x8, RZ ;  /* 0x000000081c1c7810 */ /* 0x000fe20007ffe0ff */
[----:B------:R-:W-:Y:S01]  /*3520*/  UIADD3 UR13, UPT, UPT, UR13, 0x8, URZ ;  /* 0x000000080d0d7890 */ /* 0x000fe2000fffe0ff */
[----:B-1----:R-:W-:Y:S01]  /*3530*/  LOP3.LUT R29, R29, 0x7ffffff8, RZ, 0xc0, !PT ;  /* 0x7ffffff81d1d7812 */ /* 0x002fe200078ec0ff */
        /* <DEDUP_REMOVED lines=8> */
[----:B--2---:R-:W-:Y:S01]  /*35c0*/  @!P1 FADD.FTZ R26, R26, R30 ;  /* 0x0000001e1a1a9221 */ /* 0x004fe20000010000 */
[----:B------:R-:W-:-:S03]  /*35d0*/  @!P1 FADD.FTZ R27, R27, R31 ;  /* 0x0000001f1b1b9221 */ /* 0x000fc60000010000 */
[----:B---3--:R-:W-:Y:S01]  /*35e0*/  @!P0 FADD.FTZ R26, R26, R34 ;  /* 0x000000221a1a8221 */ /* 0x008fe20000010000 */
[----:B------:R-:W-:Y:S01]  /*35f0*/  @!P0 FADD.FTZ R27, R27, R35 ;  /* 0x000000231b1b8221 */ /* 0x000fe20000010000 */
[----:B------:R-:W-:Y:S02]  /*3600*/  ISETP.NE.AND P0, PT, R28, R29, PT ;  /* 0x0000001d1c00720c */ /* 0x000fe40003f05270 */
[----:B----4-:R-:W-:Y:S01]  /*3610*/  @!P5 FADD.FTZ R26, R26, R36 ;  /* 0x000000241a1ad221 */ /* 0x010fe20000010000 */
[----:B------:R-:W-:-:S03]  /*3620*/  @!P5 FADD.FTZ R27, R27, R37 ;  /* 0x000000251b1bd221 */ /* 0x000fc60000010000 */
[----:B-----5:R-:W-:Y:S01]  /*3630*/  @!P4 FADD.FTZ R26, R26, R38 ;  /* 0x000000261a1ac221 */ /* 0x020fe20000010000 */
[----:B------:R-:W-:-:S06]  /*3640*/  @!P4 FADD.FTZ R27, R27, R39 ;  /* 0x000000271b1bc221 */ /* 0x000fcc0000010000 */
[----:B------:R-:W-:Y:S05]  /*3650*/  @P0 BRA `(.L_x_1293) ;  /* 0xfffffff400a00947 */ /* 0x000fea000383ffff */
[----:B------:R-:W-:-:S07]  /*3660*/  MOV R7, R29 ;  /* 0x0000001d00077202 */ /* 0x000fce0000000f00 */
.L_x_1292:
[----:B--2-4-:R-:W3:Y:S02]  /*3670*/  LDC R31, c[0x0][0x370] ;  /* 0x0000dc00ff1f7b82 */ /* 0x014ee40000000800 */
[----:B---3--:R-:W-:-:S13]  /*3680*/  LOP3.LUT P0, R32, R31, 0x7, RZ, 0xc0, !PT ;  /* 0x000000071f207812 */ /* 0x008fda000780c0ff */
[----:B------:R-:W-:Y:S05]  /*3690*/  @!P0 BRA `(.L_x_1289) ;  /* 0x0000000400248947 */ /* 0x000fea0003800000 */
[----:B------:R-:W0:Y:S01]  /*36a0*/  LDC R30, c[0x0][0x374] ;  /* 0x0000dd00ff1e7b82 */ /* 0x000e220000000800 */
[----:B------:R-:W-:Y:S01]  /*36b0*/  ULOP3.LUT UR6, UR4, 0x1, URZ, 0xc0, !UPT ;  /* 0x0000000104067892 */ /* 0x000fe2000f8ec0ff */
[----:B------:R-:W-:-:S04]  /*36c0*/  IADD3 R32, PT, PT, R32, -0x1, RZ ;  /* 0xffffffff20207810 */ /* 0x000fc80007ffe0ff */
[----:B------:R-:W-:Y:S02]  /*36d0*/  ISETP.GE.U32.AND P0, PT, R32, 0x3, PT ;  /* 0x000000032000780c */ /* 0x000fe40003f06070 */
[----:B------:R-:W1:Y:S01]  /*36e0*/  LDC.64 R28, c[0x0][0x3d0] ;  /* 0x0000f400ff1c7b82 */ /* 0x000e620000000a00 */
[----:B0-----:R-:W-:-:S07]  /*36f0*/  IMAD R34, R30, UR6, RZ ;  /* 0x000000061e227c24 */ /* 0x001fce000f8e02ff */
[----:B------:R-:W0:Y:S01]  /*3700*/  S2UR UR6, SR_CTAID.Y ;  /* 0x00000000000679c3 */ /* 0x000e220000002600 */
[----:B------:R-:W-:-:S05]  /*3710*/  IMAD R34, R34, R31, RZ ;  /* 0x0000001f22227224 */ /* 0x000fca00078e02ff */
[----:B------:R-:W-:-:S05]  /*3720*/  SHF.L.U32 R33, R34, 0x1, RZ ;  /* 0x0000000122217819 */ /* 0x000fca00000006ff */
[----:B-1----:R-:W-:Y:S01]  /*3730*/  IMAD.WIDE R28, R33, 0x4, R28 ;  /* 0x00000004211c7825 */ /* 0x002fe200078e021c */
[----:B------:R-:W-:Y:S06]  /*3740*/  @!P0 BRA `(.L_x_1294) ;  /* 0x0000000000788947 */ /* 0x000fec0003800000 */
[----:B------:R-:W-:Y:S02]  /*3750*/  ISETP.NE.AND P0, PT, R0, RZ, PT ;  /* 0x000000ff0000720c */ /* 0x000fe40003f05270 */
[C---:B------:R-:W-:Y:S02]  /*3760*/  IADD3 R34, PT, PT, R7.reuse, 0x1, RZ ;  /* 0x0000000107227810 */ /* 0x040fe40007ffe0ff */
[C---:B------:R-:W-:Y:S02]  /*3770*/  ISETP.EQ.OR P1, PT, R7.reuse, UR12, P0 ;  /* 0x0000000c07007c0c */ /* 0x040fe40008722670 */
[----:B------:R-:W-:Y:S02]  /*3780*/  ISETP.EQ.OR P2, PT, R34, UR12, P0 ;  /* 0x0000000c22007c0c */ /* 0x000fe40008742670 */
[C---:B------:R-:W-:Y:S02]  /*3790*/  IADD3 R37, PT, PT, R7.reuse, 0x2, RZ ;  /* 0x0000000207257810 */ /* 0x040fe40007ffe0ff */
[----:B------:R-:W-:-:S02]  /*37a0*/  IADD3 R41, PT, PT, R7, 0x3, RZ ;  /* 0x0000000307297810 */ /* 0x000fc40007ffe0ff */
[----:B------:R-:W-:Y:S02]  /*37b0*/  ISETP.EQ.OR P3, PT, R37, UR12, P0 ;  /* 0x0000000c25007c0c */ /* 0x000fe40008762670 */
[----:B------:R-:W-:-:S03]  /*37c0*/  ISETP.EQ.OR P0, PT, R41, UR12, P0 ;  /* 0x0000000c29007c0c */ /* 0x000fc60008702670 */
[CC--:B0-----:R-:W-:Y:S02]  /*37d0*/  @!P1 IMAD R33, R7.reuse, R30.reuse, UR6 ;  /* 0x0000000607219e24 */ /* 0x0c1fe4000f8e021e */
[----:B------:R-:W-:Y:S02]  /*37e0*/  @!P2 IMAD R34, R7, R30, R30 ;  /* 0x0000001e0722a224 */ /* 0x000fe400078e021e */
[----:B------:R-:W-:-:S03]  /*37f0*/  @!P1 IMAD.WIDE.U32 R32, R33, 0x8, R28 ;  /* 0x0000000821209825 */ /* 0x000fc600078e001c */
[----:B------:R-:W-:Y:S01]  /*3800*/  @!P2 IADD3 R35, PT, PT, R34, UR6, RZ ;  /* 0x000000062223ac10 */ /* 0x000fe2000fffe0ff */
[----:B------:R-:W-:Y:S01]  /*3810*/  @!P3 IMAD R37, R37, R30, UR6 ;  /* 0x000000062525be24 */ /* 0x000fe2000f8e021e */
[----:B------:R0:W2:Y:S03]  /*3820*/  @!P1 LDG.E.64 R38, desc[UR14][R32.64] ;  /* 0x0000000e20269981 */ /* 0x0000a6000c1e1b00 */
[----:B0-----:R-:W-:-:S04]  /*3830*/  @!P2 IMAD.WIDE.U32 R32, R35, 0x8, R28 ;  /* 0x000000082320a825 */ /* 0x001fc800078e001c */
[--C-:B------:R-:W-:Y:S02]  /*3840*/  @!P3 IMAD.WIDE.U32 R34, R37, 0x8, R28.reuse ;  /* 0x000000082522b825 */ /* 0x100fe400078e001c */
[----:B------:R-:W3:Y:S02]  /*3850*/  @!P2 LDG.E.64 R32, desc[UR14][R32.64] ;  /* 0x0000000e2020a981 */ /* 0x000ee4000c1e1b00 */
[----:B------:R-:W-:Y:S02]  /*3860*/  @!P0 IMAD R37, R41, R30, UR6 ;  /* 0x0000000629258e24 */ /* 0x000fe4000f8e021e */
[----:B------:R-:W4:Y:S02]  /*3870*/  @!P3 LDG.E.64 R34, desc[UR14][R34.64] ;  /* 0x0000000e2222b981 */ /* 0x000f24000c1e1b00 */
        /* <DEDUP_REMOVED lines=11> */
.L_x_1294:
[----:B------:R-:W-:-:S13]  /*3930*/  LOP3.LUT P0, R32, R31, 0x3, RZ, 0xc0, !PT ;  /* 0x000000031f207812 */ /* 0x000fda000780c0ff */
[----:B------:R-:W-:Y:S05]  /*3940*/  @!P0 BRA `(.L_x_1289) ;  /* 0x0000000000788947 */ /* 0x000fea0003800000 */
[----:B------:R-:W-:-:S13]  /*3950*/  ISETP.NE.AND P0, PT, R32, 0x1, PT ;  /* 0x000000012000780c */ /* 0x000fda0003f05270 */
[----:B------:R-:W-:Y:S05]  /*3960*/  @!P0 BRA `(.L_x_1295) ;  /* 0x0000000000408947 */ /* 0x000fea0003800000 */
[----:B------:R-:W-:Y:S02]  /*3970*/  ISETP.NE.AND P0, PT, R0, RZ, PT ;  /* 0x000000ff0000720c */ /* 0x000fe40003f05270 */
[----:B------:R-:W-:-:S04]  /*3980*/  IADD3 R32, PT, PT, R7, 0x1, RZ ;  /* 0x0000000107207810 */ /* 0x000fc80007ffe0ff */
[----:B------:R-:W-:Y:S02]  /*3990*/  ISETP.EQ.OR P1, PT, R32, UR12, P0 ;  /* 0x0000000c20007c0c */ /* 0x000fe40008722670 */
[----:B------:R-:W-:-:S11]  /*39a0*/  ISETP.EQ.OR P0, PT, R7, UR12, P0 ;  /* 0x0000000c07007c0c */ /* 0x000fd60008702670 */
[CC--:B------:R-:W-:Y:S02]  /*39b0*/  @!P1 IMAD R32, R7.reuse, R30.reuse, R30 ;  /* 0x0000001e07209224 */ /* 0x0c0fe400078e021e */
[----:B0-----:R-:W-:-:S03]  /*39c0*/  @!P0 IMAD R33, R7, R30, UR6 ;  /* 0x0000000607218e24 */ /* 0x001fc6000f8e021e */
[----:B------:R-:W-:Y:S01]  /*39d0*/  @!P1 IADD3 R35, PT, PT, R32, UR6, RZ ;  /* 0x0000000620239c10 */ /* 0x000fe2000fffe0ff */
        /* <DEDUP_REMOVED lines=9> */
.L_x_1295:
[----:B------:R-:W-:Y:S01]  /*3a70*/  ISETP.NE.AND P0, PT, R7, UR12, PT ;  /* 0x0000000c07007c0c */ /* 0x000fe2000bf05270 */
[----:B------:R-:W-:Y:S01]  /*3a80*/  BSSY.RECONVERGENT B0, `(.L_x_1289) ;  /* 0x000000a000007945 */ /* 0x000fe20003800200 */
[----:B------:R-:W-:Y:S02]  /*3a90*/  LOP3.LUT R31, R31, 0x1, RZ, 0xc0, !PT ;  /* 0x000000011f1f7812 */ /* 0x000fe400078ec0ff */
[----:B------:R-:W-:-:S04]  /*3aa0*/  ISETP.NE.OR P0, PT, R0, RZ, !P0 ;  /* 0x000000ff0000720c */ /* 0x000fc80004705670 */
[----:B------:R-:W-:-:S13]  /*3ab0*/  ISETP.NE.U32.OR P0, PT, R31, 0x1, P0 ;  /* 0x000000011f00780c */ /* 0x000fda0000705470 */
[----:B------:R-:W-:Y:S05]  /*3ac0*/  @P0 BRA `(.L_x_1296) ;  /* 0x0000000000140947 */ /* 0x000fea0003800000 */
[----:B0-----:R-:W-:-:S04]  /*3ad0*/  IMAD R7, R30, R7, UR6 ;  /* 0x000000061e077e24 */ /* 0x001fc8000f8e0207 */
[----:B------:R-:W-:-:S06]  /*3ae0*/  IMAD.WIDE.U32 R28, R7, 0x8, R28 ;  /* 0x00000008071c7825 */ /* 0x000fcc00078e001c */
[----:B------:R-:W2:Y:S02]  /*3af0*/  LDG.E.64 R28, desc[UR14][R28.64] ;  /* 0x0000000e1c1c7981 */ /* 0x000ea4000c1e1b00 */
[----:B--2---:R-:W-:Y:S01]  /*3b00*/  FADD.FTZ R26, R26, R28 ;  /* 0x0000001c1a1a7221 */ /* 0x004fe20000010000 */
[----:B------:R-:W-:-:S07]  /*3b10*/  FADD.FTZ R27, R27, R29 ;  /* 0x0000001d1b1b7221 */ /* 0x000fce0000010000 */
.L_x_1296:
[----:B0-----:R-:W-:Y:S05]  /*3b20*/  BSYNC.RECONVERGENT B0 ;  /* 0x0000000000007941 */ /* 0x001fea0003800200 */
.L_x_1289:
[----:B------:R-:W5:Y:S01]  /*3b30*/  S2UR UR7, SR_CgaCtaId ;  /* 0x00000000000779c3 */ /* 0x000f620000008800 */
[----:B------:R-:W-:Y:S01]  /*3b40*/  ISETP.NE.AND P0, PT, R0, RZ, PT ;  /* 0x000000ff0000720c */ /* 0x000fe20003f05270 */
[----:B0-----:R-:W-:Y:S01]  /*3b50*/  UMOV UR6, 0x400 ;  /* 0x0000040000067882 */ /* 0x001fe20000000000 */
[----:B------:R-:W0:Y:S01]  /*3b60*/  LDCU.64 UR8, c[0x0][0x400] ;  /* 0x00008000ff0877ac */ /* 0x000e220008000a00 */
[----:B--2-4-:R-:W-:Y:S01]  /*3b70*/  FADD.FTZ R31, R12, -UR21 ;  /* 0x800000150c1f7e21 */ /* 0x014fe20008010000 */
[----:B------:R-:W-:Y:S01]  /*3b80*/  FADD.FTZ R34, R11, -UR21 ;  /* 0x800000150b227e21 */ /* 0x000fe20008010000 */
[----:B------:R-:W-:Y:S01]  /*3b90*/  FADD.FTZ R16, R16, -UR21 ;  /* 0x8000001510107e21 */ /* 0x000fe20008010000 */
[----:B------:R-:W-:Y:S01]  /*3ba0*/  FADD.FTZ R10, R10, -UR21 ;  /* 0x800000150a0a7e21 */ /* 0x000fe20008010000 */
[----:B------:R-:W3:Y:S01]  /*3bb0*/  LDC R7, c[0x0][0x41c] ;  /* 0x00010700ff077b82 */ /* 0x000ee20000000800 */
[----:B------:R-:W-:Y:S01]  /*3bc0*/  FADD.FTZ R30, R13, -UR21 ;  /* 0x800000150d1e7e21 */ /* 0x000fe20008010000 */
[----:B------:R-:W-:Y:S01]  /*3bd0*/  FADD.FTZ R11, R17, -UR21 ;  /* 0x80000015110b7e21 */ /* 0x000fe20008010000 */
[----:B-1----:R-:W-:Y:S01]  /*3be0*/  FADD.FTZ R35, R21, -UR21 ;  /* 0x8000001515237e21 */ /* 0x002fe20008010000 */
[----:B------:R-:W-:Y:S01]  /*3bf0*/  FMUL.FTZ R17, R16, UR16 ;  /* 0x0000001010117c20 */ /* 0x000fe20008410000 */
[----:B------:R-:W-:Y:S01]  /*3c00*/  FMUL.FTZ R39, R10, UR16 ;  /* 0x000000100a277c20 */ /* 0x000fe20008410000 */
[----:B------:R-:W-:Y:S01]  /*3c10*/  FMUL.FTZ R16, R11, UR16 ;  /* 0x000000100b107c20 */ /* 0x000fe20008410000 */
[----:B------:R-:W-:Y:S01]  /*3c20*/  FMUL.FTZ R31, R31, UR16 ;  /* 0x000000101f1f7c20 */ /* 0x000fe20008410000 */
[----:B------:R-:W-:Y:S01]  /*3c30*/  FMUL.FTZ R30, R30, UR16 ;  /* 0x000000101e1e7c20 */ /* 0x000fe20008410000 */
[----:B------:R-:W-:Y:S01]  /*3c40*/  FMUL.FTZ R10, R35, UR16 ;  /* 0x00000010230a7c20 */ /* 0x000fe20008410000 */
[----:B------:R-:W-:Y:S01]  /*3c50*/  FMUL.FTZ R48, R34, UR16 ;  /* 0x0000001022307c20 */ /* 0x000fe20008410000 */
[----:B-----5:R-:W-:Y:S01]  /*3c60*/  ULEA UR6, UR7, UR6, 0x18 ;  /* 0x0000000607067291 */ /* 0x020fe2000f8ec0ff */
[----:B------:R-:W1:Y:S01]  /*3c70*/  LDCU.U8 UR7, c[0x0][0x414] ;  /* 0x00008280ff0777ac */ /* 0x000e620008000000 */
[----:B---3--:R-:W-:-:S07]  /*3c80*/  IMAD R32, R7, UR12, R40 ;  /* 0x0000000c07207c24 */ /* 0x008fce000f8e0228 */
[----:B------:R2:W-:Y:S01]  /*3c90*/  @!P0 STS.64 [UR6+0xc8], R26 ;  /* 0x0000c81aff008988 */ /* 0x0005e20008000a06 */
[----:B------:R-:W-:Y:S01]  /*3ca0*/  BAR.SYNC.DEFER_BLOCKING 0x0 ;  /* 0x0000000000007b1d */ /* 0x000fe20000010000 */
[C---:B------:R-:W-:Y:S02]  /*3cb0*/  IADD3 R12, PT, PT, R32.reuse, 0x40, RZ ;  /* 0x00000040200c7810 */ /* 0x040fe40007ffe0ff */
[----:B0-----:R-:W-:Y:S02]  /*3cc0*/  ISETP.GE.U32.AND P0, PT, R32, UR8, PT ;  /* 0x0000000820007c0c */ /* 0x001fe4000bf06070 */
[----:B------:R-:W-:Y:S01]  /*3cd0*/  SHF.R.S32.HI R41, RZ, 0x1f, R32 ;  /* 0x0000001fff297819 */ /* 0x000fe20000011420 */
[----:B--2---:R-:W-:Y:S01]  /*3ce0*/  FADD.FTZ R27, R20, -UR21 ;  /* 0x80000015141b7e21 */ /* 0x004fe20008010000 */
[----:B-1----:R-:W-:Y:S01]  /*3cf0*/  UISETP.NE.AND UP0, UPT, UR7, URZ, UPT ;  /* 0x000000ff0700728c */ /* 0x002fe2000bf05270 */
[C---:B------:R-:W-:Y:S02]  /*3d00*/  IADD3 R20, PT, PT, R32.reuse, 0x20, RZ ;  /* 0x0000002020147810 */ /* 0x040fe40007ffe0ff */
[----:B------:R-:W-:Y:S01]  /*3d10*/  IADD3 R7, PT, PT, R32, 0x60, RZ ;  /* 0x0000006020077810 */ /* 0x000fe20007ffe0ff */
[----:B------:R-:W-:Y:S01]  /*3d20*/  FMUL.FTZ R11, R27, UR16 ;  /* 0x000000101b0b7c20 */ /* 0x000fe20008410000 */
[----:B------:R-:W-:-:S02]  /*3d30*/  ISETP.GE.U32.AND P2, PT, R20, UR8, PT ;  /* 0x0000000814007c0c */ /* 0x000fc4000bf46070 */
[----:B------:R-:W-:Y:S02]  /*3d40*/  ISETP.GE.U32.AND P3, PT, R12, UR8, PT ;  /* 0x000000080c007c0c */ /* 0x000fe4000bf66070 */
[----:B------:R-:W-:Y:S02]  /*3d50*/  SHF.R.S32.HI R21, RZ, 0x1f, R20 ;  /* 0x0000001fff157819 */ /* 0x000fe40000011414 */
[----:B------:R-:W-:Y:S02]  /*3d60*/  SHF.R.S32.HI R13, RZ, 0x1f, R12 ;  /* 0x0000001fff0d7819 */ /* 0x000fe4000001140c */
[----:B------:R-:W-:Y:S02]  /*3d70*/  ISETP.GE.AND.EX P1, PT, R41, UR9, PT, P0 ;  /* 0x0000000929007c0c */ /* 0x000fe4000bf26300 */
[----:B------:R-:W-:Y:S01]  /*3d80*/  ISETP.GE.U32.AND P0, PT, R7, UR8, PT ;  /* 0x0000000807007c0c */ /* 0x000fe2000bf06070 */
[----:B------:R-:W0:Y:S01]  /*3d90*/  LDS.64 R28, [UR6+0xc8] ;  /* 0x0000c806ff1c7984 */ /* 0x000e220008000a00 */
[----:B------:R-:W0:Y:S01]  /*3da0*/  LDCU UR6, c[0x0][0x42c] ;  /* 0x00008580ff0677ac */ /* 0x000e220008000800 */
[----:B------:R-:W-:-:S02]  /*3db0*/  ISETP.GE.AND.EX P2, PT, R21, UR9, PT, P2 ;  /* 0x0000000915007c0c */ /* 0x000fc4000bf46320 */
[----:B------:R-:W-:Y:S01]  /*3dc0*/  ISETP.GE.AND.EX P3, PT, R13, UR9, PT, P3 ;  /* 0x000000090d007c0c */ /* 0x000fe2000bf66330 */
[----:B0-----:R-:W-:Y:S01]  /*3dd0*/  FMUL.FTZ R26, R28, UR6 ;  /* 0x000000061c1a7c20 */ /* 0x001fe20008410000 */
[----:B------:R-:W-:Y:S01]  /*3de0*/  FMUL.FTZ R33, R29, UR6 ;  /* 0x000000061d217c20 */ /* 0x000fe20008410000 */
        /* <DEDUP_REMOVED lines=19> */
.L_x_1297:
        /* <DEDUP_REMOVED lines=13> */
[----:B------:R-:W-:Y:S02]  /*3ff0*/  MOV R2, R42 ;  /* 0x0000002a00027202 */ /* 0x000fe40000000f00 */
[----:B------:R-:W-:Y:S01]  /*4000*/  MOV R3, R45 ;  /* 0x0000002d00037202 */ /* 0x000fe20000000f00 */
[----:B------:R-:W1:Y:S01]  /*4010*/  LDCU.64 UR6, c[0x0][0x380] ;  /* 0x00007000ff0677ac */ /* 0x000e620008000a00 */
[----:B0-----:R-:W-:-:S04]  /*4020*/  IMAD R41, R41, UR10, RZ ;  /* 0x0000000a29297c24 */ /* 0x001fc8000f8e02ff */
[C---:B------:R-:W-:Y:S02]  /*4030*/  IMAD R41, R32.reuse, UR11, R41 ;  /* 0x0000000b20297c24 */ /* 0x040fe4000f8e0229 */
[----:B------:R-:W-:-:S05]  /*4040*/  IMAD.WIDE.U32 R32, R32, UR10, R2 ;  /* 0x0000000a20207c25 */ /* 0x000fca000f8e0002 */
[----:B------:R-:W-:Y:S01]  /*4050*/  IADD3 R41, PT, PT, R33, R41, RZ ;  /* 0x0000002921297210 */ /* 0x000fe20007ffe0ff */
[----:B------:R-:W-:Y:S01]  /*4060*/  FMUL.FTZ R33, R34, UR16 ;  /* 0x0000001022217c20 */ /* 0x000fe20008410000 */
[----:B-1----:R-:W-:-:S04]  /*4070*/  LEA R2, P1, R32, UR6, 0x2 ;  /* 0x0000000620027c11 */ /* 0x002fc8000f8210ff */
[----:B------:R-:W-:Y:S01]  /*4080*/  LEA.HI.X R3, R32, UR7, R41, 0x2, P1 ;  /* 0x0000000720037c11 */ /* 0x000fe200088f1429 */
[----:B------:R-:W-:-:S05]  /*4090*/  FMUL.FTZ R32, R35, UR16 ;  /* 0x0000001023207c20 */ /* 0x000fca0008410000 */
[----:B------:R0:W-:Y:S03]  /*40a0*/  STG.E.64 desc[UR14][R2.64], R32 ;  /* 0x0000002002007986 */ /* 0x0001e6000c101b0e */
.L_x_1299:
[----:B------:R-:W-:Y:S05]  /*40b0*/  BSYNC.RECONVERGENT B0 ;  /* 0x0000000000007941 */ /* 0x000fea0003800200 */
.L_x_1298:
[----:B------:R-:W-:Y:S05]  /*40c0*/  BRA.U !UP0, `(.L_x_1300) ;  /* 0x0000000108487547 */ /* 0x000fea000b800000 */
        /* <DEDUP_REMOVED lines=18> */
.L_x_1300:
[----:B------:R-:W-:Y:S01]  /*41f0*/  BSSY.RECONVERGENT B0, `(.L_x_1301) ;  /* 0x0000011000007945 */ /* 0x000fe20003800200 */
[----:B------:R-:W-:Y:S01]  /*4200*/  FFMA.FTZ R37, R24, R14, -R37 ;  /* 0x0000000e18257223 */ /* 0x000fe20000010825 */
[----:B------:R-:W-:Y:S02]  /*4210*/  FFMA.FTZ R38, R25, R15, -R38 ;  /* 0x0000000f19267223 */ /* 0x000fe40000010826 */
[----:B------:R-:W-:Y:S05]  /*4220*/  @P2 BRA `(.L_x_1302) ;  /* 0x0000000000342947 */ /* 0x000fea0003800000 */
[----:B------:R-:W1:Y:S01]  /*4230*/  LDCU.64 UR6, c[0x0][0x3f8] ;  /* 0x00007f00ff0677ac */ /* 0x000e620008000a00 */
[----:B0-----:R-:W-:Y:S02]  /*4240*/  MOV R2, R42 ;  /* 0x0000002a00027202 */ /* 0x001fe40000000f00 */
[----:B------:R-:W-:Y:S01]  /*4250*/  MOV R3, R45 ;  /* 0x0000002d00037202 */ /* 0x000fe20000000f00 */
[----:B------:R-:W0:Y:S01]  /*4260*/  LDCU.64 UR10, c[0x0][0x380] ;  /* 0x00007000ff0a77ac */ /* 0x000e220008000a00 */
[----:B-1----:R-:W-:Y:S02]  /*4270*/  IMAD R21, R21, UR6, RZ ;  /* 0x0000000615157c24 */ /* 0x002fe4000f8e02ff */
[----:B------:R-:W-:-:S04]  /*4280*/  IMAD.WIDE.U32 R14, R20, UR6, R2 ;  /* 0x00000006140e7c25 */ /* 0x000fc8000f8e0002 */
[----:B------:R-:W-:Y:S01]  /*4290*/  IMAD R21, R20, UR7, R21 ;  /* 0x0000000714157c24 */ /* 0x000fe2000f8e0215 */
[----:B0-----:R-:W-:Y:S01]  /*42a0*/  LEA R2, P1, R14, UR10, 0x2 ;  /* 0x0000000a0e027c11 */ /* 0x001fe2000f8210ff */
[----:B------:R-:W-:-:S03]  /*42b0*/  FMUL.FTZ R20, R37, UR16 ;  /* 0x0000001025147c20 */ /* 0x000fc60008410000 */
[----:B------:R-:W-:-:S04]  /*42c0*/  IADD3 R21, PT, PT, R15, R21, RZ ;  /* 0x000000150f157210 */ /* 0x000fc80007ffe0ff */
[----:B------:R-:W-:Y:S01]  /*42d0*/  LEA.HI.X R3, R14, UR11, R21, 0x2, P1 ;  /* 0x0000000b0e037c11 */ /* 0x000fe200088f1415 */
[----:B------:R-:W-:-:S05]  /*42e0*/  FMUL.FTZ R21, R38, UR16 ;  /* 0x0000001026157c20 */ /* 0x000fca0008410000 */
[----:B------:R1:W-:Y:S02]  /*42f0*/  STG.E.64 desc[UR14][R2.64], R20 ;  /* 0x0000001402007986 */ /* 0x0003e4000c101b0e */
.L_x_1302:
[----:B------:R-:W-:Y:S05]  /*4300*/  BSYNC.RECONVERGENT B0 ;  /* 0x0000000000007941 */ /* 0x000fea0003800200 */
.L_x_1301:
[----:B------:R-:W-:Y:S05]  /*4310*/  BRA.U !UP0, `(.L_x_1303) ;  /* 0x0000000108487547 */ /* 0x000fea000b800000 */
        /* <DEDUP_REMOVED lines=18> */
.L_x_1303:
[----:B------:R-:W-:Y:S01]  /*4440*/  BSSY.RECONVERGENT B0, `(.L_x_1304) ;  /* 0x0000012000007945 */ /* 0x000fe20003800200 */
[----:B------:R-:W-:Y:S01]  /*4450*/  FFMA.FTZ R29, R24, R18, -R29 ;  /* 0x00000012181d7223 */ /* 0x000fe2000001081d */
[----:B------:R-:W-:Y:S01]  /*4460*/  SHF.R.S32.HI R16, RZ, 0x1f, R7 ;  /* 0x0000001fff107819 */ /* 0x000fe20000011407 */
[----:B------:R-:W-:Y:S01]  /*4470*/  FFMA.FTZ R28, R25, R19, -R28 ;  /* 0x00000013191c7223 */ /* 0x000fe2000001081c */
[----:B------:R-:W-:Y:S06]  /*4480*/  @P3 BRA `(.L_x_1305) ;  /* 0x0000000000343947 */ /* 0x000fec0003800000 */
[----:B------:R-:W2:Y:S01]  /*4490*/  LDCU.64 UR6, c[0x0][0x3f8] ;  /* 0x00007f00ff0677ac */ /* 0x000ea20008000a00 */
[----:B01----:R-:W-:Y:S02]  /*44a0*/  MOV R2, R42 ;  /* 0x0000002a00027202 */ /* 0x003fe40000000f00 */
[----:B------:R-:W-:Y:S01]  /*44b0*/  MOV R3, R45 ;  /* 0x0000002d00037202 */ /* 0x000fe20000000f00 */
[----:B------:R-:W0:Y:S01]  /*44c0*/  LDCU.64 UR10, c[0x0][0x380] ;  /* 0x00007000ff0a77ac */ /* 0x000e220008000a00 */
[----:B--2---:R-:W-:Y:S02]  /*44d0*/  IMAD R13, R13, UR6, RZ ;  /* 0x000000060d0d7c24 */ /* 0x004fe4000f8e02ff */
        /* <DEDUP_REMOVED lines=8> */
.L_x_1305:
[----:B------:R-:W-:Y:S05]  /*4560*/  BSYNC.RECONVERGENT B0 ;  /* 0x0000000000007941 */ /* 0x000fea0003800200 */
.L_x_1304:
[----:B------:R-:W-:Y:S05]  /*4570*/  BRA.U !UP0, `(.L_x_1306) ;  /* 0x0000000108487547 */ /* 0x000fea000b800000 */
[----:B------:R-:W-:Y:S01]  /*4580*/  FFMA.FTZ R8, R24, R11, R8 ;  /* 0x0000000b18087223 */ /* 0x000fe20000010008 */
[----:B------:R-:W-:-:S03]  /*4590*/  FFMA.FTZ R9, R25, R10, R9 ;  /* 0x0000000a19097223 */ /* 0x000fc60000010009 */
[----:B012---:R-:W-:Y:S01]  /*45a0*/  FMUL.FTZ R2, R8, -1.4426950216293334961 ;  /* 0xbfb8aa3b08027820 */ /* 0x007fe20000410000 */
        /* <DEDUP_REMOVED lines=15> */
.L_x_1306:
[----:B------:R-:W-:Y:S01]  /*46a0*/  ISETP.GE.AND.EX P0, PT, R16, UR9, PT, P0 ;  /* 0x0000000910007c0c */ /* 0x000fe2000bf06300 */
[----:B------:R-:W-:Y:S01]  /*46b0*/  FFMA.FTZ R27, R24, R22, -R27 ;  /* 0x00000016181b7223 */ /* 0x000fe2000001081b */
[----:B------:R-:W-:Y:S01]  /*46c0*/  FFMA.FTZ R26, R25, R23, -R26 ;  /* 0x00000017191a7223 */ /* 0x000fe2000001081a */
[----:B------:R-:W-:Y:S02]  /*46d0*/  BSSY.RECONVERGENT B0, `(.L_x_1307) ;  /* 0x000000e000007945 */ /* 0x000fe40003800200 */
[----:B------:R-:W-:Y:S01]  /*46e0*/  FMUL.FTZ R8, R27, UR16 ;  /* 0x000000101b087c20 */ /* 0x000fe20008410000 */
[----:B------:R-:W-:-:S07]  /*46f0*/  FMUL.FTZ R9, R26, UR16 ;  /* 0x000000101a097c20 */ /* 0x000fce0008410000 */
[----:B------:R-:W-:Y:S05]  /*4700*/  @P0 BRA `(.L_x_1308) ;  /* 0x0000000000280947 */ /* 0x000fea0003800000 */
[----:B------:R-:W3:Y:S01]  /*4710*/  LDCU.64 UR6, c[0x0][0x3f8] ;  /* 0x00007f00ff0677ac */ /* 0x000ee20008000a00 */
[----:B------:R-:W-:Y:S01]  /*4720*/  MOV R43, R45 ;  /* 0x0000002d002b7202 */ /* 0x000fe20000000f00 */
[----:B------:R-:W0:Y:S01]  /*4730*/  LDCU.64 UR8, c[0x0][0x380] ;  /* 0x00007000ff0877ac */ /* 0x000e220008000a00 */
[----:B---3--:R-:W-:Y:S02]  /*4740*/  IMAD R16, R16, UR6, RZ ;  /* 0x0000000610107c24 */ /* 0x008fe4000f8e02ff */
[----:B------:R-:W-:-:S04]  /*4750*/  IMAD.WIDE.U32 R42, R7, UR6, R42 ;  /* 0x00000006072a7c25 */ /* 0x000fc8000f8e002a */
[----:B------:R-:W-:Y:S01]  /*4760*/  IMAD R7, R7, UR7, R16 ;  /* 0x0000000707077c24 */ /* 0x000fe2000f8e0210 */
[----:B012---:R-:W-:-:S04]  /*4770*/  LEA R2, P0, R42, UR8, 0x2 ;  /* 0x000000082a027c11 */ /* 0x007fc8000f8010ff */
[----:B------:R-:W-:-:S04]  /*4780*/  IADD3 R7, PT, PT, R43, R7, RZ ;  /* 0x000000072b077210 */ /* 0x000fc80007ffe0ff */
[----:B------:R-:W-:-:S05]  /*4790*/  LEA.HI.X R3, R42, UR9, R7, 0x2, P0 ;  /* 0x000000092a037c11 */ /* 0x000fca00080f1407 */
[----:B------:R3:W-:Y:S02]  /*47a0*/  STG.E.64 desc[UR14][R2.64], R8 ;  /* 0x0000000802007986 */ /* 0x0007e4000c101b0e */
.L_x_1308:
[----:B------:R-:W-:Y:S05]  /*47b0*/  BSYNC.RECONVERGENT B0 ;  /* 0x0000000000007941 */ /* 0x000fea0003800200 */
.L_x_1307:
[----:B------:R-:W4:Y:S01]  /*47c0*/  LDCU UR6, c[0x0][0x374] ;  /* 0x00006e80ff0677ac */ /* 0x000f220008000800 */
[----:B------:R-:W5:Y:S01]  /*47d0*/  LDCU UR7, c[0x0][0x410] ;  /* 0x00008200ff0777ac */ /* 0x000f620008000800 */
[----:B------:R-:W5:Y:S01]  /*47e0*/  LDCU UR8, c[0x0][0x3e0] ;  /* 0x00007c00ff0877ac */ /* 0x000f620008000800 */
[----:B------:R-:W-:Y:S02]  /*47f0*/  UIADD3 UR4, UPT, UPT, UR4, 0x1, URZ ;  /* 0x0000000104047890 */ /* 0x000fe4000fffe0ff */
[----:B----4-:R-:W-:Y:S02]  /*4800*/  UIADD3 UR5, UPT, UPT, UR6, UR5, URZ ;  /* 0x0000000506057290 */ /* 0x010fe4000fffe0ff */
[----:B-----5:R-:W-:-:S04]  /*4810*/  UIMAD UR7, UR7, UR8, URZ ;  /* 0x00000008070772a4 */ /* 0x020fc8000f8e02ff */
[----:B------:R-:W-:-:S09]  /*4820*/  UISETP.GE.AND UP0, UPT, UR5, UR7, UPT ;  /* 0x000000070500728c */ /* 0x000fd2000bf06270 */
[----:B------:R-:W-:Y:S05]  /*4830*/  BRA.U !UP0, `(.L_x_1309) ;  /* 0xffffffb908447547 */ /* 0x000fea000b83ffff */
.L_x_1278:
[----:B------:R-:W4:Y:S01]  /*4840*/  LDC R6, c[0x0][0x370] ;  /* 0x0000dc00ff067b82 */ /* 0x000f220000000800 */
[----:B------:R-:W-:Y:S01]  /*4850*/  ISETP.NE.AND P1, PT, R0, RZ, PT ;  /* 0x000000ff0000720c */ /* 0x000fe20003f25270 */
[----:B------:R-:W-:Y:S06]  /*4860*/  BSSY.RECONVERGENT B0, `(.L_x_1310) ;  /* 0x000000d000007945 */ /* 0x000fec0003800200 */
[----:B------:R-:W5:Y:S08]  /*4870*/  LDC R7, c[0x0][0x374] ;  /* 0x0000dd00ff077b82 */ /* 0x000f700000000800 */
[----:B0123--:R-:W0:Y:S01]  /*4880*/  LDC.64 R2, c[0x0][0x3c8] ;  /* 0x0000f200ff027b82 */ /* 0x00fe220000000a00 */
[----:B----4-:R-:W-:-:S02]  /*4890*/  ISETP.NE.AND P0, PT, R6, 0x1, PT ;  /* 0x000000010600780c */ /* 0x010fc40003f05270 */
[----:B-----5:R-:W-:-:S04]  /*48a0*/  SHF.L.U32 R4, R7, 0x1, RZ ;  /* 0x0000000107047819 */ /* 0x020fc800000006ff */
[----:B------:R-:W-:-:S05]  /*48b0*/  SEL R5, R4, RZ, P0 ;  /* 0x000000ff04057207 */ /* 0x000fca0000000000 */
[----:B0-----:R-:W-:Y:S01]  /*48c0*/  IMAD.WIDE.U32 R2, R5, 0x4, R2 ;  /* 0x0000000405027825 */ /* 0x001fe200078e0002 */
[----:B------:R-:W-:Y:S06]  /*48d0*/  @P1 BRA `(.L_x_1311) ;  /* 0x0000000000141947 */ /* 0x000fec0003800000 */
[----:B------:R-:W-:Y:S01]  /*48e0*/  HFMA2 R5, -RZ, RZ, 0, 5.9604644775390625e-08 ;  /* 0x00000001ff057431 */ /* 0x000fe200000001ff */
[----:B------:R-:W-:Y:S06]  /*48f0*/  MEMBAR.ALL.GPU ;  /* 0x0000000000007992 */ /* 0x000fec000000a000 */
[----:B------:R-:W-:-:S00]  /*4900*/  ERRBAR ;  /* 0x00000000000079ab */ /* 0x000fc00000000000 */
[----:B------:R-:W-:Y:S06]  /*4910*/  CGAERRBAR ;  /* 0x00000000000075ab */ /* 0x000fec0000000000 */
[----:B------:R0:W-:Y:S02]  /*4920*/  REDG.E.ADD.S32.STRONG.GPU desc[UR14][R2.64], R5 ;  /* 0x000000050200798e */ /* 0x0001e4000c12e30e */
.L_x_1311:
[----:B------:R-:W-:Y:S05]  /*4930*/  BSYNC.RECONVERGENT B0 ;  /* 0x0000000000007941 */ /* 0x000fea0003800200 */
.L_x_1310:
        /* <DEDUP_REMOVED lines=11> */
.L_x_1313:
[----:B------:R-:W2:Y:S04]  /*49f0*/  LDG.E.STRONG.GPU R5, desc[UR14][R2.64] ;  /* 0x0000000e02057981 */ /* 0x000ea8000c1ef900 */
[----:B--2---:R-:W-:Y:S01]  /*4a00*/  CCTL.IVALL ;  /* 0x00000000ff00798f */ /* 0x004fe20002000000 */
[----:B------:R-:W-:Y:S05]  /*4a10*/  YIELD ;  /* 0x0000000000007946 */ /* 0x000fea0003800000 */
[----:B------:R-:W-:-:S13]  /*4a20*/  ISETP.NE.AND P0, PT, R5, R4, PT ;  /* 0x000000040500720c */ /* 0x000fda0003f05270 */
[----:B------:R-:W-:Y:S05]  /*4a30*/  @P0 BRA `(.L_x_1313) ;  /* 0xfffffffc00ec0947 */ /* 0x000fea000383ffff */
.L_x_1312:
        /* <DEDUP_REMOVED lines=74> */
.L_x_1316:
        /* <DEDUP_REMOVED lines=29> */
.L_x_1315:
[----:B------:R-:W-:Y:S05]  /*50b0*/  BSYNC.RECONVERGENT B0 ;  /* 0x0000000000007941 */ /* 0x000fea0003800200 */
.L_x_1314:
        /* <DEDUP_REMOVED lines=10> */
.L_x_1317:
        /* <DEDUP_REMOVED lines=82> */
.L_x_1318:
        /* <DEDUP_REMOVED lines=16> */
.L_x_3435:


//--------------------- .text._Z35group_norm_nhwc_bwd_one_pass_kernelI11Fp32IOFp32WLi256ELi42ELi672EEv26Group_norm_nhwc_bwd_params --------------------------
	.section	.text._Z35group_norm_nhwc_bwd_one_pass_kernelI11Fp32IOFp32WLi256ELi42ELi672EEv26Group_norm_nhwc_bwd_params,"ax",@progbits
	.align	128
        .global         _Z35group_norm_nhwc_bwd_one_pass_kernelI11Fp32IOFp32WLi256ELi42ELi672EEv26Group_norm_nhwc_bwd_params
        .type           _Z35group_norm_nhwc_bwd_one_pass_kernelI11Fp32IOFp32WLi256ELi42ELi672EEv26Group_norm_nhwc_bwd_params,@function
        .size           _Z35group_norm_nhwc_bwd_one_pass_kernelI11Fp32IOFp32WLi256ELi42ELi672EEv26Group_norm_nhwc_bwd_params,(.L_x_3436 - _Z35group_norm_nhwc_bwd_one_pass_kernelI11Fp32IOFp32WLi256ELi42ELi672EEv26Group_norm_nhwc_bwd_params)
        .other          _Z35group_norm_nhwc_bwd_one_pass_kernelI11Fp32IOFp32WLi256ELi42ELi672EEv26Group_norm_nhwc_bwd_params,@"STO_CUDA_ENTRY STV_DEFAULT"
_Z35group_norm_nhwc_bwd_one_pass_kernelI11Fp32IOFp32WLi256ELi42ELi672EEv26Group_norm_nhwc_bwd_params:
.text._Z35group_norm_nhwc_bwd_one_pass_kernelI11Fp32IOFp32WLi256ELi42ELi672EEv26Group_norm_nhwc_bwd_params:
        /* <DEDUP_REMOVED lines=11> */
[----:B------:R-:W0:Y:S01]  /*00b0*/  S2UR UR7, SR_CgaCtaId ;  /* 0x00000000000779c3 */ /* 0x000e220000008800 */
[----:B------:R-:W1:Y:S01]  /*00c0*/  S2R R59, SR_LANEID ;  /* 0x00000000003b7919 */ /* 0x000e620000000000 */
[----:B------:R-:W-:Y:S01]  /*00d0*/  UMOV UR5, 0x400 ;  /* 0x0000040000057882 */ /* 0x000fe20000000000 */
[----:B------:R-:W-:Y:S01]  /*00e0*/  SHF.R.U32.HI R69, RZ, 0x2, R62 ;  /* 0x00000002ff457819 */ /* 0x000fe2000001163e */
[----:B------:R-:W-:Y:S01]  /*00f0*/  IMAD R0, R0, 0xc31, RZ ;  /* 0x00000c3100007824 */ /* 0x000fe200078e02ff */
[----:B------:R-:W-:Y:S01]  /*0100*/  UIADD3 UR6, UPT, UPT, UR5, 0xd0, URZ ;  /* 0x000000d005067890 */ /* 0x000fe2000fffe0ff */
[----:B------:R-:W-:Y:S01]  /*0110*/  HFMA2 R64, -RZ, RZ, 0, 0 ;  /* 0x00000000ff407431 */ /* 0x000fe200000001ff */
[----:B------:R-:W-:Y:S01]  /*0120*/  MOV R63, R61 ;  /* 0x0000003d003f7202 */ /* 0x000fe20000000f00 */
[----:B------:R-:W2:Y:S01]  /*0130*/  LDC R60, c[0x0][0x374] ;  /* 0x0000dd00ff3c7b82 */ /* 0x000ea20000000800 */
[----:B------:R-:W-:Y:S01]  /*0140*/  SHF.R.U32.HI R71, RZ, 0x10, R0 ;  /* 0x00000010ff477819 */ /* 0x000fe20000011600 */
[----:B------:R-:W3:Y:S01]  /*0150*/  LDCU.U8 UR11, c[0x0][0x414] ;  /* 0x00008280ff0b77ac */ /* 0x000ee20008000000 */
[----:B------:R-:W-:-:S02]  /*0160*/  LOP3.LUT R69, R69, 0xf8, RZ, 0xc0, !PT ;  /* 0x000000f845457812 */ /* 0x000fc400078ec0ff */
[----:B------:R-:W-:-:S03]  /*0170*/  PRMT R0, R71, 0x9910, RZ ;  /* 0x0000991047007816 */ /* 0x000fc600000000ff */
[----:B------:R-:W4:Y:S02]  /*0180*/  LDC R2, c[0x0][0x41c] ;  /* 0x00010700ff027b82 */ /* 0x000f240000000800 */
[----:B------:R-:W-:-:S05]  /*0190*/  IMAD R0, R0, 0x15, RZ ;  /* 0x0000001500007824 */ /* 0x000fca00078e02ff */
[----:B------:R-:W-:Y:S01]  /*01a0*/  IADD3 R0, PT, PT, RZ, -R0, RZ ;  /* 0x80000000ff007210 */ /* 0x000fe20007ffe0ff */
[----:B------:R-:W5:Y:S01]  /*01b0*/  LDC R58, c[0x0][0x370] ;  /* 0x0000dc00ff3a7b82 */ /* 0x000f620000000800 */
[----:B0-----:R-:W-:Y:S02]  /*01c0*/  ULEA UR6, UR7, UR6, 0x18 ;  /* 0x0000000607067291 */ /* 0x001fe4000f8ec0ff */
[----:B------:R-:W-:Y:S01]  /*01d0*/  PRMT R3, R0, 0x7710, RZ ;  /* 0x0000771000037816 */ /* 0x000fe200000000ff */
[----:B------:R-:W-:-:S03]  /*01e0*/  ULEA UR5, UR7, UR5, 0x18 ;  /* 0x0000000507057291 */ /* 0x000fc6000f8ec0ff */
[----:B------:R-:W-:Y:S01]  /*01f0*/  IADD3 R0, PT, PT, R3, R62, RZ ;  /* 0x0000003e03007210 */ /* 0x000fe20007ffe0ff */
[C---:B--2---:R-:W-:Y:S01]  /*0200*/  IMAD R66, R60.reuse, 0x7, R61 ;  /* 0x000000073c427824 */ /* 0x044fe200078e023d */
[----:B------:R-:W-:Y:S02]  /*0210*/  LEA R65, R60, R61, 0x1 ;  /* 0x0000003d3c417211 */ /* 0x000fe400078e08ff */
[----:B------:R-:W-:Y:S02]  /*0220*/  SHF.L.U32 R0, R0, 0x1, RZ ;  /* 0x0000000100007819 */ /* 0x000fe400000006ff */
[----:B------:R-:W-:Y:S02]  /*0230*/  LEA R70, R62, UR6, 0x4 ;  /* 0x000000063e467c11 */ /* 0x000fe4000f8e20ff */
[----:B------:R-:W-:Y:S01]  /*0240*/  LOP3.LUT R0, R0, 0xffff, RZ, 0xc0, !PT ;  /* 0x0000ffff00007812 */ /* 0x000fe200078ec0ff */
[----:B----4-:R-:W-:Y:S01]  /*0250*/  IMAD R71, R2, UR10, R71 ;  /* 0x0000000a02477c24 */ /* 0x010fe2000f8e0247 */
[----:B-----5:R-:W-:-:S02]  /*0260*/  LOP3.LUT R68, R58, 0x7, RZ, 0xc0, !PT ;  /* 0x000000073a447812 */ /* 0x020fc400078ec0ff */
[----:B-1-3--:R-:W-:-:S07]  /*0270*/  LOP3.LUT R67, R58, 0x7ffffff8, RZ, 0xc0, !PT ;  /* 0x7ffffff83a437812 */ /* 0x00afce00078ec0ff */
.L_x_1362:
[----:B0-----:R-:W0:Y:S01]  /*0280*/  LDC R8, c[0x0][0x410] ;  /* 0x00010400ff087b82 */ /* 0x001e220000000800 */
[----:B-1----:R-:W1:Y:S01]  /*0290*/  LDCU.128 UR12, c[0x0][0x400] ;  /* 0x00008000ff0c77ac */ /* 0x002e620008000c00 */
[----:B------:R-:W-:Y:S02]  /*02a0*/  ISETP.GE.AND P1, PT, R63, RZ, PT ;  /* 0x000000ff3f00720c */ /* 0x000fe40003f26270 */
[----:B------:R-:W-:Y:S02]  /*02b0*/  CS2R R54, SRZ ;  /* 0x0000000000367805 */ /* 0x000fe4000001ff00 */
[----:B------:R-:W-:Y:S02]  /*02c0*/  SHF.R.S32.HI R21, RZ, 0x1f, R71 ;  /* 0x0000001fff157819 */ /* 0x000fe40000011447 */
[----:B------:R-:W-:Y:S02]  /*02d0*/  CS2R R52, SRZ ;  /* 0x0000000000347805 */ /* 0x000fe4000001ff00 */
[----:B------:R-:W-:-:S02]  /*02e0*/  IADD3 R13, PT, PT, R71, 0x80, RZ ;  /* 0x00000080470d7810 */ /* 0x000fc40007ffe0ff */
[C---:B------:R-:W-:Y:S02]  /*02f0*/  IADD3 R15, PT, PT, R71.reuse, 0x20, RZ ;  /* 0x00000020470f7810 */ /* 0x040fe40007ffe0ff */
[----:B------:R-:W-:Y:S02]  /*0300*/  SHF.R.S32.HI R27, RZ, 0x1f, R13 ;  /* 0x0000001fff1b7819 */ /* 0x000fe4000001140d */
[----:B------:R-:W-:Y:S02]  /*0310*/  SHF.R.S32.HI R17, RZ, 0x1f, R15 ;  /* 0x0000001fff117819 */ /* 0x000fe4000001140f */
[C---:B--2---:R-:W-:Y:S02]  /*0320*/  IADD3 R24, PT, PT, R71.reuse, 0x60, RZ ;  /* 0x0000006047187810 */ /* 0x044fe40007ffe0ff */
[----:B------:R-:W-:Y:S02]  /*0330*/  IADD3 R20, PT, PT, R71, 0xa0, RZ ;  /* 0x000000a047147810 */ /* 0x000fe40007ffe0ff */
[----:B------:R-:W-:-:S02]  /*0340*/  SHF.R.S32.HI R25, RZ, 0x1f, R24 ;  /* 0x0000001fff197819 */ /* 0x000fc40000011418 */
[----:B-1----:R-:W-:Y:S02]  /*0350*/  ISETP.GE.U32.AND P4, PT, R71, UR12, PT ;  /* 0x0000000c47007c0c */ /* 0x002fe4000bf86070 */
[----:B0-----:R-:W-:Y:S02]  /*0360*/  IABS R5, R8 ;  /* 0x0000000800057213 */ /* 0x001fe40000000000 */
[----:B------:R-:W-:Y:S02]  /*0370*/  ISETP.GE.AND.EX P4, PT, R21, UR13, PT, P4 ;  /* 0x0000000d15007c0c */ /* 0x000fe4000bf86340 */
[----:B------:R-:W0:Y:S11]  /*0380*/  I2F.RP R4, R5 ;  /* 0x0000000500047306 */ /* 0x000e360000209400 */
[----:B------:R-:W1:Y:S01]  /*0390*/  @!P4 LDC.64 R18, c[0x0][0x3a0] ;  /* 0x0000e800ff12cb82 */ /* 0x000e620000000a00 */
[----:B0-----:R-:W0:Y:S07]  /*03a0*/  MUFU.RCP R4, R4 ;  /* 0x0000000400047308 */ /* 0x001e2e0000001000 */
[----:B------:R-:W2:Y:S01]  /*03b0*/  @!P4 LDC.64 R10, c[0x0][0x398] ;  /* 0x0000e600ff0acb82 */ /* 0x000ea20000000a00 */
[----:B0-----:R-:W-:-:S04]  /*03c0*/  IADD3 R2, PT, PT, R4, 0xffffffe, RZ ;  /* 0x0ffffffe04027810 */ /* 0x001fc80007ffe0ff */
[----:B---3--:R0:W3:Y:S02]  /*03d0*/  F2I.FTZ.U32.TRUNC.NTZ R3, R2 ;  /* 0x0000000200037305 */ /* 0x0080e4000021f000 */
[----:B0-----:R-:W-:Y:S02]  /*03e0*/  MOV R2, RZ ;  /* 0x000000ff00027202 */ /* 0x001fe40000000f00 */
[----:B---3--:R-:W-:-:S05]  /*03f0*/  IADD3 R6, PT, PT, RZ, -R3, RZ ;  /* 0x80000003ff067210 */ /* 0x008fca0007ffe0ff */
[----:B------:R-:W-:Y:S01]  /*0400*/  IMAD R7, R6, R5, RZ ;  /* 0x0000000506077224 */ /* 0x000fe200078e02ff */
[----:B------:R-:W-:-:S03]  /*0410*/  IABS R6, R63 ;  /* 0x0000003f00067213 */ /* 0x000fc60000000000 */
[----:B------:R-:W-:Y:S01]  /*0420*/  IMAD.HI.U32 R3, R3, R7, R2 ;  /* 0x0000000703037227 */ /* 0x000fe200078e0002 */
[-C--:B------:R-:W-:Y:S02]  /*0430*/  LOP3.LUT R2, R63, R8.reuse, RZ, 0x3c, !PT ;  /* 0x000000083f027212 */ /* 0x080fe400078e3cff */
[----:B------:R-:W-:Y:S02]  /*0440*/  LOP3.LUT R7, RZ, R8, RZ, 0x33, !PT ;  /* 0x00000008ff077212 */ /* 0x000fe400078e33ff */
[----:B------:R-:W-:Y:S01]  /*0450*/  ISETP.GE.AND P5, PT, R2, RZ, PT ;  /* 0x000000ff0200720c */ /* 0x000fe20003fa6270 */
[----:B------:R-:W-:-:S05]  /*0460*/  IMAD.HI.U32 R3, R3, R6, RZ ;  /* 0x0000000603037227 */ /* 0x000fca00078e00ff */
[----:B------:R-:W-:-:S05]  /*0470*/  IADD3 R4, PT, PT, -R3, RZ, RZ ;  /* 0x000000ff03047210 */ /* 0x000fca0007ffe1ff */
[----:B------:R-:W-:-:S05]  /*0480*/  IMAD R4, R5, R4, R6 ;  /* 0x0000000405047224 */ /* 0x000fca00078e0206 */
[----:B------:R-:W-:-:S13]  /*0490*/  ISETP.GT.U32.AND P2, PT, R5, R4, PT ;  /* 0x000000040500720c */ /* 0x000fda0003f44070 */
[-C--:B------:R-:W-:Y:S02]  /*04a0*/  @!P2 IADD3 R4, PT, PT, R4, -R5.reuse, RZ ;  /* 0x800000050404a210 */ /* 0x080fe40007ffe0ff */
[----:B------:R-:W-:Y:S02]  /*04b0*/  @!P2 IADD3 R3, PT, PT, R3, 0x1, RZ ;  /* 0x000000010303a810 */ /* 0x000fe40007ffe0ff */
[CC--:B------:R-:W-:Y:S02]  /*04c0*/  ISETP.GE.U32.AND P0, PT, R4.reuse, R5.reuse, PT ;  /* 0x000000050400720c */ /* 0x0c0fe40003f06070 */
[----:B------:R-:W-:Y:S02]  /*04d0*/  ISETP.GT.U32.AND P3, PT, R5, R4, PT ;  /* 0x000000040500720c */ /* 0x000fe40003f64070 */
[----:B------:R-:W-:Y:S02]  /*04e0*/  IADD3 R5, PT, PT, R4, -R5, RZ ;  /* 0x8000000504057210 */ /* 0x000fe40007ffe0ff */
[----:B------:R-:W-:-:S02]  /*04f0*/  ISETP.NE.AND P2, PT, R8, RZ, PT ;  /* 0x000000ff0800720c */ /* 0x000fc40003f45270 */
[----:B------:R-:W-:Y:S02]  /*0500*/  SEL R4, R5, R4, !P3 ;  /* 0x0000000405047207 */ /* 0x000fe40005800000 */
[----:B------:R-:W-:Y:S02]  /*0510*/  ISETP.GE.U32.AND P3, PT, R15, UR12, PT ;  /* 0x0000000c0f007c0c */ /* 0x000fe4000bf66070 */
[----:B------:R-:W-:Y:S02]  /*0520*/  @!P1 IADD3 R4, PT, PT, -R4, RZ, RZ ;  /* 0x000000ff04049210 */ /* 0x000fe40007ffe1ff */
[----:B------:R-:W-:Y:S02]  /*0530*/  @P0 IADD3 R3, PT, PT, R3, 0x1, RZ ;  /* 0x0000000103030810 */ /* 0x000fe40007ffe0ff */
[----:B------:R-:W-:Y:S02]  /*0540*/  SEL R72, R7, R4, !P2 ;  /* 0x0000000407487207 */ /* 0x000fe40005000000 */
[----:B------:R-:W0:Y:S01]  /*0550*/  @!P4 LDC.64 R4, c[0x0][0x3f8] ;  /* 0x0000fe00ff04cb82 */ /* 0x000e220000000a00 */
[----:B------:R-:W-:-:S02]  /*0560*/  @!P5 IADD3 R3, PT, PT, -R3, RZ, RZ ;  /* 0x000000ff0303d210 */ /* 0x000fc40007ffe1ff */
[----:B------:R-:W-:Y:S01]  /*0570*/  ISETP.GE.U32.AND P5, PT, R13, UR12, PT ;  /* 0x0000000c0d007c0c */ /* 0x000fe2000bfa6070 */
[----:B------:R-:W-:Y:S01]  /*0580*/  IMAD R9, R72, 0x2a, RZ ;  /* 0x0000002a48097824 */ /* 0x000fe200078e02ff */
[----:B------:R-:W-:Y:S02]  /*0590*/  SEL R3, R7, R3, !P2 ;  /* 0x0000000307037207 */ /* 0x000fe40005000000 */
[----:B------:R-:W-:Y:S02]  /*05a0*/  ISETP.GE.AND.EX P5, PT, R27, UR13, PT, P5 ;  /* 0x0000000d1b007c0c */ /* 0x000fe4000bfa6350 */
[----:B------:R-:W-:Y:S02]  /*05b0*/  SHF.R.S32.HI R2, RZ, 0x1f, R3 ;  /* 0x0000001fff027819 */ /* 0x000fe40000011403 */
[----:B------:R-:W-:Y:S02]  /*05c0*/  IADD3 R74, P0, PT, R9, R0, RZ ;  /* 0x00000000094a7210 */ /* 0x000fe40007f1e0ff */
[----:B------:R-:W-:Y:S01]  /*05d0*/  ISETP.GE.AND.EX P3, PT, R17, UR13, PT, P3 ;  /* 0x0000000d11007c0c */ /* 0x000fe2000bf66330 */
[----:B------:R-:W-:Y:S01]  /*05e0*/  IMAD R2, R2, UR14, RZ ;  /* 0x0000000e02027c24 */ /* 0x000fe2000f8e02ff */
[----:B------:R-:W-:-:S02]  /*05f0*/  LEA.HI.X.SX32 R75, R9, RZ, 0x1, P0 ;  /* 0x000000ff094b7211 */ /* 0x000fc400000f0eff */
[----:B------:R-:W-:Y:S01]  /*0600*/  ISETP.GE.U32.AND P0, PT, R24, UR12, PT ;  /* 0x0000000c18007c0c */ /* 0x000fe2000bf06070 */
[C---:B------:R-:W-:Y:S01]  /*0610*/  IMAD R77, R3.reuse, UR15, R2 ;  /* 0x0000000f034d7c24 */ /* 0x040fe2000f8e0202 */
[----:B------:R-:W-:Y:S01]  /*0620*/  ISETP.GE.U32.AND P2, PT, R20, UR12, PT ;  /* 0x0000000c14007c0c */ /* 0x000fe2000bf46070 */
[----:B------:R-:W-:Y:S01]  /*0630*/  IMAD.WIDE.U32 R74, R3, UR14, R74 ;  /* 0x0000000e034a7c25 */ /* 0x000fe2000f8e004a */
[----:B------:R-:W-:Y:S01]  /*0640*/  ISETP.GE.AND.EX P0, PT, R25, UR13, PT, P0 ;  /* 0x0000000d19007c0c */ /* 0x000fe2000bf06300 */
[----:B------:R-:W3:Y:S02]  /*0650*/  @!P5 LDC.64 R2, c[0x0][0x3f8] ;  /* 0x0000fe00ff02db82 */ /* 0x000ee40000000a00 */
[----:B0-----:R-:W-:Y:S01]  /*0660*/  @!P4 IMAD R6, R21, R4, RZ ;  /* 0x000000041506c224 */ /* 0x001fe200078e02ff */
[----:B------:R-:W-:Y:S02]  /*0670*/  IADD3 R77, PT, PT, R75, R77, RZ ;  /* 0x0000004d4b4d7210 */ /* 0x000fe40007ffe0ff */
[-C--:B------:R-:W-:Y:S01]  /*0680*/  @!P4 MOV R76, R74.reuse ;  /* 0x0000004a004cc202 */ /* 0x080fe20000000f00 */
[C---:B------:R-:W-:Y:S01]  /*0690*/  @!P4 IMAD R7, R71.reuse, R5, R6 ;  /* 0x000000054707c224 */ /* 0x040fe200078e0206 */
[----:B------:R-:W-:Y:S01]  /*06a0*/  @!P5 MOV R26, R74 ;  /* 0x0000004a001ad202 */ /* 0x000fe20000000f00 */
[----:B------:R-:W0:Y:S01]  /*06b0*/  @!P3 LDC.64 R22, c[0x0][0x3f8] ;  /* 0x0000fe00ff16bb82 */ /* 0x000e220000000a00 */
[----:B------:R-:W-:Y:S01]  /*06c0*/  SHF.R.S32.HI R21, RZ, 0x1f, R20 ;  /* 0x0000001fff157819 */ /* 0x000fe20000011414 */
[----:B------:R-:W-:-:S03]  /*06d0*/  @!P4 IMAD.WIDE.U32 R4, R71, R4, R76 ;  /* 0x000000044704c225 */ /* 0x000fc600078e004c */
[----:B------:R-:W-:Y:S02]  /*06e0*/  ISETP.GE.AND.EX P2, PT, R21, UR13, PT, P2 ;  /* 0x0000000d15007c0c */ /* 0x000fe4000bf46320 */
[----:B------:R-:W-:Y:S01]  /*06f0*/  @!P4 IADD3 R5, PT, PT, R5, R7, RZ ;  /* 0x000000070505c210 */ /* 0x000fe20007ffe0ff */
[----:B------:R-:W4:Y:S01]  /*0700*/  @!P3 LDC.64 R32, c[0x0][0x3a0] ;  /* 0x0000e800ff20bb82 */ /* 0x000f220000000a00 */
[C---:B------:R-:W-:Y:S02]  /*0710*/  @!P4 SHF.L.U32 R7, R4.reuse, 0x2, RZ ;  /* 0x000000020407c819 */ /* 0x040fe400000006ff */
[----:B------:R-:W-:Y:S02]  /*0720*/  @!P4 SHF.L.U64.HI R12, R4, 0x2, R5 ;  /* 0x00000002040cc819 */ /* 0x000fe40000010205 */
[C---:B-1----:R-:W-:Y:S02]  /*0730*/  @!P4 IADD3 R18, P1, PT, R7.reuse, R18, RZ ;  /* 0x000000120712c210 */ /* 0x042fe40007f3e0ff */
[----:B--2---:R-:W-:Y:S01]  /*0740*/  @!P4 IADD3 R10, P6, PT, R7, R10, RZ ;  /* 0x0000000a070ac210 */ /* 0x004fe20007fde0ff */
[----:B------:R-:W1:Y:S01]  /*0750*/  @!P0 LDC.64 R4, c[0x0][0x3f8] ;  /* 0x0000fe00ff048b82 */ /* 0x000e620000000a00 */
[----:B---3--:R-:W-:Y:S01]  /*0760*/  @!P5 IMAD R14, R27, R2, RZ ;  /* 0x000000021b0ed224 */ /* 0x008fe200078e02ff */
[----:B------:R-:W-:-:S02]  /*0770*/  @!P5 MOV R27, R77 ;  /* 0x0000004d001bd202 */ /* 0x000fc40000000f00 */
[C---:B------:R-:W-:Y:S01]  /*0780*/  @!P4 IADD3.X R19, PT, PT, R12.reuse, R19, RZ, P1, !PT ;  /* 0x000000130c13c210 */ /* 0x040fe20000ffe4ff */
[C---:B------:R-:W-:Y:S01]  /*0790*/  @!P5 IMAD R29, R13.reuse, R3, R14 ;  /* 0x000000030d1dd224 */ /* 0x040fe200078e020e */
[----:B------:R-:W-:Y:S01]  /*07a0*/  @!P4 IADD3.X R11, PT, PT, R12, R11, RZ, P6, !PT ;  /* 0x0000000b0c0bc210 */ /* 0x000fe200037fe4ff */
[----:B------:R-:W-:Y:S01]  /*07b0*/  @!P5 IMAD.WIDE.U32 R26, R13, R2, R26 ;  /* 0x000000020d1ad225 */ /* 0x000fe200078e001a */
[----:B------:R-:W2:Y:S01]  /*07c0*/  @!P5 LDC.64 R6, c[0x0][0x3a0] ;  /* 0x0000e800ff06db82 */ /* 0x000ea20000000a00 */
[----:B------:R-:W-:Y:S01]  /*07d0*/  @!P3 MOV R2, R74 ;  /* 0x0000004a0002b202 */ /* 0x000fe20000000f00 */
[----:B------:R3:W5:Y:S01]  /*07e0*/  @!P4 LDG.E.64 R54, desc[UR8][R18.64] ;  /* 0x000000081236c981 */ /* 0x000762000c1e1b00 */
[-C--:B0-----:R-:W-:Y:S01]  /*07f0*/  @!P3 IMAD R12, R17, R22.reuse, RZ ;  /* 0x00000016110cb224 */ /* 0x081fe200078e02ff */
[----:B------:R-:W-:Y:S02]  /*0800*/  @!P3 MOV R3, R77 ;  /* 0x0000004d0003b202 */ /* 0x000fe40000000f00 */
[----:B------:R-:W-:Y:S01]  /*0810*/  @!P5 IADD3 R29, PT, PT, R27, R29, RZ ;  /* 0x0000001d1b1dd210 */ /* 0x000fe20007ffe0ff */
[C---:B------:R-:W-:Y:S01]  /*0820*/  @!P3 IMAD R31, R15.reuse, R23, R12 ;  /* 0x000000170f1fb224 */ /* 0x040fe200078e020c */
[----:B------:R-:W0:Y:S01]  /*0830*/  @!P5 LDC.64 R8, c[0x0][0x398] ;  /* 0x0000e600ff08db82 */ /* 0x000e220000000a00 */
[----:B------:R-:W-:Y:S01]  /*0840*/  @!P3 IMAD.WIDE.U32 R22, R15, R22, R2 ;  /* 0x000000160f16b225 */ /* 0x000fe200078e0002 */
[C---:B------:R-:W-:Y:S01]  /*0850*/  @!P5 SHF.L.U32 R27, R26.reuse, 0x2, RZ ;  /* 0x000000021a1bd819 */ /* 0x040fe200000006ff */
[----:B------:R-:W5:Y:S01]  /*0860*/  @!P4 LDG.E.64 R52, desc[UR8][R10.64] ;  /* 0x000000080a34c981 */ /* 0x000f62000c1e1b00 */
[----:B------:R-:W-:-:S02]  /*0870*/  @!P5 SHF.L.U64.HI R26, R26, 0x2, R29 ;  /* 0x000000021a1ad819 */ /* 0x000fc4000001021d */
[----:B------:R-:W-:Y:S02]  /*0880*/  @!P3 IADD3 R23, PT, PT, R23, R31, RZ ;  /* 0x0000001f1717b210 */ /* 0x000fe40007ffe0ff */
[----:B------:R-:W3:Y:S01]  /*0890*/  @!P0 LDC.64 R14, c[0x0][0x3a0] ;  /* 0x0000e800ff0e8b82 */ /* 0x000ee20000000a00 */
[----:B-1----:R-:W-:Y:S01]  /*08a0*/  @!P0 IMAD R29, R25, R4, RZ ;  /* 0x00000004191d8224 */ /* 0x002fe200078e02ff */
[C---:B------:R-:W-:Y:S02]  /*08b0*/  @!P3 SHF.L.U32 R25, R22.reuse, 0x2, RZ ;  /* 0x000000021619b819 */ /* 0x040fe400000006ff */
[----:B------:R-:W-:Y:S01]  /*08c0*/  @!P3 SHF.L.U64.HI R28, R22, 0x2, R23 ;  /* 0x00000002161cb819 */ /* 0x000fe20000010217 */
[C---:B------:R-:W-:Y:S01]  /*08d0*/  @!P0 IMAD R29, R24.reuse, R5, R29 ;  /* 0x00000005181d8224 */ /* 0x040fe200078e021d */
[----:B------:R-:W-:Y:S02]  /*08e0*/  @!P0 MOV R22, R74 ;  /* 0x0000004a00168202 */ /* 0x000fe40000000f00 */
[----:B------:R-:W-:Y:S01]  /*08f0*/  @!P0 MOV R23, R77 ;  /* 0x0000004d00178202 */ /* 0x000fe20000000f00 */
[----:B------:R-:W1:Y:S01]  /*0900*/  @!P3 LDC.64 R16, c[0x0][0x398] ;  /* 0x0000e600ff10bb82 */ /* 0x000e620000000a00 */
[----:B--2---:R-:W-:Y:S01]  /*0910*/  @!P5 IADD3 R6, P1, PT, R27, R6, RZ ;  /* 0x000000061b06d210 */ /* 0x004fe20007f3e0ff */
[----:B------:R-:W-:-:S03]  /*0920*/  @!P0 IMAD.WIDE.U32 R4, R24, R4, R22 ;  /* 0x0000000418048225 */ /* 0x000fc600078e0016 */
[----:B------:R-:W-:Y:S02]  /*0930*/  @!P5 IADD3.X R7, PT, PT, R26, R7, RZ, P1, !PT ;  /* 0x000000071a07d210 */ /* 0x000fe40000ffe4ff */
[----:B----4-:R-:W-:Y:S01]  /*0940*/  @!P3 IADD3 R32, P1, PT, R25, R32, RZ ;  /* 0x000000201920b210 */ /* 0x010fe20007f3e0ff */
[----:B------:R-:W2:Y:S01]  /*0950*/  @!P0 LDC.64 R12, c[0x0][0x398] ;  /* 0x0000e600ff0c8b82 */ /* 0x000ea20000000a00 */
[----:B------:R-:W-:Y:S02]  /*0960*/  @!P0 IADD3 R23, PT, PT, R5, R29, RZ ;  /* 0x0000001d05178210 */ /* 0x000fe40007ffe0ff */
[----:B0-----:R-:W-:Y:S02]  /*0970*/  @!P5 IADD3 R8, P6, PT, R27, R8, RZ ;  /* 0x000000081b08d210 */ /* 0x001fe40007fde0ff */
[----:B------:R-:W-:Y:S02]  /*0980*/  @!P0 SHF.L.U32 R5, R4, 0x2, RZ ;  /* 0x0000000204058819 */ /* 0x000fe400000006ff */
[----:B------:R-:W-:Y:S01]  /*0990*/  @!P3 IADD3.X R33, PT, PT, R28, R33, RZ, P1, !PT ;  /* 0x000000211c21b210 */ /* 0x000fe20000ffe4ff */
[----:B------:R-:W0:Y:S01]  /*09a0*/  @!P2 LDC.64 R2, c[0x0][0x3f8] ;  /* 0x0000fe00ff02ab82 */ /* 0x000e220000000a00 */
[----:B------:R-:W-:-:S02]  /*09b0*/  @!P5 IADD3.X R9, PT, PT, R26, R9, RZ, P6, !PT ;  /* 0x000000091a09d210 */ /* 0x000fc400037fe4ff */
[----:B------:R-:W-:Y:S02]  /*09c0*/  @!P0 SHF.L.U64.HI R22, R4, 0x2, R23 ;  /* 0x0000000204168819 */ /* 0x000fe40000010217 */
[----:B---3--:R-:W-:Y:S02]  /*09d0*/  @!P0 IADD3 R14, P1, PT, R5, R14, RZ ;  /* 0x0000000e050e8210 */ /* 0x008fe40007f3e0ff */
[----:B------:R-:W-:Y:S01]  /*09e0*/  IADD3 R26, PT, PT, R71, 0xc0, RZ ;  /* 0x000000c0471a7810 */ /* 0x000fe20007ffe0ff */
[----:B------:R-:W3:Y:S01]  /*09f0*/  @!P2 LDC.64 R30, c[0x0][0x3a0] ;  /* 0x0000e800ff1eab82 */ /* 0x000ee20000000a00 */
[----:B------:R-:W-:Y:S02]  /*0a00*/  @!P0 IADD3.X R15, PT, PT, R22, R15, RZ, P1, !PT ;  /* 0x0000000f160f8210 */ /* 0x000fe40000ffe4ff */
[----:B------:R-:W-:Y:S02]  /*0a10*/  ISETP.GE.U32.AND P1, PT, R26, UR12, PT ;  /* 0x0000000c1a007c0c */ /* 0x000fe4000bf26070 */
[----:B------:R-:W-:-:S02]  /*0a20*/  SHF.R.S32.HI R27, RZ, 0x1f, R26 ;  /* 0x0000001fff1b7819 */ /* 0x000fc4000001141a */
[----:B-1----:R-:W-:Y:S02]  /*0a30*/  @!P3 IADD3 R16, P6, PT, R25, R16, RZ ;  /* 0x000000101910b210 */ /* 0x002fe40007fde0ff */
[----:B------:R-:W-:Y:S02]  /*0a40*/  ISETP.GE.AND.EX P1, PT, R27, UR13, PT, P1 ;  /* 0x0000000d1b007c0c */ /* 0x000fe4000bf26310 */
[----:B------:R-:W-:Y:S02]  /*0a50*/  @!P3 IADD3.X R17, PT, PT, R28, R17, RZ, P6, !PT ;  /* 0x000000111c11b210 */ /* 0x000fe400037fe4ff */
[----:B--2---:R-:W-:Y:S02]  /*0a60*/  @!P0 IADD3 R12, P6, PT, R5, R12, RZ ;  /* 0x0000000c050c8210 */ /* 0x004fe40007fde0ff */
[----:B------:R-:W-:Y:S01]  /*0a70*/  @!P2 MOV R4, R74 ;  /* 0x0000004a0004a202 */ /* 0x000fe20000000f00 */
[----:B0-----:R-:W-:Y:S01]  /*0a80*/  @!P2 IMAD R21, R21, R2, RZ ;  /* 0x000000021515a224 */ /* 0x001fe200078e02ff */
[----:B------:R-:W-:-:S02]  /*0a90*/  @!P2 MOV R5, R77 ;  /* 0x0000004d0005a202 */ /* 0x000fc40000000f00 */
[C---:B------:R-:W-:Y:S01]  /*0aa0*/  IADD3 R29, PT, PT, R71.reuse, 0x40, RZ ;  /* 0x00000040471d7810 */ /* 0x040fe20007ffe0ff */
[C---:B------:R-:W-:Y:S01]  /*0ab0*/  @!P2 IMAD R21, R20.reuse, R3, R21 ;  /* 0x000000031415a224 */ /* 0x040fe200078e0215 */
[----:B------:R-:W-:Y:S01]  /*0ac0*/  IADD3 R35, PT, PT, R71, 0xe0, RZ ;  /* 0x000000e047237810 */ /* 0x000fe20007ffe0ff */
[----:B------:R-:W0:Y:S01]  /*0ad0*/  @!P1 LDC.64 R24, c[0x0][0x3f8] ;  /* 0x0000fe00ff189b82 */ /* 0x000e220000000a00 */
[----:B------:R-:W-:Y:S01]  /*0ae0*/  @!P2 IMAD.WIDE.U32 R2, R20, R2, R4 ;  /* 0x000000021402a225 */ /* 0x000fe200078e0004 */
[----:B------:R-:W-:-:S04]  /*0af0*/  @!P0 IADD3.X R13, PT, PT, R22, R13, RZ, P6, !PT ;  /* 0x0000000d160d8210 */ /* 0x000fc800037fe4ff */
[----:B------:R-:W-:Y:S02]  /*0b00*/  @!P2 IADD3 R3, PT, PT, R3, R21, RZ ;  /* 0x000000150303a210 */ /* 0x000fe40007ffe0ff */
[C---:B------:R-:W-:Y:S01]  /*0b10*/  @!P2 SHF.L.U32 R23, R2.reuse, 0x2, RZ ;  /* 0x000000020217a819 */ /* 0x040fe200000006ff */
[----:B------:R-:W1:Y:S01]  /*0b20*/  @!P2 LDC.64 R20, c[0x0][0x398] ;  /* 0x0000e600ff14ab82 */ /* 0x000e620000000a00 */
[----:B------:R-:W-:Y:S02]  /*0b30*/  @!P2 SHF.L.U64.HI R28, R2, 0x2, R3 ;  /* 0x00000002021ca819 */ /* 0x000fe40000010203 */
[----:B------:R-:W-:Y:S02]  /*0b40*/  MOV R3, RZ ;  /* 0x000000ff00037202 */ /* 0x000fe40000000f00 */
[----:B------:R-:W-:Y:S02]  /*0b50*/  MOV R2, RZ ;  /* 0x000000ff00027202 */ /* 0x000fe40000000f00 */
[----:B------:R-:W-:Y:S01]  /*0b60*/  ISETP.GE.U32.AND P4, PT, R29, UR12, PT ;  /* 0x0000000c1d007c0c */ /* 0x000fe2000bf86070 */
[----:B------:R-:W2:Y:S01]  /*0b70*/  @!P1 LDC.64 R18, c[0x0][0x3a0] ;  /* 0x0000e800ff129b82 */ /* 0x000ea20000000a00 */
[----:B------:R-:W-:-:S02]  /*0b80*/  SHF.R.S32.HI R39, RZ, 0x1f, R29 ;  /* 0x0000001fff277819 */ /* 0x000fc4000001141d */
[----:B------:R0:W5:Y:S02]  /*0b90*/  @!P5 LDG.E.64 R2, desc[UR8][R6.64] ;  /* 0x000000080602d981 */ /* 0x000164000c1e1b00 */
[----:B------:R-:W-:Y:S02]  /*0ba0*/  ISETP.GE.AND.EX P4, PT, R39, UR13, PT, P4 ;  /* 0x0000000d27007c0c */ /* 0x000fe4000bf86340 */
[----:B------:R-:W-:Y:S02]  /*0bb0*/  CS2R R4, SRZ ;  /* 0x0000000000047805 */ /* 0x000fe4000001ff00 */
[----:B------:R-:W-:-:S04]  /*0bc0*/  SHF.R.S32.HI R37, RZ, 0x1f, R35 ;  /* 0x0000001fff257819 */ /* 0x000fc80000011423 */
[----:B------:R4:W5:Y:S01]  /*0bd0*/  @!P5 LDG.E.64 R4, desc[UR8][R8.64] ;  /* 0x000000080804d981 */ /* 0x000962000c1e1b00 */
[----:B0-----:R-:W-:Y:S01]  /*0be0*/  @!P1 IMAD R6, R27, R24, RZ ;  /* 0x000000181b069224 */ /* 0x001fe200078e02ff */
[----:B------:R-:W-:-:S03]  /*0bf0*/  @!P1 MOV R7, R77 ;  /* 0x0000004d00079202 */ /* 0x000fc60000000f00 */
[----:B------:R-:W-:Y:S01]  /*0c00*/  @!P1 IMAD R27, R26, R25, R6 ;  /* 0x000000191a1b9224 */ /* 0x000fe200078e0206 */
[----:B------:R-:W-:Y:S01]  /*0c10*/  @!P1 MOV R6, R74 ;  /* 0x0000004a00069202 */ /* 0x000fe20000000f00 */
[----:B------:R-:W0:Y:S01]  /*0c20*/  @!P4 LDC.64 R10, c[0x0][0x3f8] ;  /* 0x0000fe00ff0acb82 */ /* 0x000e220000000a00 */
[----:B------:R-:W-:-:S03]  /*0c30*/  ISETP.GE.U32.AND P5, PT, R35, UR12, PT ;  /* 0x0000000c23007c0c */ /* 0x000fc6000bfa6070 */
[----:B------:R-:W-:-:S04]  /*0c40*/  @!P1 IMAD.WIDE.U32 R24, R26, R24, R6 ;  /* 0x000000181a189225 */ /* 0x000fc800078e0006 */
[----:B------:R-:W2:Y:S01]  /*0c50*/  LDC.64 R6, c[0x0][0x3b8] ;  /* 0x0000ee00ff067b82 */ /* 0x000ea20000000a00 */
[----:B------:R-:W-:Y:S02]  /*0c60*/  ISETP.GE.AND.EX P5, PT, R37, UR13, PT, P5 ;  /* 0x0000000d25007c0c */ /* 0x000fe4000bfa6350 */
[----:B---3--:R-:W-:-:S04]  /*0c70*/  @!P2 IADD3 R30, P6, PT, R23, R30, RZ ;  /* 0x0000001e171ea210 */ /* 0x008fc80007fde0ff */
[----:B------:R-:W-:Y:S02]  /*0c80*/  @!P2 IADD3.X R31, PT, PT, R28, R31, RZ, P6, !PT ;  /* 0x0000001f1c1fa210 */ /* 0x000fe400037fe4ff */
[----:B-1----:R-:W-:Y:S02]  /*0c90*/  @!P2 IADD3 R20, P6, PT, R23, R20, RZ ;  /* 0x000000141714a210 */ /* 0x002fe40007fde0ff */
[----:B------:R-:W1:Y:S01]  /*0ca0*/  @!P1 LDC.64 R22, c[0x0][0x398] ;  /* 0x0000e600ff169b82 */ /* 0x000e620000000a00 */
[----:B------:R-:W-:Y:S02]  /*0cb0*/  CS2R R48, SRZ ;  /* 0x0000000000307805 */ /* 0x000fe4000001ff00 */
[----:B------:R-:W-:Y:S02]  /*0cc0*/  @!P1 IADD3 R25, PT, PT, R25, R27, RZ ;  /* 0x0000001b19199210 */ /* 0x000fe40007ffe0ff */
[----:B------:R-:W-:-:S03]  /*0cd0*/  CS2R R50, SRZ ;  /* 0x0000000000327805 */ /* 0x000fc6000001ff00 */
[----:B----4-:R-:W3:Y:S01]  /*0ce0*/  @!P5 LDC.64 R8, c[0x0][0x3f8] ;  /* 0x0000fe00ff08db82 */ /* 0x010ee20000000a00 */
[----:B------:R-:W-:Y:S01]  /*0cf0*/  @!P2 IADD3.X R21, PT, PT, R28, R21, RZ, P6, !PT ;  /* 0x000000151c15a210 */ /* 0x000fe200037fe4ff */
[----:B------:R4:W5:Y:S01]  /*0d00*/  @!P3 LDG.E.64 R48, desc[UR8][R16.64] ;  /* 0x000000081030b981 */ /* 0x000962000c1e1b00 */
[----:B--2---:R-:W-:-:S05]  /*0d10*/  IMAD.WIDE R6, R63, 0x8, R6 ;  /* 0x000000083f067825 */ /* 0x004fca00078e0206 */
[----:B------:R-:W2:Y:S01]  /*0d20*/  @!P4 LDC.64 R26, c[0x0][0x3a0] ;  /* 0x0000e800ff1acb82 */ /* 0x000ea20000000a00 */
[C---:B------:R-:W-:Y:S01]  /*0d30*/  @!P1 SHF.L.U32 R41, R24.reuse, 0x2, RZ ;  /* 0x0000000218299819 */ /* 0x040fe200000006ff */
[----:B0-----:R-:W-:Y:S01]  /*0d40*/  @!P4 IMAD R28, R39, R10, RZ ;  /* 0x0000000a271cc224 */ /* 0x001fe200078e02ff */
[----:B------:R-:W-:Y:S01]  /*0d50*/  @!P1 SHF.L.U64.HI R34, R24, 0x2, R25 ;  /* 0x0000000218229819 */ /* 0x000fe20000010219 */
[----:B------:R0:W5:Y:S01]  /*0d60*/  @!P3 LDG.E.64 R50, desc[UR8][R32.64] ;  /* 0x000000082032b981 */ /* 0x000162000c1e1b00 */
[----:B----4-:R-:W-:Y:S02]  /*0d70*/  @!P4 MOV R16, R74 ;  /* 0x0000004a0010c202 */ /* 0x010fe40000000f00 */
[----:B------:R-:W-:Y:S01]  /*0d80*/  @!P4 MOV R17, R77 ;  /* 0x0000004d0011c202 */ /* 0x000fe20000000f00 */
[----:B------:R-:W4:Y:S01]  /*0d90*/  @!P4 LDC.64 R24, c[0x0][0x398] ;  /* 0x0000e600ff18cb82 */ /* 0x000f220000000a00 */
[----:B------:R-:W4:Y:S01]  /*0da0*/  LDG.E.64 R6, desc[UR8][R6.64] ;  /* 0x0000000806067981 */ /* 0x000f22000c1e1b00 */
[----:B------:R-:W-:Y:S01]  /*0db0*/  @!P1 IADD3 R18, P3, PT, R41, R18, RZ ;  /* 0x0000001229129210 */ /* 0x000fe20007f7e0ff */
[----:B------:R-:W-:-:S02]  /*0dc0*/  @!P4 IMAD R39, R29, R11, R28 ;  /* 0x0000000b1d27c224 */ /* 0x000fc400078e021c */
[----:B------:R-:W-:Y:S01]  /*0dd0*/  @!P4 IMAD.WIDE.U32 R10, R29, R10, R16 ;  /* 0x0000000a1d0ac225 */ /* 0x000fe200078e0010 */
[----:B------:R-:W-:Y:S02]  /*0de0*/  @!P1 IADD3.X R19, PT, PT, R34, R19, RZ, P3, !PT ;  /* 0x0000001322139210 */ /* 0x000fe40001ffe4ff */
[----:B------:R-:W4:Y:S01]  /*0df0*/  @!P5 LDC.64 R28, c[0x0][0x3a0] ;  /* 0x0000e800ff1cdb82 */ /* 0x000f220000000a00 */
[----:B------:R-:W-:Y:S02]  /*0e00*/  ISETP.NE.AND P3, PT, RZ, UR11, PT ;  /* 0x0000000bff007c0c */ /* 0x000fe4000bf65270 */
[----:B------:R-:W-:Y:S01]  /*0e10*/  @!P4 IADD3 R11, PT, PT, R11, R39, RZ ;  /* 0x000000270b0bc210 */ /* 0x000fe20007ffe0ff */
[----:B---3--:R-:W-:Y:S01]  /*0e20*/  @!P5 IMAD R36, R37, R8, RZ ;  /* 0x000000082524d224 */ /* 0x008fe200078e02ff */
[----:B------:R-:W-:-:S03]  /*0e30*/  @!P4 SHF.L.U32 R17, R10, 0x2, RZ ;  /* 0x000000020a11c819 */ /* 0x000fc600000006ff */
[----:B0-----:R-:W0:Y:S01]  /*0e40*/  @!P5 LDC.64 R32, c[0x0][0x398] ;  /* 0x0000e600ff20db82 */ /* 0x001e220000000a00 */
[----:B------:R-:W-:Y:S02]  /*0e50*/  @!P4 SHF.L.U64.HI R16, R10, 0x2, R11 ;  /* 0x000000020a10c819 */ /* 0x000fe4000001020b */
[----:B-1----:R-:W-:Y:S02]  /*0e60*/  @!P1 IADD3 R22, P6, PT, R41, R22, RZ ;  /* 0x0000001629169210 */ /* 0x002fe40007fde0ff */
[----:B------:R-:W-:Y:S02]  /*0e70*/  @!P5 MOV R10, R74 ;  /* 0x0000004a000ad202 */ /* 0x000fe40000000f00 */
[----:B------:R-:W-:Y:S01]  /*0e80*/  @!P5 MOV R11, R77 ;  /* 0x0000004d000bd202 */ /* 0x000fe20000000f00 */
[----:B------:R-:W-:Y:S01]  /*0e90*/  @!P5 IMAD R39, R35, R9, R36 ;  /* 0x000000092327d224 */ /* 0x000fe200078e0224 */
[----:B------:R-:W-:Y:S01]  /*0ea0*/  @!P1 IADD3.X R23, PT, PT, R34, R23, RZ, P6, !PT ;  /* 0x0000001722179210 */ /* 0x000fe200037fe4ff */
[----:B------:R-:W1:Y:S01]  /*0eb0*/  LDC.64 R36, c[0x0][0x3a8] ;  /* 0x0000ea00ff247b82 */ /* 0x000e620000000a00 */
[----:B--2---:R-:W-:Y:S01]  /*0ec0*/  @!P4 IADD3 R26, P6, PT, R17, R26, RZ ;  /* 0x0000001a111ac210 */ /* 0x004fe20007fde0ff */
[----:B------:R-:W-:-:S03]  /*0ed0*/  @!P5 IMAD.WIDE.U32 R8, R35, R8, R10 ;  /* 0x000000082308d225 */ /* 0x000fc600078e000a */
[----:B------:R-:W-:-:S03]  /*0ee0*/  @!P4 IADD3.X R27, PT, PT, R16, R27, RZ, P6, !PT ;  /* 0x0000001b101bc210 */ /* 0x000fc600037fe4ff */
[----:B------:R-:W2:Y:S01]  /*0ef0*/  @P3 LDC.64 R34, c[0x0][0x3b0] ;  /* 0x0000ec00ff223b82 */ /* 0x000ea20000000a00 */
[----:B----4-:R-:W-:Y:S02]  /*0f00*/  @!P4 IADD3 R24, P6, PT, R17, R24, RZ ;  /* 0x000000181118c210 */ /* 0x010fe40007fde0ff */
[----:B------:R-:W-:Y:S02]  /*0f10*/  @!P5 IADD3 R11, PT, PT, R9, R39, RZ ;  /* 0x00000027090bd210 */ /* 0x000fe40007ffe0ff */
[----:B------:R-:W-:Y:S02]  /*0f20*/  @!P5 SHF.L.U32 R9, R8, 0x2, RZ ;  /* 0x000000020809d819 */ /* 0x000fe400000006ff */
[----:B------:R-:W-:Y:S02]  /*0f30*/  @!P4 IADD3.X R25, PT, PT, R16, R25, RZ, P6, !PT ;  /* 0x000000191019c210 */ /* 0x000fe400037fe4ff */
[----:B------:R-:W-:Y:S02]  /*0f40*/  @!P5 SHF.L.U64.HI R8, R8, 0x2, R11 ;  /* 0x000000020808d819 */ /* 0x000fe4000001020b */
[----:B------:R-:W-:Y:S01]  /*0f50*/  @!P5 IADD3 R28, P6, PT, R9, R28, RZ ;  /* 0x0000001c091cd210 */ /* 0x000fe20007fde0ff */
[----:B------:R-:W-:-:S03]  /*0f60*/  IMAD R17, R72, 0x2a, RZ ;  /* 0x0000002a48117824 */ /* 0x000fc600078e02ff */
[C---:B------:R-:W-:Y:S02]  /*0f70*/  @!P5 IADD3.X R29, PT, PT, R8.reuse, R29, RZ, P6, !PT ;  /* 0x0000001d081dd210 */ /* 0x040fe400037fe4ff */
[----:B0-----:R-:W-:Y:S02]  /*0f80*/  @!P5 IADD3 R32, P6, PT, R9, R32, RZ ;  /* 0x000000200920d210 */ /* 0x001fe40007fde0ff */
[----:B------:R-:W-:Y:S02]  /*0f90*/  CS2R R10, SRZ ;  /* 0x00000000000a7805 */ /* 0x000fe4000001ff00 */
[----:B------:R-:W-:Y:S02]  /*0fa0*/  IADD3 R17, PT, PT, R17, R0, RZ ;  /* 0x0000000011117210 */ /* 0x000fe40007ffe0ff */
[----:B------:R-:W-:Y:S02]  /*0fb0*/  @!P5 IADD3.X R33, PT, PT, R8, R33, RZ, P6, !PT ;  /* 0x000000210821d210 */ /* 0x000fe400037fe4ff */
[----:B------:R-:W-:Y:S01]  /*0fc0*/  CS2R R8, SRZ ;  /* 0x0000000000087805 */ /* 0x000fe2000001ff00 */
[C---:B-1----:R-:W-:Y:S01]  /*0fd0*/  IMAD.WIDE R36, R17.reuse, 0x4, R36 ;  /* 0x0000000411247825 */ /* 0x042fe200078e0224 */
[----:B------:R0:W5:Y:S03]  /*0fe0*/  @!P0 LDG.E.64 R10, desc[UR8][R12.64] ;  /* 0x000000080c0a8981 */ /* 0x000166000c1e1b00 */
[----:B--2---:R-:W-:Y:S01]  /*0ff0*/  @P3 IMAD.WIDE R34, R17, 0x4, R34 ;  /* 0x0000000411223825 */ /* 0x004fe200078e0222 */
[----:B------:R1:W5:Y:S01]  /*1000*/  @!P0 LDG.E.64 R8, desc[UR8][R14.64] ;  /* 0x000000080e088981 */ /* 0x000362000c1e1b00 */
[----:B------:R-:W-:-:S02]  /*1010*/  CS2R R16, SRZ ;  /* 0x0000000000107805 */ /* 0x000fc4000001ff00 */
[----:B0-----:R-:W-:-:S04]  /*1020*/  CS2R R12, SRZ ;  /* 0x00000000000c7805 */ /* 0x001fc8000001ff00 */
[----:B------:R0:W5:Y:S01]  /*1030*/  @!P1 LDG.E.64 R16, desc[UR8][R18.64] ;  /* 0x0000000812109981 */ /* 0x000162000c1e1b00 */
[----:B-1----:R-:W-:-:S03]  /*1040*/  CS2R R14, SRZ ;  /* 0x00000000000e7805 */ /* 0x002fc6000001ff00 */
[----:B------:R1:W5:Y:S04]  /*1050*/  @!P2 LDG.E.64 R12, desc[UR8][R30.64] ;  /* 0x000000081e0ca981 */ /* 0x000368000c1e1b00 */
[----:B------:R2:W5:Y:S01]  /*1060*/  @!P2 LDG.E.64 R14, desc[UR8][R20.64] ;  /* 0x00000008140ea981 */ /* 0x000562000c1e1b00 */
[----:B0-----:R-:W-:Y:S02]  /*1070*/  CS2R R18, SRZ ;  /* 0x0000000000127805 */ /* 0x001fe4000001ff00 */
[----:B-1----:R-:W-:-:S04]  /*1080*/  CS2R R30, SRZ ;  /* 0x00000000001e7805 */ /* 0x002fc8000001ff00 */
[----:B------:R0:W5:Y:S01]  /*1090*/  @!P1 LDG.E.64 R18, desc[UR8][R22.64] ;  /* 0x0000000816129981 */ /* 0x000162000c1e1b00 */
[----:B--2---:R-:W-:-:S03]  /*10a0*/  CS2R R20, SRZ ;  /* 0x0000000000147805 */ /* 0x004fc6000001ff00 */
[----:B------:R1:W5:Y:S04]  /*10b0*/  @!P4 LDG.E.64 R30, desc[UR8][R26.64] ;  /* 0x000000081a1ec981 */ /* 0x000368000c1e1b00 */
[----:B------:R2:W5:Y:S01]  /*10c0*/  @!P4 LDG.E.64 R20, desc[UR8][R24.64] ;  /* 0x000000081814c981 */ /* 0x000562000c1e1b00 */
[----:B0-----:R-:W-:Y:S02]  /*10d0*/  CS2R R22, SRZ ;  /* 0x0000000000167805 */ /* 0x001fe4000001ff00 */
[----:B-1----:R-:W-:-:S04]  /*10e0*/  CS2R R26, SRZ ;  /* 0x00000000001a7805 */ /* 0x002fc8000001ff00 */
[----:B------:R0:W5:Y:S01]  /*10f0*/  @!P5 LDG.E.64 R22, desc[UR8][R28.64] ;  /* 0x000000081c16d981 */ /* 0x000162000c1e1b00 */
[----:B--2---:R-:W-:-:S03]  /*1100*/  CS2R R24, SRZ ;  /* 0x0000000000187805 */ /* 0x004fc6000001ff00 */
[----:B------:R0:W5:Y:S04]  /*1110*/  @P3 LDG.E.64 R26, desc[UR8][R34.64] ;  /* 0x00000008221a3981 */ /* 0x000168000c1e1b00 */
[----:B------:R0:W5:Y:S04]  /*1120*/  @!P5 LDG.E.64 R24, desc[UR8][R32.64] ;  /* 0x000000082018d981 */ /* 0x000168000c1e1b00 */
        /* <DEDUP_REMOVED lines=9> */
[----:B0----5:R-:W-:Y:S01]  /*11c0*/  FADD.FTZ R32, -R6, R54 ;  /* 0x0000003606207221 */ /* 0x021fe20000010100 */
[----:B------:R-:W-:Y:S01]  /*11d0*/  FMUL.FTZ R36, R52, R28 ;  /* 0x0000001c34247220 */ /* 0x000fe20000410000 */
[----:B------:R-:W-:Y:S01]  /*11e0*/  FADD.FTZ R34, -R6, R55 ;  /* 0x0000003706227221 */ /* 0x000fe20000010100 */
[----:B------:R-:W-:Y:S01]  /*11f0*/  FMUL.FTZ R35, R53, R29 ;  /* 0x0000001d35237220 */ /* 0x000fe20000410000 */
[-C--:B-1----:R-:W-:Y:S01]  /*1200*/  FMUL.FTZ R33, R32, R7.reuse ;  /* 0x0000000720217220 */ /* 0x082fe20000410000 */
[----:B------:R-:W-:Y:S01]  /*1210*/  FADD.FTZ R38, -R6, R50 ;  /* 0x0000003206267221 */ /* 0x000fe20000010100 */
[-C--:B------:R-:W-:Y:S01]  /*1220*/  FMUL.FTZ R34, R34, R7.reuse ;  /* 0x0000000722227220 */ /* 0x080fe20000410000 */
[----:B------:R-:W-:Y:S01]  /*1230*/  FADD.FTZ R32, RZ, R36 ;  /* 0x00000024ff207221 */ /* 0x000fe20000010000 */
[----:B------:R-:W-:Y:S01]  /*1240*/  FFMA.FTZ R37, R33, R36, RZ ;  /* 0x0000002421257223 */ /* 0x000fe200000100ff */
[----:B------:R-:W-:Y:S01]  /*1250*/  FMUL.FTZ R39, R48, R28 ;  /* 0x0000001c30277220 */ /* 0x000fe20000410000 */
[----:B------:R-:W-:Y:S01]  /*1260*/  FMUL.FTZ R38, R38, R7 ;  /* 0x0000000726267220 */ /* 0x000fe20000410000 */
[----:B------:R-:W-:Y:S01]  /*1270*/  FFMA.FTZ R33, R52, R33, RZ ;  /* 0x0000002134217223 */ /* 0x000fe200000100ff */
[----:B------:R-:W-:Y:S01]  /*1280*/  FFMA.FTZ R37, R34, R35, R37 ;  /* 0x0000002322257223 */ /* 0x000fe20000010025 */
[----:B------:R-:W-:Y:S01]  /*1290*/  FADD.FTZ R36, -R6, R51 ;  /* 0x0000003306247221 */ /* 0x000fe20000010100 */
[----:B------:R-:W-:Y:S01]  /*12a0*/  FADD.FTZ R32, R35, R32 ;  /* 0x0000002023207221 */ /* 0x000fe20000010000 */
[----:B------:R-:W-:Y:S01]  /*12b0*/  FFMA.FTZ R33, R48, R38, R33 ;  /* 0x0000002630217223 */ /* 0x000fe20000010021 */
[----:B------:R-:W-:Y:S01]  /*12c0*/  FFMA.FTZ R37, R38, R39, R37 ;  /* 0x0000002726257223 */ /* 0x000fe20000010025 */
[----:B------:R-:W-:Y:S01]  /*12d0*/  FMUL.FTZ R36, R36, R7 ;  /* 0x0000000724247220 */ /* 0x000fe20000410000 */
[----:B------:R-:W-:Y:S01]  /*12e0*/  FFMA.FTZ R34, R53, R34, RZ ;  /* 0x0000002235227223 */ /* 0x000fe200000100ff */
[C---:B------:R-:W-:Y:S01]  /*12f0*/  FMUL.FTZ R35, R49.reuse, R29 ;  /* 0x0000001d31237220 */ /* 0x040fe20000410000 */
[----:B------:R-:W-:Y:S01]  /*1300*/  FADD.FTZ R32, R32, R39 ;  /* 0x0000002720207221 */ /* 0x000fe20000010000 */
[----:B------:R-:W-:Y:S01]  /*1310*/  FADD.FTZ R38, -R6, R30 ;  /* 0x0000001e06267221 */ /* 0x000fe20000010100 */
[----:B------:R-:W-:Y:S01]  /*1320*/  FFMA.FTZ R34, R49, R36, R34 ;  /* 0x0000002431227223 */ /* 0x000fe20000010022 */
[----:B------:R-:W-:Y:S01]  /*1330*/  FFMA.FTZ R37, R36, R35, R37 ;  /* 0x0000002324257223 */ /* 0x000fe20000010025 */
[----:B------:R-:W-:Y:S01]  /*1340*/  FMUL.FTZ R39, R20, R28 ;  /* 0x0000001c14277220 */ /* 0x000fe20000410000 */
[----:B------:R-:W-:Y:S01]  /*1350*/  FMUL.FTZ R38, R38, R7 ;  /* 0x0000000726267220 */ /* 0x000fe20000410000 */
[----:B------:R-:W-:Y:S01]  /*1360*/  FADD.FTZ R32, R35, R32 ;  /* 0x0000002023207221 */ /* 0x000fe20000010000 */
[----:B------:R-:W-:Y:S01]  /*1370*/  FADD.FTZ R36, -R6, R31 ;  /* 0x0000001f06247221 */ /* 0x000fe20000010100 */
[----:B------:R-:W-:Y:S01]  /*1380*/  FMUL.FTZ R35, R21, R29 ;  /* 0x0000001d15237220 */ /* 0x000fe20000410000 */
[----:B------:R-:W-:Y:S01]  /*1390*/  FFMA.FTZ R33, R20, R38, R33 ;  /* 0x0000002614217223 */ /* 0x000fe20000010021 */
[----:B------:R-:W-:Y:S01]  /*13a0*/  FADD.FTZ R32, R32, R39 ;  /* 0x0000002720207221 */ /* 0x000fe20000010000 */
[----:B------:R-:W-:Y:S01]  /*13b0*/  FFMA.FTZ R37, R38, R39, R37 ;  /* 0x0000002726257223 */ /* 0x000fe20000010025 */
[----:B------:R-:W-:Y:S01]  /*13c0*/  FMUL.FTZ R36, R36, R7 ;  /* 0x0000000724247220 */ /* 0x000fe20000410000 */
[----:B------:R-:W-:Y:S01]  /*13d0*/  FADD.FTZ R38, -R6, R8 ;  /* 0x0000000806267221 */ /* 0x000fe20000010100 */
[----:B------:R-:W-:Y:S01]  /*13e0*/  FMUL.FTZ R39, R10, R28 ;  /* 0x0000001c0a277220 */ /* 0x000fe20000410000 */
[----:B------:R-:W-:Y:S01]  /*13f0*/  FADD.FTZ R32, R35, R32 ;  /* 0x0000002023207221 */ /* 0x000fe20000010000 */
[----:B------:R-:W-:Y:S01]  /*1400*/  FFMA.FTZ R34, R21, R36, R34 ;  /* 0x0000002415227223 */ /* 0x000fe20000010022 */
[----:B------:R-:W-:Y:S01]  /*1410*/  FFMA.FTZ R37, R36, R35, R37 ;  /* 0x0000002324257223 */ /* 0x000fe20000010025 */
[----:B------:R-:W-:Y:S01]  /*1420*/  FMUL.FTZ R38, R38, R7 ;  /* 0x0000000726267220 */ /* 0x000fe20000410000 */
[----:B------:R-:W-:Y:S01]  /*1430*/  FADD.FTZ R36, -R6, R9 ;  /* 0x0000000906247221 */ /* 0x000fe20000010100 */
[----:B------:R-:W-:Y:S01]  /*1440*/  FADD.FTZ R32, R32, R39 ;  /* 0x0000002720207221 */ /* 0x000fe20000010000 */
[----:B------:R-:W-:Y:S01]  /*1450*/  FMUL.FTZ R35, R11, R29 ;  /* 0x0000001d0b237220 */ /* 0x000fe20000410000 */
[----:B------:R-:W-:Y:S01]  /*1460*/  FFMA.FTZ R37, R38, R39, R37 ;  /* 0x0000002726257223 */ /* 0x000fe20000010025 */
[----:B------:R-:W-:Y:S01]  /*1470*/  FMUL.FTZ R36, R36, R7 ;  /* 0x0000000724247220 */ /* 0x000fe20000410000 */
[----:B------:R-:W-:Y:S01]  /*1480*/  FFMA.FTZ R33, R10, R38, R33 ;  /* 0x000000260a217223 */ /* 0x000fe20000010021 */
[----:B------:R-:W-:Y:S01]  /*1490*/  FADD.FTZ R38, -R6, R2 ;  /* 0x0000000206267221 */ /* 0x000fe20000010100 */
[----:B------:R-:W-:Y:S01]  /*14a0*/  FMUL.FTZ R39, R4, R28 ;  /* 0x0000001c04277220 */ /* 0x000fe20000410000 */
[----:B------:R-:W-:Y:S01]  /*14b0*/  FADD.FTZ R32, R35, R32 ;  /* 0x0000002023207221 */ /* 0x000fe20000010000 */
[----:B------:R-:W-:Y:S01]  /*14c0*/  FFMA.FTZ R34, R11, R36, R34 ;  /* 0x000000240b227223 */ /* 0x000fe20000010022 */
[----:B------:R-:W-:Y:S01]  /*14d0*/  FFMA.FTZ R37, R36, R35, R37 ;  /* 0x0000002324257223 */ /* 0x000fe20000010025 */
[----:B------:R-:W-:Y:S01]  /*14e0*/  FADD.FTZ R36, -R6, R3 ;  /* 0x0000000306247221 */ /* 0x000fe20000010100 */
[-C--:B------:R-:W-:Y:S01]  /*14f0*/  FMUL.FTZ R38, R38, R7.reuse ;  /* 0x0000000726267220 */ /* 0x080fe20000410000 */
[----:B------:R-:W-:Y:S01]  /*1500*/  FADD.FTZ R40, R32, R39 ;  /* 0x0000002720287221 */ /* 0x000fe20000010000 */
[----:B------:R-:W-:Y:S01]  /*1510*/  FADD.FTZ R32, -R6, R12 ;  /* 0x0000000c06207221 */ /* 0x000fe20000010100 */
[----:B------:R-:W-:Y:S01]  /*1520*/  FMUL.FTZ R36, R36, R7 ;  /* 0x0000000724247220 */ /* 0x000fe20000410000 */
[----:B------:R-:W-:Y:S01]  /*1530*/  FFMA.FTZ R37, R38, R39, R37 ;  /* 0x0000002726257223 */ /* 0x000fe20000010025 */
[C---:B------:R-:W-:Y:S01]  /*1540*/  FMUL.FTZ R35, R5.reuse, R29 ;  /* 0x0000001d05237220 */ /* 0x040fe20000410000 */
[----:B------:R-:W-:Y:S01]  /*1550*/  FFMA.FTZ R33, R4, R38, R33 ;  /* 0x0000002604217223 */ /* 0x000fe20000010021 */
[----:B------:R-:W-:Y:S01]  /*1560*/  FMUL.FTZ R38, R32, R7 ;  /* 0x0000000720267220 */ /* 0x000fe20000410000 */
[----:B------:R-:W-:Y:S01]  /*1570*/  FFMA.FTZ R32, R5, R36, R34 ;  /* 0x0000002405207223 */ /* 0x000fe20000010022 */
[----:B------:R-:W-:Y:S01]  /*1580*/  FMUL.FTZ R39, R14, R28 ;  /* 0x0000001c0e277220 */ /* 0x000fe20000410000 */
[----:B------:R-:W-:Y:S01]  /*1590*/  FADD.FTZ R40, R35, R40 ;  /* 0x0000002823287221 */ /* 0x000fe20000010000 */
[----:B------:R-:W-:Y:S01]  /*15a0*/  FFMA.FTZ R37, R36, R35, R37 ;  /* 0x0000002324257223 */ /* 0x000fe20000010025 */
[----:B------:R-:W-:Y:S01]  /*15b0*/  FADD.FTZ R34, -R6, R13 ;  /* 0x0000000d06227221 */ /* 0x000fe20000010100 */
[----:B------:R-:W-:Y:S01]  /*15c0*/  FMUL.FTZ R35, R15, R29 ;  /* 0x0000001d0f237220 */ /* 0x000fe20000410000 */
[----:B------:R-:W-:Y:S01]  /*15d0*/  FADD.FTZ R40, R40, R39 ;  /* 0x0000002728287221 */ /* 0x000fe20000010000 */
[----:B------:R-:W-:Y:S01]  /*15e0*/  FFMA.FTZ R37, R38, R39, R37 ;  /* 0x0000002726257223 */ /* 0x000fe20000010025 */
[----:B------:R-:W-:Y:S01]  /*15f0*/  FMUL.FTZ R34, R34, R7 ;  /* 0x0000000722227220 */ /* 0x000fe20000410000 */
[----:B------:R-:W-:Y:S01]  /*1600*/  FADD.FTZ R36, -R6, R16 ;  /* 0x0000001006247221 */ /* 0x000fe20000010100 */
[----:B------:R-:W-:Y:S01]  /*1610*/  FADD.FTZ R40, R35, R40 ;  /* 0x0000002823287221 */ /* 0x000fe20000010000 */
[----:B------:R-:W-:Y:S01]  /*1620*/  FFMA.FTZ R33, R14, R38, R33 ;  /* 0x000000260e217223 */ /* 0x000fe20000010021 */
[----:B------:R-:W-:Y:S01]  /*1630*/  FFMA.FTZ R37, R34, R35, R37 ;  /* 0x0000002322257223 */ /* 0x000fe20000010025 */
[----:B------:R-:W-:Y:S01]  /*1640*/  FMUL.FTZ R39, R18, R28 ;  /* 0x0000001c12277220 */ /* 0x000fe20000410000 */
[----:B------:R-:W-:Y:S01]  /*1650*/  FFMA.FTZ R32, R15, R34, R32 ;  /* 0x000000220f207223 */ /* 0x000fe20000010020 */
[----:B------:R-:W-:Y:S01]  /*1660*/  FADD.FTZ R35, RZ, R52 ;  /* 0x00000034ff237221 */ /* 0x000fe20000010000 */
[----:B------:R-:W-:Y:S01]  /*1670*/  FMUL.FTZ R38, R36, R7 ;  /* 0x0000000724267220 */ /* 0x000fe20000410000 */
[----:B------:R-:W-:Y:S01]  /*1680*/  FADD.FTZ R34, RZ, R53 ;  /* 0x00000035ff227221 */ /* 0x000fe20000010000 */
[----:B------:R-:W-:Y:S01]  /*1690*/  FADD.FTZ R36, -R6, R17 ;  /* 0x0000001106247221 */ /* 0x000fe20000010100 */
[----:B------:R-:W-:Y:S01]  /*16a0*/  FADD.FTZ R40, R40, R39 ;  /* 0x0000002728287221 */ /* 0x000fe20000010000 */
[----:B------:R-:W-:Y:S01]  /*16b0*/  FADD.FTZ R35, R48, R35 ;  /* 0x0000002330237221 */ /* 0x000fe20000010000 */
[----:B------:R-:W-:Y:S01]  /*16c0*/  FFMA.FTZ R39, R38, R39, R37 ;  /* 0x0000002726277223 */ /* 0x000fe20000010025 */
[----:B------:R-:W-:Y:S01]  /*16d0*/  FADD.FTZ R34, R49, R34 ;  /* 0x0000002231227221 */ /* 0x000fe20000010000 */
[----:B------:R-:W-:Y:S01]  /*16e0*/  FMUL.FTZ R36, R36, R7 ;  /* 0x0000000724247220 */ /* 0x000fe20000410000 */
[----:B------:R-:W-:Y:S01]  /*16f0*/  FMUL.FTZ R37, R19, R29 ;  /* 0x0000001d13257220 */ /* 0x000fe20000410000 */
[----:B------:R-:W-:Y:S01]  /*1700*/  FADD.FTZ R35, R20, R35 ;  /* 0x0000002314237221 */ /* 0x000fe20000010000 */
[----:B------:R-:W-:Y:S01]  /*1710*/  FADD.FTZ R34, R21, R34 ;  /* 0x0000002215227221 */ /* 0x000fe20000010000 */
[----:B------:R-:W-:Y:S01]  /*1720*/  FFMA.FTZ R32, R19, R36, R32 ;  /* 0x0000002413207223 */ /* 0x000fe20000010020 */
[----:B------:R-:W-:Y:S01]  /*1730*/  FFMA.FTZ R39, R36, R37, R39 ;  /* 0x0000002524277223 */ /* 0x000fe20000010027 */
[----:B------:R-:W-:Y:S01]  /*1740*/  FADD.FTZ R36, -R6, R22 ;  /* 0x0000001606247221 */ /* 0x000fe20000010100 */
[----:B------:R-:W-:Y:S01]  /*1750*/  FADD.FTZ R35, R10, R35 ;  /* 0x000000230a237221 */ /* 0x000fe20000010000 */
[----:B------:R-:W-:Y:S01]  /*1760*/  FADD.FTZ R34, R11, R34 ;  /* 0x000000220b227221 */ /* 0x000fe20000010000 */
[----:B------:R-:W-:Y:S01]  /*1770*/  FADD.FTZ R40, R37, R40 ;  /* 0x0000002825287221 */ /* 0x000fe20000010000 */
[----:B------:R-:W-:Y:S01]  /*1780*/  FFMA.FTZ R33, R18, R38, R33 ;  /* 0x0000002612217223 */ /* 0x000fe20000010021 */
[----:B------:R-:W-:Y:S01]  /*1790*/  FMUL.FTZ R37, R24, R28 ;  /* 0x0000001c18257220 */ /* 0x000fe20000410000 */
[----:B------:R-:W-:Y:S01]  /*17a0*/  FMUL.FTZ R36, R36, R7 ;  /* 0x0000000724247220 */ /* 0x000fe20000410000 */
[----:B------:R-:W-:Y:S01]  /*17b0*/  FADD.FTZ R38, -R6, R23 ;  /* 0x0000001706267221 */ /* 0x000fe20000010100 */
[----:B------:R-:W-:Y:S01]  /*17c0*/  FADD.FTZ R35, R4, R35 ;  /* 0x0000002304237221 */ /* 0x000fe20000010000 */
[----:B------:R-:W-:Y:S01]  /*17d0*/  FADD.FTZ R34, R5, R34 ;  /* 0x0000002205227221 */ /* 0x000fe20000010000 */
[----:B------:R-:W-:Y:S01]  /*17e0*/  FADD.FTZ R43, R40, R37 ;  /* 0x00000025282b7221 */ /* 0x000fe20000010000 */
[----:B------:R-:W-:Y:S01]  /*17f0*/  FFMA.FTZ R42, R36, R37, R39 ;  /* 0x00000025242a7223 */ /* 0x000fe20000010027 */
[----:B------:R-:W-:Y:S01]  /*1800*/  FMUL.FTZ R40, R25, R29 ;  /* 0x0000001d19287220 */ /* 0x000fe20000410000 */
[----:B------:R-:W-:Y:S01]  /*1810*/  FMUL.FTZ R41, R38, R7 ;  /* 0x0000000726297220 */ /* 0x000fe20000410000 */
[----:B------:R-:W-:Y:S01]  /*1820*/  FADD.FTZ R37, R14, R35 ;  /* 0x000000230e257221 */ /* 0x000fe20000010000 */
[----:B------:R-:W-:Y:S01]  /*1830*/  FADD.FTZ R38, R15, R34 ;  /* 0x000000220f267221 */ /* 0x000fe20000010000 */
[----:B------:R-:W-:Y:S01]  /*1840*/  FADD.FTZ R35, R40, R43 ;  /* 0x0000002b28237221 */ /* 0x000fe20000010000 */
[----:B------:R-:W-:Y:S01]  /*1850*/  FFMA.FTZ R34, R41, R40, R42 ;  /* 0x0000002829227223 */ /* 0x000fe2000001002a */
[----:B------:R-:W-:Y:S01]  /*1860*/  FADD.FTZ R39, R18, R37 ;  /* 0x0000002512277221 */ /* 0x000fe20000010000 */
[----:B------:R-:W-:Y:S01]  /*1870*/  FADD.FTZ R40, R19, R38 ;  /* 0x0000002613287221 */ /* 0x000fe20000010000 */
[C---:B------:R-:W-:Y:S01]  /*1880*/  FFMA.FTZ R36, R24.reuse, R36, R33 ;  /* 0x0000002418247223 */ /* 0x040fe20000010021 */
[C---:B------:R-:W-:Y:S01]  /*1890*/  FFMA.FTZ R37, R25.reuse, R41, R32 ;  /* 0x0000002919257223 */ /* 0x040fe20000010020 */
[----:B------:R-:W-:Y:S01]  /*18a0*/  FADD.FTZ R38, R24, R39 ;  /* 0x0000002718267221 */ /* 0x000fe20000010000 */
[----:B------:R-:W-:Y:S01]  /*18b0*/  FADD.FTZ R39, R25, R40 ;  /* 0x0000002819277221 */ /* 0x000fe20000010000 */
[----:B------:R-:W-:Y:S06]  /*18c0*/  BRA `(.L_x_1321) ;  /* 0x0000001000007947 */ /* 0x000fec0003800000 */
.L_x_1320:
[C---:B0----5:R-:W-:Y:S01]  /*18d0*/  FADD.FTZ R32, -R6.reuse, R54 ;  /* 0x0000003606207221 */ /* 0x061fe20000010100 */
[----:B------:R-:W-:-:S03]  /*18e0*/  FADD.FTZ R44, -R6, R50 ;  /* 0x00000032062c7221 */ /* 0x000fc60000010100 */
[----:B-1----:R-:W-:Y:S01]  /*18f0*/  FMUL.FTZ R33, R32, R7 ;  /* 0x0000000720217220 */ /* 0x002fe20000410000 */
[----:B------:R-:W-:-:S03]  /*1900*/  FADD.FTZ R32, -R6, R55 ;  /* 0x0000003706207221 */ /* 0x000fc60000010100 */
[----:B------:R-:W-:Y:S01]  /*1910*/  FFMA.FTZ R34, R28, R33, R26 ;  /* 0x000000211c227223 */ /* 0x000fe2000001001a */
[----:B------:R-:W-:-:S03]  /*1920*/  FMUL.FTZ R32, R32, R7 ;  /* 0x0000000720207220 */ /* 0x000fc60000410000 */
[----:B------:R-:W-:Y:S01]  /*1930*/  FMUL.FTZ R35, R34, -1.4426950216293334961 ;  /* 0xbfb8aa3b22237820 */ /* 0x000fe20000410000 */
[----:B------:R-:W-:-:S04]  /*1940*/  FFMA.FTZ R39, R29, R32, R27 ;  /* 0x000000201d277223 */ /* 0x000fc8000001001b */
[----:B------:R-:W-:Y:S01]  /*1950*/  FMUL.FTZ R38, R39, -1.4426950216293334961 ;  /* 0xbfb8aa3b27267820 */ /* 0x000fe20000410000 */
[----:B------:R-:W0:Y:S05]  /*1960*/  MUFU.EX2 R35, R35 ;  /* 0x0000002300237308 */ /* 0x000e2a0000000800 */
[----:B------:R-:W1:Y:S01]  /*1970*/  MUFU.EX2 R38, R38 ;  /* 0x0000002600267308 */ /* 0x000e620000000800 */
[----:B0-----:R-:W-:-:S04]  /*1980*/  FADD.FTZ R36, R35, 1 ;  /* 0x3f80000023247421 */ /* 0x001fc80000010000 */
[----:B------:R-:W0:Y:S01]  /*1990*/  MUFU.RCP R37, R36 ;  /* 0x0000002400257308 */ /* 0x000e220000001000 */
[----:B-1----:R-:W-:Y:S01]  /*19a0*/  FADD.FTZ R56, R38, 1 ;  /* 0x3f80000026387421 */ /* 0x002fe20000010000 */
[----:B------:R-:W-:-:S04]  /*19b0*/  FADD.FTZ R38, -R6, R51 ;  /* 0x0000003306267221 */ /* 0x000fc80000010100 */
[----:B------:R-:W-:Y:S02]  /*19c0*/  FMUL.FTZ R38, R38, R7 ;  /* 0x0000000726267220 */ /* 0x000fe40000410000 */
[----:B------:R-:W1:Y:S01]  /*19d0*/  MUFU.RCP R56, R56 ;  /* 0x0000003800387308 */ /* 0x000e620000001000 */
[----:B0-----:R-:W-:Y:S01]  /*19e0*/  FADD.FTZ R41, -R37, 1 ;  /* 0x3f80000025297421 */ /* 0x001fe20000010100 */
[----:B------:R-:W-:Y:S01]  /*19f0*/  FMUL.FTZ R40, R52, R37 ;  /* 0x0000002534287220 */ /* 0x000fe20000410000 */
[----:B------:R-:W-:Y:S01]  /*1a00*/  FMUL.FTZ R37, R44, R7 ;  /* 0x000000072c257220 */ /* 0x000fe20000410000 */
[----:B------:R-:W-:Y:S01]  /*1a10*/  FADD.FTZ R44, -R6, R31 ;  /* 0x0000001f062c7221 */ /* 0x000fe20000010100 */
[----:B------:R-:W-:Y:S01]  /*1a20*/  FFMA.FTZ R41, R34, R41, 1 ;  /* 0x3f80000022297423 */ /* 0x000fe20000010029 */
[----:B------:R-:W-:Y:S01]  /*1a30*/  FADD.FTZ R34, -R6, R30 ;  /* 0x0000001e06227221 */ /* 0x000fe20000010100 */
[--C-:B------:R-:W-:Y:S01]  /*1a40*/  FFMA.FTZ R46, R28, R37, R26.reuse ;  /* 0x000000251c2e7223 */ /* 0x100fe2000001001a */
[----:B------:R-:W-:Y:S01]  /*1a50*/  FMUL.FTZ R44, R44, R7 ;  /* 0x000000072c2c7220 */ /* 0x000fe20000410000 */
[----:B-1----:R-:W-:Y:S01]  /*1a60*/  FADD.FTZ R42, -R56, 1 ;  /* 0x3f800000382a7421 */ /* 0x002fe20000010100 */
[----:B------:R-:W-:Y:S01]  /*1a70*/  FMUL.FTZ R40, R40, R41 ;  /* 0x0000002928287220 */ /* 0x000fe20000410000 */
[----:B------:R-:W-:Y:S01]  /*1a80*/  FMUL.FTZ R57, R46, -1.4426950216293334961 ;  /* 0xbfb8aa3b2e397820 */ /* 0x000fe20000410000 */
[----:B------:R-:W-:Y:S01]  /*1a90*/  FMUL.FTZ R45, R34, R7 ;  /* 0x00000007222d7220 */ /* 0x000fe20000410000 */
[----:B------:R-:W-:Y:S01]  /*1aa0*/  FFMA.FTZ R39, R39, R42, 1 ;  /* 0x3f80000027277423 */ /* 0x000fe2000001002a */
[C-C-:B------:R-:W-:Y:S01]  /*1ab0*/  FFMA.FTZ R42, R29.reuse, R38, R27.reuse ;  /* 0x000000261d2a7223 */ /* 0x140fe2000001001b */
[----:B------:R-:W0:Y:S01]  /*1ac0*/  MUFU.EX2 R41, R57 ;  /* 0x0000003900297308 */ /* 0x000e220000000800 */
[----:B------:R-:W-:Y:S01]  /*1ad0*/  FFMA.FTZ R34, R28, R45, R26 ;  /* 0x0000002d1c227223 */ /* 0x000fe2000001001a */
[----:B------:R-:W-:Y:S01]  /*1ae0*/  FFMA.FTZ R35, R29, R44, R27 ;  /* 0x0000002c1d237223 */ /* 0x000fe2000001001b */
[----:B------:R-:W-:Y:S01]  /*1af0*/  FMUL.FTZ R73, R42, -1.4426950216293334961 ;  /* 0xbfb8aa3b2a497820 */ /* 0x000fe20000410000 */
[----:B------:R-:W-:Y:S01]  /*1b00*/  FMUL.FTZ R56, R53, R56 ;  /* 0x0000003835387220 */ /* 0x000fe20000410000 */
[----:B------:R-:W-:Y:S01]  /*1b10*/  FMUL.FTZ R43, R34, -1.4426950216293334961 ;  /* 0xbfb8aa3b222b7820 */ /* 0x000fe20000410000 */
[----:B------:R-:W-:Y:S01]  /*1b20*/  FMUL.FTZ R47, R35, -1.4426950216293334961 ;  /* 0xbfb8aa3b232f7820 */ /* 0x000fe20000410000 */
[----:B------:R-:W1:Y:S01]  /*1b30*/  MUFU.EX2 R36, R73 ;  /* 0x0000004900247308 */ /* 0x000e620000000800 */
[----:B------:R-:W-:-:S03]  /*1b40*/  FMUL.FTZ R39, R56, R39 ;  /* 0x0000002738277220 */ /* 0x000fc60000410000 */
[----:B------:R-:W2:Y:S01]  /*1b50*/  MUFU.EX2 R43, R43 ;  /* 0x0000002b002b7308 */ /* 0x000ea20000000800 */
[----:B0-----:R-:W-:-:S03]  /*1b60*/  FADD.FTZ R41, R41, 1 ;  /* 0x3f80000029297421 */ /* 0x001fc60000010000 */
[----:B------:R-:W0:Y:S04]  /*1b70*/  MUFU.EX2 R47, R47 ;  /* 0x0000002f002f7308 */ /* 0x000e280000000800 */
[----:B------:R-:W3:Y:S01]  /*1b80*/  MUFU.RCP R41, R41 ;  /* 0x0000002900297308 */ /* 0x000ee20000001000 */
[----:B-1----:R-:W-:Y:S01]  /*1b90*/  FADD.FTZ R36, R36, 1 ;  /* 0x3f80000024247421 */ /* 0x002fe20000010000 */
[----:B--2---:R-:W-:-:S06]  /*1ba0*/  FADD.FTZ R73, R43, 1 ;  /* 0x3f8000002b497421 */ /* 0x004fcc0000010000 */
[----:B------:R-:W1:Y:S01]  /*1bb0*/  MUFU.RCP R36, R36 ;  /* 0x0000002400247308 */ /* 0x000e620000001000 */
[----:B0-----:R-:W-:-:S07]  /*1bc0*/  FADD.FTZ R56, R47, 1 ;  /* 0x3f8000002f387421 */ /* 0x001fce0000010000 */
[----:B------:R0:W2:Y:S01]  /*1bd0*/  MUFU.RCP R43, R73 ;  /* 0x00000049002b7308 */ /* 0x0000a20000001000 */
[----:B---3--:R-:W-:-:S04]  /*1be0*/  FADD.FTZ R47, -R41, 1 ;  /* 0x3f800000292f7421 */ /* 0x008fc80000010100 */
[----:B------:R-:W-:-:S03]  /*1bf0*/  FFMA.FTZ R47, R46, R47, 1 ;  /* 0x3f8000002e2f7423 */ /* 0x000fc6000001002f */
[----:B------:R3:W4:Y:S01]  /*1c00*/  MUFU.RCP R46, R56 ;  /* 0x00000038002e7308 */ /* 0x0007220000001000 */
[----:B0-----:R-:W-:Y:S01]  /*1c10*/  FMUL.FTZ R73, R29, R39 ;  /* 0x000000271d497220 */ /* 0x001fe20000410000 */
[----:B-1----:R-:W-:-:S04]  /*1c20*/  FADD.FTZ R57, -R36, 1 ;  /* 0x3f80000024397421 */ /* 0x002fc80000010100 */
[----:B---3--:R-:W-:Y:S01]  /*1c30*/  FFMA.FTZ R56, R42, R57, 1 ;  /* 0x3f8000002a387423 */ /* 0x008fe20000010039 */
[----:B------:R-:W-:Y:S01]  /*1c40*/  FMUL.FTZ R42, R48, R41 ;  /* 0x00000029302a7220 */ /* 0x000fe20000410000 */
[----:B------:R-:W-:-:S03]  /*1c50*/  FMUL.FTZ R57, R49, R36 ;  /* 0x0000002431397220 */ /* 0x000fc60000410000 */
[----:B------:R-:W-:Y:S01]  /*1c60*/  FMUL.FTZ R41, R42, R47 ;  /* 0x0000002f2a297220 */ /* 0x000fe20000410000 */
[----:B--2---:R-:W-:Y:S01]  /*1c70*/  FADD.FTZ R47, -R43, 1 ;  /* 0x3f8000002b2f7421 */ /* 0x004fe20000010100 */
[----:B------:R-:W-:Y:S01]  /*1c80*/  FMUL.FTZ R43, R20, R43 ;  /* 0x0000002b142b7220 */ /* 0x000fe20000410000 */
[----:B------:R-:W-:Y:S01]  /*1c90*/  FMUL.FTZ R57, R57, R56 ;  /* 0x0000003839397220 */ /* 0x000fe20000410000 */
[----:B----4-:R-:W-:Y:S01]  /*1ca0*/  FADD.FTZ R36, -R46, 1 ;  /* 0x3f8000002e247421 */ /* 0x010fe20000010100 */
[----:B------:R-:W-:Y:S01]  /*1cb0*/  FFMA.FTZ R34, R34, R47, 1 ;  /* 0x3f80000022227423 */ /* 0x000fe2000001002f */
[----:B------:R-:W-:Y:S01]  /*1cc0*/  FMUL.FTZ R47, R21, R46 ;  /* 0x0000002e152f7220 */ /* 0x000fe20000410000 */
[----:B------:R-:W-:Y:S01]  /*1cd0*/  FFMA.FTZ R42, R33, R40, RZ ;  /* 0x00000028212a7223 */ /* 0x000fe200000100ff */
[----:B------:R-:W-:Y:S01]  /*1ce0*/  FFMA.FTZ R36, R35, R36, 1 ;  /* 0x3f80000023247423 */ /* 0x000fe20000010024 */
[----:B------:R-:W-:Y:S01]  /*1cf0*/  FMUL.FTZ R43, R43, R34 ;  /* 0x000000222b2b7220 */ /* 0x000fe20000410000 */
[----:B------:R-:W-:Y:S01]  /*1d00*/  FMUL.FTZ R34, R28, R40 ;  /* 0x000000281c227220 */ /* 0x000fe20000410000 */
[----:B------:R-:W-:Y:S01]  /*1d10*/  FADD.FTZ R40, RZ, R40 ;  /* 0x00000028ff287221 */ /* 0x000fe20000010000 */
[----:B------:R-:W-:Y:S01]  /*1d20*/  FMUL.FTZ R47, R47, R36 ;  /* 0x000000242f2f7220 */ /* 0x000fe20000410000 */
[----:B------:R-:W-:Y:S01]  /*1d30*/  FFMA.FTZ R42, R37, R41, R42 ;  /* 0x00000029252a7223 */ /* 0x000fe2000001002a */
[----:B------:R-:W-:Y:S01]  /*1d40*/  FFMA.FTZ R36, R33, R34, RZ ;  /* 0x0000002221247223 */ /* 0x000fe200000100ff */
[----:B------:R-:W-:Y:S01]  /*1d50*/  FADD.FTZ R46, RZ, R34 ;  /* 0x00000022ff2e7221 */ /* 0x000fe20000010000 */
[----:B------:R-:W-:Y:S01]  /*1d60*/  FADD.FTZ R34, -R6, R8 ;  /* 0x0000000806227221 */ /* 0x000fe20000010100 */
[----:B------:R-:W-:Y:S01]  /*1d70*/  FADD.FTZ R40, R40, R41 ;  /* 0x0000002928287221 */ /* 0x000fe20000010000 */
[----:B------:R-:W-:Y:S01]  /*1d80*/  FFMA.FTZ R36, R32, R73, R36 ;  /* 0x0000004920247223 */ /* 0x000fe20000010024 */
[----:B------:R-:W-:Y:S01]  /*1d90*/  FADD.FTZ R46, R73, R46 ;  /* 0x0000002e492e7221 */ /* 0x000fe20000010000 */
[----:B------:R-:W-:Y:S01]  /*1da0*/  FMUL.FTZ R35, R34, R7 ;  /* 0x0000000722237220 */ /* 0x000fe20000410000 */
[----:B------:R-:W-:Y:S01]  /*1db0*/  FMUL.FTZ R41, R28, R41 ;  /* 0x000000291c297220 */ /* 0x000fe20000410000 */
[----:B------:R-:W-:Y:S01]  /*1dc0*/  FADD.FTZ R40, R40, R43 ;  /* 0x0000002b28287221 */ /* 0x000fe20000010000 */
[----:B------:R-:W-:Y:S01]  /*1dd0*/  FFMA.FTZ R42, R45, R43, R42 ;  /* 0x0000002b2d2a7223 */ /* 0x000fe2000001002a */
[----:B------:R-:W-:Y:S01]  /*1de0*/  FFMA.FTZ R34, R28, R35, R26 ;  /* 0x000000231c227223 */ /* 0x000fe2000001001a */
[----:B------:R-:W-:Y:S01]  /*1df0*/  FFMA.FTZ R37, R37, R41, R36 ;  /* 0x0000002925257223 */ /* 0x000fe20000010024 */
[----:B------:R-:W-:Y:S01]  /*1e00*/  FADD.FTZ R46, R46, R41 ;  /* 0x000000292e2e7221 */ /* 0x000fe20000010000 */
[----:B------:R-:W-:Y:S01]  /*1e10*/  FMUL.FTZ R43, R28, R43 ;  /* 0x0000002b1c2b7220 */ /* 0x000fe20000410000 */
[----:B------:R-:W-:-:S06]  /*1e20*/  FMUL.FTZ R56, R34, -1.4426950216293334961 ;  /* 0xbfb8aa3b22387820 */ /* 0x000fcc0000410000 */
[----:B------:R-:W0:Y:S02]  /*1e30*/  MUFU.EX2 R56, R56 ;  /* 0x0000003800387308 */ /* 0x000e240000000800 */
[----:B0-----:R-:W-:-:S06]  /*1e40*/  FADD.FTZ R73, R56, 1 ;  /* 0x3f80000038497421 */ /* 0x001fcc0000010000 */
[----:B------:R-:W0:Y:S02]  /*1e50*/  MUFU.RCP R73, R73 ;  /* 0x0000004900497308 */ /* 0x000e240000001000 */
[----:B0-----:R-:W-:-:S04]  /*1e60*/  FADD.FTZ R33, -R73, 1 ;  /* 0x3f80000049217421 */ /* 0x001fc80000010100 */
[----:B------:R-:W-:Y:S01]  /*1e70*/  FFMA.FTZ R34, R34, R33, 1 ;  /* 0x3f80000022227423 */ /* 0x000fe20000010021 */
[----:B------:R-:W-:Y:S01]  /*1e80*/  FMUL.FTZ R33, R10, R73 ;  /* 0x000000490a217220 */ /* 0x000fe20000410000 */
[----:B------:R-:W-:Y:S01]  /*1e90*/  FFMA.FTZ R73, R32, R39, RZ ;  /* 0x0000002720497223 */ /* 0x000fe200000100ff */
[----:B------:R-:W-:Y:S02]  /*1ea0*/  FADD.FTZ R32, RZ, R39 ;  /* 0x00000027ff207221 */ /* 0x000fe40000010000 */
[----:B------:R-:W-:Y:S01]  /*1eb0*/  FMUL.FTZ R33, R33, R34 ;  /* 0x0000002221217220 */ /* 0x000fe20000410000 */
[----:B------:R-:W-:Y:S01]  /*1ec0*/  FADD.FTZ R34, -R6, R9 ;  /* 0x0000000906227221 */ /* 0x000fe20000010100 */
[----:B------:R-:W-:Y:S02]  /*1ed0*/  FFMA.FTZ R39, R38, R57, R73 ;  /* 0x0000003926277223 */ /* 0x000fe40000010049 */
[----:B------:R-:W-:Y:S01]  /*1ee0*/  FFMA.FTZ R42, R35, R33, R42 ;  /* 0x00000021232a7223 */ /* 0x000fe2000001002a */
[----:B------:R-:W-:Y:S01]  /*1ef0*/  FMUL.FTZ R34, R34, R7 ;  /* 0x0000000722227220 */ /* 0x000fe20000410000 */
[----:B------:R-:W-:-:S03]  /*1f00*/  FFMA.FTZ R39, R44, R47, R39 ;  /* 0x0000002f2c277223 */ /* 0x000fc60000010027 */
[----:B------:R-:W-:-:S04]  /*1f10*/  FFMA.FTZ R36, R29, R34, R27 ;  /* 0x000000221d247223 */ /* 0x000fc8000001001b */
[----:B------:R-:W-:-:S06]  /*1f20*/  FMUL.FTZ R41, R36, -1.4426950216293334961 ;  /* 0xbfb8aa3b24297820 */ /* 0x000fcc0000410000 */
[----:B------:R-:W0:Y:S02]  /*1f30*/  MUFU.EX2 R41, R41 ;  /* 0x0000002900297308 */ /* 0x000e240000000800 */
[----:B0-----:R-:W-:Y:S01]  /*1f40*/  FADD.FTZ R56, R41, 1 ;  /* 0x3f80000029387421 */ /* 0x001fe20000010000 */
[----:B------:R-:W-:Y:S01]  /*1f50*/  FADD.FTZ R41, R32, R57 ;  /* 0x0000003920297221 */ /* 0x000fe20000010000 */
[----:B------:R-:W-:-:S03]  /*1f60*/  FMUL.FTZ R57, R29, R57 ;  /* 0x000000391d397220 */ /* 0x000fc60000410000 */
[----:B------:R-:W-:Y:S01]  /*1f70*/  FADD.FTZ R41, R41, R47 ;  /* 0x0000002f29297221 */ /* 0x000fe20000010000 */
[----:B------:R-:W0:Y:S01]  /*1f80*/  MUFU.RCP R56, R56 ;  /* 0x0000003800387308 */ /* 0x000e220000001000 */
[----:B------:R-:W-:Y:S01]  /*1f90*/  FFMA.FTZ R38, R38, R57, R37 ;  /* 0x0000003926267223 */ /* 0x000fe20000010025 */
[----:B------:R-:W-:Y:S01]  /*1fa0*/  FADD.FTZ R46, R57, R46 ;  /* 0x0000002e392e7221 */ /* 0x000fe20000010000 */
[----:B------:R-:W-:Y:S02]  /*1fb0*/  FMUL.FTZ R47, R29, R47 ;  /* 0x0000002f1d2f7220 */ /* 0x000fe40000410000 */
[----:B------:R-:W-:Y:S01]  /*1fc0*/  FFMA.FTZ R45, R45, R43, R38 ;  /* 0x0000002b2d2d7223 */ /* 0x000fe20000010026 */
[----:B------:R-:W-:Y:S01]  /*1fd0*/  FADD.FTZ R38, -R6, R3 ;  /* 0x0000000306267221 */ /* 0x000fe20000010100 */
[----:B------:R-:W-:Y:S02]  /*1fe0*/  FADD.FTZ R46, R46, R43 ;  /* 0x0000002b2e2e7221 */ /* 0x000fe40000010000 */
[----:B------:R-:W-:Y:S01]  /*1ff0*/  FFMA.FTZ R44, R44, R47, R45 ;  /* 0x0000002f2c2c7223 */ /* 0x000fe2000001002d */
[----:B------:R-:W-:Y:S01]  /*2000*/  FMUL.FTZ R38, R38, R7 ;  /* 0x0000000726267220 */ /* 0x000fe20000410000 */
[----:B------:R-:W-:-:S03]  /*2010*/  FADD.FTZ R46, R47, R46 ;  /* 0x0000002e2f2e7221 */ /* 0x000fc60000010000 */
[----:B------:R-:W-:Y:S01]  /*2020*/  FFMA.FTZ R43, R29, R38, R27 ;  /* 0x000000261d2b7223 */ /* 0x000fe2000001001b */
        /* <DEDUP_REMOVED lines=8> */
[-C--:B------:R-:W-:Y:S01]  /*20b0*/  FFMA.FTZ R39, R34, R32.reuse, R39 ;  /* 0x0000002022277223 */ /* 0x080fe20000010027 */
[----:B------:R-:W-:Y:S02]  /*20c0*/  FMUL.FTZ R32, R29, R32 ;  /* 0x000000201d207220 */ /* 0x000fe40000410000 */
[----:B------:R-:W-:-:S06]  /*20d0*/  FMUL.FTZ R56, R36, -1.4426950216293334961 ;  /* 0xbfb8aa3b24387820 */ /* 0x000fcc0000410000 */
[----:B------:R-:W0:Y:S02]  /*20e0*/  MUFU.EX2 R56, R56 ;  /* 0x0000003800387308 */ /* 0x000e240000000800 */
[----:B0-----:R-:W-:-:S06]  /*20f0*/  FADD.FTZ R57, R56, 1 ;  /* 0x3f80000038397421 */ /* 0x001fcc0000010000 */
[----:B------:R-:W0:Y:S02]  /*2100*/  MUFU.RCP R57, R57 ;  /* 0x0000003900397308 */ /* 0x000e240000001000 */
[----:B0-----:R-:W-:-:S04]  /*2110*/  FADD.FTZ R73, -R57, 1 ;  /* 0x3f80000039497421 */ /* 0x001fc80000010100 */
[----:B------:R-:W-:Y:S01]  /*2120*/  FFMA.FTZ R73, R36, R73, 1 ;  /* 0x3f80000024497423 */ /* 0x000fe20000010049 */
[----:B------:R-:W-:Y:S01]  /*2130*/  FMUL.FTZ R36, R4, R57 ;  /* 0x0000003904247220 */ /* 0x000fe20000410000 */
[----:B------:R-:W-:-:S03]  /*2140*/  FMUL.FTZ R57, R43, -1.4426950216293334961 ;  /* 0xbfb8aa3b2b397820 */ /* 0x000fc60000410000 */
[----:B------:R-:W-:Y:S01]  /*2150*/  FMUL.FTZ R36, R36, R73 ;  /* 0x0000004924247220 */ /* 0x000fe20000410000 */
[----:B------:R-:W-:Y:S01]  /*2160*/  FADD.FTZ R73, R40, R33 ;  /* 0x0000002128497221 */ /* 0x000fe20000010000 */
[----:B------:R-:W-:Y:S01]  /*2170*/  FMUL.FTZ R33, R28, R33 ;  /* 0x000000211c217220 */ /* 0x000fe20000410000 */
[----:B------:R-:W0:Y:S01]  /*2180*/  MUFU.EX2 R57, R57 ;  /* 0x0000003900397308 */ /* 0x000e220000000800 */
[----:B------:R-:W-:Y:S01]  /*2190*/  FFMA.FTZ R42, R37, R36, R42 ;  /* 0x00000024252a7223 */ /* 0x000fe2000001002a */
[----:B------:R-:W-:Y:S01]  /*21a0*/  FADD.FTZ R73, R73, R36 ;  /* 0x0000002449497221 */ /* 0x000fe20000010000 */
[----:B------:R-:W-:Y:S01]  /*21b0*/  FFMA.FTZ R35, R35, R33, R44 ;  /* 0x0000002123237223 */ /* 0x000fe2000001002c */
[----:B------:R-:W-:-:S03]  /*21c0*/  FADD.FTZ R46, R46, R33 ;  /* 0x000000212e2e7221 */ /* 0x000fc60000010000 */
[----:B------:R-:W-:Y:S01]  /*21d0*/  FFMA.FTZ R34, R34, R32, R35 ;  /* 0x0000002022227223 */ /* 0x000fe20000010023 */
[----:B------:R-:W-:Y:S01]  /*21e0*/  FADD.FTZ R46, R32, R46 ;  /* 0x0000002e202e7221 */ /* 0x000fe20000010000 */
[----:B0-----:R-:W-:-:S06]  /*21f0*/  FADD.FTZ R56, R57, 1 ;  /* 0x3f80000039387421 */ /* 0x001fcc0000010000 */
[----:B------:R-:W0:Y:S02]  /*2200*/  MUFU.RCP R56, R56 ;  /* 0x0000003800387308 */ /* 0x000e240000001000 */
[----:B0-----:R-:W-:-:S04]  /*2210*/  FADD.FTZ R45, -R56, 1 ;  /* 0x3f800000382d7421 */ /* 0x001fc80000010100 */
[----:B------:R-:W-:Y:S01]  /*2220*/  FFMA.FTZ R45, R43, R45, 1 ;  /* 0x3f8000002b2d7423 */ /* 0x000fe2000001002d */
[----:B------:R-:W-:-:S04]  /*2230*/  FMUL.FTZ R43, R5, R56 ;  /* 0x00000038052b7220 */ /* 0x000fc80000410000 */
[----:B------:R-:W-:Y:S01]  /*2240*/  FMUL.FTZ R43, R43, R45 ;  /* 0x0000002d2b2b7220 */ /* 0x000fe20000410000 */
[----:B------:R-:W-:-:S03]  /*2250*/  FADD.FTZ R45, -R6, R12 ;  /* 0x0000000c062d7221 */ /* 0x000fc60000010100 */
[----:B------:R-:W-:Y:S01]  /*2260*/  FADD.FTZ R41, R41, R43 ;  /* 0x0000002b29297221 */ /* 0x000fe20000010000 */
[----:B------:R-:W-:Y:S01]  /*2270*/  FMUL.FTZ R45, R45, R7 ;  /* 0x000000072d2d7220 */ /* 0x000fe20000410000 */
[-C--:B------:R-:W-:Y:S01]  /*2280*/  FFMA.FTZ R39, R38, R43.reuse, R39 ;  /* 0x0000002b26277223 */ /* 0x080fe20000010027 */
[----:B------:R-:W-:Y:S02]  /*2290*/  FMUL.FTZ R43, R29, R43 ;  /* 0x0000002b1d2b7220 */ /* 0x000fe40000410000 */
        /* <DEDUP_REMOVED lines=9> */
[----:B------:R-:W-:Y:S01]  /*2330*/  FADD.FTZ R40, -R6, R13 ;  /* 0x0000000d06287221 */ /* 0x000fe20000010100 */
[----:B------:R-:W-:Y:S01]  /*2340*/  FFMA.FTZ R37, R37, R57, R34 ;  /* 0x0000003925257223 */ /* 0x000fe20000010022 */
[----:B------:R-:W-:Y:S01]  /*2350*/  FADD.FTZ R46, R46, R57 ;  /* 0x000000392e2e7221 */ /* 0x000fe20000010000 */
[----:B------:R-:W-:Y:S01]  /*2360*/  FMUL.FTZ R44, R44, R47 ;  /* 0x0000002f2c2c7220 */ /* 0x000fe20000410000 */
[----:B------:R-:W-:Y:S01]  /*2370*/  FMUL.FTZ R40, R40, R7 ;  /* 0x0000000728287220 */ /* 0x000fe20000410000 */
[----:B------:R-:W-:Y:S01]  /*2380*/  FFMA.FTZ R38, R38, R43, R37 ;  /* 0x0000002b26267223 */ /* 0x000fe20000010025 */
[----:B------:R-:W-:Y:S01]  /*2390*/  FADD.FTZ R46, R43, R46 ;  /* 0x0000002e2b2e7221 */ /* 0x000fe20000010000 */
[----:B------:R-:W-:Y:S01]  /*23a0*/  FMUL.FTZ R57, R28, R44 ;  /* 0x0000002c1c397220 */ /* 0x000fe20000410000 */
[----:B------:R-:W-:Y:S01]  /*23b0*/  FFMA.FTZ R33, R29, R40, R27 ;  /* 0x000000281d217223 */ /* 0x000fe2000001001b */
[----:B------:R-:W-:Y:S01]  /*23c0*/  FFMA.FTZ R42, R45, R44, R42 ;  /* 0x0000002c2d2a7223 */ /* 0x000fe2000001002a */
[----:B------:R-:W-:Y:S01]  /*23d0*/  FADD.FTZ R73, R73, R44 ;  /* 0x0000002c49497221 */ /* 0x000fe20000010000 */
[----:B------:R-:W-:Y:S01]  /*23e0*/  FFMA.FTZ R45, R45, R57, R38 ;  /* 0x000000392d2d7223 */ /* 0x000fe20000010026 */
[----:B------:R-:W-:Y:S01]  /*23f0*/  FMUL.FTZ R47, R33, -1.4426950216293334961 ;  /* 0xbfb8aa3b212f7820 */ /* 0x000fe20000410000 */
[----:B------:R-:W-:Y:S01]  /*2400*/  FADD.FTZ R44, -R6, R23 ;  /* 0x00000017062c7221 */ /* 0x000fe20000010100 */
[----:B------:R-:W-:-:S03]  /*2410*/  FADD.FTZ R46, R46, R57 ;  /* 0x000000392e2e7221 */ /* 0x000fc60000010000 */
[----:B------:R-:W-:Y:S01]  /*2420*/  FMUL.FTZ R44, R44, R7 ;  /* 0x000000072c2c7220 */ /* 0x000fe20000410000 */
[----:B------:R-:W0:Y:S02]  /*2430*/  MUFU.EX2 R47, R47 ;  /* 0x0000002f002f7308 */ /* 0x000e240000000800 */
        /* <DEDUP_REMOVED lines=8> */
[----:B------:R-:W-:-:S04]  /*24c0*/  FMUL.FTZ R35, R35, R7 ;  /* 0x0000000723237220 */ /* 0x000fc80000410000 */
[----:B------:R-:W-:-:S04]  /*24d0*/  FFMA.FTZ R32, R28, R35, R26 ;  /* 0x000000231c207223 */ /* 0x000fc8000001001a */
[----:B------:R-:W-:-:S06]  /*24e0*/  FMUL.FTZ R56, R32, -1.4426950216293334961 ;  /* 0xbfb8aa3b20387820 */ /* 0x000fcc0000410000 */
        /* <DEDUP_REMOVED lines=8> */
[----:B------:R-:W-:Y:S01]  /*2570*/  FFMA.FTZ R42, R35, R34, R42 ;  /* 0x00000022232a7223 */ /* 0x000fe2000001002a */
[----:B------:R-:W-:Y:S01]  /*2580*/  FMUL.FTZ R32, R32, R7 ;  /* 0x0000000720207220 */ /* 0x000fe20000410000 */
[----:B------:R-:W-:-:S03]  /*2590*/  FADD.FTZ R73, R73, R34 ;  /* 0x0000002249497221 */ /* 0x000fc60000010000 */
        /* <DEDUP_REMOVED lines=9> */
[----:B------:R-:W-:-:S04]  /*2630*/  FADD.FTZ R37, -R6, R22 ;  /* 0x0000001606257221 */ /* 0x000fc80000010100 */
        /* <DEDUP_REMOVED lines=8> */
[----:B------:R-:W-:Y:S01]  /*26c0*/  FMUL.FTZ R38, R24, R47 ;  /* 0x0000002f18267220 */ /* 0x000fe20000410000 */
[-C--:B------:R-:W-:Y:S01]  /*26d0*/  FFMA.FTZ R47, R40, R33.reuse, R39 ;  /* 0x00000021282f7223 */ /* 0x080fe20000010027 */
[C---:B------:R-:W-:Y:S02]  /*26e0*/  FMUL.FTZ R33, R29.reuse, R33 ;  /* 0x000000211d217220 */ /* 0x040fe40000410000 */
[----:B------:R-:W-:Y:S01]  /*26f0*/  FMUL.FTZ R38, R38, R43 ;  /* 0x0000002b26267220 */ /* 0x000fe20000410000 */
[----:B------:R-:W-:Y:S01]  /*2700*/  FFMA.FTZ R43, R29, R44, R27 ;  /* 0x0000002c1d2b7223 */ /* 0x000fe2000001001b */
[----:B------:R-:W-:Y:S01]  /*2710*/  FFMA.FTZ R40, R40, R33, R45 ;  /* 0x0000002128287223 */ /* 0x000fe2000001002d */
[----:B------:R-:W-:Y:S01]  /*2720*/  FADD.FTZ R46, R33, R46 ;  /* 0x0000002e212e7221 */ /* 0x000fe20000010000 */
[----:B------:R-:W-:Y:S01]  /*2730*/  FMUL.FTZ R33, R28, R34 ;  /* 0x000000221c217220 */ /* 0x000fe20000410000 */
[----:B------:R-:W-:Y:S01]  /*2740*/  FMUL.FTZ R57, R43, -1.4426950216293334961 ;  /* 0xbfb8aa3b2b397820 */ /* 0x000fe20000410000 */
[----:B------:R-:W-:-:S02]  /*2750*/  FFMA.FTZ R47, R32, R36, R47 ;  /* 0x00000024202f7223 */ /* 0x000fc4000001002f */
[----:B------:R-:W-:Y:S01]  /*2760*/  FFMA.FTZ R35, R35, R33, R40 ;  /* 0x0000002123237223 */ /* 0x000fe20000010028 */
[----:B------:R-:W-:Y:S01]  /*2770*/  FADD.FTZ R46, R46, R33 ;  /* 0x000000212e2e7221 */ /* 0x000fe20000010000 */
[----:B------:R-:W-:Y:S01]  /*2780*/  FMUL.FTZ R33, R29, R36 ;  /* 0x000000241d217220 */ /* 0x000fe20000410000 */
[----:B------:R-:W0:Y:S03]  /*2790*/  MUFU.EX2 R57, R57 ;  /* 0x0000003900397308 */ /* 0x000e260000000800 */
[----:B------:R-:W-:Y:S01]  /*27a0*/  FFMA.FTZ R34, R32, R33, R35 ;  /* 0x0000002120227223 */ /* 0x000fe20000010023 */
[----:B------:R-:W-:Y:S01]  /*27b0*/  FADD.FTZ R46, R33, R46 ;  /* 0x0000002e212e7221 */ /* 0x000fe20000010000 */
[-C--:B------:R-:W-:Y:S01]  /*27c0*/  FMUL.FTZ R33, R28, R38.reuse ;  /* 0x000000261c217220 */ /* 0x080fe20000410000 */
[----:B------:R-:W-:Y:S01]  /*27d0*/  FADD.FTZ R32, R41, R36 ;  /* 0x0000002429207221 */ /* 0x000fe20000010000 */
[----:B------:R-:W-:Y:S01]  /*27e0*/  FFMA.FTZ R36, R37, R38, R42 ;  /* 0x0000002625247223 */ /* 0x000fe2000001002a */
[----:B------:R-:W-:Y:S01]  /*27f0*/  FADD.FTZ R38, R73, R38 ;  /* 0x0000002649267221 */ /* 0x000fe20000010000 */
[----:B------:R-:W-:Y:S01]  /*2800*/  FADD.FTZ R46, R46, R33 ;  /* 0x000000212e2e7221 */ /* 0x000fe20000010000 */
[----:B0-----:R-:W-:-:S06]  /*2810*/  FADD.FTZ R56, R57, 1 ;  /* 0x3f80000039387421 */ /* 0x001fcc0000010000 */
[----:B------:R-:W0:Y:S02]  /*2820*/  MUFU.RCP R56, R56 ;  /* 0x0000003800387308 */ /* 0x000e240000001000 */
[----:B0-----:R-:W-:-:S04]  /*2830*/  FADD.FTZ R39, -R56, 1 ;  /* 0x3f80000038277421 */ /* 0x001fc80000010100 */
[----:B------:R-:W-:Y:S01]  /*2840*/  FFMA.FTZ R43, R43, R39, 1 ;  /* 0x3f8000002b2b7423 */ /* 0x000fe20000010027 */
[----:B------:R-:W-:-:S04]  /*2850*/  FMUL.FTZ R39, R25, R56 ;  /* 0x0000003819277220 */ /* 0x000fc80000410000 */
[----:B------:R-:W-:Y:S01]  /*2860*/  FMUL.FTZ R39, R39, R43 ;  /* 0x0000002b27277220 */ /* 0x000fe20000410000 */
[----:B------:R-:W-:-:S03]  /*2870*/  FFMA.FTZ R43, R37, R33, R34 ;  /* 0x00000021252b7223 */ /* 0x000fc60000010022 */
[-C--:B------:R-:W-:Y:S01]  /*2880*/  FMUL.FTZ R35, R29, R39.reuse ;  /* 0x000000271d237220 */ /* 0x080fe20000410000 */
[----:B------:R-:W-:Y:S01]  /*2890*/  FFMA.FTZ R37, R44, R39, R47 ;  /* 0x000000272c257223 */ /* 0x000fe2000001002f */
[----:B------:R-:W-:Y:S02]  /*28a0*/  FADD.FTZ R39, R32, R39 ;  /* 0x0000002720277221 */ /* 0x000fe40000010000 */
[----:B------:R-:W-:Y:S01]  /*28b0*/  FFMA.FTZ R34, R44, R35, R43 ;  /* 0x000000232c227223 */ /* 0x000fe2000001002b */
[----:B------:R-:W-:-:S07]  /*28c0*/  FADD.FTZ R35, R35, R46 ;  /* 0x0000002e23237221 */ /* 0x000fce0000010000 */
.L_x_1321:
        /* <DEDUP_REMOVED lines=35> */
.L_x_1323:
[----:B------:R-:W-:Y:S05]  /*2b00*/  BSYNC.RECONVERGENT B0 ;  /* 0x0000000000007941 */ /* 0x000fea0003800200 */
.L_x_1322:
[----:B------:R-:W-:Y:S06]  /*2b10*/  BAR.SYNC.DEFER_BLOCKING 0x0 ;  /* 0x0000000000007b1d */ /* 0x000fec0000010000 */
[----:B------:R-:W-:Y:S04]  /*2b20*/  BSSY.RECONVERGENT B0, `(.L_x_1324) ;  /* 0x0000037000007945 */ /* 0x000fe80003800200 */
[----:B------:R-:W-:Y:S05]  /*2b30*/  @P1 BRA `(.L_x_1325) ;  /* 0x0000000000d41947 */ /* 0x000fea0003800000 */
[----:B------:R-:W4:Y:S01]  /*2b40*/  S2UR UR7, SR_CgaCtaId ;  /* 0x00000000000779c3 */ /* 0x000f220000008800 */
[----:B------:R-:W-:Y:S02]  /*2b50*/  UMOV UR6, 0x400 ;  /* 0x0000040000067882 */ /* 0x000fe40000000000 */
[----:B----4-:R-:W-:-:S09]  /*2b60*/  ULEA UR6, UR7, UR6, 0x18 ;  /* 0x0000000607067291 */ /* 0x010fd2000f8ec0ff */
[----:B------:R-:W4:Y:S04]  /*2b70*/  LDS.128 R44, [UR6+0x20] ;  /* 0x00002006ff2c7984 */ /* 0x000f280008000c00 */
[----:B-12---:R-:W1:Y:S04]  /*2b80*/  LDS.128 R32, [UR6+0x30] ;  /* 0x00003006ff207984 */ /* 0x006e680008000c00 */
[----:B------:R-:W2:Y:S01]  /*2b90*/  LDS.128 R40, [UR6+0x40] ;  /* 0x00004006ff287984 */ /* 0x000ea20008000c00 */
        /* <DEDUP_REMOVED lines=13> */
[----:B------:R-:W-:Y:S02]  /*2c70*/  FADD.FTZ R56, R56, R43 ;  /* 0x0000002b38387221 */ /* 0x000fe40000010000 */
[----:B------:R-:W2:Y:S01]  /*2c80*/  LDS.128 R40, [UR6+0x70] ;  /* 0x00007006ff287984 */ /* 0x000ea20008000c00 */
        /* <DEDUP_REMOVED lines=24> */
[----:B--2---:R-:W-:Y:S01]  /*2e10*/  FADD.FTZ R73, R73, R40 ;  /* 0x0000002849497221 */ /* 0x004fe20000010000 */
[----:B------:R-:W-:-:S03]  /*2e20*/  FADD.FTZ R56, R56, R41 ;  /* 0x0000002938387221 */ /* 0x000fc60000010000 */
[----:B------:R-:W-:Y:S01]  /*2e30*/  FADD.FTZ R73, R73, R42 ;  /* 0x0000002a49497221 */ /* 0x000fe20000010000 */
[----:B------:R-:W-:-:S03]  /*2e40*/  FADD.FTZ R56, R56, R43 ;  /* 0x0000002b38387221 */ /* 0x000fc60000010000 */
[----:B0-----:R-:W-:Y:S01]  /*2e50*/  FADD.FTZ R73, R73, R44 ;  /* 0x0000002c49497221 */ /* 0x001fe20000010000 */
[----:B------:R-:W-:-:S03]  /*2e60*/  FADD.FTZ R32, R56, R45 ;  /* 0x0000002d38207221 */ /* 0x000fc60000010000 */
[----:B------:R-:W-:Y:S01]  /*2e70*/  FADD.FTZ R56, R73, R46 ;  /* 0x0000002e49387221 */ /* 0x000fe20000010000 */
[----:B------:R-:W-:-:S07]  /*2e80*/  FADD.FTZ R57, R32, R47 ;  /* 0x0000002f20397221 */ /* 0x000fce0000010000 */
.L_x_1325:
[----:B------:R-:W-:Y:S05]  /*2e90*/  BSYNC.RECONVERGENT B0 ;  /* 0x0000000000007941 */ /* 0x000fea0003800200 */
.L_x_1324:
[----:B------:R-:W-:Y:S06]  /*2ea0*/  BAR.SYNC.DEFER_BLOCKING 0x0 ;  /* 0x0000000000007b1d */ /* 0x000fec0000010000 */
[----:B------:R-:W-:Y:S04]  /*2eb0*/  BSSY.RECONVERGENT B0, `(.L_x_1326) ;  /* 0x000009d000007945 */ /* 0x000fe80003800200 */
[----:B------:R-:W-:Y:S05]  /*2ec0*/  @P0 BRA `(.L_x_1327) ;  /* 0x00000008006c0947 */ /* 0x000fea0003800000 */
[----:B-12---:R-:W1:Y:S04]  /*2ed0*/  LDS.128 R32, [R70+0x150] ;  /* 0x0001500046207984 */ /* 0x006e680000000c00 */
[----:B------:R-:W2:Y:S04]  /*2ee0*/  LDS.128 R40, [R70+0x2a0] ;  /* 0x0002a00046287984 */ /* 0x000ea80000000c00 */
[----:B------:R-:W4:Y:S01]  /*2ef0*/  LDS.128 R44, [R70+0x3f0] ;  /* 0x0003f000462c7984 */ /* 0x000f220000000c00 */
        /* <DEDUP_REMOVED lines=9> */
[----:B----4-:R-:W-:Y:S01]  /*2f90*/  FADD.FTZ R73, R73, R44 ;  /* 0x0000002c49497221 */ /* 0x010fe20000010000 */
[----:B------:R-:W2:Y:S01]  /*2fa0*/  LDS.128 R36, [R70+0x690] ;  /* 0x0006900046247984 */ /* 0x000ea20000000c00 */
[----:B------:R-:W-:Y:S01]  /*2fb0*/  FADD.FTZ R44, R40, R45 ;  /* 0x0000002d282c7221 */ /* 0x000fe20000010000 */
[----:B------:R-:W-:Y:S01]  /*2fc0*/  FADD.FTZ R45, R41, R46 ;  /* 0x0000002e292d7221 */ /* 0x000fe20000010000 */
[----:B------:R-:W-:-:S02]  /*2fd0*/  FADD.FTZ R46, R42, R47 ;  /* 0x0000002f2a2e7221 */ /* 0x000fc40000010000 */
[----:B------:R-:W4:Y:S01]  /*2fe0*/  LDS.128 R40, [R70+0x7e0] ;  /* 0x0007e00046287984 */ /* 0x000f220000000c00 */
        /* <DEDUP_REMOVED lines=25> */
[----:B----4-:R-:W-:Y:S01]  /*3180*/  FADD.FTZ R73, R73, R40 ;  /* 0x0000002849497221 */ /* 0x010fe20000010000 */
[----:B------:R-:W-:Y:S01]  /*3190*/  FADD.FTZ R44, R44, R41 ;  /* 0x000000292c2c7221 */ /* 0x000fe20000010000 */
[----:B------:R-:W-:Y:S01]  /*31a0*/  FADD.FTZ R45, R45, R42 ;  /* 0x0000002a2d2d7221 */ /* 0x000fe20000010000 */
[----:B------:R-:W-:Y:S02]  /*31b0*/  FADD.FTZ R46, R46, R43 ;  /* 0x0000002b2e2e7221 */ /* 0x000fe40000010000 */
[----:B------:R-:W4:Y:S01]  /*31c0*/  LDS.128 R40, [R70+0xfc0] ;  /* 0x000fc00046287984 */ /* 0x000f220000000c00 */
[----:B-1----:R-:W-:Y:S01]  /*31d0*/  FADD.FTZ R73, R73, R32 ;  /* 0x0000002049497221 */ /* 0x002fe20000010000 */
[----:B------:R-:W-:Y:S01]  /*31e0*/  FADD.FTZ R44, R44, R33 ;  /* 0x000000212c2c7221 */ /* 0x000fe20000010000 */
[----:B------:R-:W-:Y:S01]  /*31f0*/  FADD.FTZ R45, R45, R34 ;  /* 0x000000222d2d7221 */ /* 0x000fe20000010000 */
[----:B------:R-:W-:-:S02]  /*3200*/  FADD.FTZ R46, R46, R35 ;  /* 0x000000232e2e7221 */ /* 0x000fc40000010000 */
[----:B------:R-:W1:Y:S01]  /*3210*/  LDS.128 R32, [R70+0x1110] ;  /* 0x0011100046207984 */ /* 0x000e620000000c00 */
[----:B--2---:R-:W-:Y:S01]  /*3220*/  FADD.FTZ R73, R73, R36 ;  /* 0x0000002449497221 */ /* 0x004fe20000010000 */
[----:B------:R-:W-:Y:S01]  /*3230*/  FADD.FTZ R44, R44, R37 ;  /* 0x000000252c2c7221 */ /* 0x000fe20000010000 */
[----:B------:R-:W-:Y:S01]  /*3240*/  FADD.FTZ R45, R45, R38 ;  /* 0x000000262d2d7221 */ /* 0x000fe20000010000 */
[----:B------:R-:W-:Y:S02]  /*3250*/  FADD.FTZ R46, R46, R39 ;  /* 0x000000272e2e7221 */ /* 0x000fe40000010000 */
[----:B------:R-:W2:Y:S01]  /*3260*/  LDS.128 R36, [R70+0x1260] ;  /* 0x0012600046247984 */ /* 0x000ea20000000c00 */
[----:B----4-:R-:W-:Y:S01]  /*3270*/  FADD.FTZ R73, R73, R40 ;  /* 0x0000002849497221 */ /* 0x010fe20000010000 */
        /* <DEDUP_REMOVED lines=73> */
[----:B------:R-:W1:Y:S01]  /*3710*/  LDS.128 R36, [R70+0x24c0] ;  /* 0x0024c00046247984 */ /* 0x000e620000000c00 */
[----:B----4-:R-:W-:Y:S01]  /*3720*/  FADD.FTZ R73, R73, R40 ;  /* 0x0000002849497221 */ /* 0x010fe20000010000 */
[----:B------:R-:W-:Y:S01]  /*3730*/  FADD.FTZ R44, R44, R41 ;  /* 0x000000292c2c7221 */ /* 0x000fe20000010000 */
[----:B------:R-:W-:Y:S01]  /*3740*/  FADD.FTZ R45, R45, R42 ;  /* 0x0000002a2d2d7221 */ /* 0x000fe20000010000 */
[----:B------:R-:W-:Y:S02]  /*3750*/  FADD.FTZ R46, R46, R43 ;  /* 0x0000002b2e2e7221 */ /* 0x000fe40000010000 */
[----:B------:R-:W-:Y:S01]  /*3760*/  LDS.128 R40, [R70+0x28b0] ;  /* 0x0028b00046287984 */ /* 0x000fe20000000c00 */
        /* <DEDUP_REMOVED lines=17> */
.L_x_1327:
[----:B------:R-:W-:Y:S05]  /*3880*/  BSYNC.RECONVERGENT B0 ;  /* 0x0000000000007941 */ /* 0x000fea0003800200 */
.L_x_1326:
[----:B------:R-:W-:Y:S04]  /*3890*/  BSSY.RECONVERGENT B0, `(.L_x_1328) ;  /* 0x000001d000007945 */ /* 0x000fe80003800200 */
[----:B------:R-:W-:Y:S05]  /*38a0*/  @P0 BRA `(.L_x_1329) ;  /* 0x00000000006c0947 */ /* 0x000fea0003800000 */
[----:B--2---:R-:W1:Y:S08]  /*38b0*/  LDC.64 R32, c[0x0][0x3f8] ;  /* 0x0000fe00ff207b82 */ /* 0x004e700000000a00 */
[----:B------:R-:W2:Y:S01]  /*38c0*/  LDC.64 R42, c[0x0][0x3d8] ;  /* 0x0000f600ff2a7b82 */ /* 0x000ea20000000a00 */
[----:B-1----:R-:W-:Y:S01]  /*38d0*/  IMAD.WIDE.U32 R34, R32, 0x3, RZ ;  /* 0x0000000320227825 */ /* 0x002fe200078e00ff */
[----:B------:R-:W-:-:S04]  /*38e0*/  LEA R45, R33, R33, 0x1 ;  /* 0x00000021212d7211 */ /* 0x000fc800078e08ff */
[----:B------:R-:W-:Y:S01]  /*38f0*/  IADD3 R45, PT, PT, R35, R45, RZ ;  /* 0x0000002d232d7210 */ /* 0x000fe20007ffe0ff */
[----:B------:R-:W-:-:S03]  /*3900*/  IMAD R35, R72, 0x15, R62 ;  /* 0x0000001548237824 */ /* 0x000fc600078e023e */
[----:B------:R-:W-:Y:S01]  /*3910*/  LEA.HI R34, P0, R45, R34, RZ, 0x1 ;  /* 0x000000222d227211 */ /* 0x000fe200078108ff */
[----:B--2---:R-:W-:-:S03]  /*3920*/  IMAD.WIDE R42, R35, 0x4, R42 ;  /* 0x00000004232a7825 */ /* 0x004fc600078e022a */
[----:B------:R-:W-:Y:S02]  /*3930*/  IADD3.X R45, PT, PT, RZ, R45, RZ, P0, !PT ;  /* 0x0000002dff2d7210 */ /* 0x000fe400007fe4ff */
[----:B------:R-:W-:Y:S01]  /*3940*/  LEA.HI R41, P0, R33, R32, RZ, 0x1 ;  /* 0x0000002021297211 */ /* 0x000fe200078108ff */
[----:B------:R4:W-:Y:S01]  /*3950*/  REDG.E.ADD.F32.FTZ.RN.STRONG.GPU desc[UR8][R42.64], R36 ;  /* 0x000000242a0079a6 */ /* 0x0009e2000c12f308 */
        /* <DEDUP_REMOVED lines=16> */
.L_x_1329:
[----:B------:R-:W-:Y:S05]  /*3a60*/  BSYNC.RECONVERGENT B0 ;  /* 0x0000000000007941 */ /* 0x000fea0003800200 */
.L_x_1328:
[----:B------:R-:W-:Y:S05]  /*3a70*/  @!P2 BRA `(.L_x_1330) ;  /* 0x000000080090a947 */ /* 0x000fea0003800000 */
[----:B------:R-:W5:Y:S01]  /*3a80*/  LDC.64 R72, c[0x0][0x3d0] ;  /* 0x0000f400ff487b82 */ /* 0x000f620000000a00 */
[----:B--2-4-:R-:W-:Y:S02]  /*3a90*/  LOP3.LUT R33, R64, 0x1, RZ, 0xc0, !PT ;  /* 0x0000000140217812 */ /* 0x014fe400078ec0ff */
[----:B------:R-:W-:-:S03]  /*3aa0*/  ISETP.GE.U32.AND P2, PT, R58, 0x8, PT ;  /* 0x000000083a00780c */ /* 0x000fc60003f46070 */
[----:B------:R-:W-:-:S04]  /*3ab0*/  IMAD R35, R33, R60, RZ ;  /* 0x0000003c21237224 */ /* 0x000fc800078e02ff */
[----:B------:R-:W-:-:S05]  /*3ac0*/  IMAD R32, R35, R58, RZ ;  /* 0x0000003a23207224 */ /* 0x000fca00078e02ff */
[----:B------:R-:W-:-:S05]  /*3ad0*/  SHF.L.U32 R33, R32, 0x1, RZ ;  /* 0x0000000120217819 */ /* 0x000fca00000006ff */
[----:B-----5:R-:W-:Y:S01]  /*3ae0*/  IMAD.WIDE R72, R33, 0x4, R72 ;  /* 0x0000000421487825 */ /* 0x020fe200078e0248 */
[----:B------:R-:W-:Y:S06]  /*3af0*/  @P1 BRA `(.L_x_1331) ;  /* 0x0000000000501947 */ /* 0x000fec0003800000 */
[----:B------:R-:W2:Y:S01]  /*3b00*/  LDC.64 R32, c[0x0][0x3c8] ;  /* 0x0000f200ff207b82 */ /* 0x000ea20000000a00 */
[----:B------:R-:W-:Y:S01]  /*3b10*/  LOP3.LUT P0, R36, R64, 0x2, RZ, 0xc0, !PT ;  /* 0x0000000240247812 */ /* 0x000fe2000780c0ff */
[----:B------:R-:W-:Y:S01]  /*3b20*/  IMAD R37, R60, UR10, R61 ;  /* 0x0000000a3c257c24 */ /* 0x000fe2000f8e023d */
[----:B------:R-:W-:Y:S02]  /*3b30*/  IADD3 R35, PT, PT, R35, R61, RZ ;  /* 0x0000003d23237210 */ /* 0x000fe40007ffe0ff */
[----:B------:R-:W-:-:S04]  /*3b40*/  SEL R39, R58, RZ, !P0 ;  /* 0x000000ff3a277207 */ /* 0x000fc80004000000 */
[----:B------:R-:W-:Y:S01]  /*3b50*/  ISETP.NE.AND P0, PT, R39, -0x1, PT ;  /* 0xffffffff2700780c */ /* 0x000fe20003f05270 */
[----:B--2---:R-:W-:-:S04]  /*3b60*/  IMAD.WIDE.U32 R32, R35, 0x4, R32 ;  /* 0x0000000423207825 */ /* 0x004fc800078e0020 */
[----:B-1----:R-:W-:Y:S01]  /*3b70*/  IMAD.WIDE.U32 R34, R37, 0x8, R72 ;  /* 0x0000000825227825 */ /* 0x002fe200078e0048 */
[----:B------:R-:W-:-:S04]  /*3b80*/  IADD3 R37, PT, PT, -R36, 0x1, RZ ;  /* 0x0000000124257810 */ /* 0x000fc80007ffe1ff */
[----:B------:R2:W-:Y:S01]  /*3b90*/  STG.E.64 desc[UR8][R34.64], R56 ;  /* 0x0000003822007986 */ /* 0x0005e2000c101b08 */
[----:B------:R-:W-:Y:S06]  /*3ba0*/  MEMBAR.ALL.GPU ;  /* 0x0000000000007992 */ /* 0x000fec000000a000 */
[----:B------:R-:W-:-:S00]  /*3bb0*/  ERRBAR ;  /* 0x00000000000079ab */ /* 0x000fc00000000000 */
[----:B------:R-:W-:Y:S06]  /*3bc0*/  CGAERRBAR ;  /* 0x00000000000075ab */ /* 0x000fec0000000000 */
[----:B------:R2:W-:Y:S01]  /*3bd0*/  REDG.E.ADD.S32.STRONG.GPU desc[UR8][R32.64], R37 ;  /* 0x000000252000798e */ /* 0x0005e2000c12e308 */
[----:B------:R-:W-:Y:S05]  /*3be0*/  @!P0 BRA `(.L_x_1331) ;  /* 0x0000000000148947 */ /* 0x000fea0003800000 */
.L_x_1332:
[----:B--2---:R-:W2:Y:S04]  /*3bf0*/  LDG.E.STRONG.GPU R34, desc[UR8][R32.64] ;  /* 0x0000000820227981 */ /* 0x004ea8000c1ef900 */
[----:B--2---:R-:W-:Y:S01]  /*3c00*/  CCTL.IVALL ;  /* 0x00000000ff00798f */ /* 0x004fe20002000000 */
[----:B------:R-:W-:Y:S05]  /*3c10*/  YIELD ;  /* 0x0000000000007946 */ /* 0x000fea0003800000 */
[----:B------:R-:W-:-:S13]  /*3c20*/  ISETP.NE.AND P0, PT, R34, R39, PT ;  /* 0x000000272200720c */ /* 0x000fda0003f05270 */
[----:B------:R-:W-:Y:S05]  /*3c30*/  @P0 BRA `(.L_x_1332) ;  /* 0xfffffffc00ec0947 */ /* 0x000fea000383ffff */
.L_x_1331:
[----:B------:R-:W-:Y:S05]  /*3c40*/  WARPSYNC.ALL ;  /* 0x0000000000007948 */ /* 0x000fea0003800000 */
[----:B------:R-:W-:Y:S01]  /*3c50*/  BAR.SYNC.DEFER_BLOCKING 0x0 ;  /* 0x0000000000007b1d */ /* 0x000fe20000010000 */
[----:B------:R-:W-:-:S05]  /*3c60*/  HFMA2 R38, -RZ, RZ, 0, 0 ;  /* 0x00000000ff267431 */ /* 0x000fca00000001ff */
[----:B------:R-:W-:Y:S05]  /*3c70*/  @!P2 BRA `(.L_x_1333) ;  /* 0x000000040018a947 */ /* 0x000fea0003800000 */
[CC--:B------:R-:W-:Y:S01]  /*3c80*/  LEA R46, R60.reuse, R61.reuse, 0x2 ;  /* 0x0000003d3c2e7211 */ /* 0x0c0fe200078e10ff */
[C-C-:B------:R-:W-:Y:S01]  /*3c90*/  IMAD R45, R60.reuse, 0x6, R61.reuse ;  /* 0x000000063c2d7824 */ /* 0x140fe200078e023d */
[----:B------:R-:W-:Y:S01]  /*3ca0*/  IADD3 R42, PT, PT, R61, R60, RZ ;  /* 0x0000003c3d2a7210 */ /* 0x000fe20007ffe0ff */
[C-C-:B------:R-:W-:Y:S01]  /*3cb0*/  IMAD R44, R60.reuse, 0x5, R61.reuse ;  /* 0x000000053c2c7824 */ /* 0x140fe200078e023d */
[----:B------:R-:W-:Y:S01]  /*3cc0*/  MOV R41, RZ ;  /* 0x000000ff00297202 */ /* 0x000fe20000000f00 */
[----:B------:R-:W-:Y:S01]  /*3cd0*/  IMAD R43, R60, 0x3, R61 ;  /* 0x000000033c2b7824 */ /* 0x000fe200078e023d */
[----:B------:R-:W-:Y:S01]  /*3ce0*/  MOV R40, R61 ;  /* 0x0000003d00287202 */ /* 0x000fe20000000f00 */
[----:B------:R-:W-:Y:S01]  /*3cf0*/  UIADD3 UR6, UPT, UPT, -UR10, URZ, URZ ;  /* 0x000000ff0a067290 */ /* 0x000fe2000fffe1ff */
[----:B------:R-:W-:Y:S02]  /*3d00*/  MOV R38, R65 ;  /* 0x0000004100267202 */ /* 0x000fe40000000f00 */
[----:B------:R-:W-:-:S09]  /*3d10*/  MOV R39, R66 ;  /* 0x0000004200277202 */ /* 0x000fd20000000f00 */
.L_x_1334:
[----:B------:R-:W-:Y:S02]  /*3d20*/  ISETP.EQ.OR P5, PT, RZ, UR6, P1 ;  /* 0x00000006ff007c0c */ /* 0x000fe40008fa2670 */
[----:B--2---:R-:W-:-:S04]  /*3d30*/  IADD3 R32, PT, PT, R41, 0x1, RZ ;  /* 0x0000000129207810 */ /* 0x004fc80007ffe0ff */
[----:B------:R-:W-:-:S07]  /*3d40*/  ISETP.EQ.OR P6, PT, R32, UR10, P1 ;  /* 0x0000000a20007c0c */ /* 0x000fce0008fc2670 */
[----:B------:R-:W-:-:S06]  /*3d50*/  @!P5 IMAD.WIDE.U32 R32, R40, 0x8, R72 ;  /* 0x000000082820d825 */ /* 0x000fcc00078e0048 */
[----:B------:R-:W0:Y:S01]  /*3d60*/  @!P5 LDG.E.64 R32, desc[UR8][R32.64] ;  /* 0x000000082020d981 */ /* 0x000e22000c1e1b00 */
[----:B-1----:R-:W-:Y:S01]  /*3d70*/  @!P6 IMAD.WIDE.U32 R34, R42, 0x8, R72 ;  /* 0x000000082a22e825 */ /* 0x002fe200078e0048 */
[----:B------:R-:W-:-:S04]  /*3d80*/  IADD3 R36, PT, PT, R41, 0x2, RZ ;  /* 0x0000000229247810 */ /* 0x000fc80007ffe0ff */
[----:B------:R-:W-:Y:S01]  /*3d90*/  ISETP.EQ.OR P0, PT, R36, UR10, P1 ;  /* 0x0000000a24007c0c */ /* 0x000fe20008f02670 */
[----:B------:R-:W2:Y:S01]  /*3da0*/  @!P6 LDG.E.64 R34, desc[UR8][R34.64] ;  /* 0x000000082222e981 */ /* 0x000ea2000c1e1b00 */
[----:B------:R-:W-:-:S04]  /*3db0*/  IADD3 R36, PT, PT, R41, 0x3, RZ ;  /* 0x0000000329247810 */ /* 0x000fc80007ffe0ff */
[----:B------:R-:W-:-:S07]  /*3dc0*/  ISETP.EQ.OR P2, PT, R36, UR10, P1 ;  /* 0x0000000a24007c0c */ /* 0x000fce0008f42670 */
[----:B------:R-:W-:-:S06]  /*3dd0*/  @!P0 IMAD.WIDE.U32 R36, R38, 0x8, R72 ;  /* 0x0000000826248825 */ /* 0x000fcc00078e0048 */
[----:B------:R-:W4:Y:S01]  /*3de0*/  @!P0 LDG.E.64 R36, desc[UR8][R36.64] ;  /* 0x0000000824248981 */ /* 0x000f22000c1e1b00 */
[----:B0--3--:R-:W-:Y:S01]  /*3df0*/  @!P5 FADD.FTZ R56, R56, R32 ;  /* 0x000000203838d221 */ /* 0x009fe20000010000 */
[----:B------:R-:W-:Y:S01]  /*3e00*/  @!P5 FADD.FTZ R57, R57, R33 ;  /* 0x000000213939d221 */ /* 0x000fe20000010000 */
[----:B------:R-:W-:-:S04]  /*3e10*/  @!P2 IMAD.WIDE.U32 R32, R43, 0x8, R72 ;  /* 0x000000082b20a825 */ /* 0x000fc800078e0048 */
[----:B--2---:R-:W-:Y:S02]  /*3e20*/  @!P6 FADD.FTZ R56, R56, R34 ;  /* 0x000000223838e221 */ /* 0x004fe40000010000 */
[----:B------:R-:W2:Y:S01]  /*3e30*/  @!P2 LDG.E.64 R32, desc[UR8][R32.64] ;  /* 0x000000082020a981 */ /* 0x000ea2000c1e1b00 */
[----:B------:R-:W-:-:S04]  /*3e40*/  IADD3 R34, PT, PT, R41, 0x4, RZ ;  /* 0x0000000429227810 */ /* 0x000fc80007ffe0ff */
[----:B------:R-:W-:Y:S01]  /*3e50*/  ISETP.EQ.OR P5, PT, R34, UR10, P1 ;  /* 0x0000000a22007c0c */ /* 0x000fe20008fa2670 */
[----:B------:R-:W-:Y:S01]  /*3e60*/  @!P6 FADD.FTZ R57, R57, R35 ;  /* 0x000000233939e221 */ /* 0x000fe20000010000 */
[----:B----4-:R-:W-:-:S03]  /*3e70*/  @!P0 FADD.FTZ R56, R56, R36 ;  /* 0x0000002438388221 */ /* 0x010fc60000010000 */
[----:B------:R-:W-:-:S08]  /*3e80*/  @!P0 FADD.FTZ R57, R57, R37 ;  /* 0x0000002539398221 */ /* 0x000fd00000010000 */
[----:B------:R-:W-:-:S06]  /*3e90*/  @!P5 IMAD.WIDE.U32 R36, R46, 0x8, R72 ;  /* 0x000000082e24d825 */ /* 0x000fcc00078e0048 */
[----:B------:R-:W3:Y:S01]  /*3ea0*/  @!P5 LDG.E.64 R36, desc[UR8][R36.64] ;  /* 0x000000082424d981 */ /* 0x000ee2000c1e1b00 */
[----:B------:R-:W-:-:S04]  /*3eb0*/  IADD3 R34, PT, PT, R41, 0x5, RZ ;  /* 0x0000000529227810 */ /* 0x000fc80007ffe0ff */
[----:B------:R-:W-:-:S13]  /*3ec0*/  ISETP.EQ.OR P6, PT, R34, UR10, P1 ;  /* 0x0000000a22007c0c */ /* 0x000fda0008fc2670 */
[----:B------:R-:W-:-:S06]  /*3ed0*/  @!P6 IMAD.WIDE.U32 R34, R44, 0x8, R72 ;  /* 0x000000082c22e825 */ /* 0x000fcc00078e0048 */
[----:B------:R-:W4:Y:S01]  /*3ee0*/  @!P6 LDG.E.64 R34, desc[UR8][R34.64] ;  /* 0x000000082222e981 */ /* 0x000f22000c1e1b00 */
[----:B--2---:R-:W-:Y:S01]  /*3ef0*/  @!P2 FADD.FTZ R56, R56, R32 ;  /* 0x000000203838a221 */ /* 0x004fe20000010000 */
[----:B------:R-:W-:-:S04]  /*3f00*/  IADD3 R32, PT, PT, R41, 0x6, RZ ;  /* 0x0000000629207810 */ /* 0x000fc80007ffe0ff */
[----:B------:R-:W-:Y:S02]  /*3f10*/  ISETP.EQ.OR P0, PT, R32, UR10, P1 ;  /* 0x0000000a20007c0c */ /* 0x000fe40008f02670 */
[----:B------:R-:W-:Y:S01]  /*3f20*/  IADD3 R32, PT, PT, R41, 0x7, RZ ;  /* 0x0000000729207810 */ /* 0x000fe20007ffe0ff */
[----:B------:R-:W-:-:S03]  /*3f30*/  @!P2 FADD.FTZ R57, R57, R33 ;  /* 0x000000213939a221 */ /* 0x000fc60000010000 */
[----:B------:R-:W-:-:S07]  /*3f40*/  ISETP.EQ.OR P2, PT, R32, UR10, P1 ;  /* 0x0000000a20007c0c */ /* 0x000fce0008f42670 */
[----:B------:R-:W-:-:S06]  /*3f50*/  @!P0 IMAD.WIDE.U32 R32, R45, 0x8, R72 ;  /* 0x000000082d208825 */ /* 0x000fcc00078e0048 */
[----:B------:R-:W2:Y:S01]  /*3f60*/  @!P0 LDG.E.64 R32, desc[UR8][R32.64] ;  /* 0x0000000820208981 */ /* 0x000ea2000c1e1b00 */
[----:B---3--:R-:W-:Y:S01]  /*3f70*/  @!P5 FADD.FTZ R56, R56, R36 ;  /* 0x000000243838d221 */ /* 0x008fe20000010000 */
[----:B------:R-:W-:Y:S01]  /*3f80*/  @!P5 FADD.FTZ R57, R57, R37 ;  /* 0x000000253939d221 */ /* 0x000fe20000010000 */
[----:B------:R-:W-:-:S06]  /*3f90*/  @!P2 IMAD.WIDE.U32 R36, R39, 0x8, R72 ;  /* 0x000000082724a825 */ /* 0x000fcc00078e0048 */
[----:B------:R-:W3:Y:S01]  /*3fa0*/  @!P2 LDG.E.64 R36, desc[UR8][R36.64] ;  /* 0x000000082424a981 */ /* 0x000ee2000c1e1b00 */
[----:B------:R-:W-:Y:S01]  /*3fb0*/  IADD3 R41, PT, PT, R41, 0x8, RZ ;  /* 0x0000000829297810 */ /* 0x000fe20007ffe0ff */
[----:B----4-:R-:W-:Y:S01]  /*3fc0*/  @!P6 FADD.FTZ R56, R56, R34 ;  /* 0x000000223838e221 */ /* 0x010fe20000010000 */
[----:B------:R-:W-:Y:S01]  /*3fd0*/  @!P6 FADD.FTZ R57, R57, R35 ;  /* 0x000000233939e221 */ /* 0x000fe20000010000 */
        /* <DEDUP_REMOVED lines=11> */
[----:B------:R-:W-:Y:S02]  /*4090*/  ISETP.NE.AND P0, PT, R41, R67, PT ;  /* 0x000000432900720c */ /* 0x000fe40003f05270 */
[----:B---3--:R-:W-:Y:S01]  /*40a0*/  @!P2 FADD.FTZ R56, R56, R36 ;  /* 0x000000243838a221 */ /* 0x008fe20000010000 */
[----:B------:R-:W-:-:S10]  /*40b0*/  @!P2 FADD.FTZ R57, R57, R37 ;  /* 0x000000253939a221 */ /* 0x000fd40000010000 */
[----:B------:R-:W-:Y:S05]  /*40c0*/  @P0 BRA `(.L_x_1334) ;  /* 0xfffffffc00140947 */ /* 0x000fea000383ffff */
[----:B------:R-:W-:-:S07]  /*40d0*/  MOV R38, R67 ;  /* 0x0000004300267202 */ /* 0x000fce0000000f00 */
.L_x_1333:
[----:B------:R-:W-:-:S13]  /*40e0*/  ISETP.NE.AND P0, PT, R68, RZ, PT ;  /* 0x000000ff4400720c */ /* 0x000fda0003f05270 */
[----:B------:R-:W-:Y:S05]  /*40f0*/  @!P0 BRA `(.L_x_1330) ;  /* 0x0000000000f08947 */ /* 0x000fea0003800000 */
[----:B--2---:R-:W-:Y:S02]  /*4100*/  IADD3 R32, PT, PT, R68, -0x1, RZ ;  /* 0xffffffff44207810 */ /* 0x004fe40007ffe0ff */
[----:B------:R-:W-:Y:S02]  /*4110*/  LOP3.LUT P0, R39, R58, 0x3, RZ, 0xc0, !PT ;  /* 0x000000033a277812 */ /* 0x000fe4000780c0ff */
[----:B------:R-:W-:-:S13]  /*4120*/  ISETP.GE.U32.AND P2, PT, R32, 0x3, PT ;  /* 0x000000032000780c */ /* 0x000fda0003f46070 */
[----:B------:R-:W-:Y:S05]  /*4130*/  @!P2 BRA `(.L_x_1335) ;  /* 0x000000000070a947 */ /* 0x000fea0003800000 */
[----:B------:R-:W-:-:S13]  /*4140*/  ISETP.EQ.OR P6, PT, R38, UR10, P1 ;  /* 0x0000000a26007c0c */ /* 0x000fda0008fc2670 */
[----:B------:R-:W-:-:S04]  /*4150*/  @!P6 IMAD R33, R38, R60, R61 ;  /* 0x0000003c2621e224 */ /* 0x000fc800078e023d */
[----:B------:R-:W-:-:S06]  /*4160*/  @!P6 IMAD.WIDE.U32 R32, R33, 0x8, R72 ;  /* 0x000000082120e825 */ /* 0x000fcc00078e0048 */
[----:B------:R-:W0:Y:S01]  /*4170*/  @!P6 LDG.E.64 R32, desc[UR8][R32.64] ;  /* 0x000000082020e981 */ /* 0x000e22000c1e1b00 */
[C---:B------:R-:W-:Y:S02]  /*4180*/  IADD3 R35, PT, PT, R38.reuse, 0x1, RZ ;  /* 0x0000000126237810 */ /* 0x040fe40007ffe0ff */
[C---:B------:R-:W-:Y:S02]  /*4190*/  IADD3 R37, PT, PT, R38.reuse, 0x2, RZ ;  /* 0x0000000226257810 */ /* 0x040fe40007ffe0ff */
[----:B------:R-:W-:Y:S02]  /*41a0*/  ISETP.EQ.OR P5, PT, R35, UR10, P1 ;  /* 0x0000000a23007c0c */ /* 0x000fe40008fa2670 */
[----:B------:R-:W-:Y:S02]  /*41b0*/  IADD3 R41, PT, PT, R38, 0x3, RZ ;  /* 0x0000000326297810 */ /* 0x000fe40007ffe0ff */
[----:B------:R-:W-:-:S09]  /*41c0*/  ISETP.EQ.OR P2, PT, R37, UR10, P1 ;  /* 0x0000000a25007c0c */ /* 0x000fd20008f42670 */
[----:B------:R-:W-:-:S04]  /*41d0*/  @!P5 IMAD R35, R35, R60, R61 ;  /* 0x0000003c2323d224 */ /* 0x000fc800078e023d */
[----:B------:R-:W-:Y:S02]  /*41e0*/  @!P2 IMAD R37, R37, R60, R61 ;  /* 0x0000003c2525a224 */ /* 0x000fe400078e023d */
[----:B0--3--:R-:W-:Y:S01]  /*41f0*/  @!P6 FADD.FTZ R56, R56, R32 ;  /* 0x000000203838e221 */ /* 0x009fe20000010000 */
[----:B------:R-:W-:Y:S01]  /*4200*/  @!P6 FADD.FTZ R57, R57, R33 ;  /* 0x000000213939e221 */ /* 0x000fe20000010000 */
[----:B------:R-:W-:Y:S01]  /*4210*/  ISETP.EQ.OR P6, PT, R41, UR10, P1 ;  /* 0x0000000a29007c0c */ /* 0x000fe20008fc2670 */
[----:B------:R-:W-:-:S04]  /*4220*/  @!P5 IMAD.WIDE.U32 R32, R35, 0x8, R72 ;  /* 0x000000082320d825 */ /* 0x000fc800078e0048 */
[----:B-1----:R-:W-:Y:S02]  /*4230*/  @!P2 IMAD.WIDE.U32 R34, R37, 0x8, R72 ;  /* 0x000000082522a825 */ /* 0x002fe400078e0048 */
[----:B------:R-:W2:Y:S04]  /*4240*/  @!P5 LDG.E.64 R32, desc[UR8][R32.64] ;  /* 0x000000082020d981 */ /* 0x000ea8000c1e1b00 */
[----:B------:R-:W3:Y:S02]  /*4250*/  @!P2 LDG.E.64 R34, desc[UR8][R34.64] ;  /* 0x000000082222a981 */ /* 0x000ee4000c1e1b00 */
[----:B------:R-:W-:-:S04]  /*4260*/  @!P6 IMAD R41, R41, R60, R61 ;  /* 0x0000003c2929e224 */ /* 0x000fc800078e023d */
[----:B------:R-:W-:-:S06]  /*4270*/  @!P6 IMAD.WIDE.U32 R36, R41, 0x8, R72 ;  /* 0x000000082924e825 */ /* 0x000fcc00078e0048 */
[----:B------:R-:W4:Y:S01]  /*4280*/  @!P6 LDG.E.64 R36, desc[UR8][R36.64] ;  /* 0x000000082424e981 */ /* 0x000f22000c1e1b00 */
[----:B------:R-:W-:Y:S01]  /*4290*/  IADD3 R38, PT, PT, R38, 0x4, RZ ;  /* 0x0000000426267810 */ /* 0x000fe20007ffe0ff */
[----:B--2---:R-:W-:Y:S01]  /*42a0*/  @!P5 FADD.FTZ R56, R56, R32 ;  /* 0x000000203838d221 */ /* 0x004fe20000010000 */
[----:B------:R-:W-:-:S03]  /*42b0*/  @!P5 FADD.FTZ R57, R57, R33 ;  /* 0x000000213939d221 */ /* 0x000fc60000010000 */
[----:B---3--:R-:W-:Y:S01]  /*42c0*/  @!P2 FADD.FTZ R56, R56, R34 ;  /* 0x000000223838a221 */ /* 0x008fe20000010000 */
[----:B------:R-:W-:-:S03]  /*42d0*/  @!P2 FADD.FTZ R57, R57, R35 ;  /* 0x000000233939a221 */ /* 0x000fc60000010000 */
[----:B----4-:R-:W-:Y:S01]  /*42e0*/  @!P6 FADD.FTZ R56, R56, R36 ;  /* 0x000000243838e221 */ /* 0x010fe20000010000 */
[----:B------:R-:W-:-:S07]  /*42f0*/  @!P6 FADD.FTZ R57, R57, R37 ;  /* 0x000000253939e221 */ /* 0x000fce0000010000 */
.L_x_1335:
        /* <DEDUP_REMOVED lines=10> */
[----:B-1----:R-:W-:Y:S02]  /*43a0*/  @!P0 IMAD.WIDE.U32 R34, R35, 0x8, R72 ;  /* 0x0000000823228825 */ /* 0x002fe400078e0048 */
[----:B------:R-:W0:Y:S04]  /*43b0*/  @!P2 LDG.E.64 R32, desc[UR8][R32.64] ;  /* 0x000000082020a981 */ /* 0x000e28000c1e1b00 */
[----:B------:R-:W2:Y:S01]  /*43c0*/  @!P0 LDG.E.64 R34, desc[UR8][R34.64] ;  /* 0x0000000822228981 */ /* 0x000ea2000c1e1b00 */
[----:B------:R-:W-:Y:S01]  /*43d0*/  IADD3 R38, PT, PT, R38, 0x2, RZ ;  /* 0x0000000226267810 */ /* 0x000fe20007ffe0ff */
[----:B0--3--:R-:W-:Y:S01]  /*43e0*/  @!P2 FADD.FTZ R56, R56, R32 ;  /* 0x000000203838a221 */ /* 0x009fe20000010000 */
[----:B------:R-:W-:-:S03]  /*43f0*/  @!P2 FADD.FTZ R57, R57, R33 ;  /* 0x000000213939a221 */ /* 0x000fc60000010000 */
[----:B--2---:R-:W-:Y:S01]  /*4400*/  @!P0 FADD.FTZ R56, R56, R34 ;  /* 0x0000002238388221 */ /* 0x004fe20000010000 */
[----:B------:R-:W-:-:S07]  /*4410*/  @!P0 FADD.FTZ R57, R57, R35 ;  /* 0x0000002339398221 */ /* 0x000fce0000010000 */
.L_x_1336:
        /* <DEDUP_REMOVED lines=9> */
.L_x_1337:
[----:B------:R-:W-:Y:S05]  /*44b0*/  BSYNC.RECONVERGENT B0 ;  /* 0x0000000000007941 */ /* 0x000fea0003800200 */
.L_x_1330:
[----:B------:R-:W5:Y:S01]  /*44c0*/  S2UR UR7, SR_CgaCtaId ;  /* 0x00000000000779c3 */ /* 0x000f620000008800 */
[----:B------:R-:W-:Y:S01]  /*44d0*/  UMOV UR6, 0x400 ;  /* 0x0000040000067882 */ /* 0x000fe20000000000 */
[----:B------:R-:W0:Y:S01]  /*44e0*/  LDCU.64 UR12, c[0x0][0x400] ;  /* 0x00008000ff0c77ac */ /* 0x000e220008000a00 */
[C---:B----4-:R-:W-:Y:S01]  /*44f0*/  IADD3 R39, PT, PT, R71.reuse, 0x20, RZ ;  /* 0x0000002047277810 */ /* 0x050fe20007ffe0ff */
[C---:B------:R-:W-:Y:S01]  /*4500*/  FADD.FTZ R54, -R6.reuse, R54 ;  /* 0x0000003606367221 */ /* 0x040fe20000010100 */
        /* <DEDUP_REMOVED lines=13> */
[C---:B-12---:R-:W-:Y:S01]  /*45e0*/  FADD.FTZ R34, -R6.reuse, R16 ;  /* 0x0000001006227221 */ /* 0x046fe20000010100 */
[C---:B------:R-:W-:Y:S01]  /*45f0*/  FADD.FTZ R35, -R6.reuse, R17 ;  /* 0x0000001106237221 */ /* 0x040fe20000010100 */
[----:B0-----:R-:W-:Y:S01]  /*4600*/  ISETP.GE.U32.AND P0, PT, R71, UR12, PT ;  /* 0x0000000c47007c0c */ /* 0x001fe2000bf06070 */
[C---:B------:R-:W-:Y:S01]  /*4610*/  FADD.FTZ R36, -R6.reuse, R22 ;  /* 0x0000001606247221 */ /* 0x040fe20000010100 */
[----:B------:R-:W-:Y:S01]  /*4620*/  FADD.FTZ R6, -R6, R23 ;  /* 0x0000001706067221 */ /* 0x000fe20000010100 */
[-C--:B------:R-:W-:Y:S01]  /*4630*/  FMUL.FTZ R17, R54, R7.reuse ;  /* 0x0000000736117220 */ /* 0x080fe20000410000 */
[----:B-----5:R-:W-:Y:S01]  /*4640*/  ULEA UR6, UR7, UR6, 0x18 ;  /* 0x0000000607067291 */ /* 0x020fe2000f8ec0ff */
[----:B------:R-:W-:Y:S01]  /*4650*/  ISETP.GE.AND.EX P0, PT, R43, UR13, PT, P0 ;  /* 0x0000000d2b007c0c */ /* 0x000fe2000bf06300 */
[----:B------:R-:W-:-:S07]  /*4660*/  FMUL.FTZ R40, R40, R7 ;  /* 0x0000000728287220 */ /* 0x000fce0000410000 */
[----:B------:R-:W-:Y:S01]  /*4670*/  @!P1 STS.64 [UR6+0xc8], R56 ;  /* 0x0000c838ff009988 */ /* 0x000fe20008000a06 */
[----:B------:R-:W-:Y:S01]  /*4680*/  BAR.SYNC.DEFER_BLOCKING 0x0 ;  /* 0x0000000000007b1d */ /* 0x000fe20000010000 */
[----:B------:R-:W-:-:S04]  /*4690*/  ISETP.GE.U32.AND P1, PT, R39, UR12, PT ;  /* 0x0000000c27007c0c */ /* 0x000fc8000bf26070 */
[----:B------:R-:W-:Y:S01]  /*46a0*/  ISETP.GE.AND.EX P1, PT, R41, UR13, PT, P1 ;  /* 0x0000000d29007c0c */ /* 0x000fe2000bf26310 */
[----:B------:R-:W0:Y:S01]  /*46b0*/  LDS.64 R32, [UR6+0xc8] ;  /* 0x0000c806ff207984 */ /* 0x000e220008000a00 */
[----:B------:R-:W0:Y:S02]  /*46c0*/  LDCU UR6, c[0x0][0x42c] ;  /* 0x00008580ff0677ac */ /* 0x000e240008000800 */
[----:B0-----:R-:W-:Y:S01]  /*46d0*/  FMUL.FTZ R37, R32, UR6 ;  /* 0x0000000620257c20 */ /* 0x001fe20008410000 */
[----:B------:R-:W-:Y:S01]  /*46e0*/  FMUL.FTZ R38, R33, UR6 ;  /* 0x0000000621267c20 */ /* 0x000fe20008410000 */
[----:B------:R-:W-:Y:S07]  /*46f0*/  @!P3 BRA `(.L_x_1338) ;  /* 0x000000000048b947 */ /* 0x000fee0003800000 */
        /* <DEDUP_REMOVED lines=18> */
.L_x_1338:
[C-C-:B------:R-:W-:Y:S01]  /*4820*/  FFMA.FTZ R17, R37.reuse, R17, R38.reuse ;  /* 0x0000001125117223 */ /* 0x140fe20000010026 */
[-C--:B------:R-:W-:Y:S01]  /*4830*/  FMUL.FTZ R47, R50, R7.reuse ;  /* 0x00000007322f7220 */ /* 0x080fe20000410000 */
[----:B------:R-:W-:Y:S01]  /*4840*/  FMUL.FTZ R42, R42, R7 ;  /* 0x000000072a2a7220 */ /* 0x000fe20000410000 */
[C-C-:B------:R-:W-:Y:S01]  /*4850*/  FFMA.FTZ R16, R37.reuse, R40, R38.reuse ;  /* 0x0000002825107223 */ /* 0x140fe20000010026 */
[----:B------:R-:W-:Y:S01]  /*4860*/  BSSY.RECONVERGENT B0, `(.L_x_1339) ;  /* 0x0000013000007945 */ /* 0x000fe20003800200 */
[----:B------:R-:W-:Y:S01]  /*4870*/  FFMA.FTZ R32, R28, R52, -R17 ;  /* 0x000000341c207223 */ /* 0x000fe20000010811 */
[C-C-:B------:R-:W-:Y:S01]  /*4880*/  FFMA.FTZ R45, R37.reuse, R47, R38.reuse ;  /* 0x0000002f252d7223 */ /* 0x140fe20000010026 */
[----:B------:R-:W-:Y:S01]  /*4890*/  FFMA.FTZ R40, R37, R42, R38 ;  /* 0x0000002a25287223 */ /* 0x000fe20000010026 */
[----:B------:R-:W-:Y:S01]  /*48a0*/  FFMA.FTZ R44, R29, R53, -R16 ;  /* 0x000000351d2c7223 */ /* 0x000fe20000010810 */
        /* <DEDUP_REMOVED lines=11> */
[----:B------:R-:W-:-:S04]  /*4960*/  IADD3 R23, PT, PT, R17, R23, RZ ;  /* 0x0000001711177210 */ /* 0x000fc80007ffe0ff */
[----:B------:R-:W-:-:S05]  /*4970*/  LEA.HI.X R23, R16, UR7, R23, 0x2, P0 ;  /* 0x0000000710177c11 */ /* 0x000fca00080f1417 */
[----:B------:R0:W-:Y:S02]  /*4980*/  STG.E.64 desc[UR8][R22.64], R32 ;  /* 0x0000002016007986 */ /* 0x0001e4000c101b08 */
.L_x_1340:
[----:B------:R-:W-:Y:S05]  /*4990*/  BSYNC.RECONVERGENT B0 ;  /* 0x0000000000007941 */ /* 0x000fea0003800200 */
.L_x_1339:
        /* <DEDUP_REMOVED lines=19> */
.L_x_1341:
        /* <DEDUP_REMOVED lines=17> */
.L_x_1343:
[----:B------:R-:W-:Y:S05]  /*4be0*/  BSYNC.RECONVERGENT B0 ;  /* 0x0000000000007941 */ /* 0x000fea0003800200 */
.L_x_1342:
[-C--:B------:R-:W-:Y:S01]  /*4bf0*/  FMUL.FTZ R39, R30, R7.reuse ;  /* 0x000000071e277220 */ /* 0x080fe20000410000 */
[----:B------:R-:W-:Y:S01]  /*4c00*/  FMUL.FTZ R42, R31, R7 ;  /* 0x000000071f2a7220 */ /* 0x000fe20000410000 */
[----:B------:R-:W-:Y:S06]  /*4c10*/  @!P3 BRA `(.L_x_1344) ;  /* 0x000000000048b947 */ /* 0x000fec0003800000 */
        /* <DEDUP_REMOVED lines=18> */
.L_x_1344:
[----:B------:R-:W-:Y:S04]  /*4d40*/  BSSY.RECONVERGENT B0, `(.L_x_1345) ;  /* 0x0000015000007945 */ /* 0x000fe80003800200 */
[----:B------:R-:W-:Y:S05]  /*4d50*/  @P4 BRA `(.L_x_1346) ;  /* 0x00000000004c4947 */ /* 0x000fea0003800000 */
[----:B------:R-:W1:Y:S01]  /*4d60*/  LDCU.64 UR6, c[0x0][0x3f8] ;  /* 0x00007f00ff0677ac */ /* 0x000e620008000a00 */
[----:B------:R-:W-:Y:S01]  /*4d70*/  IADD3 R31, PT, PT, R71, 0x40, RZ ;  /* 0x00000040471f7810 */ /* 0x000fe20007ffe0ff */
[C-C-:B------:R-:W-:Y:S01]  /*4d80*/  FFMA.FTZ R17, R37.reuse, R39, R38.reuse ;  /* 0x0000002725117223 */ /* 0x140fe20000010026 */
[----:B0-----:R-:W-:Y:S01]  /*4d90*/  MOV R22, R74 ;  /* 0x0000004a00167202 */ /* 0x001fe20000000f00 */
[----:B------:R-:W0:Y:S01]  /*4da0*/  LDCU.64 UR14, c[0x0][0x380] ;  /* 0x00007000ff0e77ac */ /* 0x000e220008000a00 */
[----:B------:R-:W-:Y:S01]  /*4db0*/  SHF.R.S32.HI R16, RZ, 0x1f, R31 ;  /* 0x0000001fff107819 */ /* 0x000fe2000001141f */
[----:B------:R-:W-:Y:S01]  /*4dc0*/  FFMA.FTZ R30, R37, R42, R38 ;  /* 0x0000002a251e7223 */ /* 0x000fe20000010026 */
[----:B------:R-:W-:Y:S01]  /*4dd0*/  MOV R23, R77 ;  /* 0x0000004d00177202 */ /* 0x000fe20000000f00 */
[----:B------:R-:W-:Y:S02]  /*4de0*/  FFMA.FTZ R20, R28, R20, -R17 ;  /* 0x000000141c147223 */ /* 0x000fe40000010811 */
[----:B------:R-:W-:-:S02]  /*4df0*/  FFMA.FTZ R30, R29, R21, -R30 ;  /* 0x000000151d1e7223 */ /* 0x000fc4000001081e */
[-C--:B------:R-:W-:Y:S02]  /*4e00*/  FMUL.FTZ R20, R20, R7.reuse ;  /* 0x0000000714147220 */ /* 0x080fe40000410000 */
[----:B------:R-:W-:Y:S01]  /*4e10*/  FMUL.FTZ R21, R30, R7 ;  /* 0x000000071e157220 */ /* 0x000fe20000410000 */
[----:B-1----:R-:W-:Y:S02]  /*4e20*/  IMAD R16, R16, UR6, RZ ;  /* 0x0000000610107c24 */ /* 0x002fe4000f8e02ff */
[----:B------:R-:W-:-:S04]  /*4e30*/  IMAD.WIDE.U32 R22, R31, UR6, R22 ;  /* 0x000000061f167c25 */ /* 0x000fc8000f8e0016 */
[----:B------:R-:W-:Y:S01]  /*4e40*/  IMAD R31, R31, UR7, R16 ;  /* 0x000000071f1f7c24 */ /* 0x000fe2000f8e0210 */
[----:B0-----:R-:W-:-:S04]  /*4e50*/  LEA R16, P0, R22, UR14, 0x2 ;  /* 0x0000000e16107c11 */ /* 0x001fc8000f8010ff */
[----:B------:R-:W-:-:S04]  /*4e60*/  IADD3 R31, PT, PT, R23, R31, RZ ;  /* 0x0000001f171f7210 */ /* 0x000fc80007ffe0ff */
[----:B------:R-:W-:-:S05]  /*4e70*/  LEA.HI.X R17, R22, UR15, R31, 0x2, P0 ;  /* 0x0000000f16117c11 */ /* 0x000fca00080f141f */
[----:B------:R1:W-:Y:S02]  /*4e80*/  STG.E.64 desc[UR8][R16.64], R20 ;  /* 0x0000001410007986 */ /* 0x0003e4000c101b08 */
.L_x_1346:
[----:B------:R-:W-:Y:S05]  /*4e90*/  BSYNC.RECONVERGENT B0 ;  /* 0x0000000000007941 */ /* 0x000fea0003800200 */
.L_x_1345:
[----:B------:R-:W-:Y:S01]  /*4ea0*/  UISETP.NE.AND UP0, UPT, UR11, URZ, UPT ;  /* 0x000000ff0b00728c */ /* 0x000fe2000bf05270 */
[C---:B------:R-:W-:Y:S01]  /*4eb0*/  IADD3 R47, PT, PT, R71.reuse, 0x60, RZ ;  /* 0x00000060472f7810 */ /* 0x040fe20007ffe0ff */
[-C--:B------:R-:W-:Y:S01]  /*4ec0*/  FMUL.FTZ R51, R8, R7.reuse ;  /* 0x0000000708337220 */ /* 0x080fe20000410000 */
[----:B-1----:R-:W-:Y:S01]  /*4ed0*/  IADD3 R21, PT, PT, R71, 0x80, RZ ;  /* 0x0000008047157810 */ /* 0x002fe20007ffe0ff */
[-C--:B------:R-:W-:Y:S01]  /*4ee0*/  FMUL.FTZ R44, R9, R7.reuse ;  /* 0x00000007092c7220 */ /* 0x080fe20000410000 */
[C---:B------:R-:W-:Y:S01]  /*4ef0*/  IADD3 R20, PT, PT, R71.reuse, 0xa0, RZ ;  /* 0x000000a047147810 */ /* 0x040fe20007ffe0ff */
[-C--:B------:R-:W-:Y:S01]  /*4f00*/  FMUL.FTZ R45, R2, R7.reuse ;  /* 0x00000007022d7220 */ /* 0x080fe20000410000 */
[----:B------:R-:W-:Y:S01]  /*4f10*/  IADD3 R17, PT, PT, R71, 0xc0, RZ ;  /* 0x000000c047117810 */ /* 0x000fe20007ffe0ff */
[-C--:B------:R-:W-:Y:S01]  /*4f20*/  FMUL.FTZ R40, R3, R7.reuse ;  /* 0x0000000703287220 */ /* 0x080fe20000410000 */
[-C--:B0-----:R-:W-:Y:S01]  /*4f30*/  FMUL.FTZ R23, R12, R7.reuse ;  /* 0x000000070c177220 */ /* 0x081fe20000410000 */
[-C--:B------:R-:W-:Y:S01]  /*4f40*/  FMUL.FTZ R13, R13, R7.reuse ;  /* 0x000000070d0d7220 */ /* 0x080fe20000410000 */
[-C--:B------:R-:W-:Y:S01]  /*4f50*/  FMUL.FTZ R31, R34, R7.reuse ;  /* 0x00000007221f7220 */ /* 0x080fe20000410000 */
[-C--:B------:R-:W-:Y:S01]  /*4f60*/  FMUL.FTZ R35, R35, R7.reuse ;  /* 0x0000000723237220 */ /* 0x080fe20000410000 */
[-C--:B------:R-:W-:Y:S01]  /*4f70*/  FMUL.FTZ R33, R36, R7.reuse ;  /* 0x0000000724217220 */ /* 0x080fe20000410000 */
[----:B------:R-:W-:Y:S01]  /*4f80*/  FMUL.FTZ R22, R6, R7 ;  /* 0x0000000706167220 */ /* 0x000fe20000410000 */
[----:B------:R-:W-:Y:S01]  /*4f90*/  IADD3 R16, PT, PT, R71, 0xe0, RZ ;  /* 0x000000e047107810 */ /* 0x000fe20007ffe0ff */
[--C-:B------:R-:W-:Y:S01]  /*4fa0*/  FFMA.FTZ R3, R37, R51, R38.reuse ;  /* 0x0000003325037223 */ /* 0x100fe20000010026 */
[----:B------:R-:W-:Y:S01]  /*4fb0*/  ISETP.GE.U32.AND P1, PT, R47, UR12, PT ;  /* 0x0000000c2f007c0c */ /* 0x000fe2000bf26070 */
[--C-:B------:R-:W-:Y:S01]  /*4fc0*/  FFMA.FTZ R8, R37, R44, R38.reuse ;  /* 0x0000002c25087223 */ /* 0x100fe20000010026 */
[----:B------:R-:W-:Y:S01]  /*4fd0*/  ISETP.GE.U32.AND P3, PT, R21, UR12, PT ;  /* 0x0000000c15007c0c */ /* 0x000fe2000bf66070 */
[C-C-:B------:R-:W-:Y:S01]  /*4fe0*/  FFMA.FTZ R49, R37.reuse, R45, R38.reuse ;  /* 0x0000002d25317223 */ /* 0x140fe20000010026 */
[----:B------:R-:W-:Y:S01]  /*4ff0*/  ISETP.GE.U32.AND P4, PT, R20, UR12, PT ;  /* 0x0000000c14007c0c */ /* 0x000fe2000bf86070 */
[--C-:B------:R-:W-:Y:S01]  /*5000*/  FFMA.FTZ R36, R37, R40, R38.reuse ;  /* 0x0000002825247223 */ /* 0x100fe20000010026 */
[----:B------:R-:W-:Y:S01]  /*5010*/  ISETP.GE.U32.AND P2, PT, R17, UR12, PT ;  /* 0x0000000c11007c0c */ /* 0x000fe2000bf46070 */
[C-C-:B------:R-:W-:Y:S01]  /*5020*/  FFMA.FTZ R39, R37.reuse, R23, R38.reuse ;  /* 0x0000001725277223 */ /* 0x140fe20000010026 */
[----:B------:R-:W-:Y:S01]  /*5030*/  SHF.R.S32.HI R2, RZ, 0x1f, R47 ;  /* 0x0000001fff027819 */ /* 0x000fe2000001142f */
[C-C-:B------:R-:W-:Y:S01]  /*5040*/  FFMA.FTZ R30, R37.reuse, R13, R38.reuse ;  /* 0x0000000d251e7223 */ /* 0x140fe20000010026 */
[----:B------:R-:W-:Y:S01]  /*5050*/  SHF.R.S32.HI R34, RZ, 0x1f, R21 ;  /* 0x0000001fff227819 */ /* 0x000fe20000011415 */
[C---:B------:R-:W-:Y:S01]  /*5060*/  FFMA.FTZ R41, R37.reuse, R31, R38 ;  /* 0x0000001f25297223 */ /* 0x040fe20000010026 */
[----:B------:R-:W-:Y:S01]  /*5070*/  SHF.R.S32.HI R12, RZ, 0x1f, R20 ;  /* 0x0000001fff0c7819 */ /* 0x000fe20000011414 */
[C-C-:B------:R-:W-:Y:S01]  /*5080*/  FFMA.FTZ R32, R37.reuse, R35, R38.reuse ;  /* 0x0000002325207223 */ /* 0x140fe20000010026 */
[----:B------:R-:W-:Y:S01]  /*5090*/  SHF.R.S32.HI R6, RZ, 0x1f, R17 ;  /* 0x0000001fff067819 */ /* 0x000fe20000011411 */
[C-C-:B------:R-:W-:Y:S01]  /*50a0*/  FFMA.FTZ R43, R37.reuse, R33, R38.reuse ;  /* 0x00000021252b7223 */ /* 0x140fe20000010026 */
[----:B------:R-:W-:Y:S01]  /*50b0*/  ISETP.GE.U32.AND P0, PT, R16, UR12, PT ;  /* 0x0000000c10007c0c */ /* 0x000fe2000bf06070 */
[----:B------:R-:W-:Y:S01]  /*50c0*/  FFMA.FTZ R38, R37, R22, R38 ;  /* 0x0000001625267223 */ /* 0x000fe20000010026 */
        /* <DEDUP_REMOVED lines=23> */
.L_x_1347:
[----:B------:R-:W-:Y:S01]  /*5240*/  BSSY.RECONVERGENT B0, `(.L_x_1348) ;  /* 0x0000011000007945 */ /* 0x000fe20003800200 */
[----:B------:R-:W-:Y:S01]  /*5250*/  FFMA.FTZ R10, R28, R10, -R3 ;  /* 0x0000000a1c0a7223 */ /* 0x000fe20000010803 */
[----:B------:R-:W-:Y:S02]  /*5260*/  FFMA.FTZ R42, R29, R11, -R8 ;  /* 0x0000000b1d2a7223 */ /* 0x000fe40000010808 */
[----:B------:R-:W-:Y:S05]  /*5270*/  @P1 BRA `(.L_x_1349) ;  /* 0x0000000000341947 */ /* 0x000fea0003800000 */
        /* <DEDUP_REMOVED lines=10> */
[----:B------:R-:W-:-:S04]  /*5320*/  IADD3 R47, PT, PT, R3, R47, RZ ;  /* 0x0000002f032f7210 */ /* 0x000fc80007ffe0ff */
[----:B------:R-:W-:-:S05]  /*5330*/  LEA.HI.X R9, R2, UR15, R47, 0x2, P1 ;  /* 0x0000000f02097c11 */ /* 0x000fca00088f142f */
[----:B------:R0:W-:Y:S02]  /*5340*/  STG.E.64 desc[UR8][R8.64], R10 ;  /* 0x0000000a08007986 */ /* 0x0001e4000c101b08 */
.L_x_1349:
[----:B------:R-:W-:Y:S05]  /*5350*/  BSYNC.RECONVERGENT B0 ;  /* 0x0000000000007941 */ /* 0x000fea0003800200 */
.L_x_1348:
[----:B------:R-:W-:Y:S05]  /*5360*/  BRA.U !UP0, `(.L_x_1350) ;  /* 0x0000000108487547 */ /* 0x000fea000b800000 */
        /* <DEDUP_REMOVED lines=18> */
.L_x_1350:
        /* <DEDUP_REMOVED lines=17> */
.L_x_1352:
[----:B------:R-:W-:Y:S05]  /*55a0*/  BSYNC.RECONVERGENT B0 ;  /* 0x0000000000007941 */ /* 0x000fea0003800200 */
.L_x_1351:
        /* <DEDUP_REMOVED lines=19> */
.L_x_1353:
        /* <DEDUP_REMOVED lines=17> */
.L_x_1355:
[----:B------:R-:W-:Y:S05]  /*57f0*/  BSYNC.RECONVERGENT B0 ;  /* 0x0000000000007941 */ /* 0x000fea0003800200 */
.L_x_1354:
[----:B------:R-:W-:Y:S05]  /*5800*/  BRA.U !UP0, `(.L_x_1356) ;  /* 0x0000000108487547 */ /* 0x000fea000b800000 */
        /* <DEDUP_REMOVED lines=18> */
.L_x_1356:
[----:B------:R-:W-:Y:S01]  /*5930*/  BSSY.RECONVERGENT B0, `(.L_x_1357) ;  /* 0x0000012000007945 */ /* 0x000fe20003800200 */
[----:B------:R-:W-:Y:S01]  /*5940*/  FFMA.FTZ R18, R28, R18, -R41 ;  /* 0x000000121c127223 */ /* 0x000fe20000010829 */
[----:B0-----:R-:W-:Y:S01]  /*5950*/  SHF.R.S32.HI R8, RZ, 0x1f, R16 ;  /* 0x0000001fff087819 */ /* 0x001fe20000011410 */
[----:B------:R-:W-:Y:S01]  /*5960*/  FFMA.FTZ R32, R29, R19, -R32 ;  /* 0x000000131d207223 */ /* 0x000fe20000010820 */
[----:B------:R-:W-:Y:S06]  /*5970*/  @P2 BRA `(.L_x_1358) ;  /* 0x0000000000342947 */ /* 0x000fec0003800000 */
[----:B------:R-:W0:Y:S01]  /*5980*/  LDCU.64 UR6, c[0x0][0x3f8] ;  /* 0x00007f00ff0677ac */ /* 0x000e220008000a00 */
[----:B------:R-:W-:Y:S01]  /*5990*/  MOV R2, R74 ;  /* 0x0000004a00027202 */ /* 0x000fe20000000f00 */
[----:B------:R-:W-:Y:S01]  /*59a0*/  FMUL.FTZ R18, R18, R7 ;  /* 0x0000000712127220 */ /* 0x000fe20000410000 */
[----:B------:R-:W-:Y:S01]  /*59b0*/  MOV R3, R77 ;  /* 0x0000004d00037202 */ /* 0x000fe20000000f00 */
[----:B------:R-:W2:Y:S01]  /*59c0*/  LDCU.64 UR14, c[0x0][0x380] ;  /* 0x00007000ff0e77ac */ /* 0x000ea20008000a00 */
[----:B------:R-:W-:Y:S01]  /*59d0*/  FMUL.FTZ R19, R32, R7 ;  /* 0x0000000720137220 */ /* 0x000fe20000410000 */
[----:B0-----:R-:W-:Y:S02]  /*59e0*/  IMAD R6, R6, UR6, RZ ;  /* 0x0000000606067c24 */ /* 0x001fe4000f8e02ff */
[----:B-1----:R-:W-:-:S04]  /*59f0*/  IMAD.WIDE.U32 R4, R17, UR6, R2 ;  /* 0x0000000611047c25 */ /* 0x002fc8000f8e0002 */
[----:B------:R-:W-:Y:S01]  /*5a00*/  IMAD R17, R17, UR7, R6 ;  /* 0x0000000711117c24 */ /* 0x000fe2000f8e0206 */
[----:B--2---:R-:W-:-:S04]  /*5a10*/  LEA R2, P1, R4, UR14, 0x2 ;  /* 0x0000000e04027c11 */ /* 0x004fc8000f8210ff */
[----:B------:R-:W-:-:S04]  /*5a20*/  IADD3 R17, PT, PT, R5, R17, RZ ;  /* 0x0000001105117210 */ /* 0x000fc80007ffe0ff */
[----:B------:R-:W-:-:S05]  /*5a30*/  LEA.HI.X R3, R4, UR15, R17, 0x2, P1 ;  /* 0x0000000f04037c11 */ /* 0x000fca00088f1411 */
[----:B------:R0:W-:Y:S02]  /*5a40*/  STG.E.64 desc[UR8][R2.64], R18 ;  /* 0x0000001202007986 */ /* 0x0001e4000c101b08 */
.L_x_1358:
[----:B------:R-:W-:Y:S05]  /*5a50*/  BSYNC.RECONVERGENT B0 ;  /* 0x0000000000007941 */ /* 0x000fea0003800200 */
.L_x_1357:
[----:B------:R-:W-:Y:S05]  /*5a60*/  BRA.U !UP0, `(.L_x_1359) ;  /* 0x0000000108487547 */ /* 0x000fea000b800000 */
[----:B------:R-:W-:Y:S01]  /*5a70*/  FFMA.FTZ R26, R28, R33, R26 ;  /* 0x000000211c1a7223 */ /* 0x000fe2000001001a */
[----:B------:R-:W-:-:S03]  /*5a80*/  FFMA.FTZ R22, R29, R22, R27 ;  /* 0x000000161d167223 */ /* 0x000fc6000001001b */
[----:B0-----:R-:W-:Y:S01]  /*5a90*/  FMUL.FTZ R2, R26, -1.4426950216293334961 ;  /* 0xbfb8aa3b1a027820 */ /* 0x001fe20000410000 */
        /* <DEDUP_REMOVED lines=15> */
.L_x_1359:
        /* <DEDUP_REMOVED lines=9> */
[----:B------:R-:W2:Y:S01]  /*5c20*/  LDCU.64 UR12, c[0x0][0x380] ;  /* 0x00007000ff0c77ac */ /* 0x000ea20008000a00 */
[----:B0-----:R-:W-:Y:S02]  /*5c30*/  IMAD R3, R8, UR6, RZ ;  /* 0x0000000608037c24 */ /* 0x001fe4000f8e02ff */
[----:B------:R-:W-:-:S04]  /*5c40*/  IMAD.WIDE.U32 R74, R16, UR6, R74 ;  /* 0x00000006104a7c25 */ /* 0x000fc8000f8e004a */
[----:B------:R-:W-:Y:S01]  /*5c50*/  IMAD R3, R16, UR7, R3 ;  /* 0x0000000710037c24 */ /* 0x000fe2000f8e0203 */
[----:B--2---:R-:W-:-:S04]  /*5c60*/  LEA R2, P0, R74, UR12, 0x2 ;  /* 0x0000000c4a027c11 */ /* 0x004fc8000f8010ff */
[----:B------:R-:W-:-:S04]  /*5c70*/  IADD3 R3, PT, PT, R75, R3, RZ ;  /* 0x000000034b037210 */ /* 0x000fc80007ffe0ff */
[----:B------:R-:W-:-:S05]  /*5c80*/  LEA.HI.X R3, R74, UR13, R3, 0x2, P0 ;  /* 0x0000000d4a037c11 */ /* 0x000fca00080f1403 */
[----:B------:R2:W-:Y:S02]  /*5c90*/  STG.E.64 desc[UR8][R2.64], R24 ;  /* 0x0000001802007986 */ /* 0x0005e4000c101b08 */
.L_x_1361:
[----:B------:R-:W-:Y:S05]  /*5ca0*/  BSYNC.RECONVERGENT B0 ;  /* 0x0000000000007941 */ /* 0x000fea0003800200 */
.L_x_1360:
[----:B------:R-:W-:Y:S02]  /*5cb0*/  IADD3 R63, PT, PT, R60, R63, RZ ;  /* 0x0000003f3c3f7210 */ /* 0x000fe40007ffe0ff */
[----:B------:R-:W-:Y:S02]  /*5cc0*/  IADD3 R64, PT, PT, R64, 0x1, RZ ;  /* 0x0000000140407810 */ /* 0x000fe40007ffe0ff */
[----:B------:R-:W-:-:S13]  /*5cd0*/  ISETP.GE.AND P0, PT, R63, UR4, PT ;  /* 0x000000043f007c0c */ /* 0x000fda000bf06270 */
[----:B------:R-:W-:Y:S05]  /*5ce0*/  @!P0 BRA `(.L_x_1362) ;  /* 0xffffffa400648947 */ /* 0x000fea000383ffff */
.L_x_1319:
[----:B-1----:R-:W1:Y:S01]  /*5cf0*/  LDC R4, c[0x0][0x370] ;  /* 0x0000dc00ff047b82 */ /* 0x002e620000000800 */
[----:B------:R-:W-:Y:S01]  /*5d00*/  ISETP.NE.AND P2, PT, R62, RZ, PT ;  /* 0x000000ff3e00720c */ /* 0x000fe20003f45270 */
[----:B------:R-:W-:Y:S06]  /*5d10*/  BSSY.RECONVERGENT B0, `(.L_x_1363) ;  /* 0x0000011000007945 */ /* 0x000fec0003800200 */
[----:B------:R-:W4:Y:S08]  /*5d20*/  LDC R7, c[0x0][0x374] ;  /* 0x0000dd00ff077b82 */ /* 0x000f300000000800 */
[----:B0-2---:R-:W0:Y:S01]  /*5d30*/  LDC.64 R2, c[0x0][0x3c8] ;  /* 0x0000f200ff027b82 */ /* 0x005e220000000a00 */
[----:B-1----:R-:W-:-:S02]  /*5d40*/  IADD3 R5, PT, PT, R4, -0x1, RZ ;  /* 0xffffffff04057810 */ /* 0x002fc40007ffe0ff */
[----:B------:R-:W-:Y:S02]  /*5d50*/  ISETP.NE.AND P1, PT, R4, 0x1, PT ;  /* 0x000000010400780c */ /* 0x000fe40003f25270 */
[----:B----4-:R-:W-:-:S04]  /*5d60*/  IADD3 R0, PT, PT, R7, -0x1, RZ ;  /* 0xffffffff07007810 */ /* 0x010fc80007ffe0ff */
[----:B------:R-:W-:Y:S02]  /*5d70*/  ISETP.NE.AND P0, PT, R61, R0, PT ;  /* 0x000000003d00720c */ /* 0x000fe40003f05270 */
[----:B------:R-:W-:Y:S02]  /*5d80*/  SHF.L.U32 R0, R7, 0x1, RZ ;  /* 0x0000000107007819 */ /* 0x000fe400000006ff */
[----:B------:R-:W-:Y:S02]  /*5d90*/  ISETP.NE.OR P0, PT, R5, UR10, P0 ;  /* 0x0000000a05007c0c */ /* 0x000fe40008705670 */
        /* <DEDUP_REMOVED lines=8> */
.L_x_1364:
[----:B------:R-:W-:Y:S05]  /*5e20*/  BSYNC.RECONVERGENT B0 ;  /* 0x0000000000007941 */ /* 0x000fea0003800200 */
.L_x_1363:
[----:B------:R-:W-:Y:S05]  /*5e30*/  @P0 EXIT ;  /* 0x000000000000094d */ /* 0x000fea0003800000 */
[----:B------:R-:W-:Y:S05]  /*5e40*/  @P2 BRA `(.L_x_1365) ;  /* 0x0000000000202947 */ /* 0x000fea0003800000 */
[----:B------:R-:W-:-:S05]  /*5e50*/  IMAD R0, R4, R7, RZ ;  /* 0x0000000704007224 */ /* 0x000fca00078e02ff */
[----:B------:R-:W-:-:S13]  /*5e60*/  ISETP.NE.AND P0, PT, R0, -0x1, PT ;  /* 0xffffffff0000780c */ /* 0x000fda0003f05270 */
[----:B------:R-:W-:Y:S05]  /*5e70*/  @!P0 BRA `(.L_x_1365) ;  /* 0x0000000000148947 */ /* 0x000fea0003800000 */
.L_x_1366:
[----:B0-----:R-:W2:Y:S04]  /*5e80*/  LDG.E.STRONG.GPU R5, desc[UR8][R2.64] ;  /* 0x0000000802057981 */ /* 0x001ea8000c1ef900 */
[----:B--2---:R-:W-:Y:S01]  /*5e90*/  CCTL.IVALL ;  /* 0x00000000ff00798f */ /* 0x004fe20002000000 */
[----:B------:R-:W-:Y:S05]  /*5ea0*/  YIELD ;  /* 0x0000000000007946 */ /* 0x000fea0003800000 */
[----:B------:R-:W-:-:S13]  /*5eb0*/  ISETP.NE.AND P0, PT, R5, R0, PT ;  /* 0x000000000500720c */ /* 0x000fda0003f05270 */
[----:B------:R-:W-:Y:S05]  /*5ec0*/  @P0 BRA `(.L_x_1366) ;  /* 0xfffffffc00ec0947 */ /* 0x000fea000383ffff */
.L_x_1365:
        /* <DEDUP_REMOVED lines=51> */
[C---:B------:R-:W-:Y:S01]  /*6200*/  SHF.L.U32 R21, R62.reuse, 0x3, RZ ;  /* 0x000000033e157819 */ /* 0x040fe200000006ff */
[----:B------:R-:W1:Y:S01]  /*6210*/  LDCU.64 UR6, c[0x0][0x390] ;  /* 0x00007200ff0677ac */ /* 0x000e620008000a00 */
[----:B------:R-:W-:Y:S02]  /*6220*/  LOP3.LUT R9, R9, 0x3, RZ, 0xc0, !PT ;  /* 0x0000000309097812 */ /* 0x000fe400078ec0ff */
[--C-:B------:R-:W-:Y:S01]  /*6230*/  SHF.L.U64.HI R22, R62, 0x3, R63.reuse ;  /* 0x000000033e167819 */ /* 0x100fe2000001023f */
[----:B------:R-:W2:Y:S01]  /*6240*/  LDCU.64 UR10, c[0x0][0x388] ;  /* 0x00007100ff0a77ac */ /* 0x000ea20008000a00 */
[----:B------:R-:W-:Y:S01]  /*6250*/  SHF.L.U32 R29, R7, 0x2, RZ ;  /* 0x00000002071d7819 */ /* 0x000fe200000006ff */
[----:B------:R-:W-:Y:S01]  /*6260*/  IMAD.WIDE.U32 R4, R9, 0x2a0, R62 ;  /* 0x000002a009047825 */ /* 0x000fe200078e003e */
[----:B------:R-:W-:-:S02]  /*6270*/  SHF.L.U64.HI R31, R3, 0x2, R0 ;  /* 0x00000002031f7819 */ /* 0x000fc40000010200 */
[----:B------:R-:W-:Y:S02]  /*6280*/  SHF.L.U64.HI R27, R28, 0x2, R33 ;  /* 0x000000021c1b7819 */ /* 0x000fe40000010221 */
[C---:B0-----:R-:W-:Y:S01]  /*6290*/  LEA R25, P1, R62.reuse, UR4, 0x2 ;  /* 0x000000043e197c11 */ /* 0x041fe2000f8210ff */
[----:B------:R-:W-:Y:S01]  /*62a0*/  UMOV UR4, URZ ;  /* 0x000000ff00047c82 */ /* 0x000fe20008000000 */
[----:B-1----:R-:W-:Y:S02]  /*62b0*/  IADD3 R23, P2, PT, R21, UR6, RZ ;  /* 0x0000000615177c10 */ /* 0x002fe4000ff5e0ff */
[----:B------:R-:W-:Y:S02]  /*62c0*/  LEA.HI.X R26, R62, UR5, R63, 0x2, P1 ;  /* 0x000000053e1a7c11 */ /* 0x000fe400088f143f */
[----:B------:R-:W-:Y:S02]  /*62d0*/  IADD3 R63, PT, PT, R5, UR4, RZ ;  /* 0x00000004053f7c10 */ /* 0x000fe4000fffe0ff */
[----:B------:R-:W-:Y:S01]  /*62e0*/  MOV R62, R4 ;  /* 0x00000004003e7202 */ /* 0x000fe20000000f00 */
[----:B------:R-:W-:Y:S01]  /*62f0*/  IMAD.WIDE.U32 R4, R6, 0x4, RZ ;  /* 0x0000000406047825 */ /* 0x000fe200078e00ff */
[----:B------:R-:W-:-:S02]  /*6300*/  IADD3.X R24, PT, PT, R22, UR7, RZ, P2, !PT ;  /* 0x0000000716187c10 */ /* 0x000fc400097fe4ff */
[----:B--2---:R-:W-:Y:S02]  /*6310*/  IADD3 R21, P1, PT, R21, UR10, RZ ;  /* 0x0000000a15157c10 */ /* 0x004fe4000ff3e0ff */
[----:B------:R-:W-:Y:S02]  /*6320*/  IADD3 R2, P2, PT, RZ, -R9, RZ ;  /* 0x80000009ff027210 */ /* 0x000fe40007f5e0ff */
[----:B------:R-:W-:Y:S02]  /*6330*/  IADD3.X R22, PT, PT, R22, UR11, RZ, P1, !PT ;  /* 0x0000000b16167c10 */ /* 0x000fe40008ffe4ff */
[----:B------:R-:W-:Y:S02]  /*6340*/  IADD3 R29, PT, PT, R5, R29, RZ ;  /* 0x0000001d051d7210 */ /* 0x000fe40007ffe0ff */
[----:B------:R-:W-:-:S07]  /*6350*/  IADD3.X R20, PT, PT, RZ, -0x1, RZ, P2, !PT ;  /* 0xffffffffff147810 */ /* 0x000fce00017fe4ff */
.L_x_1369:
        /* <DEDUP_REMOVED lines=10> */
[----:B------:R-:W4:Y:S04]  /*6400*/  LDG.E R18, desc[UR8][R12.64] ;  /* 0x000000080c127981 */ /* 0x000f28000c1e1900 */
[----:B------:R-:W4:Y:S01]  /*6410*/  LDG.E R19, desc[UR8][R14.64] ;  /* 0x000000080e137981 */ /* 0x000f22000c1e1900 */
        /* <DEDUP_REMOVED lines=15> */
[----:B----4-:R0:W-:Y:S01]  /*6510*/  STG.E.64 desc[UR8][R10.64], R18 ;  /* 0x000000120a007986 */ /* 0x0101e2000c101b08 */
[----:B------:R-:W-:Y:S05]  /*6520*/  @P1 BRA `(.L_x_1369) ;  /* 0xfffffffc008c1947 */ /* 0x000fea000383ffff */
.L_x_1368:
[----:B------:R-:W-:Y:S05]  /*6530*/  BSYNC.RECONVERGENT B0 ;  /* 0x0000000000007941 */ /* 0x000fea0003800200 */
.L_x_1367:
        /* <DEDUP_REMOVED lines=10> */
.L_x_1370:
[C---:B------:R-:W-:Y:S02]  /*65e0*/  SHF.L.U32 R22, R62.reuse, 0x2, RZ ;  /* 0x000000023e167819 */ /* 0x040fe400000006ff */
[----:B------:R-:W-:Y:S02]  /*65f0*/  SHF.L.U64.HI R9, R62, 0x2, R63 ;  /* 0x000000023e097819 */ /* 0x000fe4000001023f */
[----:B-1----:R-:W-:-:S04]  /*6600*/  IADD3 R10, P0, PT, R22, UR4, RZ ;  /* 0x00000004160a7c10 */ /* 0x002fc8000ff1e0ff */
        /* <DEDUP_REMOVED lines=9> */
[----:B------:R-:W3:Y:S04]  /*66a0*/  LDG.E R27, desc[UR8][R16.64] ;  /* 0x00000008101b7981 */ /* 0x000ee8000c1e1900 */
[----:B------:R5:W3:Y:S01]  /*66b0*/  LDG.E R26, desc[UR8][R14.64] ;  /* 0x000000080e1a7981 */ /* 0x000ae2000c1e1900 */
[C---:B------:R-:W-:Y:S02]  /*66c0*/  SHF.L.U32 R33, R62.reuse, 0x3, RZ ;  /* 0x000000033e217819 */ /* 0x040fe400000006ff */
[----:B------:R-:W-:Y:S02]  /*66d0*/  SHF.L.U64.HI R63, R62, 0x3, R63 ;  /* 0x000000033e3f7819 */ /* 0x000fe4000001023f */
[----:B------:R-:W-:Y:S02]  /*66e0*/  LOP3.LUT R20, R33, 0xfffffff8, RZ, 0xc0, !PT ;  /* 0xfffffff821147812 */ /* 0x000fe400078ec0ff */
[----:B------:R-:W-:-:S02]  /*66f0*/  LOP3.LUT R22, R22, 0xfffffffc, RZ, 0xc0, !PT ;  /* 0xfffffffc16167812 */ /* 0x000fc400078ec0ff */
[C---:B--2---:R-:W-:Y:S02]  /*6700*/  IADD3 R18, P0, PT, R20.reuse, UR6, RZ ;  /* 0x0000000614127c10 */ /* 0x044fe4000ff1e0ff */
[----:B-1----:R-:W-:Y:S02]  /*6710*/  LOP3.LUT R10, R63, 0x3, RZ, 0xc0, !PT ;  /* 0x000000033f0a7812 */ /* 0x002fe400078ec0ff */
[----:B0-----:R-:W-:Y:S02]  /*6720*/  IADD3 R20, P1, PT, R20, UR10, RZ ;  /* 0x0000000a14147c10 */ /* 0x001fe4000ff3e0ff */
[----:B------:R-:W-:Y:S02]  /*6730*/  LOP3.LUT R9, R9, 0x3, RZ, 0xc0, !PT ;  /* 0x0000000309097812 */ /* 0x000fe400078ec0ff */
[----:B------:R-:W-:Y:S02]  /*6740*/  IADD3 R22, P2, PT, R22, UR4, RZ ;  /* 0x0000000416167c10 */ /* 0x000fe4000ff5e0ff */
[----:B------:R-:W-:-:S02]  /*6750*/  IADD3.X R19, PT, PT, R10, UR7, RZ, P0, !PT ;  /* 0x000000070a137c10 */ /* 0x000fc400087fe4ff */
[----:B------:R-:W-:Y:S02]  /*6760*/  IADD3.X R21, PT, PT, R10, UR11, RZ, P1, !PT ;  /* 0x0000000b0a157c10 */ /* 0x000fe40008ffe4ff */
[----:B------:R-:W-:Y:S02]  /*6770*/  IADD3.X R23, PT, PT, R9, UR5, RZ, P2, !PT ;  /* 0x0000000509177c10 */ /* 0x000fe400097fe4ff */
[C---:B------:R-:W-:Y:S02]  /*6780*/  IADD3 R10, P0, PT, R22.reuse, R5, RZ ;  /* 0x00000005160a7210 */ /* 0x040fe40007f1e0ff */
[C---:B-----5:R-:W-:Y:S02]  /*6790*/  IADD3 R12, P1, PT, R22.reuse, R6, RZ ;  /* 0x00000006160c7210 */ /* 0x060fe40007f3e0ff */
[----:B------:R-:W-:Y:S02]  /*67a0*/  IADD3 R14, P2, PT, R22, R8, RZ ;  /* 0x00000008160e7210 */ /* 0x000fe40007f5e0ff */
[----:B------:R-:W-:-:S02]  /*67b0*/  IADD3.X R11, PT, PT, R23, R4, RZ, P0, !PT ;  /* 0x00000004170b7210 */ /* 0x000fc400007fe4ff */
[C---:B------:R-:W-:Y:S02]  /*67c0*/  IADD3.X R13, PT, PT, R23.reuse, R2, RZ, P1, !PT ;  /* 0x00000002170d7210 */ /* 0x040fe40000ffe4ff */
[----:B------:R-:W-:Y:S01]  /*67d0*/  IADD3.X R15, PT, PT, R23, R7, RZ, P2, !PT ;  /* 0x00000007170f7210 */ /* 0x000fe200017fe4ff */
[----:B----4-:R0:W-:Y:S04]  /*67e0*/  STG.E.64 desc[UR8][R18.64], R24 ;  /* 0x0000001812007986 */ /* 0x0101e8000c101b08 */
[----:B---3--:R1:W-:Y:S04]  /*67f0*/  STG.E.64 desc[UR8][R20.64], R26 ;  /* 0x0000001a14007986 */ /* 0x0083e8000c101b08 */
        /* <DEDUP_REMOVED lines=14> */
[----:B------:R-:W3:Y:S04]  /*68e0*/  LDG.E R24, desc[UR8][R22.64+0x1500] ;  /* 0x0015000816187981 */ /* 0x000ee8000c1e1900 */
[----:B------:R-:W3:Y:S04]  /*68f0*/  LDG.E R25, desc[UR8][R10.64+0x1500] ;  /* 0x001500080a197981 */ /* 0x000ee8000c1e1900 */
[----:B-1----:R-:W4:Y:S04]  /*6900*/  LDG.E R26, desc[UR8][R12.64+0x1500] ;  /* 0x001500080c1a7981 */ /* 0x002f28000c1e1900 */
        /* <DEDUP_REMOVED lines=27> */
[----:B---3--:R4:W-:Y:S04]  /*6ac0*/  STG.E.64 desc[UR8][R18.64], R28 ;  /* 0x0000001c12007986 */ /* 0x0089e8000c101b08 */
[----:B--2---:R4:W-:Y:S07]  /*6ad0*/  STG.E.64 desc[UR8][R20.64], R30 ;  /* 0x0000001e14007986 */ /* 0x0049ee000c101b08 */
[----:B------:R-:W-:Y:S05]  /*6ae0*/  @P0 BRA `(.L_x_1370) ;  /* 0xfffffff800bc0947 */ /* 0x000fea000383ffff */
[----:B------:R-:W-:Y:S05]  /*6af0*/  EXIT ;  /* 0x000000000000794d */ /* 0x000fea0003800000 */
.L_x_1371:
        /* <DEDUP_REMOVED lines=16> */
.L_x_3436:


//--------------------- .text._Z35group_norm_nhwc_bwd_one_pass_kernelI11Fp32IOFp32WLi512ELi42ELi672EEv26Group_norm_nhwc_bwd_params --------------------------
	.section	.text._Z35group_norm_nhwc_bwd_one_pass_kernelI11Fp32IOFp32WLi512ELi42ELi672EEv26Group_norm_nhwc_bwd_params,"ax",@progbits
	.align	128
        .global         _Z35group_norm_nhwc_bwd_one_pass_kernelI11Fp32IOFp32WLi512ELi42ELi672EEv26Group_norm_nhwc_bwd_params
        .type           _Z35group_norm_nhwc_bwd_one_pass_kernelI11Fp32IOFp32WLi512ELi42ELi672EEv26Group_norm_nhwc_bwd_params,@function
        .size           _Z35group_norm_nhwc_bwd_one_pass_kernelI11Fp32IOFp32WLi512ELi42ELi672EEv26Group_norm_nhwc_bwd_params,(.L_x_3437 - _Z35group_norm_nhwc_bwd_one_pass_kernelI11Fp32IOFp32WLi512ELi42ELi672EEv26Group_norm_nhwc_bwd_params)
        .other          _Z35group_norm_nhwc_bwd_one_pass_kernelI11Fp32IOFp32WLi512ELi42ELi672EEv26Group_norm_nhwc_bwd_params,@"STO_CUDA_ENTRY STV_DEFAULT"
_Z35group_norm_nhwc_bwd_one_pass_kernelI11Fp32IOFp32WLi512ELi42ELi672EEv26Group_norm_nhwc_bwd_params:
.text._Z35group_norm_nhwc_bwd_one_pass_kernelI11Fp32IOFp32WLi512ELi42ELi672EEv26Group_norm_nhwc_bwd_params:
[----:B------:R-:W0:Y:S08]  /*0000*/  LDC R1, c[0x0][0x37c] ;  /* 0x0000df00ff017b82 */ /* 0x000e300000000800 */
[----:B------:R-:W1:Y:S01]  /*0010*/  S2UR UR5, SR_CTAID.Y ;  /* 0x00000000000579c3 */ /* 0x000e620000002600 */
[----:B------:R-:W2:Y:S01]  /*0020*/  LDCU UR4, c[0x0][0x410] ;  /* 0x00008200ff0477ac */ /* 0x000ea20008000800 */
[----:B------:R-:W3:Y:S01]  /*0030*/  S2R R0, SR_TID.X ;  /* 0x0000000000007919 */ /* 0x000ee20000002100 */
[----:B0-----:R-:W-:Y:S01]  /*0040*/  IADD3 R1, PT, PT, R1, -0x30, RZ ;  /* 0xffffffd001017810 */ /* 0x001fe20007ffe0ff */
[----:B------:R-:W2:Y:S01]  /*0050*/  LDCU UR6, c[0x0][0x3e0] ;  /* 0x00007c00ff0677ac */ /* 0x000ea20008000800 */
[----:B------:R-:W0:Y:S01]  /*0060*/  LDCU.64 UR12, c[0x0][0x358] ;  /* 0x00006b00ff0c77ac */ /* 0x000e220008000a00 */
[----:B--2---:R-:W-:-:S04]  /*0070*/  UIMAD UR4, UR4, UR6, URZ ;  /* 0x00000006040472a4 */ /* 0x004fc8000f8e02ff */
[----:B-1----:R-:W-:-:S09]  /*0080*/  UISETP.GE.AND UP0, UPT, UR5, UR4, UPT ;  /* 0x000000040500728c */ /* 0x002fd2000bf06270 */
[----:B0--3--:R-:W-:Y:S05]  /*0090*/  BRA.U UP0, `(.L_x_1372) ;  /* 0x000000a500247547 */ /* 0x009fea000b800000 */
[----:B------:R-:W-:Y:S01]  /*00a0*/  LOP3.LUT R2, R0, 0xffff, RZ, 0xc0, !PT ;  /* 0x0000ffff00027812 */ /* 0x000fe200078ec0ff */
[----:B------:R-:W-:-:S04]  /*00b0*/  UMOV UR4, URZ ;  /* 0x000000ff00047c82 */ /* 0x000fc80008000000 */
[----:B------:R-:W-:-:S05]  /*00c0*/  IMAD R2, R2, 0xc31, RZ ;  /* 0x00000c3102027824 */ /* 0x000fca00078e02ff */
[----:B------:R-:W-:-:S04]  /*00d0*/  SHF.R.U32.HI R3, RZ, 0x10, R2 ;  /* 0x00000010ff037819 */ /* 0x000fc80000011602 */
[----:B------:R-:W-:Y:S01]  /*00e0*/  PRMT R2, R3, 0x9910, RZ ;  /* 0x0000991003027816 */ /* 0x000fe200000000ff */
[----:B------:R0:W-:Y:S04]  /*00f0*/  STL [R1+0x28], R3 ;  /* 0x0000280301007387 */ /* 0x0001e80000100800 */
[----:B------:R-:W-:-:S05]  /*0100*/  IMAD R2, R2, 0x15, RZ ;  /* 0x0000001502027824 */ /* 0x000fca00078e02ff */
[----:B------:R-:W-:-:S04]  /*0110*/  IADD3 R2, PT, PT, RZ, -R2, RZ ;  /* 0x80000002ff027210 */ /* 0x000fc80007ffe0ff */
[----:B0-----:R-:W-:-:S04]  /*0120*/  PRMT R3, R2, 0x7710, RZ ;  /* 0x0000771002037816 */ /* 0x001fc800000000ff */
[----:B------:R-:W-:-:S04]  /*0130*/  IADD3 R0, PT, PT, R3, R0, RZ ;  /* 0x0000000003007210 */ /* 0x000fc80007ffe0ff */
[----:B------:R-:W-:-:S04]  /*0140*/  SHF.L.U32 R4, R0, 0x1, RZ ;  /* 0x0000000100047819 */ /* 0x000fc800000006ff */
[----:B------:R-:W-:Y:S01]  /*0150*/  LOP3.LUT R0, R4, 0xffff, RZ, 0xc0, !PT ;  /* 0x0000ffff04007812 */ /* 0x000fe200078ec0ff */
[----:B------:R0:W-:Y:S04]  /*0160*/  STL [R1+0x2c], R4 ;  /* 0x00002c0401007387 */ /* 0x0001e80000100800 */
[----:B------:R0:W-:Y:S02]  /*0170*/  STL [R1+0x4], R0 ;  /* 0x0000040001007387 */ /* 0x0001e40000100800 */
.L_x_1439:
[----:B0-----:R-:W2:Y:S01]  /*0180*/  LDL R5, [R1+0x28] ;  /* 0x0000280001057983 */ /* 0x001ea20000100800 */
[----:B------:R-:W1:Y:S01]  /*0190*/  LDCU UR14, c[0x0][0x410] ;  /* 0x00008200ff0e77ac */ /* 0x000e620008000800 */
[----:B------:R-:W-:Y:S01]  /*01a0*/  IABS R3, UR5 ;  /* 0x0000000500037c13 */ /* 0x000fe20008000000 */
[----:B------:R-:W2:Y:S01]  /*01b0*/  S2UR UR10, SR_CTAID.X ;  /* 0x00000000000a79c3 */ /* 0x000ea20000002500 */
[----:B0-----:R-:W3:Y:S01]  /*01c0*/  LDL.LU R4, [R1+0x4] ;  /* 0x0000040001047983 */ /* 0x001ee20000300800 */
[----:B------:R-:W-:Y:S01]  /*01d0*/  UMOV UR6, URZ ;  /* 0x000000ff00067c82 */ /* 0x000fe20008000000 */
[----:B------:R-:W-:Y:S01]  /*01e0*/  R2UR UR9, R3 ;  /* 0x00000000030972ca */ /* 0x000fe200000e0000 */
[----:B------:R-:W0:Y:S01]  /*01f0*/  LDCU.128 UR16, c[0x0][0x400] ;  /* 0x00008000ff1077ac */ /* 0x000e220008000c00 */
[----:B------:R-:W4:Y:S03]  /*0200*/  LDL R16, [R1+0x2c] ;  /* 0x00002c0001107983 */ /* 0x000f260000100800 */
[----:B------:R-:W2:Y:S01]  /*0210*/  LDC R27, c[0x0][0x41c] ;  /* 0x00010700ff1b7b82 */ /* 0x000ea20000000800 */
[----:B------:R-:W-:Y:S01]  /*0220*/  UISETP.GE.AND UP4, UPT, UR5, URZ, UPT ;  /* 0x000000ff0500728c */ /* 0x000fe2000bf86270 */
[----:B-1----:R-:W-:Y:S01]  /*0230*/  MOV R0, UR14 ;  /* 0x0000000e00007c02 */ /* 0x002fe20008000f00 */
[----:B------:R-:W-:-:S03]  /*0240*/  UISETP.NE.AND UP0, UPT, UR14, URZ, UPT ;  /* 0x000000ff0e00728c */ /* 0x000fc6000bf05270 */
[----:B------:R-:W-:-:S04]  /*0250*/  IABS R0, R0 ;  /* 0x0000000000007213 */ /* 0x000fc80000000000 */
[----:B------:R-:W-:-:S13]  /*0260*/  R2UR UR11, R0 ;  /* 0x00000000000b72ca */ /* 0x000fda00000e0000 */
[----:B------:R-:W1:Y:S08]  /*0270*/  I2F.RP R0, UR11 ;  /* 0x0000000b00007d06 */ /* 0x000e700008209400 */
[----:B-1----:R-:W1:Y:S02]  /*0280*/  MUFU.RCP R0, R0 ;  /* 0x0000000000007308 */ /* 0x002e640000001000 */
[----:B-1----:R-:W-:-:S06]  /*0290*/  IADD3 R2, PT, PT, R0, 0xffffffe, RZ ;  /* 0x0ffffffe00027810 */ /* 0x002fcc0007ffe0ff */
[----:B------:R-:W1:Y:S02]  /*02a0*/  F2I.FTZ.U32.TRUNC.NTZ R2, R2 ;  /* 0x0000000200027305 */ /* 0x000e64000021f000 */
[----:B-1----:R-:W-:-:S13]  /*02b0*/  R2UR UR7, R2 ;  /* 0x00000000020772ca */ /* 0x002fda00000e0000 */
[----:B------:R-:W-:-:S04]  /*02c0*/  UIADD3 UR8, UPT, UPT, URZ, -UR7, URZ ;  /* 0x80000007ff087290 */ /* 0x000fc8000fffe0ff */
        /* <DEDUP_REMOVED lines=11> */
[----:B------:R-:W-:Y:S02]  /*0380*/  UISETP.GE.U32.AND UP1, UPT, UR6, UR11, UPT ;  /* 0x0000000b0600728c */ /* 0x000fe4000bf26070 */
[----:B------:R-:W-:Y:S02]  /*0390*/  UIADD3 UR8, UPT, UPT, UR6, -UR11, URZ ;  /* 0x8000000b06087290 */ /* 0x000fe4000fffe0ff */
[----:B------:R-:W-:-:S04]  /*03a0*/  UISETP.GT.U32.AND UP3, UPT, UR11, UR6, UPT ;  /* 0x000000060b00728c */ /* 0x000fc8000bf64070 */
[----:B------:R-:W-:-:S03]  /*03b0*/  USEL UR6, UR8, UR6, !UP3 ;  /* 0x0000000608067287 */ /* 0x000fc6000d800000 */
[----:B------:R-:W-:Y:S02]  /*03c0*/  @UP1 UIADD3 UR7, UPT, UPT, UR7, 0x1, URZ ;  /* 0x0000000107071890 */ /* 0x000fe4000fffe0ff */
[----:B------:R-:W-:Y:S02]  /*03d0*/  @!UP4 UIADD3 UR6, UPT, UPT, -UR6, URZ, URZ ;  /* 0x000000ff0606c290 */ /* 0x000fe4000fffe1ff */
[----:B------:R-:W-:Y:S02]  /*03e0*/  @!UP5 UIADD3 UR7, UPT, UPT, -UR7, URZ, URZ ;  /* 0x000000ff0707d290 */ /* 0x000fe4000fffe1ff */
[----:B------:R-:W-:Y:S02]  /*03f0*/  USEL UR8, UR9, UR6, !UP0 ;  /* 0x0000000609087287 */ /* 0x000fe4000c000000 */
[----:B------:R-:W-:Y:S02]  /*0400*/  USEL UR7, UR9, UR7, !UP0 ;  /* 0x0000000709077287 */ /* 0x000fe4000c000000 */
[----:B------:R-:W-:Y:S01]  /*0410*/  UIMAD UR6, UR8, 0x2a, URZ ;  /* 0x0000002a080678a4 */ /* 0x000fe2000f8e02ff */
[----:B------:R-:W1:Y:S05]  /*0420*/  LDCU.U8 UR9, c[0x0][0x414] ;  /* 0x00008280ff0977ac */ /* 0x000e6a0008000000 */
[----:B------:R-:W-:Y:S01]  /*0430*/  MOV R0, UR6 ;  /* 0x0000000600007c02 */ /* 0x000fe20008000f00 */
[----:B--2---:R-:W-:Y:S01]  /*0440*/  IMAD R27, R27, UR10, R5 ;  /* 0x0000000a1b1b7c24 */ /* 0x004fe2000f8e0205 */
[----:B---3--:R-:W-:-:S04]  /*0450*/  IADD3 R6, P1, PT, R4, UR6, RZ ;  /* 0x0000000604067c10 */ /* 0x008fc8000ff3e0ff */
[C---:B0-----:R-:W-:Y:S02]  /*0460*/  ISETP.GE.U32.AND P0, PT, R27.reuse, UR16, PT ;  /* 0x000000101b007c0c */ /* 0x041fe4000bf06070 */
[----:B------:R-:W-:Y:S02]  /*0470*/  SHF.R.S32.HI R3, RZ, 0x1f, R27 ;  /* 0x0000001fff037819 */ /* 0x000fe4000001141b */
[----:B------:R-:W-:Y:S02]  /*0480*/  IADD3 R15, PT, PT, R27, 0x20, RZ ;  /* 0x000000201b0f7810 */ /* 0x000fe40007ffe0ff */
[----:B------:R-:W-:Y:S02]  /*0490*/  ISETP.GE.AND.EX P0, PT, R3, UR17, PT, P0 ;  /* 0x0000001103007c0c */ /* 0x000fe4000bf06300 */
[----:B------:R-:W-:Y:S02]  /*04a0*/  ISETP.GE.U32.AND P6, PT, R15, UR16, PT ;  /* 0x000000100f007c0c */ /* 0x000fe4000bfc6070 */
[----:B------:R-:W-:-:S04]  /*04b0*/  SHF.R.S32.HI R13, RZ, 0x1f, R15 ;  /* 0x0000001fff0d7819 */ /* 0x000fc8000001140f */
[----:B------:R-:W-:-:S05]  /*04c0*/  ISETP.GE.AND.EX P6, PT, R13, UR17, PT, P6 ;  /* 0x000000110d007c0c */ /* 0x000fca000bfc6360 */
[----:B------:R-:W0:Y:S01]  /*04d0*/  @!P0 LDC.64 R18, c[0x0][0x3f8] ;  /* 0x0000fe00ff128b82 */ /* 0x000e220000000a00 */
[----:B------:R-:W-:-:S07]  /*04e0*/  USHF.R.S32.HI UR6, URZ, 0x1f, UR7 ;  /* 0x0000001fff067899 */ /* 0x000fce0008011407 */
[----:B------:R-:W2:Y:S01]  /*04f0*/  @!P6 LDC.64 R24, c[0x0][0x3f8] ;  /* 0x0000fe00ff18eb82 */ /* 0x000ea20000000a00 */
[----:B------:R-:W-:Y:S01]  /*0500*/  LEA.HI.X.SX32 R7, R0, RZ, 0x1, P1 ;  /* 0x000000ff00077211 */ /* 0x000fe200008f0eff */
[----:B------:R-:W-:Y:S02]  /*0510*/  UIMAD UR6, UR6, UR18, URZ ;  /* 0x00000012060672a4 */ /* 0x000fe4000f8e02ff */
[----:B------:R-:W-:-:S04]  /*0520*/  MOV R5, UR18 ;  /* 0x0000001200057c02 */ /* 0x000fc80008000f00 */
[----:B------:R-:W3:Y:S01]  /*0530*/  @!P0 LDC.64 R28, c[0x0][0x3a0] ;  /* 0x0000e800ff1c8b82 */ /* 0x000ee20000000a00 */
[----:B------:R-:W-:Y:S02]  /*0540*/  UIMAD UR6, UR7, UR19, UR6 ;  /* 0x00000013070672a4 */ /* 0x000fe4000f8e0206 */
[----:B------:R-:W-:-:S05]  /*0550*/  IMAD.WIDE.U32 R6, R5, UR7, R6 ;  /* 0x0000000705067c25 */ /* 0x000fca000f8e0006 */
[----:B------:R-:W-:Y:S01]  /*0560*/  IADD3 R9, PT, PT, R7, UR6, RZ ;  /* 0x0000000607097c10 */ /* 0x000fe2000fffe0ff */
[----:B0-----:R-:W-:Y:S01]  /*0570*/  @!P0 IMAD R0, R3, R18, RZ ;  /* 0x0000001203008224 */ /* 0x001fe200078e02ff */
[-C--:B------:R-:W-:Y:S01]  /*0580*/  @!P0 MOV R8, R6.reuse ;  /* 0x0000000600088202 */ /* 0x080fe20000000f00 */
[----:B------:R-:W0:Y:S02]  /*0590*/  @!P0 LDC.64 R32, c[0x0][0x398] ;  /* 0x0000e600ff208b82 */ /* 0x000e240000000a00 */
[C---:B------:R-:W-:Y:S01]  /*05a0*/  @!P0 IMAD R19, R27.reuse, R19, R0 ;  /* 0x000000131b138224 */ /* 0x040fe200078e0200 */
[----:B------:R-:W-:Y:S01]  /*05b0*/  @!P6 MOV R12, R6 ;  /* 0x00000006000ce202 */ /* 0x000fe20000000f00 */
[C---:B------:R-:W-:Y:S01]  /*05c0*/  @!P0 IMAD.WIDE.U32 R10, R27.reuse, R18, R8 ;  /* 0x000000121b0a8225 */ /* 0x040fe200078e0008 */
[----:B------:R-:W-:Y:S02]  /*05d0*/  IADD3 R17, PT, PT, R27, 0x40, RZ ;  /* 0x000000401b117810 */ /* 0x000fe40007ffe0ff */
[----:B------:R-:W-:-:S02]  /*05e0*/  CS2R R48, SRZ ;  /* 0x0000000000307805 */ /* 0x000fc4000001ff00 */
[----:B------:R-:W-:Y:S01]  /*05f0*/  IADD3 R5, PT, PT, R27, 0x60, RZ ;  /* 0x000000601b057810 */ /* 0x000fe20007ffe0ff */
[-C--:B--2---:R-:W-:Y:S01]  /*0600*/  @!P6 IMAD R0, R13, R24.reuse, RZ ;  /* 0x000000180d00e224 */ /* 0x084fe200078e02ff */
[----:B------:R-:W-:Y:S01]  /*0610*/  @!P6 MOV R13, R9 ;  /* 0x00000009000de202 */ /* 0x000fe20000000f00 */
[----:B------:R-:W2:Y:S01]  /*0620*/  @!P6 LDC.64 R36, c[0x0][0x398] ;  /* 0x0000e600ff24eb82 */ /* 0x000ea20000000a00 */
[----:B------:R-:W-:Y:S02]  /*0630*/  @!P0 IADD3 R11, PT, PT, R11, R19, RZ ;  /* 0x000000130b0b8210 */ /* 0x000fe40007ffe0ff */
[----:B------:R-:W-:Y:S02]  /*0640*/  CS2R R52, SRZ ;  /* 0x0000000000347805 */ /* 0x000fe4000001ff00 */
[C---:B------:R-:W-:Y:S01]  /*0650*/  @!P0 SHF.L.U32 R19, R10.reuse, 0x2, RZ ;  /* 0x000000020a138819 */ /* 0x040fe200000006ff */
[C---:B------:R-:W-:Y:S01]  /*0660*/  @!P6 IMAD R25, R15.reuse, R25, R0 ;  /* 0x000000190f19e224 */ /* 0x040fe200078e0200 */
[----:B-1----:R-:W-:Y:S01]  /*0670*/  ISETP.NE.AND P3, PT, RZ, UR9, PT ;  /* 0x00000009ff007c0c */ /* 0x002fe2000bf65270 */
[----:B------:R-:W-:Y:S01]  /*0680*/  @!P6 IMAD.WIDE.U32 R12, R15, R24, R12 ;  /* 0x000000180f0ce225 */ /* 0x000fe200078e000c */
[----:B------:R-:W-:Y:S01]  /*0690*/  @!P0 SHF.L.U64.HI R10, R10, 0x2, R11 ;  /* 0x000000020a0a8819 */ /* 0x000fe2000001020b */
[----:B------:R-:W1:Y:S01]  /*06a0*/  @!P6 LDC.64 R34, c[0x0][0x3a0] ;  /* 0x0000e800ff22eb82 */ /* 0x000e620000000a00 */
[----:B---3--:R-:W-:-:S02]  /*06b0*/  @!P0 IADD3 R24, P4, PT, R19, R28, RZ ;  /* 0x0000001c13188210 */ /* 0x008fc40007f9e0ff */
[----:B------:R-:W-:Y:S02]  /*06c0*/  CS2R R50, SRZ ;  /* 0x0000000000327805 */ /* 0x000fe4000001ff00 */
[----:B------:R-:W-:Y:S02]  /*06d0*/  @!P6 IADD3 R11, PT, PT, R13, R25, RZ ;  /* 0x000000190d0be210 */ /* 0x000fe40007ffe0ff */
[----:B------:R-:W-:Y:S02]  /*06e0*/  CS2R R76, SRZ ;  /* 0x00000000004c7805 */ /* 0x000fe4000001ff00 */
[----:B------:R-:W-:Y:S02]  /*06f0*/  @!P0 IADD3.X R25, PT, PT, R10, R29, RZ, P4, !PT ;  /* 0x0000001d0a198210 */ /* 0x000fe400027fe4ff */
[----:B------:R-:W-:Y:S02]  /*0700*/  CS2R R28, SRZ ;  /* 0x00000000001c7805 */ /* 0x000fe4000001ff00 */
[----:B------:R-:W-:-:S02]  /*0710*/  ISETP.GE.U32.AND P1, PT, R17, UR16, PT ;  /* 0x0000001011007c0c */ /* 0x000fc4000bf26070 */
[----:B------:R-:W-:Y:S02]  /*0720*/  CS2R R74, SRZ ;  /* 0x00000000004a7805 */ /* 0x000fe4000001ff00 */
[----:B------:R-:W-:Y:S01]  /*0730*/  SHF.R.S32.HI R21, RZ, 0x1f, R17 ;  /* 0x0000001fff157819 */ /* 0x000fe20000011411 */
[----:B------:R-:W3:Y:S01]  /*0740*/  @P3 LDC.64 R14, c[0x0][0x3b0] ;  /* 0x0000ec00ff0e3b82 */ /* 0x000ee20000000a00 */
[----:B------:R-:W-:Y:S01]  /*0750*/  IADD3 R26, PT, PT, R27, 0xa0, RZ ;  /* 0x000000a01b1a7810 */ /* 0x000fe20007ffe0ff */
[----:B------:R-:W3:Y:S01]  /*0760*/  @!P0 LDG.E.64 R28, desc[UR12][R24.64] ;  /* 0x0000000c181c8981 */ /* 0x000ee2000c1e1b00 */
[----:B------:R-:W-:Y:S02]  /*0770*/  ISETP.GE.AND.EX P1, PT, R21, UR17, PT, P1 ;  /* 0x0000001115007c0c */ /* 0x000fe4000bf26310 */
[----:B------:R-:W-:Y:S02]  /*0780*/  CS2R R72, SRZ ;  /* 0x0000000000487805 */ /* 0x000fe4000001ff00 */
[----:B------:R-:W-:-:S02]  /*0790*/  ISETP.GE.U32.AND P2, PT, R5, UR16, PT ;  /* 0x0000001005007c0c */ /* 0x000fc4000bf46070 */
[----:B------:R-:W-:Y:S02]  /*07a0*/  CS2R R70, SRZ ;  /* 0x0000000000467805 */ /* 0x000fe4000001ff00 */
[----:B------:R-:W-:Y:S02]  /*07b0*/  SHF.R.S32.HI R23, RZ, 0x1f, R5 ;  /* 0x0000001fff177819 */ /* 0x000fe40000011405 */
[----:B------:R-:W-:Y:S02]  /*07c0*/  CS2R R66, SRZ ;  /* 0x0000000000427805 */ /* 0x000fe4000001ff00 */
[----:B----4-:R-:W-:Y:S01]  /*07d0*/  LOP3.LUT R16, R16, 0xffff, RZ, 0xc0, !PT ;  /* 0x0000ffff10107812 */ /* 0x010fe200078ec0ff */
[----:B------:R-:W4:Y:S01]  /*07e0*/  LDCU.64 UR6, c[0x0][0x3b8] ;  /* 0x00007700ff0677ac */ /* 0x000f220008000a00 */
[----:B------:R-:W-:Y:S01]  /*07f0*/  ISETP.GE.AND.EX P2, PT, R23, UR17, PT, P2 ;  /* 0x0000001117007c0c */ /* 0x000fe2000bf46320 */
[----:B------:R-:W4:Y:S01]  /*0800*/  @!P1 LDC.64 R2, c[0x0][0x3f8] ;  /* 0x0000fe00ff029b82 */ /* 0x000f220000000a00 */
[----:B0-----:R-:W-:-:S02]  /*0810*/  @!P0 IADD3 R18, P5, PT, R19, R32, RZ ;  /* 0x0000002013128210 */ /* 0x001fc40007fbe0ff */
[C---:B------:R-:W-:Y:S02]  /*0820*/  @!P6 SHF.L.U32 R31, R12.reuse, 0x2, RZ ;  /* 0x000000020c1fe819 */ /* 0x040fe400000006ff */
[----:B------:R-:W-:-:S07]  /*0830*/  @!P6 SHF.L.U64.HI R0, R12, 0x2, R11 ;  /* 0x000000020c00e819 */ /* 0x000fce000001020b */
[----:B------:R-:W0:Y:S01]  /*0840*/  @!P2 LDC.64 R12, c[0x0][0x3f8] ;  /* 0x0000fe00ff0cab82 */ /* 0x000e220000000a00 */
[----:B------:R-:W-:Y:S02]  /*0850*/  @!P0 IADD3.X R19, PT, PT, R10, R33, RZ, P5, !PT ;  /* 0x000000210a138210 */ /* 0x000fe40002ffe4ff */
[----:B--2---:R-:W-:Y:S02]  /*0860*/  @!P6 IADD3 R30, P5, PT, R31, R36, RZ ;  /* 0x000000241f1ee210 */ /* 0x004fe40007fbe0ff */
[----:B------:R-:W-:Y:S02]  /*0870*/  IADD3 R36, PT, PT, R27, 0x80, RZ ;  /* 0x000000801b247810 */ /* 0x000fe40007ffe0ff */
[----:B-1----:R-:W-:Y:S01]  /*0880*/  @!P6 IADD3 R32, P4, PT, R31, R34, RZ ;  /* 0x000000221f20e210 */ /* 0x002fe20007f9e0ff */
[----:B------:R-:W1:Y:S01]  /*0890*/  @!P1 LDC.64 R40, c[0x0][0x3a0] ;  /* 0x0000e800ff289b82 */ /* 0x000e620000000a00 */
[----:B------:R-:W-:Y:S02]  /*08a0*/  @!P6 IADD3.X R31, PT, PT, R0, R37, RZ, P5, !PT ;  /* 0x00000025001fe210 */ /* 0x000fe40002ffe4ff */
[----:B------:R-:W-:-:S02]  /*08b0*/  ISETP.GE.U32.AND P5, PT, R36, UR16, PT ;  /* 0x0000001024007c0c */ /* 0x000fc4000bfa6070 */
[----:B------:R-:W-:Y:S02]  /*08c0*/  SHF.R.S32.HI R37, RZ, 0x1f, R36 ;  /* 0x0000001fff257819 */ /* 0x000fe40000011424 */
[----:B------:R-:W-:Y:S01]  /*08d0*/  SHF.R.S32.HI R43, RZ, 0x1f, R26 ;  /* 0x0000001fff2b7819 */ /* 0x000fe2000001141a */
[----:B----4-:R-:W-:Y:S01]  /*08e0*/  @!P1 IMAD R4, R21, R2, RZ ;  /* 0x0000000215049224 */ /* 0x010fe200078e02ff */
[----:B------:R-:W-:Y:S01]  /*08f0*/  @!P1 MOV R10, R6 ;  /* 0x00000006000a9202 */ /* 0x000fe20000000f00 */
[----:B------:R-:W2:Y:S01]  /*0900*/  @!P1 LDC.64 R38, c[0x0][0x398] ;  /* 0x0000e600ff269b82 */ /* 0x000ea20000000a00 */
[----:B------:R-:W-:Y:S01]  /*0910*/  @!P1 MOV R11, R9 ;  /* 0x00000009000b9202 */ /* 0x000fe20000000f00 */
[----:B------:R-:W-:Y:S01]  /*0920*/  @!P1 IMAD R21, R17, R3, R4 ;  /* 0x0000000311159224 */ /* 0x000fe200078e0204 */
[----:B------:R-:W-:Y:S01]  /*0930*/  ISETP.GE.AND.EX P5, PT, R37, UR17, PT, P5 ;  /* 0x0000001125007c0c */ /* 0x000fe2000bfa6350 */
[----:B------:R4:W-:Y:S01]  /*0940*/  STL [R1+0x4], R16 ;  /* 0x0000041001007387 */ /* 0x0009e20000100800 */
[----:B------:R-:W-:Y:S01]  /*0950*/  @!P1 IMAD.WIDE.U32 R2, R17, R2, R10 ;  /* 0x0000000211029225 */ /* 0x000fe200078e000a */
[----:B------:R-:W-:-:S02]  /*0960*/  @!P6 IADD3.X R33, PT, PT, R0, R35, RZ, P4, !PT ;  /* 0x000000230021e210 */ /* 0x000fc400027fe4ff */
[----:B------:R-:W5:Y:S02]  /*0970*/  @!P6 LDG.E.64 R52, desc[UR12][R30.64] ;  /* 0x0000000c1e34e981 */ /* 0x000f64000c1e1b00 */
[----:B------:R-:W-:Y:S02]  /*0980*/  @!P1 IADD3 R3, PT, PT, R3, R21, RZ ;  /* 0x0000001503039210 */ /* 0x000fe40007ffe0ff */
[----:B------:R-:W-:Y:S02]  /*0990*/  CS2R R10, SRZ ;  /* 0x00000000000a7805 */ /* 0x000fe4000001ff00 */
[C---:B------:R-:W-:Y:S01]  /*09a0*/  @!P1 SHF.L.U32 R45, R2.reuse, 0x2, RZ ;  /* 0x00000002022d9819 */ /* 0x040fe200000006ff */
[----:B------:R-:W2:Y:S01]  /*09b0*/  @!P6 LDG.E.64 R48, desc[UR12][R32.64] ;  /* 0x0000000c2030e981 */ /* 0x000ea2000c1e1b00 */
[----:B------:R-:W-:Y:S01]  /*09c0*/  @!P1 SHF.L.U64.HI R42, R2, 0x2, R3 ;  /* 0x00000002022a9819 */ /* 0x000fe20000010203 */
[----:B0-----:R-:W-:Y:S01]  /*09d0*/  @!P2 IMAD R2, R23, R12, RZ ;  /* 0x0000000c1702a224 */ /* 0x001fe200078e02ff */
[----:B------:R-:W-:Y:S01]  /*09e0*/  ISETP.GE.U32.AND P4, PT, R26, UR16, PT ;  /* 0x000000101a007c0c */ /* 0x000fe2000bf86070 */
[----:B------:R-:W0:Y:S01]  /*09f0*/  @!P5 LDC.64 R34, c[0x0][0x3f8] ;  /* 0x0000fe00ff22db82 */ /* 0x000e220000000a00 */
[----:B------:R-:W-:Y:S01]  /*0a00*/  MOV R0, UR8 ;  /* 0x0000000800007c02 */ /* 0x000fe20008000f00 */
[----:B------:R-:W-:Y:S01]  /*0a10*/  @!P2 IMAD R47, R5, R13, R2 ;  /* 0x0000000d052fa224 */ /* 0x000fe200078e0202 */
[----:B------:R-:W-:-:S02]  /*0a20*/  ISETP.GE.AND.EX P4, PT, R43, UR17, PT, P4 ;  /* 0x000000112b007c0c */ /* 0x000fc4000bf86340 */
[----:B------:R-:W-:Y:S01]  /*0a30*/  CS2R R2, SRZ ;  /* 0x0000000000027805 */ /* 0x000fe2000001ff00 */
[----:B------:R-:W-:Y:S02]  /*0a40*/  IMAD R0, R0, 0x2a, R16 ;  /* 0x0000002a00007824 */ /* 0x000fe400078e0210 */
[----:B----4-:R-:W4:Y:S02]  /*0a50*/  @!P2 LDC.64 R16, c[0x0][0x3a0] ;  /* 0x0000e800ff10ab82 */ /* 0x010f240000000a00 */
[----:B---3--:R-:W-:Y:S01]  /*0a60*/  @P3 IMAD.WIDE R14, R0, 0x4, R14 ;  /* 0x00000004000e3825 */ /* 0x008fe200078e020e */
[----:B------:R3:W5:Y:S04]  /*0a70*/  @!P0 LDG.E.64 R2, desc[UR12][R18.64] ;  /* 0x0000000c12028981 */ /* 0x000768000c1e1b00 */
[----:B------:R1:W5:Y:S01]  /*0a80*/  @P3 LDG.E.64 R10, desc[UR12][R14.64] ;  /* 0x0000000c0e0a3981 */ /* 0x000362000c1e1b00 */
[----:B------:R-:W4:Y:S01]  /*0a90*/  @!P5 LDC.64 R22, c[0x0][0x3a0] ;  /* 0x0000e800ff16db82 */ /* 0x000f220000000a00 */
[----:B---3--:R-:W-:-:S02]  /*0aa0*/  @!P2 MOV R18, R6 ;  /* 0x000000060012a202 */ /* 0x008fc40000000f00 */
[----:B------:R-:W-:Y:S02]  /*0ab0*/  @!P2 MOV R19, R9 ;  /* 0x000000090013a202 */ /* 0x000fe40000000f00 */
[----:B------:R-:W-:-:S03]  /*0ac0*/  CS2R R32, SRZ ;  /* 0x0000000000207805 */ /* 0x000fc6000001ff00 */
[----:B-1----:R-:W1:Y:S01]  /*0ad0*/  @!P4 LDC.64 R14, c[0x0][0x3f8] ;  /* 0x0000fe00ff0ecb82 */ /* 0x002e620000000a00 */
[----:B------:R-:W-:Y:S01]  /*0ae0*/  @!P2 IMAD.WIDE.U32 R12, R5, R12, R18 ;  /* 0x0000000c050ca225 */ /* 0x000fe200078e0012 */
[----:B------:R-:W-:-:S04]  /*0af0*/  @!P1 IADD3 R4, P0, PT, R45, R40, RZ ;  /* 0x000000282d049210 */ /* 0x000fc80007f1e0ff */
[----:B------:R-:W-:Y:S02]  /*0b00*/  @!P2 IADD3 R13, PT, PT, R13, R47, RZ ;  /* 0x0000002f0d0da210 */ /* 0x000fe40007ffe0ff */
[----:B------:R-:W3:Y:S01]  /*0b10*/  @!P5 LDC.64 R18, c[0x0][0x398] ;  /* 0x0000e600ff12db82 */ /* 0x000ee20000000a00 */
[----:B------:R-:W-:Y:S01]  /*0b20*/  @!P1 IADD3.X R5, PT, PT, R42, R41, RZ, P0, !PT ;  /* 0x000000292a059210 */ /* 0x000fe200007fe4ff */
[----:B0-----:R-:W-:Y:S01]  /*0b30*/  @!P5 IMAD R40, R37, R34, RZ ;  /* 0x000000222528d224 */ /* 0x001fe200078e02ff */
[----:B--2---:R-:W-:Y:S02]  /*0b40*/  @!P1 IADD3 R24, P0, PT, R45, R38, RZ ;  /* 0x000000262d189210 */ /* 0x004fe40007f1e0ff */
[C---:B------:R-:W-:Y:S02]  /*0b50*/  @!P2 SHF.L.U32 R37, R12.reuse, 0x2, RZ ;  /* 0x000000020c25a819 */ /* 0x040fe400000006ff */
[----:B------:R-:W-:Y:S01]  /*0b60*/  @!P2 SHF.L.U64.HI R38, R12, 0x2, R13 ;  /* 0x000000020c26a819 */ /* 0x000fe2000001020d */
[----:B------:R-:W0:Y:S01]  /*0b70*/  @!P4 LDC.64 R30, c[0x0][0x398] ;  /* 0x0000e600ff1ecb82 */ /* 0x000e220000000a00 */
[----:B------:R-:W-:-:S02]  /*0b80*/  @!P5 MOV R12, R6 ;  /* 0x00000006000cd202 */ /* 0x000fc40000000f00 */
[----:B------:R-:W-:Y:S02]  /*0b90*/  @!P5 MOV R13, R9 ;  /* 0x00000009000dd202 */ /* 0x000fe40000000f00 */
[----:B------:R-:W-:Y:S01]  /*0ba0*/  @!P1 IADD3.X R25, PT, PT, R42, R39, RZ, P0, !PT ;  /* 0x000000272a199210 */ /* 0x000fe200007fe4ff */
[C---:B------:R-:W-:Y:S01]  /*0bb0*/  @!P5 IMAD R39, R36.reuse, R35, R40 ;  /* 0x000000232427d224 */ /* 0x040fe200078e0228 */
[----:B----4-:R-:W-:Y:S01]  /*0bc0*/  @!P2 IADD3 R16, P0, PT, R37, R16, RZ ;  /* 0x000000102510a210 */ /* 0x010fe20007f1e0ff */
[----:B------:R-:W-:Y:S01]  /*0bd0*/  @!P5 IMAD.WIDE.U32 R34, R36, R34, R12 ;  /* 0x000000222422d225 */ /* 0x000fe200078e000c */
[----:B------:R-:W-:Y:S01]  /*0be0*/  @!P4 MOV R41, R9 ;  /* 0x000000090029c202 */ /* 0x000fe20000000f00 */
[----:B------:R2:W5:Y:S01]  /*0bf0*/  @!P1 LDG.E.64 R50, desc[UR12][R24.64] ;  /* 0x0000000c18329981 */ /* 0x000562000c1e1b00 */
[----:B------:R-:W-:Y:S01]  /*0c00*/  @!P2 IADD3.X R17, PT, PT, R38, R17, RZ, P0, !PT ;  /* 0x000000112611a210 */ /* 0x000fe200007fe4ff */
[----:B-1----:R-:W-:Y:S01]  /*0c10*/  @!P4 IMAD R43, R43, R14, RZ ;  /* 0x0000000e2b2bc224 */ /* 0x002fe200078e02ff */
[----:B------:R-:W-:-:S03]  /*0c20*/  @!P4 MOV R40, R6 ;  /* 0x000000060028c202 */ /* 0x000fc60000000f00 */
[C---:B------:R-:W-:Y:S01]  /*0c30*/  @!P4 IMAD R15, R26.reuse, R15, R43 ;  /* 0x0000000f1a0fc224 */ /* 0x040fe200078e022b */
[----:B------:R-:W4:Y:S01]  /*0c40*/  @!P2 LDG.E.64 R32, desc[UR12][R16.64] ;  /* 0x0000000c1020a981 */ /* 0x000f22000c1e1b00 */
[----:B------:R-:W-:-:S03]  /*0c50*/  @!P4 IMAD.WIDE.U32 R40, R26, R14, R40 ;  /* 0x0000000e1a28c225 */ /* 0x000fc600078e0028 */
[----:B------:R1:W-:Y:S02]  /*0c60*/  STL.64 [R1+0x10], R28 ;  /* 0x0000101c01007387 */ /* 0x0003e40000100a00 */
[----:B-1----:R-:W1:Y:S02]  /*0c70*/  @!P2 LDC.64 R28, c[0x0][0x398] ;  /* 0x0000e600ff1cab82 */ /* 0x002e640000000a00 */
[----:B-1----:R-:W-:Y:S02]  /*0c80*/  @!P2 IADD3 R28, P0, PT, R37, R28, RZ ;  /* 0x0000001c251ca210 */ /* 0x002fe40007f1e0ff */
[----:B------:R-:W-:Y:S02]  /*0c90*/  @!P5 IADD3 R37, PT, PT, R35, R39, RZ ;  /* 0x000000272325d210 */ /* 0x000fe40007ffe0ff */
[----:B------:R-:W-:Y:S02]  /*0ca0*/  @!P5 SHF.L.U32 R35, R34, 0x2, RZ ;  /* 0x000000022223d819 */ /* 0x000fe400000006ff */
[----:B------:R-:W-:-:S02]  /*0cb0*/  @!P2 IADD3.X R29, PT, PT, R38, R29, RZ, P0, !PT ;  /* 0x0000001d261da210 */ /* 0x000fc400007fe4ff */
[----:B------:R-:W-:Y:S02]  /*0cc0*/  @!P5 SHF.L.U64.HI R34, R34, 0x2, R37 ;  /* 0x000000022222d819 */ /* 0x000fe40000010225 */
[----:B------:R-:W-:-:S04]  /*0cd0*/  @!P5 IADD3 R22, P0, PT, R35, R22, RZ ;  /* 0x000000162316d210 */ /* 0x000fc80007f1e0ff */
[C---:B------:R-:W-:Y:S02]  /*0ce0*/  @!P5 IADD3.X R23, PT, PT, R34.reuse, R23, RZ, P0, !PT ;  /* 0x000000172217d210 */ /* 0x040fe400007fe4ff */
[----:B---3--:R-:W-:Y:S02]  /*0cf0*/  @!P5 IADD3 R14, P0, PT, R35, R18, RZ ;  /* 0x00000012230ed210 */ /* 0x008fe40007f1e0ff */
[----:B------:R-:W-:Y:S02]  /*0d00*/  @!P4 IADD3 R35, PT, PT, R41, R15, RZ ;  /* 0x0000000f2923c210 */ /* 0x000fe40007ffe0ff */
[----:B------:R-:W-:Y:S02]  /*0d10*/  IADD3 R20, PT, PT, R27, 0xc0, RZ ;  /* 0x000000c01b147810 */ /* 0x000fe40007ffe0ff */
[----:B------:R-:W-:Y:S02]  /*0d20*/  CS2R R46, SRZ ;  /* 0x00000000002e7805 */ /* 0x000fe4000001ff00 */
[----:B------:R-:W-:-:S02]  /*0d30*/  @!P5 IADD3.X R15, PT, PT, R34, R19, RZ, P0, !PT ;  /* 0x00000013220fd210 */ /* 0x000fc400007fe4ff */
[----:B------:R-:W-:Y:S02]  /*0d40*/  CS2R R18, SRZ ;  /* 0x0000000000127805 */ /* 0x000fe4000001ff00 */
[----:B------:R-:W-:Y:S01]  /*0d50*/  ISETP.GE.U32.AND P3, PT, R20, UR16, PT ;  /* 0x0000001014007c0c */ /* 0x000fe2000bf66070 */
[----:B------:R-:W5:Y:S04]  /*0d60*/  @!P5 LDG.E.64 R76, desc[UR12][R22.64] ;  /* 0x0000000c164cd981 */ /* 0x000f68000c1e1b00 */
[----:B------:R1:W3:Y:S01]  /*0d70*/  @!P1 LDG.E.64 R18, desc[UR12][R4.64] ;  /* 0x0000000c04129981 */ /* 0x0002e2000c1e1b00 */
[----:B------:R-:W-:Y:S02]  /*0d80*/  SHF.R.S32.HI R21, RZ, 0x1f, R20 ;  /* 0x0000001fff157819 */ /* 0x000fe40000011414 */
[----:B------:R-:W-:Y:S01]  /*0d90*/  IADD3 R36, PT, PT, R27, 0xe0, RZ ;  /* 0x000000e01b247810 */ /* 0x000fe20007ffe0ff */
[----:B------:R0:W5:Y:S01]  /*0da0*/  @!P5 LDG.E.64 R46, desc[UR12][R14.64] ;  /* 0x0000000c0e2ed981 */ /* 0x000162000c1e1b00 */
[----:B------:R-:W-:-:S02]  /*0db0*/  ISETP.GE.AND.EX P3, PT, R21, UR17, PT, P3 ;  /* 0x0000001115007c0c */ /* 0x000fc4000bf66330 */
[----:B------:R-:W-:Y:S02]  /*0dc0*/  ISETP.GE.U32.AND P0, PT, R36, UR16, PT ;  /* 0x0000001024007c0c */ /* 0x000fe4000bf06070 */
[----:B------:R-:W-:-:S09]  /*0dd0*/  SHF.R.S32.HI R41, RZ, 0x1f, R36 ;  /* 0x0000001fff297819 */ /* 0x000fd20000011424 */
[----:B------:R-:W0:Y:S01]  /*0de0*/  @!P3 LDC.64 R12, c[0x0][0x3f8] ;  /* 0x0000fe00ff0cbb82 */ /* 0x000e220000000a00 */
[----:B------:R-:W-:Y:S02]  /*0df0*/  ISETP.GE.AND.EX P0, PT, R41, UR17, PT, P0 ;  /* 0x0000001129007c0c */ /* 0x000fe4000bf06300 */
[----:B------:R-:W-:-:S04]  /*0e00*/  IADD3 R34, PT, PT, R27, 0x100, RZ ;  /* 0x000001001b227810 */ /* 0x000fc80007ffe0ff */
[----:B------:R-:W-:Y:S01]  /*0e10*/  ISETP.GE.U32.AND P1, PT, R34, UR16, PT ;  /* 0x0000001022007c0c */ /* 0x000fe2000bf26070 */
[----:B------:R-:W4:Y:S01]  /*0e20*/  @!P3 LDC.64 R38, c[0x0][0x3a0] ;  /* 0x0000e800ff26bb82 */ /* 0x000f220000000a00 */
[----:B------:R-:W-:-:S04]  /*0e30*/  SHF.R.S32.HI R37, RZ, 0x1f, R34 ;  /* 0x0000001fff257819 */ /* 0x000fc80000011422 */
[----:B------:R-:W-:-:S03]  /*0e40*/  ISETP.GE.AND.EX P1, PT, R37, UR17, PT, P1 ;  /* 0x0000001125007c0c */ /* 0x000fc6000bf26310 */
[----:B--2---:R-:W2:Y:S01]  /*0e50*/  @!P3 LDC.64 R24, c[0x0][0x398] ;  /* 0x0000e600ff18bb82 */ /* 0x004ea20000000a00 */
[----:B------:R-:W-:Y:S02]  /*0e60*/  @!P4 SHF.L.U32 R43, R40, 0x2, RZ ;  /* 0x00000002282bc819 */ /* 0x000fe400000006ff */
[----:B------:R-:W-:-:S05]  /*0e70*/  IADD3 R26, PT, PT, R27, 0x120, RZ ;  /* 0x000001201b1a7810 */ /* 0x000fca0007ffe0ff */
[----:B-1----:R-:W1:Y:S01]  /*0e80*/  @!P0 LDC.64 R4, c[0x0][0x3f8] ;  /* 0x0000fe00ff048b82 */ /* 0x002e620000000a00 */
[----:B0-----:R-:W-:Y:S01]  /*0e90*/  @!P3 IMAD R21, R21, R12, RZ ;  /* 0x0000000c1515b224 */ /* 0x001fe200078e02ff */
[----:B------:R-:W-:Y:S02]  /*0ea0*/  @!P4 SHF.L.U64.HI R40, R40, 0x2, R35 ;  /* 0x000000022828c819 */ /* 0x000fe40000010223 */
[----:B------:R-:W-:Y:S01]  /*0eb0*/  SHF.R.S32.HI R35, RZ, 0x1f, R26 ;  /* 0x0000001fff237819 */ /* 0x000fe2000001141a */
[----:B------:R-:W-:Y:S01]  /*0ec0*/  @!P3 IMAD R13, R20, R13, R21 ;  /* 0x0000000d140db224 */ /* 0x000fe200078e0215 */
[----:B------:R-:W-:Y:S01]  /*0ed0*/  @!P0 MOV R16, R6 ;  /* 0x0000000600108202 */ /* 0x000fe20000000f00 */
[----:B-1----:R-:W-:Y:S01]  /*0ee0*/  @!P0 IMAD R41, R41, R4, RZ ;  /* 0x0000000429298224 */ /* 0x002fe200078e02ff */
[----:B------:R-:W-:Y:S02]  /*0ef0*/  IADD3 R14, PT, PT, R27, 0x180, RZ ;  /* 0x000001801b0e7810 */ /* 0x000fe40007ffe0ff */
[----:B------:R-:W-:-:S02]  /*0f00*/  CS2R R68, SRZ ;  /* 0x0000000000447805 */ /* 0x000fc4000001ff00 */
[----:B------:R-:W-:Y:S02]  /*0f10*/  CS2R R64, SRZ ;  /* 0x0000000000407805 */ /* 0x000fe4000001ff00 */
[----:B------:R-:W-:Y:S01]  /*0f20*/  CS2R R62, SRZ ;  /* 0x00000000003e7805 */ /* 0x000fe2000001ff00 */
[----:B------:R-:W-:Y:S01]  /*0f30*/  UIMAD.WIDE UR6, UR5, 0x8, UR6 ;  /* 0x00000008050678a5 */ /* 0x000fe2000f8e0206 */
[----:B------:R-:W-:Y:S02]  /*0f40*/  CS2R R60, SRZ ;  /* 0x00000000003c7805 */ /* 0x000fe4000001ff00 */
[----:B------:R-:W-:Y:S01]  /*0f50*/  CS2R R58, SRZ ;  /* 0x00000000003a7805 */ /* 0x000fe2000001ff00 */
[----:B---3--:R0:W-:Y:S02]  /*0f60*/  STL.64 [R1+0x18], R18 ;  /* 0x0000181201007387 */ /* 0x0081e40000100a00 */
[----:B0-----:R-:W0:Y:S02]  /*0f70*/  @!P4 LDC.64 R18, c[0x0][0x3a0] ;  /* 0x0000e800ff12cb82 */ /* 0x001e240000000a00 */
[----:B------:R1:W-:Y:S04]  /*0f80*/  STL.64 [R1+0x20], R48 ;  /* 0x0000203001007387 */ /* 0x0003e80000100a00 */
[----:B----4-:R3:W-:Y:S01]  /*0f90*/  STL.64 [R1+0x8], R32 ;  /* 0x0000082001007387 */ /* 0x0107e20000100a00 */
[----:B-1----:R-:W-:-:S02]  /*0fa0*/  CS2R R48, SRZ ;  /* 0x0000000000307805 */ /* 0x002fc4000001ff00 */
[----:B---3--:R-:W-:Y:S02]  /*0fb0*/  @!P3 MOV R32, R6 ;  /* 0x000000060020b202 */ /* 0x008fe40000000f00 */
[----:B------:R-:W-:Y:S02]  /*0fc0*/  @!P3 MOV R33, R9 ;  /* 0x000000090021b202 */ /* 0x000fe40000000f00 */
[----:B------:R1:W5:Y:S01]  /*0fd0*/  @!P2 LDG.E.64 R48, desc[UR12][R28.64] ;  /* 0x0000000c1c30a981 */ /* 0x000362000c1e1b00 */
[----:B------:R-:W-:Y:S02]  /*0fe0*/  ISETP.GE.U32.AND P2, PT, R26, UR16, PT ;  /* 0x000000101a007c0c */ /* 0x000fe4000bf46070 */
[----:B0-----:R-:W-:Y:S01]  /*0ff0*/  @!P4 IADD3 R18, P6, PT, R43, R18, RZ ;  /* 0x000000122b12c210 */ /* 0x001fe20007fde0ff */
[----:B------:R-:W-:Y:S02]  /*1000*/  @!P3 IMAD.WIDE.U32 R32, R20, R12, R32 ;  /* 0x0000000c1420b225 */ /* 0x000fe400078e0020 */
[----:B------:R-:W0:Y:S01]  /*1010*/  @!P1 LDC.64 R20, c[0x0][0x3f8] ;  /* 0x0000fe00ff149b82 */ /* 0x000e220000000a00 */
[----:B------:R-:W-:-:S02]  /*1020*/  ISETP.GE.AND.EX P2, PT, R35, UR17, PT, P2 ;  /* 0x0000001123007c0c */ /* 0x000fc4000bf46320 */
[----:B------:R-:W-:Y:S02]  /*1030*/  @!P4 IADD3.X R19, PT, PT, R40, R19, RZ, P6, !PT ;  /* 0x000000132813c210 */ /* 0x000fe400037fe4ff */
[----:B------:R-:W-:Y:S02]  /*1040*/  @!P4 IADD3 R12, P6, PT, R43, R30, RZ ;  /* 0x0000001e2b0cc210 */ /* 0x000fe40007fde0ff */
[----:B------:R-:W-:Y:S01]  /*1050*/  @!P3 IADD3 R33, PT, PT, R33, R13, RZ ;  /* 0x0000000d2121b210 */ /* 0x000fe20007ffe0ff */
[----:B-1----:R-:W1:Y:S01]  /*1060*/  @!P0 LDC.64 R28, c[0x0][0x3a0] ;  /* 0x0000e800ff1c8b82 */ /* 0x002e620000000a00 */
[----:B------:R-:W-:Y:S01]  /*1070*/  @!P3 SHF.L.U32 R17, R32, 0x2, RZ ;  /* 0x000000022011b819 */ /* 0x000fe200000006ff */
[----:B------:R3:W5:Y:S01]  /*1080*/  @!P4 LDG.E.64 R74, desc[UR12][R18.64] ;  /* 0x0000000c124ac981 */ /* 0x000762000c1e1b00 */
[----:B------:R-:W-:Y:S02]  /*1090*/  @!P4 IADD3.X R13, PT, PT, R40, R31, RZ, P6, !PT ;  /* 0x0000001f280dc210 */ /* 0x000fe400037fe4ff */
[----:B------:R-:W-:-:S02]  /*10a0*/  @!P3 SHF.L.U64.HI R42, R32, 0x2, R33 ;  /* 0x00000002202ab819 */ /* 0x000fc40000010221 */
[C---:B------:R-:W-:Y:S01]  /*10b0*/  @!P3 IADD3 R38, P6, PT, R17.reuse, R38, RZ ;  /* 0x000000261126b210 */ /* 0x040fe20007fde0ff */
[----:B------:R-:W4:Y:S03]  /*10c0*/  @!P0 LDC.64 R32, c[0x0][0x398] ;  /* 0x0000e600ff208b82 */ /* 0x000f260000000a00 */
[----:B------:R-:W-:Y:S02]  /*10d0*/  @!P3 IADD3.X R39, PT, PT, R42, R39, RZ, P6, !PT ;  /* 0x000000272a27b210 */ /* 0x000fe400037fe4ff */
[----:B--2---:R-:W-:Y:S02]  /*10e0*/  @!P3 IADD3 R24, P6, PT, R17, R24, RZ ;  /* 0x000000181118b210 */ /* 0x004fe40007fde0ff */
[----:B------:R-:W-:Y:S01]  /*10f0*/  @!P0 MOV R17, R9 ;  /* 0x0000000900118202 */ /* 0x000fe20000000f00 */
[----:B------:R-:W2:Y:S01]  /*1100*/  @!P2 LDC.64 R30, c[0x0][0x3f8] ;  /* 0x0000fe00ff1eab82 */ /* 0x000ea20000000a00 */
[C---:B------:R-:W-:Y:S01]  /*1110*/  @!P0 IMAD R43, R36.reuse, R5, R41 ;  /* 0x00000005242b8224 */ /* 0x040fe200078e0229 */
[----:B------:R-:W5:Y:S01]  /*1120*/  @!P3 LDG.E.64 R72, desc[UR12][R38.64] ;  /* 0x0000000c2648b981 */ /* 0x000f62000c1e1b00 */
[----:B------:R-:W-:-:S05]  /*1130*/  @!P0 IMAD.WIDE.U32 R4, R36, R4, R16 ;  /* 0x0000000424048225 */ /* 0x000fca00078e0010 */
[----:B------:R-:W3:Y:S01]  /*1140*/  @!P1 LDC.64 R40, c[0x0][0x3a0] ;  /* 0x0000e800ff289b82 */ /* 0x000ee20000000a00 */
[----:B------:R-:W-:Y:S01]  /*1150*/  @!P3 IADD3.X R25, PT, PT, R42, R25, RZ, P6, !PT ;  /* 0x000000192a19b210 */ /* 0x000fe200037fe4ff */
[----:B0-----:R-:W-:Y:S01]  /*1160*/  @!P1 IMAD R37, R37, R20, RZ ;  /* 0x0000001425259224 */ /* 0x001fe200078e02ff */
[----:B------:R-:W-:-:S05]  /*1170*/  @!P0 IADD3 R5, PT, PT, R5, R43, RZ ;  /* 0x0000002b05058210 */ /* 0x000fca0007ffe0ff */
[----:B------:R-:W0:Y:S01]  /*1180*/  @!P1 LDC.64 R42, c[0x0][0x398] ;  /* 0x0000e600ff2a9b82 */ /* 0x000e220000000a00 */
[----:B------:R-:W-:Y:S01]  /*1190*/  @!P1 IMAD R21, R34, R21, R37 ;  /* 0x0000001522159224 */ /* 0x000fe200078e0225 */
[----:B------:R-:W-:Y:S02]  /*11a0*/  @!P1 MOV R36, R6 ;  /* 0x0000000600249202 */ /* 0x000fe40000000f00 */
[----:B------:R-:W-:Y:S02]  /*11b0*/  @!P1 MOV R37, R9 ;  /* 0x0000000900259202 */ /* 0x000fe40000000f00 */
[C---:B------:R-:W-:Y:S02]  /*11c0*/  @!P0 SHF.L.U32 R45, R4.reuse, 0x2, RZ ;  /* 0x00000002042d8819 */ /* 0x040fe400000006ff */
[----:B------:R-:W-:Y:S01]  /*11d0*/  @!P0 SHF.L.U64.HI R44, R4, 0x2, R5 ;  /* 0x00000002042c8819 */ /* 0x000fe20000010205 */
[----:B------:R-:W-:Y:S01]  /*11e0*/  @!P1 IMAD.WIDE.U32 R36, R34, R20, R36 ;  /* 0x0000001422249225 */ /* 0x000fe200078e0024 */
[----:B-1----:R-:W-:Y:S01]  /*11f0*/  @!P0 IADD3 R4, P6, PT, R45, R28, RZ ;  /* 0x0000001c2d048210 */ /* 0x002fe20007fde0ff */
[----:B------:R-:W1:Y:S02]  /*1200*/  @!P2 LDC.64 R16, c[0x0][0x3a0] ;  /* 0x0000e800ff10ab82 */ /* 0x000e640000000a00 */
[----:B--2---:R-:W-:Y:S01]  /*1210*/  @!P2 IMAD R28, R35, R30, RZ ;  /* 0x0000001e231ca224 */ /* 0x004fe200078e02ff */
[----:B------:R-:W-:-:S02]  /*1220*/  @!P0 IADD3.X R5, PT, PT, R44, R29, RZ, P6, !PT ;  /* 0x0000001d2c058210 */ /* 0x000fc400037fe4ff */
[----:B----4-:R-:W-:Y:S02]  /*1230*/  @!P0 IADD3 R20, P6, PT, R45, R32, RZ ;  /* 0x000000202d148210 */ /* 0x010fe40007fde0ff */
[----:B------:R-:W-:Y:S01]  /*1240*/  @!P1 IADD3 R29, PT, PT, R37, R21, RZ ;  /* 0x00000015251d9210 */ /* 0x000fe20007ffe0ff */
[----:B---3--:R-:W2:Y:S01]  /*1250*/  @!P2 LDC.64 R18, c[0x0][0x398] ;  /* 0x0000e600ff12ab82 */ /* 0x008ea20000000a00 */
[----:B------:R-:W-:Y:S01]  /*1260*/  @!P1 SHF.L.U32 R35, R36, 0x2, RZ ;  /* 0x0000000224239819 */ /* 0x000fe200000006ff */
[----:B------:R3:W5:Y:S01]  /*1270*/  @!P0 LDG.E.64 R70, desc[UR12][R4.64] ;  /* 0x0000000c04468981 */ /* 0x000762000c1e1b00 */
[----:B------:R-:W-:Y:S02]  /*1280*/  @!P0 IADD3.X R21, PT, PT, R44, R33, RZ, P6, !PT ;  /* 0x000000212c158210 */ /* 0x000fe400037fe4ff */
[----:B------:R-:W-:Y:S02]  /*1290*/  @!P1 SHF.L.U64.HI R32, R36, 0x2, R29 ;  /* 0x0000000224209819 */ /* 0x000fe4000001021d */
[----:B------:R-:W-:Y:S01]  /*12a0*/  @!P1 IADD3 R36, P6, PT, R35, R40, RZ ;  /* 0x0000002823249210 */ /* 0x000fe20007fde0ff */
[----:B------:R-:W-:Y:S01]  /*12b0*/  @!P2 IMAD R33, R26, R31, R28 ;  /* 0x0000001f1a21a224 */ /* 0x000fe200078e021c */
[----:B------:R-:W-:-:S02]  /*12c0*/  @!P2 MOV R28, R6 ;  /* 0x00000006001ca202 */ /* 0x000fc40000000f00 */
[----:B------:R-:W-:Y:S02]  /*12d0*/  @!P2 MOV R29, R9 ;  /* 0x00000009001da202 */ /* 0x000fe40000000f00 */
[----:B------:R-:W-:Y:S02]  /*12e0*/  @!P1 IADD3.X R37, PT, PT, R32, R41, RZ, P6, !PT ;  /* 0x0000002920259210 */ /* 0x000fe400037fe4ff */
[----:B0-----:R-:W-:Y:S01]  /*12f0*/  @!P1 IADD3 R34, P6, PT, R35, R42, RZ ;  /* 0x0000002a23229210 */ /* 0x001fe20007fde0ff */
[----:B------:R-:W-:Y:S01]  /*1300*/  @!P2 IMAD.WIDE.U32 R30, R26, R30, R28 ;  /* 0x0000001e1a1ea225 */ /* 0x000fe200078e001c */
[----:B------:R-:W-:Y:S02]  /*1310*/  CS2R R44, SRZ ;  /* 0x00000000002c7805 */ /* 0x000fe4000001ff00 */
[----:B---3--:R-:W-:Y:S01]  /*1320*/  IADD3 R4, PT, PT, R27, 0x1a0, RZ ;  /* 0x000001a01b047810 */ /* 0x008fe20007ffe0ff */
[----:B------:R-:W5:Y:S01]  /*1330*/  @!P1 LDG.E.64 R68, desc[UR12][R36.64] ;  /* 0x0000000c24449981 */ /* 0x000f62000c1e1b00 */
[----:B------:R-:W-:-:S02]  /*1340*/  @!P1 IADD3.X R35, PT, PT, R32, R43, RZ, P6, !PT ;  /* 0x0000002b20239210 */ /* 0x000fc400037fe4ff */
[----:B------:R-:W-:Y:S01]  /*1350*/  IADD3 R32, PT, PT, R27, 0x140, RZ ;  /* 0x000001401b207810 */ /* 0x000fe20007ffe0ff */
[----:B------:R0:W5:Y:S01]  /*1360*/  @!P4 LDG.E.64 R44, desc[UR12][R12.64] ;  /* 0x0000000c0c2cc981 */ /* 0x000162000c1e1b00 */
[----:B------:R-:W-:Y:S02]  /*1370*/  @!P2 IADD3 R31, PT, PT, R31, R33, RZ ;  /* 0x000000211f1fa210 */ /* 0x000fe40007ffe0ff */
[----:B------:R-:W-:Y:S02]  /*1380*/  ISETP.GE.U32.AND P5, PT, R32, UR16, PT ;  /* 0x0000001020007c0c */ /* 0x000fe4000bfa6070 */
[----:B------:R-:W-:-:S04]  /*1390*/  SHF.R.S32.HI R33, RZ, 0x1f, R32 ;  /* 0x0000001fff217819 */ /* 0x000fc80000011420 */
[----:B------:R-:W-:Y:S02]  /*13a0*/  ISETP.GE.AND.EX P5, PT, R33, UR17, PT, P5 ;  /* 0x0000001121007c0c */ /* 0x000fe4000bfa6350 */
[C---:B------:R-:W-:Y:S02]  /*13b0*/  @!P2 SHF.L.U32 R29, R30.reuse, 0x2, RZ ;  /* 0x000000021e1da819 */ /* 0x040fe400000006ff */
[----:B------:R-:W-:Y:S02]  /*13c0*/  @!P2 SHF.L.U64.HI R30, R30, 0x2, R31 ;  /* 0x000000021e1ea819 */ /* 0x000fe4000001021f */
[----:B------:R-:W-:-:S04]  /*13d0*/  IADD3 R31, PT, PT, R27, 0x160, RZ ;  /* 0x000001601b1f7810 */ /* 0x000fc80007ffe0ff */
[----:B------:R-:W-:Y:S02]  /*13e0*/  ISETP.GE.U32.AND P4, PT, R31, UR16, PT ;  /* 0x000000101f007c0c */ /* 0x000fe4000bf86070 */
[----:B------:R-:W-:Y:S01]  /*13f0*/  SHF.R.S32.HI R15, RZ, 0x1f, R31 ;  /* 0x0000001fff0f7819 */ /* 0x000fe2000001141f */
[----:B------:R-:W3:Y:S01]  /*1400*/  @!P5 LDC.64 R22, c[0x0][0x3f8] ;  /* 0x0000fe00ff16db82 */ /* 0x000ee20000000a00 */
[----:B------:R-:W-:Y:S02]  /*1410*/  CS2R R42, SRZ ;  /* 0x00000000002a7805 */ /* 0x000fe4000001ff00 */
[----:B------:R-:W-:Y:S02]  /*1420*/  ISETP.GE.AND.EX P4, PT, R15, UR17, PT, P4 ;  /* 0x000000110f007c0c */ /* 0x000fe4000bf86340 */
[----:B------:R-:W-:Y:S02]  /*1430*/  SHF.R.S32.HI R26, RZ, 0x1f, R14 ;  /* 0x0000001fff1a7819 */ /* 0x000fe4000001140e */
[----:B------:R4:W5:Y:S01]  /*1440*/  @!P3 LDG.E.64 R42, desc[UR12][R24.64] ;  /* 0x0000000c182ab981 */ /* 0x000962000c1e1b00 */
[----:B------:R-:W-:-:S02]  /*1450*/  ISETP.GE.U32.AND P3, PT, R14, UR16, PT ;  /* 0x000000100e007c0c */ /* 0x000fc4000bf66070 */
[----:B0-----:R-:W-:Y:S02]  /*1460*/  CS2R R12, SRZ ;  /* 0x00000000000c7805 */ /* 0x001fe4000001ff00 */
[----:B------:R-:W-:Y:S02]  /*1470*/  ISETP.GE.AND.EX P3, PT, R26, UR17, PT, P3 ;  /* 0x000000111a007c0c */ /* 0x000fe4000bf66330 */
[----:B-1----:R-:W-:Y:S02]  /*1480*/  @!P2 IADD3 R16, P6, PT, R29, R16, RZ ;  /* 0x000000101d10a210 */ /* 0x002fe40007fde0ff */
[----:B------:R0:W5:Y:S01]  /*1490*/  @!P0 LDG.E.64 R12, desc[UR12][R20.64] ;  /* 0x0000000c140c8981 */ /* 0x000162000c1e1b00 */
[----:B------:R-:W1:Y:S01]  /*14a0*/  @!P4 LDC.64 R54, c[0x0][0x3f8] ;  /* 0x0000fe00ff36cb82 */ /* 0x000e620000000a00 */
[----:B------:R-:W-:Y:S02]  /*14b0*/  ISETP.GE.U32.AND P0, PT, R4, UR16, PT ;  /* 0x0000001004007c0c */ /* 0x000fe4000bf06070 */
[----:B------:R-:W-:-:S02]  /*14c0*/  SHF.R.S32.HI R5, RZ, 0x1f, R4 ;  /* 0x0000001fff057819 */ /* 0x000fc40000011404 */
[----:B------:R-:W-:-:S03]  /*14d0*/  @!P2 IADD3.X R17, PT, PT, R30, R17, RZ, P6, !PT ;  /* 0x000000111e11a210 */ /* 0x000fc600037fe4ff */
[----:B----4-:R-:W4:Y:S01]  /*14e0*/  @!P5 LDC.64 R24, c[0x0][0x3a0] ;  /* 0x0000e800ff18db82 */ /* 0x010f220000000a00 */
[----:B--2---:R-:W-:Y:S01]  /*14f0*/  @!P2 IADD3 R18, P6, PT, R29, R18, RZ ;  /* 0x000000121d12a210 */ /* 0x004fe20007fde0ff */
[----:B---3--:R-:W-:Y:S01]  /*1500*/  @!P5 IMAD R33, R33, R22, RZ ;  /* 0x000000162121d224 */ /* 0x008fe200078e02ff */
[----:B------:R-:W-:Y:S01]  /*1510*/  ISETP.GE.AND.EX P0, PT, R5, UR17, PT, P0 ;  /* 0x0000001105007c0c */ /* 0x000fe2000bf06300 */
[----:B------:R2:W5:Y:S01]  /*1520*/  @!P2 LDG.E.64 R66, desc[UR12][R16.64] ;  /* 0x0000000c1042a981 */ /* 0x000562000c1e1b00 */
[----:B------:R-:W-:Y:S02]  /*1530*/  @!P5 MOV R28, R6 ;  /* 0x00000006001cd202 */ /* 0x000fe40000000f00 */
[----:B------:R-:W-:Y:S01]  /*1540*/  @!P5 MOV R29, R9 ;  /* 0x00000009001dd202 */ /* 0x000fe20000000f00 */
[----:B0-----:R-:W0:Y:S01]  /*1550*/  @!P5 LDC.64 R20, c[0x0][0x398] ;  /* 0x0000e600ff14db82 */ /* 0x001e220000000a00 */
[C---:B------:R-:W-:Y:S02]  /*1560*/  @!P5 IMAD R39, R32.reuse, R23, R33 ;  /* 0x000000172027d224 */ /* 0x040fe400078e0221 */
[----:B------:R-:W-:-:S05]  /*1570*/  @!P5 IMAD.WIDE.U32 R22, R32, R22, R28 ;  /* 0x000000162016d225 */ /* 0x000fca00078e001c */
[----:B------:R-:W3:Y:S01]  /*1580*/  @!P3 LDC.64 R40, c[0x0][0x3f8] ;  /* 0x0000fe00ff28bb82 */ /* 0x000ee20000000a00 */
[----:B------:R-:W-:Y:S01]  /*1590*/  @!P5 IADD3 R23, PT, PT, R23, R39, RZ ;  /* 0x000000271717d210 */ /* 0x000fe20007ffe0ff */
[----:B-1----:R-:W-:Y:S01]  /*15a0*/  @!P4 IMAD R56, R15, R54, RZ ;  /* 0x000000360f38c224 */ /* 0x002fe200078e02ff */
[----:B------:R-:W-:-:S05]  /*15b0*/  @!P2 IADD3.X R19, PT, PT, R30, R19, RZ, P6, !PT ;  /* 0x000000131e13a210 */ /* 0x000fca00037fe4ff */
[----:B------:R-:W1:Y:S01]  /*15c0*/  @!P4 LDC.64 R32, c[0x0][0x3a0] ;  /* 0x0000e800ff20cb82 */ /* 0x000e620000000a00 */
[C---:B------:R-:W-:Y:S02]  /*15d0*/  @!P5 SHF.L.U32 R30, R22.reuse, 0x2, RZ ;  /* 0x00000002161ed819 */ /* 0x040fe400000006ff */
[----:B------:R-:W-:Y:S02]  /*15e0*/  @!P5 SHF.L.U64.HI R15, R22, 0x2, R23 ;  /* 0x00000002160fd819 */ /* 0x000fe40000010217 */
[----:B------:R-:W-:-:S03]  /*15f0*/  @!P4 MOV R22, R6 ;  /* 0x000000060016c202 */ /* 0x000fc60000000f00 */
[----:B------:R-:W1:Y:S01]  /*1600*/  @!P4 LDC.64 R28, c[0x0][0x398] ;  /* 0x0000e600ff1ccb82 */ /* 0x000e620000000a00 */
[----:B------:R-:W-:Y:S01]  /*1610*/  @!P4 MOV R23, R9 ;  /* 0x000000090017c202 */ /* 0x000fe20000000f00 */
[----:B------:R-:W-:-:S06]  /*1620*/  @!P4 IMAD R56, R31, R55, R56 ;  /* 0x000000371f38c224 */ /* 0x000fcc00078e0238 */
[----:B------:R-:W1:Y:S01]  /*1630*/  @!P0 LDC.64 R38, c[0x0][0x3f8] ;  /* 0x0000fe00ff268b82 */ /* 0x000e620000000a00 */
[----:B----4-:R-:W-:Y:S01]  /*1640*/  @!P5 IADD3 R24, P6, PT, R30, R24, RZ ;  /* 0x000000181e18d210 */ /* 0x010fe20007fde0ff */
[----:B------:R-:W-:-:S03]  /*1650*/  @!P4 IMAD.WIDE.U32 R54, R31, R54, R22 ;  /* 0x000000361f36c225 */ /* 0x000fc600078e0016 */
[----:B------:R-:W-:-:S03]  /*1660*/  @!P5 IADD3.X R25, PT, PT, R15, R25, RZ, P6, !PT ;  /* 0x000000190f19d210 */ /* 0x000fc600037fe4ff */
[----:B------:R-:W4:Y:S01]  /*1670*/  @!P3 LDC.64 R22, c[0x0][0x3a0] ;  /* 0x0000e800ff16bb82 */ /* 0x000f220000000a00 */
[----:B0-----:R-:W-:Y:S02]  /*1680*/  @!P5 IADD3 R20, P6, PT, R30, R20, RZ ;  /* 0x000000141e14d210 */ /* 0x001fe40007fde0ff */
[----:B--2---:R-:W-:Y:S02]  /*1690*/  CS2R R16, SRZ ;  /* 0x0000000000107805 */ /* 0x004fe4000001ff00 */
[----:B------:R-:W-:Y:S01]  /*16a0*/  @!P4 IADD3 R56, PT, PT, R55, R56, RZ ;  /* 0x000000383738c210 */ /* 0x000fe20007ffe0ff */
[----:B---3--:R-:W-:Y:S01]  /*16b0*/  @!P3 IMAD R55, R26, R40, RZ ;  /* 0x000000281a37b224 */ /* 0x008fe200078e02ff */
[----:B------:R-:W-:Y:S01]  /*16c0*/  @!P4 SHF.L.U32 R26, R54, 0x2, RZ ;  /* 0x00000002361ac819 */ /* 0x000fe200000006ff */
[----:B------:R0:W5:Y:S01]  /*16d0*/  @!P5 LDG.E.64 R64, desc[UR12][R24.64] ;  /* 0x0000000c1840d981 */ /* 0x000162000c1e1b00 */
[----:B------:R-:W2:Y:S01]  /*16e0*/  @!P3 LDC.64 R30, c[0x0][0x398] ;  /* 0x0000e600ff1ebb82 */ /* 0x000ea20000000a00 */
[----:B------:R-:W-:Y:S01]  /*16f0*/  @!P5 IADD3.X R21, PT, PT, R15, R21, RZ, P6, !PT ;  /* 0x000000150f15d210 */ /* 0x000fe200037fe4ff */
[----:B------:R-:W-:Y:S01]  /*1700*/  @!P3 IMAD R41, R14, R41, R55 ;  /* 0x000000290e29b224 */ /* 0x000fe200078e0237 */
[----:B------:R-:W-:Y:S01]  /*1710*/  @!P4 SHF.L.U64.HI R15, R54, 0x2, R56 ;  /* 0x00000002360fc819 */ /* 0x000fe20000010238 */
[----:B------:R3:W5:Y:S01]  /*1720*/  @!P2 LDG.E.64 R16, desc[UR12][R18.64] ;  /* 0x0000000c1210a981 */ /* 0x000762000c1e1b00 */
[----:B------:R-:W-:-:S02]  /*1730*/  @!P3 MOV R54, R6 ;  /* 0x000000060036b202 */ /* 0x000fc40000000f00 */
[----:B------:R-:W-:Y:S01]  /*1740*/  @!P3 MOV R55, R9 ;  /* 0x000000090037b202 */ /* 0x000fe20000000f00 */
[----:B0-----:R-:W0:Y:S01]  /*1750*/  @!P0 LDC.64 R24, c[0x0][0x3a0] ;  /* 0x0000e800ff188b82 */ /* 0x001e220000000a00 */
[----:B-1----:R-:W-:Y:S01]  /*1760*/  @!P4 IADD3 R32, P6, PT, R26, R32, RZ ;  /* 0x000000201a20c210 */ /* 0x002fe20007fde0ff */
[----:B------:R-:W-:-:S03]  /*1770*/  @!P3 IMAD.WIDE.U32 R54, R14, R40, R54 ;  /* 0x000000280e36b225 */ /* 0x000fc600078e0036 */
[----:B------:R-:W-:Y:S02]  /*1780*/  @!P4 IADD3.X R33, PT, PT, R15, R33, RZ, P6, !PT ;  /* 0x000000210f21c210 */ /* 0x000fe400037fe4ff */
[----:B---3--:R-:W-:Y:S02]  /*1790*/  CS2R R18, SRZ ;  /* 0x0000000000127805 */ /* 0x008fe4000001ff00 */
[----:B------:R-:W-:Y:S01]  /*17a0*/  @!P4 IADD3 R28, P6, PT, R26, R28, RZ ;  /* 0x0000001c1a1cc210 */ /* 0x000fe20007fde0ff */
[----:B------:R-:W-:Y:S01]  /*17b0*/  @!P0 IMAD R14, R5, R38, RZ ;  /* 0x00000026050e8224 */ /* 0x000fe200078e02ff */
[----:B------:R-:W-:Y:S01]  /*17c0*/  @!P3 IADD3 R41, PT, PT, R55, R41, RZ ;  /* 0x000000293729b210 */ /* 0x000fe20007ffe0ff */
[----:B------:R-:W5:Y:S01]  /*17d0*/  @!P4 LDG.E.64 R62, desc[UR12][R32.64] ;  /* 0x0000000c203ec981 */ /* 0x000f62000c1e1b00 */
[----:B------:R-:W-:Y:S01]  /*17e0*/  @!P4 IADD3.X R29, PT, PT, R15, R29, RZ, P6, !PT ;  /* 0x0000001d0f1dc210 */ /* 0x000fe200037fe4ff */
[----:B------:R-:W-:Y:S01]  /*17f0*/  @!P0 IMAD R39, R4, R39, R14 ;  /* 0x0000002704278224 */ /* 0x000fe200078e020e */
[----:B------:R-:W-:Y:S01]  /*1800*/  @!P3 SHF.L.U32 R5, R54, 0x2, RZ ;  /* 0x000000023605b819 */ /* 0x000fe200000006ff */
[----:B------:R1:W5:Y:S01]  /*1810*/  @!P5 LDG.E.64 R18, desc[UR12][R20.64] ;  /* 0x0000000c1412d981 */ /* 0x000362000c1e1b00 */
[----:B------:R-:W-:Y:S01]  /*1820*/  @!P0 MOV R14, R6 ;  /* 0x00000006000e8202 */ /* 0x000fe20000000f00 */
[----:B------:R-:W3:Y:S01]  /*1830*/  @!P0 LDC.64 R36, c[0x0][0x398] ;  /* 0x0000e600ff248b82 */ /* 0x000ee20000000a00 */
[----:B------:R-:W-:-:S02]  /*1840*/  @!P0 MOV R15, R9 ;  /* 0x00000009000f8202 */ /* 0x000fc40000000f00 */
[----:B------:R-:W-:Y:S02]  /*1850*/  CS2R R56, SRZ ;  /* 0x0000000000387805 */ /* 0x000fe4000001ff00 */
[----:B------:R-:W-:Y:S01]  /*1860*/  @!P3 SHF.L.U64.HI R54, R54, 0x2, R41 ;  /* 0x000000023636b819 */ /* 0x000fe20000010229 */
[----:B------:R-:W5:Y:S01]  /*1870*/  LDL R40, [R1+0xc] ;  /* 0x00000c0001287983 */ /* 0x000f620000100800 */
[C---:B----4-:R-:W-:Y:S01]  /*1880*/  @!P3 IADD3 R22, P6, PT, R5.reuse, R22, RZ ;  /* 0x000000160516b210 */ /* 0x050fe20007fde0ff */
[----:B------:R-:W-:Y:S01]  /*1890*/  @!P0 IMAD.WIDE.U32 R14, R4, R38, R14 ;  /* 0x00000026040e8225 */ /* 0x000fe200078e000e */
[----:B-1----:R-:W-:Y:S02]  /*18a0*/  CS2R R20, SRZ ;  /* 0x0000000000147805 */ /* 0x002fe4000001ff00 */
[----:B------:R-:W-:Y:S01]  /*18b0*/  @!P3 IADD3.X R23, PT, PT, R54, R23, RZ, P6, !PT ;  /* 0x000000173617b210 */ /* 0x000fe200037fe4ff */
[----:B------:R-:W5:Y:S01]  /*18c0*/  LDL R41, [R1+0x8] ;  /* 0x0000080001297983 */ /* 0x000f620000100800 */
[----:B--2---:R-:W-:-:S02]  /*18d0*/  @!P3 IADD3 R30, P6, PT, R5, R30, RZ ;  /* 0x0000001e051eb210 */ /* 0x004fc40007fde0ff */
[----:B------:R-:W-:Y:S01]  /*18e0*/  @!P0 IADD3 R5, PT, PT, R15, R39, RZ ;  /* 0x000000270f058210 */ /* 0x000fe20007ffe0ff */
[----:B------:R1:W5:Y:S01]  /*18f0*/  @!P4 LDG.E.64 R20, desc[UR12][R28.64] ;  /* 0x0000000c1c14c981 */ /* 0x000362000c1e1b00 */
[C---:B------:R-:W-:Y:S02]  /*1900*/  @!P0 SHF.L.U32 R39, R14.reuse, 0x2, RZ ;  /* 0x000000020e278819 */ /* 0x040fe400000006ff */
[----:B------:R-:W-:Y:S02]  /*1910*/  @!P0 SHF.L.U64.HI R5, R14, 0x2, R5 ;  /* 0x000000020e058819 */ /* 0x000fe40000010205 */
[----:B------:R-:W-:Y:S02]  /*1920*/  CS2R R14, SRZ ;  /* 0x00000000000e7805 */ /* 0x000fe4000001ff00 */
[----:B------:R-:W-:Y:S01]  /*1930*/  IADD3 R38, PT, PT, R27, 0x1c0, RZ ;  /* 0x000001c01b267810 */ /* 0x000fe20007ffe0ff */
[----:B------:R2:W5:Y:S03]  /*1940*/  @!P3 LDG.E.64 R60, desc[UR12][R22.64] ;  /* 0x0000000c163cb981 */ /* 0x000566000c1e1b00 */
[----:B------:R-:W-:Y:S01]  /*1950*/  SHF.R.S32.HI R4, RZ, 0x1f, R38 ;  /* 0x0000001fff047819 */ /* 0x000fe20000011426 */
[----:B------:R-:W5:Y:S01]  /*1960*/  @!P1 LDG.E.64 R14, desc[UR12][R34.64] ;  /* 0x0000000c220e9981 */ /* 0x000f62000c1e1b00 */
[----:B------:R-:W-:-:S04]  /*1970*/  ISETP.GE.U32.AND P1, PT, R38, UR16, PT ;  /* 0x0000001026007c0c */ /* 0x000fc8000bf26070 */
[----:B------:R-:W-:Y:S02]  /*1980*/  ISETP.GE.AND.EX P1, PT, R4, UR17, PT, P1 ;  /* 0x0000001104007c0c */ /* 0x000fe4000bf26310 */
[----:B------:R-:W-:Y:S02]  /*1990*/  MOV R32, UR6 ;  /* 0x0000000600207c02 */ /* 0x000fe40008000f00 */
[----:B------:R-:W-:-:S06]  /*19a0*/  MOV R33, UR7 ;  /* 0x0000000700217c02 */ /* 0x000fcc0008000f00 */
[----:B------:R-:W4:Y:S03]  /*19b0*/  LDG.E.64 R32, desc[UR12][R32.64] ;  /* 0x0000000c20207981 */ /* 0x000f26000c1e1b00 */
[----:B-1----:R-:W1:Y:S01]  /*19c0*/  @!P1 LDC.64 R28, c[0x0][0x3f8] ;  /* 0x0000fe00ff1c9b82 */ /* 0x002e620000000a00 */
[----:B------:R-:W-:Y:S02]  /*19d0*/  IADD3 R27, PT, PT, R27, 0x1e0, RZ ;  /* 0x000001e01b1b7810 */ /* 0x000fe40007ffe0ff */
[----:B0-----:R-:W-:Y:S02]  /*19e0*/  @!P0 IADD3 R24, P4, PT, R39, R24, RZ ;  /* 0x0000001827188210 */ /* 0x001fe40007f9e0ff */
[----:B------:R-:W-:Y:S02]  /*19f0*/  ISETP.GE.U32.AND P2, PT, R27, UR16, PT ;  /* 0x000000101b007c0c */ /* 0x000fe4000bf46070 */
[----:B------:R-:W-:-:S02]  /*1a00*/  SHF.R.S32.HI R26, RZ, 0x1f, R27 ;  /* 0x0000001fff1a7819 */ /* 0x000fc4000001141b */
[----:B------:R-:W-:Y:S02]  /*1a10*/  @!P0 IADD3.X R25, PT, PT, R5, R25, RZ, P4, !PT ;  /* 0x0000001905198210 */ /* 0x000fe400027fe4ff */
[----:B------:R-:W-:Y:S02]  /*1a20*/  ISETP.GE.AND.EX P2, PT, R26, UR17, PT, P2 ;  /* 0x000000111a007c0c */ /* 0x000fe4000bf46320 */
[----:B--2---:R-:W-:Y:S02]  /*1a30*/  CS2R R22, SRZ ;  /* 0x0000000000167805 */ /* 0x004fe4000001ff00 */
[----:B------:R-:W-:Y:S01]  /*1a40*/  @!P3 IADD3.X R31, PT, PT, R54, R31, RZ, P6, !PT ;  /* 0x0000001f361fb210 */ /* 0x000fe200037fe4ff */
[----:B------:R0:W5:Y:S04]  /*1a50*/  @!P0 LDG.E.64 R58, desc[UR12][R24.64] ;  /* 0x0000000c183a8981 */ /* 0x000168000c1e1b00 */
[----:B------:R2:W5:Y:S01]  /*1a60*/  @!P3 LDG.E.64 R22, desc[UR12][R30.64] ;  /* 0x0000000c1e16b981 */ /* 0x000562000c1e1b00 */
[----:B---3--:R-:W-:Y:S01]  /*1a70*/  @!P0 IADD3 R36, P3, PT, R39, R36, RZ ;  /* 0x0000002427248210 */ /* 0x008fe20007f7e0ff */
[----:B-1----:R-:W-:Y:S01]  /*1a80*/  @!P1 IMAD R4, R4, R28, RZ ;  /* 0x0000001c04049224 */ /* 0x002fe200078e02ff */
[----:B0-----:R-:W-:Y:S01]  /*1a90*/  @!P1 MOV R24, R6 ;  /* 0x0000000600189202 */ /* 0x001fe20000000f00 */
[----:B------:R-:W0:Y:S01]  /*1aa0*/  @!P2 LDC.64 R34, c[0x0][0x3f8] ;  /* 0x0000fe00ff22ab82 */ /* 0x000e220000000a00 */
[----:B------:R-:W-:Y:S01]  /*1ab0*/  @!P1 MOV R25, R9 ;  /* 0x0000000900199202 */ /* 0x000fe20000000f00 */
[C---:B------:R-:W-:Y:S01]  /*1ac0*/  @!P1 IMAD R4, R38.reuse, R29, R4 ;  /* 0x0000001d26049224 */ /* 0x040fe200078e0204 */
[----:B------:R-:W-:Y:S01]  /*1ad0*/  @!P0 IADD3.X R37, PT, PT, R5, R37, RZ, P3, !PT ;  /* 0x0000002505258210 */ /* 0x000fe20001ffe4ff */
[----:B------:R-:W-:Y:S01]  /*1ae0*/  @!P1 IMAD.WIDE.U32 R28, R38, R28, R24 ;  /* 0x0000001c261c9225 */ /* 0x000fe200078e0018 */
[----:B------:R-:W-:-:S03]  /*1af0*/  CS2R R24, SRZ ;  /* 0x0000000000187805 */ /* 0x000fc6000001ff00 */
[----:B--2---:R-:W1:Y:S03]  /*1b00*/  @!P1 LDC.64 R30, c[0x0][0x3a0] ;  /* 0x0000e800ff1e9b82 */ /* 0x004e660000000a00 */
[----:B------:R2:W5:Y:S05]  /*1b10*/  @!P0 LDG.E.64 R24, desc[UR12][R36.64] ;  /* 0x0000000c24188981 */ /* 0x00056a000c1e1b00 */
[----:B------:R-:W3:Y:S08]  /*1b20*/  LDC.64 R38, c[0x0][0x3a8] ;  /* 0x0000ea00ff267b82 */ /* 0x000ef00000000a00 */
[----:B--2---:R-:W2:Y:S01]  /*1b30*/  @!P1 LDC.64 R36, c[0x0][0x398] ;  /* 0x0000e600ff249b82 */ /* 0x004ea20000000a00 */
[----:B------:R-:W-:Y:S01]  /*1b40*/  @!P1 IADD3 R4, PT, PT, R29, R4, RZ ;  /* 0x000000041d049210 */ /* 0x000fe20007ffe0ff */
[----:B0-----:R-:W-:Y:S01]  /*1b50*/  @!P2 IMAD R26, R26, R34, RZ ;  /* 0x000000221a1aa224 */ /* 0x001fe200078e02ff */
[----:B------:R-:W-:-:S02]  /*1b60*/  @!P1 SHF.L.U32 R5, R28, 0x2, RZ ;  /* 0x000000021c059819 */ /* 0x000fc400000006ff */
[----:B------:R-:W-:Y:S02]  /*1b70*/  @!P1 SHF.L.U64.HI R4, R28, 0x2, R4 ;  /* 0x000000021c049819 */ /* 0x000fe40000010204 */
[----:B------:R-:W-:Y:S02]  /*1b80*/  @!P2 MOV R28, R6 ;  /* 0x00000006001ca202 */ /* 0x000fe40000000f00 */
[----:B------:R-:W-:Y:S01]  /*1b90*/  @!P2 MOV R29, R9 ;  /* 0x00000009001da202 */ /* 0x000fe20000000f00 */
[----:B------:R-:W-:Y:S01]  /*1ba0*/  @!P2 IMAD R26, R27, R35, R26 ;  /* 0x000000231b1aa224 */ /* 0x000fe200078e021a */
[----:B-1----:R-:W-:Y:S01]  /*1bb0*/  @!P1 IADD3 R30, P0, PT, R5, R30, RZ ;  /* 0x0000001e051e9210 */ /* 0x002fe20007f1e0ff */
[----:B------:R-:W-:-:S03]  /*1bc0*/  @!P2 IMAD.WIDE.U32 R34, R27, R34, R28 ;  /* 0x000000221b22a225 */ /* 0x000fc600078e001c */
[----:B------:R-:W-:Y:S01]  /*1bd0*/  @!P1 IADD3.X R31, PT, PT, R4, R31, RZ, P0, !PT ;  /* 0x0000001f041f9210 */ /* 0x000fe200007fe4ff */
[----:B------:R-:W0:Y:S01]  /*1be0*/  @!P2 LDC.64 R28, c[0x0][0x3a0] ;  /* 0x0000e800ff1cab82 */ /* 0x000e220000000a00 */
[----:B------:R-:W-:-:S03]  /*1bf0*/  @!P2 IADD3 R26, PT, PT, R35, R26, RZ ;  /* 0x0000001a231aa210 */ /* 0x000fc60007ffe0ff */
[----:B------:R1:W5:Y:S01]  /*1c00*/  @!P1 LDG.E.64 R56, desc[UR12][R30.64] ;  /* 0x0000000c1e389981 */ /* 0x000362000c1e1b00 */
[----:B--2---:R-:W-:-:S04]  /*1c10*/  @!P1 IADD3 R36, P0, PT, R5, R36, RZ ;  /* 0x0000002405249210 */ /* 0x004fc80007f1e0ff */
[----:B------:R-:W-:Y:S02]  /*1c20*/  @!P1 IADD3.X R37, PT, PT, R4, R37, RZ, P0, !PT ;  /* 0x0000002504259210 */ /* 0x000fe400007fe4ff */
[----:B------:R-:W2:Y:S01]  /*1c30*/  @!P2 LDC.64 R4, c[0x0][0x398] ;  /* 0x0000e600ff04ab82 */ /* 0x000ea20000000a00 */
[C---:B-1----:R-:W-:Y:S02]  /*1c40*/  @!P2 SHF.L.U64.HI R30, R34.reuse, 0x2, R26 ;  /* 0x00000002221ea819 */ /* 0x042fe4000001021a */
[----:B------:R-:W-:Y:S02]  /*1c50*/  @!P2 SHF.L.U32 R34, R34, 0x2, RZ ;  /* 0x000000022222a819 */ /* 0x000fe400000006ff */
[----:B------:R-:W-:Y:S02]  /*1c60*/  CS2R R54, SRZ ;  /* 0x0000000000367805 */ /* 0x000fe4000001ff00 */
[----:B0-----:R-:W-:-:S04]  /*1c70*/  @!P2 IADD3 R28, P0, PT, R34, R28, RZ ;  /* 0x0000001c221ca210 */ /* 0x001fc80007f1e0ff */
[----:B------:R-:W-:Y:S02]  /*1c80*/  @!P2 IADD3.X R29, PT, PT, R30, R29, RZ, P0, !PT ;  /* 0x0000001d1e1da210 */ /* 0x000fe400007fe4ff */
[----:B------:R-:W-:-:S03]  /*1c90*/  CS2R R26, SRZ ;  /* 0x00000000001a7805 */ /* 0x000fc6000001ff00 */
[----:B------:R0:W5:Y:S04]  /*1ca0*/  @!P2 LDG.E.64 R54, desc[UR12][R28.64] ;  /* 0x0000000c1c36a981 */ /* 0x000168000c1e1b00 */
[----:B------:R1:W5:Y:S01]  /*1cb0*/  @!P1 LDG.E.64 R26, desc[UR12][R36.64] ;  /* 0x0000000c241a9981 */ /* 0x000362000c1e1b00 */
[----:B--2---:R-:W-:Y:S01]  /*1cc0*/  @!P2 IADD3 R4, P0, PT, R34, R4, RZ ;  /* 0x000000042204a210 */ /* 0x004fe20007f1e0ff */
[----:B---3--:R-:W-:Y:S02]  /*1cd0*/  IMAD.WIDE R34, R0, 0x4, R38 ;  /* 0x0000000400227825 */ /* 0x008fe400078e0226 */
[----:B------:R1:W5:Y:S01]  /*1ce0*/  LDL R38, [R1+0x14] ;  /* 0x0000140001267983 */ /* 0x0003620000100800 */
[----:B------:R-:W-:Y:S02]  /*1cf0*/  @!P2 IADD3.X R5, PT, PT, R30, R5, RZ, P0, !PT ;  /* 0x000000051e05a210 */ /* 0x000fe400007fe4ff */
[----:B0-----:R-:W-:Y:S01]  /*1d00*/  CS2R R28, SRZ ;  /* 0x00000000001c7805 */ /* 0x001fe2000001ff00 */
[----:B------:R1:W5:Y:S04]  /*1d10*/  LDL R39, [R1+0x1c] ;  /* 0x00001c0001277983 */ /* 0x0003680000100800 */
[----:B------:R1:W5:Y:S04]  /*1d20*/  LDL R37, [R1+0x20] ;  /* 0x0000200001257983 */ /* 0x0003680000100800 */
[----:B------:R1:W5:Y:S04]  /*1d30*/  @!P2 LDG.E.64 R28, desc[UR12][R4.64] ;  /* 0x0000000c041ca981 */ /* 0x000368000c1e1b00 */
[----:B------:R1:W5:Y:S01]  /*1d40*/  LDG.E.64 R30, desc[UR12][R34.64] ;  /* 0x0000000c221e7981 */ /* 0x000362000c1e1b00 */
[----:B------:R-:W-:Y:S01]  /*1d50*/  UISETP.NE.AND UP1, UPT, UR9, URZ, UPT ;  /* 0x000000ff0900728c */ /* 0x000fe2000bf25270 */
[----:B------:R-:W-:Y:S01]  /*1d60*/  UMOV UR14, 0x3f800000 ;  /* 0x3f800000000e7882 */ /* 0x000fe20000000000 */
[----:B----4-:R-:W-:-:S13]  /*1d70*/  R2UR UR11, R32 ;  /* 0x00000000200b72ca */ /* 0x010fda00000e0000 */
        /* <DEDUP_REMOVED lines=10> */
[----:B-1----:R-:W-:Y:S05]  /*1e20*/  BRA.U UP1, `(.L_x_1373) ;  /* 0x0000000d01907547 */ /* 0x002fea000b800000 */
[----:B------:R-:W2:Y:S04]  /*1e30*/  LDL R36, [R1+0x10] ;  /* 0x0000100001247983 */ /* 0x000ea80000100800 */
[----:B------:R-:W3:Y:S04]  /*1e40*/  LDL R34, [R1+0x24] ;  /* 0x0000240001227983 */ /* 0x000ee80000100800 */
[----:B------:R-:W4:Y:S01]  /*1e50*/  LDL R35, [R1+0x18] ;  /* 0x0000180001237983 */ /* 0x000f220000100800 */
[----:B-----5:R-:W-:Y:S01]  /*1e60*/  FMUL.FTZ R4, R2, R30 ;  /* 0x0000001e02047220 */ /* 0x020fe20000410000 */
[----:B------:R-:W-:Y:S01]  /*1e70*/  FADD.FTZ R0, R38, -UR11 ;  /* 0x8000000b26007e21 */ /* 0x000fe20008010000 */
[----:B------:R-:W-:Y:S01]  /*1e80*/  FMUL.FTZ R5, R3, R31 ;  /* 0x0000001f03057220 */ /* 0x000fe20000410000 */
[----:B------:R-:W-:-:S02]  /*1e90*/  FADD.FTZ R33, R37, -UR11 ;  /* 0x8000000b25217e21 */ /* 0x000fc40008010000 */
[----:B------:R-:W-:Y:S02]  /*1ea0*/  FMUL.FTZ R0, R0, UR14 ;  /* 0x0000000e00007c20 */ /* 0x000fe40008410000 */
[----:B------:R-:W-:Y:S01]  /*1eb0*/  FMUL.FTZ R33, R33, UR14 ;  /* 0x0000000e21217c20 */ /* 0x000fe20008410000 */
[----:B--2---:R-:W-:Y:S01]  /*1ec0*/  FADD.FTZ R32, R36, -UR11 ;  /* 0x8000000b24207e21 */ /* 0x004fe20008010000 */
[----:B------:R-:W-:-:S03]  /*1ed0*/  FADD.FTZ R36, RZ, R4 ;  /* 0x00000004ff247221 */ /* 0x000fc60000010000 */
[----:B------:R-:W-:Y:S01]  /*1ee0*/  FMUL.FTZ R32, R32, UR14 ;  /* 0x0000000e20207c20 */ /* 0x000fe20008410000 */
[----:B------:R-:W-:-:S03]  /*1ef0*/  FADD.FTZ R36, R5, R36 ;  /* 0x0000002405247221 */ /* 0x000fc60000010000 */
[----:B------:R-:W-:Y:S01]  /*1f00*/  FFMA.FTZ R4, R32, R4, RZ ;  /* 0x0000000420047223 */ /* 0x000fe200000100ff */
[----:B------:R-:W-:-:S03]  /*1f10*/  FFMA.FTZ R32, R2, R32, RZ ;  /* 0x0000002002207223 */ /* 0x000fc600000100ff */
[----:B------:R-:W-:Y:S01]  /*1f20*/  FFMA.FTZ R4, R0, R5, R4 ;  /* 0x0000000500047223 */ /* 0x000fe20000010004 */
[C---:B------:R-:W-:Y:S01]  /*1f30*/  FMUL.FTZ R5, R52.reuse, R30 ;  /* 0x0000001e34057220 */ /* 0x040fe20000410000 */
[----:B------:R-:W-:-:S03]  /*1f40*/  FFMA.FTZ R32, R52, R33, R32 ;  /* 0x0000002134207223 */ /* 0x000fc60000010020 */
[----:B------:R-:W-:Y:S01]  /*1f50*/  FFMA.FTZ R4, R33, R5, R4 ;  /* 0x0000000521047223 */ /* 0x000fe20000010004 */
[----:B------:R-:W-:Y:S01]  /*1f60*/  FADD.FTZ R36, R36, R5 ;  /* 0x0000000524247221 */ /* 0x000fe20000010000 */
[----:B---3--:R-:W-:Y:S01]  /*1f70*/  FADD.FTZ R5, R34, -UR11 ;  /* 0x8000000b22057e21 */ /* 0x008fe20008010000 */
[----:B------:R-:W-:Y:S01]  /*1f80*/  FFMA.FTZ R33, R3, R0, RZ ;  /* 0x0000000003217223 */ /* 0x000fe200000100ff */
[----:B------:R-:W-:Y:S01]  /*1f90*/  FMUL.FTZ R0, R53, R31 ;  /* 0x0000001f35007220 */ /* 0x000fe20000410000 */
[----:B------:R-:W-:Y:S01]  /*1fa0*/  FADD.FTZ R34, RZ, R2 ;  /* 0x00000002ff227221 */ /* 0x000fe20000010000 */
[----:B------:R-:W-:Y:S02]  /*1fb0*/  FMUL.FTZ R5, R5, UR14 ;  /* 0x0000000e05057c20 */ /* 0x000fe40008410000 */
[----:B------:R-:W-:Y:S01]  /*1fc0*/  FADD.FTZ R36, R0, R36 ;  /* 0x0000002400247221 */ /* 0x000fe20000010000 */
[----:B------:R-:W-:Y:S01]  /*1fd0*/  FADD.FTZ R34, R52, R34 ;  /* 0x0000002234227221 */ /* 0x000fe20000010000 */
[----:B------:R-:W-:Y:S01]  /*1fe0*/  FFMA.FTZ R33, R53, R5, R33 ;  /* 0x0000000535217223 */ /* 0x000fe20000010021 */
[----:B------:R-:W-:Y:S01]  /*1ff0*/  FFMA.FTZ R4, R5, R0, R4 ;  /* 0x0000000005047223 */ /* 0x000fe20000010004 */
[----:B----4-:R-:W-:Y:S01]  /*2000*/  FADD.FTZ R5, R35, -UR11 ;  /* 0x8000000b23057e21 */ /* 0x010fe20008010000 */
[C---:B------:R-:W-:Y:S01]  /*2010*/  FMUL.FTZ R0, R50.reuse, R30 ;  /* 0x0000001e32007220 */ /* 0x040fe20000410000 */
[----:B------:R-:W-:Y:S01]  /*2020*/  FADD.FTZ R35, RZ, R3 ;  /* 0x00000003ff237221 */ /* 0x000fe20000010000 */
[----:B------:R-:W-:Y:S01]  /*2030*/  FADD.FTZ R34, R50, R34 ;  /* 0x0000002232227221 */ /* 0x000fe20000010000 */
[----:B------:R-:W-:Y:S01]  /*2040*/  FMUL.FTZ R5, R5, UR14 ;  /* 0x0000000e05057c20 */ /* 0x000fe20008410000 */
[----:B------:R-:W-:Y:S01]  /*2050*/  FADD.FTZ R36, R36, R0 ;  /* 0x0000000024247221 */ /* 0x000fe20000010000 */
[----:B------:R-:W-:Y:S01]  /*2060*/  FADD.FTZ R35, R53, R35 ;  /* 0x0000002335237221 */ /* 0x000fe20000010000 */
[----:B------:R-:W-:Y:S01]  /*2070*/  FADD.FTZ R34, R48, R34 ;  /* 0x0000002230227221 */ /* 0x000fe20000010000 */
[----:B------:R-:W-:Y:S01]  /*2080*/  FFMA.FTZ R32, R50, R5, R32 ;  /* 0x0000000532207223 */ /* 0x000fe20000010020 */
[----:B------:R-:W-:Y:S01]  /*2090*/  FFMA.FTZ R4, R5, R0, R4 ;  /* 0x0000000005047223 */ /* 0x000fe20000010004 */
[----:B------:R-:W-:Y:S01]  /*20a0*/  FADD.FTZ R5, R39, -UR11 ;  /* 0x8000000b27057e21 */ /* 0x000fe20008010000 */
[C---:B------:R-:W-:Y:S01]  /*20b0*/  FMUL.FTZ R0, R51.reuse, R31 ;  /* 0x0000001f33007220 */ /* 0x040fe20000410000 */
[----:B------:R-:W-:Y:S01]  /*20c0*/  FADD.FTZ R35, R51, R35 ;  /* 0x0000002333237221 */ /* 0x000fe20000010000 */
        /* <DEDUP_REMOVED lines=8> */
[----:B------:R-:W-:Y:S01]  /*2150*/  FMUL.FTZ R0, R48, R30 ;  /* 0x0000001e30007220 */ /* 0x000fe20000410000 */
        /* <DEDUP_REMOVED lines=50> */
[----:B------:R-:W-:-:S02]  /*2480*/  FADD.FTZ R35, R27, R35 ;  /* 0x000000231b237221 */ /* 0x000fc40000010000 */
[----:B------:R-:W-:Y:S01]  /*2490*/  FMUL.FTZ R5, R5, UR14 ;  /* 0x0000000e05057c20 */ /* 0x000fe20008410000 */
[----:B------:R-:W-:Y:S01]  /*24a0*/  FADD.FTZ R36, R0, R36 ;  /* 0x0000002400247221 */ /* 0x000fe20000010000 */
[----:B------:R-:W-:Y:S02]  /*24b0*/  FADD.FTZ R35, R29, R35 ;  /* 0x000000231d237221 */ /* 0x000fe40000010000 */
[----:B------:R-:W-:Y:S01]  /*24c0*/  FFMA.FTZ R33, R45, R5, R33 ;  /* 0x000000052d217223 */ /* 0x000fe20000010021 */
[----:B------:R-:W-:Y:S01]  /*24d0*/  FFMA.FTZ R4, R5, R0, R4 ;  /* 0x0000000005047223 */ /* 0x000fe20000010004 */
[----:B------:R-:W-:Y:S01]  /*24e0*/  FADD.FTZ R5, R72, -UR11 ;  /* 0x8000000b48057e21 */ /* 0x000fe20008010000 */
[----:B------:R-:W-:-:S03]  /*24f0*/  FMUL.FTZ R0, R42, R30 ;  /* 0x0000001e2a007220 */ /* 0x000fc60000410000 */
[----:B------:R-:W-:Y:S01]  /*2500*/  FMUL.FTZ R5, R5, UR14 ;  /* 0x0000000e05057c20 */ /* 0x000fe20008410000 */
[----:B------:R-:W-:-:S03]  /*2510*/  FADD.FTZ R36, R36, R0 ;  /* 0x0000000024247221 */ /* 0x000fc60000010000 */
        /* <DEDUP_REMOVED lines=116> */
[----:B------:R-:W-:Y:S06]  /*2c60*/  BRA `(.L_x_1374) ;  /* 0x00000020000c7947 */ /* 0x000fec0003800000 */
.L_x_1373:
[----:B------:R-:W2:Y:S02]  /*2c70*/  LDL R0, [R1+0x10] ;  /* 0x0000100001007983 */ /* 0x000ea40000100800 */
[----:B--2---:R-:W-:Y:S01]  /*2c80*/  FADD.FTZ R4, R0, -UR11 ;  /* 0x8000000b00047e21 */ /* 0x004fe20008010000 */
[----:B-----5:R-:W-:-:S03]  /*2c90*/  FADD.FTZ R0, R38, -UR11 ;  /* 0x8000000b26007e21 */ /* 0x020fc60008010000 */
[----:B------:R-:W-:Y:S01]  /*2ca0*/  FMUL.FTZ R4, R4, UR14 ;  /* 0x0000000e04047c20 */ /* 0x000fe20008410000 */
[----:B------:R-:W-:-:S03]  /*2cb0*/  FMUL.FTZ R0, R0, UR14 ;  /* 0x0000000e00007c20 */ /* 0x000fc60008410000 */
        /* <DEDUP_REMOVED lines=17> */
[----:B------:R-:W-:Y:S01]  /*2dd0*/  FMUL.FTZ R32, R32, R33 ;  /* 0x0000002120207220 */ /* 0x000fe20000410000 */
[----:B------:R-:W-:-:S03]  /*2de0*/  FMUL.FTZ R33, R30, R35 ;  /* 0x000000231e217220 */ /* 0x000fc60000410000 */
[----:B------:R-:W-:Y:S01]  /*2df0*/  FMUL.FTZ R34, R31, R32 ;  /* 0x000000201f227220 */ /* 0x000fe20000410000 */
[----:B------:R-:W-:Y:S01]  /*2e00*/  FFMA.FTZ R5, R4, R33, RZ ;  /* 0x0000002104057223 */ /* 0x000fe200000100ff */
[----:B------:R-:W-:-:S03]  /*2e10*/  FADD.FTZ R33, RZ, R33 ;  /* 0x00000021ff217221 */ /* 0x000fc60000010000 */
[----:B------:R-:W-:Y:S01]  /*2e20*/  FFMA.FTZ R5, R0, R34, R5 ;  /* 0x0000002200057223 */ /* 0x000fe20000010005 */
[----:B------:R-:W-:Y:S01]  /*2e30*/  FADD.FTZ R33, R34, R33 ;  /* 0x0000002122217221 */ /* 0x000fe20000010000 */
[----:B------:R-:W-:-:S04]  /*2e40*/  FADD.FTZ R34, R37, -UR11 ;  /* 0x8000000b25227e21 */ /* 0x000fc80008010000 */
[----:B------:R-:W-:-:S04]  /*2e50*/  FMUL.FTZ R34, R34, UR14 ;  /* 0x0000000e22227c20 */ /* 0x000fc80008410000 */
[----:B------:R-:W-:-:S04]  /*2e60*/  FFMA.FTZ R36, R30, R34, R10 ;  /* 0x000000221e247223 */ /* 0x000fc8000001000a */
[----:B------:R-:W-:-:S06]  /*2e70*/  FMUL.FTZ R37, R36, -1.4426950216293334961 ;  /* 0xbfb8aa3b24257820 */ /* 0x000fcc0000410000 */
[----:B------:R-:W0:Y:S02]  /*2e80*/  MUFU.EX2 R37, R37 ;  /* 0x0000002500257308 */ /* 0x000e240000000800 */
[----:B0-----:R-:W-:-:S06]  /*2e90*/  FADD.FTZ R37, R37, 1 ;  /* 0x3f80000025257421 */ /* 0x001fcc0000010000 */
[----:B------:R-:W0:Y:S02]  /*2ea0*/  MUFU.RCP R37, R37 ;  /* 0x0000002500257308 */ /* 0x000e240000001000 */
[----:B0-----:R-:W-:-:S04]  /*2eb0*/  FADD.FTZ R38, -R37, 1 ;  /* 0x3f80000025267421 */ /* 0x001fc80000010100 */
[----:B------:R-:W-:Y:S02]  /*2ec0*/  FFMA.FTZ R36, R36, R38, 1 ;  /* 0x3f80000024247423 */ /* 0x000fe40000010026 */
[----:B------:R-:W2:Y:S01]  /*2ed0*/  LDL R38, [R1+0x24] ;  /* 0x0000240001267983 */ /* 0x000ea20000100800 */
[----:B------:R-:W-:Y:S01]  /*2ee0*/  FMUL.FTZ R37, R52, R37 ;  /* 0x0000002534257220 */ /* 0x000fe20000410000 */
[----:B------:R-:W-:Y:S01]  /*2ef0*/  FFMA.FTZ R4, R4, R35, RZ ;  /* 0x0000002304047223 */ /* 0x000fe200000100ff */
[----:B------:R-:W-:Y:S02]  /*2f00*/  FADD.FTZ R35, RZ, R35 ;  /* 0x00000023ff237221 */ /* 0x000fe40000010000 */
[----:B------:R-:W-:-:S04]  /*2f10*/  FMUL.FTZ R36, R37, R36 ;  /* 0x0000002425247220 */ /* 0x000fc80000410000 */
[----:B------:R-:W-:Y:S01]  /*2f20*/  FADD.FTZ R35, R35, R36 ;  /* 0x0000002423237221 */ /* 0x000fe20000010000 */
[-C--:B------:R-:W-:Y:S01]  /*2f30*/  FFMA.FTZ R4, R34, R36.reuse, R4 ;  /* 0x0000002422047223 */ /* 0x080fe20000010004 */
[----:B------:R-:W-:-:S04]  /*2f40*/  FMUL.FTZ R36, R30, R36 ;  /* 0x000000241e247220 */ /* 0x000fc80000410000 */
[----:B------:R-:W-:Y:S01]  /*2f50*/  FFMA.FTZ R5, R34, R36, R5 ;  /* 0x0000002422057223 */ /* 0x000fe20000010005 */
[----:B------:R-:W-:Y:S01]  /*2f60*/  FADD.FTZ R33, R33, R36 ;  /* 0x0000002421217221 */ /* 0x000fe20000010000 */
[----:B--2---:R-:W-:-:S04]  /*2f70*/  FADD.FTZ R34, R38, -UR11 ;  /* 0x8000000b26227e21 */ /* 0x004fc80008010000 */
        /* <DEDUP_REMOVED lines=28> */
[----:B------:R-:W-:-:S04]  /*3140*/  FMUL.FTZ R36, R37, R36 ;  /* 0x0000002425247220 */ /* 0x000fc80000410000 */
[----:B------:R-:W-:Y:S01]  /*3150*/  FADD.FTZ R35, R35, R36 ;  /* 0x0000002423237221 */ /* 0x000fe20000010000 */
[-C--:B------:R-:W-:Y:S01]  /*3160*/  FFMA.FTZ R4, R34, R36.reuse, R4 ;  /* 0x0000002422047223 */ /* 0x080fe20000010004 */
[----:B------:R-:W-:-:S04]  /*3170*/  FMUL.FTZ R36, R30, R36 ;  /* 0x000000241e247220 */ /* 0x000fc80000410000 */
[----:B------:R-:W-:Y:S01]  /*3180*/  FFMA.FTZ R5, R34, R36, R5 ;  /* 0x0000002422057223 */ /* 0x000fe20000010005 */
[----:B------:R-:W-:Y:S01]  /*3190*/  FADD.FTZ R34, R39, -UR11 ;  /* 0x8000000b27227e21 */ /* 0x000fe20008010000 */
[----:B------:R-:W-:-:S03]  /*31a0*/  FADD.FTZ R33, R33, R36 ;  /* 0x0000002421217221 */ /* 0x000fc60000010000 */
        /* <DEDUP_REMOVED lines=410> */
[-C--:B------:R-:W-:Y:S01]  /*4b50*/  FFMA.FTZ R32, R37, R38.reuse, R4 ;  /* 0x0000002625207223 */ /* 0x080fe20000010004 */
[----:B------:R-:W-:Y:S01]  /*4b60*/  FADD.FTZ R4, R55, -UR11 ;  /* 0x8000000b37047e21 */ /* 0x000fe20008010000 */
[----:B------:R-:W-:Y:S01]  /*4b70*/  FADD.FTZ R34, R35, R38 ;  /* 0x0000002623227221 */ /* 0x000fe20000010000 */
[----:B------:R-:W-:Y:S02]  /*4b80*/  FMUL.FTZ R38, R30, R38 ;  /* 0x000000261e267220 */ /* 0x000fe40000410000 */
[----:B------:R-:W-:Y:S02]  /*4b90*/  FMUL.FTZ R4, R4, UR14 ;  /* 0x0000000e04047c20 */ /* 0x000fe40008410000 */
[----:B------:R-:W-:Y:S01]  /*4ba0*/  FFMA.FTZ R5, R37, R38, R5 ;  /* 0x0000002625057223 */ /* 0x000fe20000010005 */
[----:B------:R-:W-:Y:S01]  /*4bb0*/  FADD.FTZ R36, R36, R38 ;  /* 0x0000002624247221 */ /* 0x000fe20000010000 */
        /* <DEDUP_REMOVED lines=13> */
[----:B------:R-:W-:-:S07]  /*4c90*/  FADD.FTZ R36, R37, R36 ;  /* 0x0000002425247221 */ /* 0x000fce0000010000 */
.L_x_1374:
[----:B------:R-:W0:Y:S01]  /*4ca0*/  S2R R39, SR_LANEID ;  /* 0x0000000000277919 */ /* 0x000e220000000000 */
[----:B------:R-:W-:Y:S01]  /*4cb0*/  MOV R40, R4 ;  /* 0x0000000400287202 */ /* 0x000fe20000000f00 */
[----:B------:R-:W1:Y:S01]  /*4cc0*/  S2UR UR9, SR_CgaCtaId ;  /* 0x00000000000979c3 */ /* 0x000e620000008800 */
[----:B------:R-:W-:Y:S01]  /*4cd0*/  MOV R41, R36 ;  /* 0x0000002400297202 */ /* 0x000fe20000000f00 */
[----:B------:R-:W-:Y:S01]  /*4ce0*/  UMOV UR7, 0x400 ;  /* 0x0000040000077882 */ /* 0x000fe20000000000 */
[----:B------:R-:W-:Y:S01]  /*4cf0*/  BSSY.RECONVERGENT B0, `(.L_x_1375) ;  /* 0x0000028000007945 */ /* 0x000fe20003800200 */
[----:B------:R-:W2:Y:S01]  /*4d00*/  SHFL.DOWN PT, R0, R40, 0x1, 0x1f ;  /* 0x08201f0028007f89 */ /* 0x000ea200000e0000 */
[----:B------:R-:W-:-:S03]  /*4d10*/  UIADD3 UR6, UPT, UPT, UR7, 0xd0, URZ ;  /* 0x000000d007067890 */ /* 0x000fc6000fffe0ff */
[----:B------:R-:W3:Y:S01]  /*4d20*/  SHFL.DOWN PT, R4, R41, 0x1, 0x1f ;  /* 0x08201f0029047f89 */ /* 0x000ee200000e0000 */
[----:B-1----:R-:W-:Y:S01]  /*4d30*/  ULEA UR6, UR9, UR6, 0x18 ;  /* 0x0000000609067291 */ /* 0x002fe2000f8ec0ff */
[C---:B0-----:R-:W-:Y:S02]  /*4d40*/  ISETP.GT.AND P0, PT, R39.reuse, 0x1e, PT ;  /* 0x0000001e2700780c */ /* 0x041fe40003f04270 */
[----:B------:R-:W-:-:S11]  /*4d50*/  ISETP.GT.AND P1, PT, R39, 0xf, PT ;  /* 0x0000000f2700780c */ /* 0x000fd60003f24270 */
[----:B--2---:R-:W-:Y:S01]  /*4d60*/  @!P0 FADD.FTZ R40, R0, R40 ;  /* 0x0000002800288221 */ /* 0x004fe20000010000 */
[----:B---3--:R-:W-:Y:S01]  /*4d70*/  @!P0 FADD.FTZ R41, R4, R41 ;  /* 0x0000002904298221 */ /* 0x008fe20000010000 */
[----:B------:R-:W-:-:S03]  /*4d80*/  ISETP.GT.AND P0, PT, R39, 0x1d, PT ;  /* 0x0000001d2700780c */ /* 0x000fc60003f04270 */
[----:B------:R-:W0:Y:S04]  /*4d90*/  SHFL.DOWN PT, R0, R40, 0x2, 0x1f ;  /* 0x08401f0028007f89 */ /* 0x000e2800000e0000 */
[----:B------:R-:W1:Y:S06]  /*4da0*/  SHFL.DOWN PT, R4, R41, 0x2, 0x1f ;  /* 0x08401f0029047f89 */ /* 0x000e6c00000e0000 */
[----:B0-----:R-:W-:Y:S01]  /*4db0*/  @!P0 FADD.FTZ R40, R40, R0 ;  /* 0x0000000028288221 */ /* 0x001fe20000010000 */
[----:B-1----:R-:W-:-:S04]  /*4dc0*/  @!P0 FADD.FTZ R41, R41, R4 ;  /* 0x0000000429298221 */ /* 0x002fc80000010000 */
        /* <DEDUP_REMOVED lines=8> */
[----:B------:R-:W2:Y:S01]  /*4e50*/  SHFL.DOWN PT, R36, R41, 0x8, 0x1f ;  /* 0x09001f0029247f89 */ /* 0x000ea200000e0000 */
[----:B-1----:R-:W-:Y:S01]  /*4e60*/  FADD.FTZ R5, R40, R5 ;  /* 0x0000000528057221 */ /* 0x002fe20000010000 */
[----:B0-----:R-:W-:Y:S01]  /*4e70*/  LEA R4, R0, UR6, 0x4 ;  /* 0x0000000600047c11 */ /* 0x001fe2000f8e20ff */
[----:B--2---:R-:W-:-:S03]  /*4e80*/  FADD.FTZ R36, R41, R36 ;  /* 0x0000002429247221 */ /* 0x004fc60000010000 */
[----:B------:R-:W-:Y:S01]  /*4e90*/  FSEL R40, R40, R5, P0 ;  /* 0x0000000528287208 */ /* 0x000fe20000000000 */
[----:B------:R0:W-:Y:S01]  /*4ea0*/  STS.128 [R4], R32 ;  /* 0x0000002004007388 */ /* 0x0001e20000000c00 */
        /* <DEDUP_REMOVED lines=12> */
.L_x_1376:
[----:B------:R-:W-:Y:S05]  /*4f70*/  BSYNC.RECONVERGENT B0 ;  /* 0x0000000000007941 */ /* 0x000fea0003800200 */
.L_x_1375:
[----:B------:R-:W-:Y:S01]  /*4f80*/  BAR.SYNC.DEFER_BLOCKING 0x0 ;  /* 0x0000000000007b1d */ /* 0x000fe20000010000 */
[C---:B------:R-:W-:Y:S02]  /*4f90*/  ISETP.NE.AND P0, PT, R0.reuse, RZ, PT ;  /* 0x000000ff0000720c */ /* 0x040fe40003f05270 */
[----:B------:R-:W-:-:S03]  /*4fa0*/  ISETP.GT.U32.AND P1, PT, R0, 0x14, PT ;  /* 0x000000140000780c */ /* 0x000fc60003f24070 */
[----:B------:R-:W-:Y:S08]  /*4fb0*/  BSSY.RECONVERGENT B0, `(.L_x_1377) ;  /* 0x0000035000007945 */ /* 0x000ff00003800200 */
[----:B------:R-:W-:Y:S05]  /*4fc0*/  @P0 BRA `(.L_x_1378) ;  /* 0x0000000000cc0947 */ /* 0x000fea0003800000 */
[----:B------:R-:W-:-:S09]  /*4fd0*/  ULEA UR6, UR9, UR7, 0x18 ;  /* 0x0000000709067291 */ /* 0x000fd2000f8ec0ff */
[----:B-12---:R-:W1:Y:S02]  /*4fe0*/  LDS.128 R36, [UR6+0x20] ;  /* 0x00002006ff247984 */ /* 0x006e640008000c00 */
[----:B-1----:R-:W-:Y:S01]  /*4ff0*/  FADD.FTZ R37, R41, R37 ;  /* 0x0000002529257221 */ /* 0x002fe20000010000 */
[----:B---3--:R-:W-:-:S03]  /*5000*/  FADD.FTZ R5, R40, R36 ;  /* 0x0000002428057221 */ /* 0x008fc60000010000 */
[----:B0-----:R-:W-:Y:S01]  /*5010*/  FADD.FTZ R40, R37, R39 ;  /* 0x0000002725287221 */ /* 0x001fe20000010000 */
[----:B------:R-:W-:Y:S02]  /*5020*/  FADD.FTZ R5, R5, R38 ;  /* 0x0000002605057221 */ /* 0x000fe40000010000 */
[----:B------:R-:W0:Y:S02]  /*5030*/  LDS.128 R36, [UR6+0x30] ;  /* 0x00003006ff247984 */ /* 0x000e240008000c00 */
[----:B0-----:R-:W-:Y:S01]  /*5040*/  FADD.FTZ R5, R5, R36 ;  /* 0x0000002405057221 */ /* 0x001fe20000010000 */
[----:B------:R-:W-:-:S03]  /*5050*/  FADD.FTZ R40, R40, R37 ;  /* 0x0000002528287221 */ /* 0x000fc60000010000 */
[----:B------:R-:W-:Y:S01]  /*5060*/  FADD.FTZ R5, R5, R38 ;  /* 0x0000002605057221 */ /* 0x000fe20000010000 */
        /* <DEDUP_REMOVED lines=40> */
[----:B------:R-:W-:-:S07]  /*52f0*/  FADD.FTZ R41, R37, R39 ;  /* 0x0000002725297221 */ /* 0x000fce0000010000 */
.L_x_1378:
[----:B------:R-:W-:Y:S05]  /*5300*/  BSYNC.RECONVERGENT B0 ;  /* 0x0000000000007941 */ /* 0x000fea0003800200 */
.L_x_1377:
[----:B------:R-:W-:Y:S06]  /*5310*/  BAR.SYNC.DEFER_BLOCKING 0x0 ;  /* 0x0000000000007b1d */ /* 0x000fec0000010000 */
[----:B------:R-:W-:Y:S04]  /*5320*/  BSSY.RECONVERGENT B0, `(.L_x_1379) ;  /* 0x000009e000007945 */ /* 0x000fe80003800200 */
[----:B------:R-:W-:Y:S05]  /*5330*/  @P1 BRA `(.L_x_1380) ;  /* 0x0000000800701947 */ /* 0x000fea0003800000 */
[----:B-12---:R-:W0:Y:S02]  /*5340*/  LDS.128 R36, [R4+0x150] ;  /* 0x0001500004247984 */ /* 0x006e240000000c00 */
[----:B0-----:R-:W-:Y:S01]  /*5350*/  FADD.FTZ R32, R32, R36 ;  /* 0x0000002420207221 */ /* 0x001fe20000010000 */
[----:B---3--:R-:W-:Y:S01]  /*5360*/  FADD.FTZ R5, R34, R38 ;  /* 0x0000002622057221 */ /* 0x008fe20000010000 */
[----:B------:R-:W-:Y:S01]  /*5370*/  FADD.FTZ R37, R33, R37 ;  /* 0x0000002521257221 */ /* 0x000fe20000010000 */
[----:B------:R-:W-:Y:S02]  /*5380*/  FADD.FTZ R36, R35, R39 ;  /* 0x0000002723247221 */ /* 0x000fe40000010000 */
[----:B------:R-:W-:Y:S02]  /*5390*/  MOV R38, R32 ;  /* 0x0000002000267202 */ /* 0x000fe40000000f00 */
[----:B------:R-:W0:Y:S03]  /*53a0*/  LDS.128 R32, [R4+0x2a0] ;  /* 0x0002a00004207984 */ /* 0x000e260000000c00 */
[----:B0-----:R-:W-:Y:S01]  /*53b0*/  FADD.FTZ R38, R38, R32 ;  /* 0x0000002026267221 */ /* 0x001fe20000010000 */
[----:B------:R-:W-:Y:S01]  /*53c0*/  FADD.FTZ R37, R37, R33 ;  /* 0x0000002125257221 */ /* 0x000fe20000010000 */
[----:B------:R-:W-:Y:S01]  /*53d0*/  FADD.FTZ R5, R5, R34 ;  /* 0x0000002205057221 */ /* 0x000fe20000010000 */
[----:B------:R-:W-:-:S02]  /*53e0*/  FADD.FTZ R36, R36, R35 ;  /* 0x0000002324247221 */ /* 0x000fc40000010000 */
[----:B------:R-:W0:Y:S02]  /*53f0*/  LDS.128 R32, [R4+0x3f0] ;  /* 0x0003f00004207984 */ /* 0x000e240000000c00 */
[----:B0-----:R-:W-:Y:S01]  /*5400*/  FADD.FTZ R38, R38, R32 ;  /* 0x0000002026267221 */ /* 0x001fe20000010000 */
[----:B------:R-:W-:Y:S01]  /*5410*/  FADD.FTZ R37, R37, R33 ;  /* 0x0000002125257221 */ /* 0x000fe20000010000 */
[----:B------:R-:W-:Y:S01]  /*5420*/  FADD.FTZ R5, R5, R34 ;  /* 0x0000002205057221 */ /* 0x000fe20000010000 */
[----:B------:R-:W-:Y:S02]  /*5430*/  FADD.FTZ R36, R36, R35 ;  /* 0x0000002324247221 */ /* 0x000fe40000010000 */
[----:B------:R-:W0:Y:S02]  /*5440*/  LDS.128 R32, [R4+0x540] ;  /* 0x0005400004207984 */ /* 0x000e240000000c00 */
        /* <DEDUP_REMOVED lines=138> */
[----:B------:R-:W-:-:S07]  /*5cf0*/  FADD.FTZ R35, R36, R35 ;  /* 0x0000002324237221 */ /* 0x000fce0000010000 */
.L_x_1380:
[----:B------:R-:W-:Y:S05]  /*5d00*/  BSYNC.RECONVERGENT B0 ;  /* 0x0000000000007941 */ /* 0x000fea0003800200 */
.L_x_1379:
[----:B------:R-:W-:Y:S04]  /*5d10*/  BSSY.RECONVERGENT B0, `(.L_x_1381) ;  /* 0x000001e000007945 */ /* 0x000fe80003800200 */
[----:B------:R-:W-:Y:S05]  /*5d20*/  @P1 BRA `(.L_x_1382) ;  /* 0x0000000000701947 */ /* 0x000fea0003800000 */
[----:B--2---:R-:W1:Y:S01]  /*5d30*/  LDC.64 R38, c[0x0][0x3d8] ;  /* 0x0000f600ff267b82 */ /* 0x004e620000000a00 */
[----:B------:R-:W-:-:S05]  /*5d40*/  MOV R36, UR8 ;  /* 0x0000000800247c02 */ /* 0x000fca0008000f00 */
[----:B------:R-:W-:Y:S02]  /*5d50*/  IMAD R36, R36, 0x15, R0 ;  /* 0x0000001524247824 */ /* 0x000fe400078e0200 */
[----:B0--3--:R-:W0:Y:S02]  /*5d60*/  LDC.64 R4, c[0x0][0x3f8] ;  /* 0x0000fe00ff047b82 */ /* 0x009e240000000a00 */
[----:B-1----:R-:W-:-:S05]  /*5d70*/  IMAD.WIDE R36, R36, 0x4, R38 ;  /* 0x0000000424247825 */ /* 0x002fca00078e0226 */
[----:B------:R-:W-:Y:S01]  /*5d80*/  REDG.E.ADD.F32.FTZ.RN.STRONG.GPU desc[UR12][R36.64], R32 ;  /* 0x00000020240079a6 */ /* 0x000fe2000c12f30c */
[----:B0-----:R-:W-:-:S04]  /*5d90*/  LEA.HI R38, P1, R5, R4, RZ, 0x1 ;  /* 0x0000000405267211 */ /* 0x001fc800078308ff */
[----:B------:R-:W-:-:S04]  /*5da0*/  IADD3.X R39, PT, PT, RZ, R5, RZ, P1, !PT ;  /* 0x00000005ff277210 */ /* 0x000fc80000ffe4ff */
[C---:B------:R-:W-:Y:S02]  /*5db0*/  SHF.L.U64.HI R39, R38.reuse, 0x1, R39 ;  /* 0x0000000126277819 */ /* 0x040fe40000010227 */
[----:B------:R-:W-:-:S04]  /*5dc0*/  SHF.L.U32 R38, R38, 0x1, RZ ;  /* 0x0000000126267819 */ /* 0x000fc800000006ff */
[----:B------:R-:W-:-:S04]  /*5dd0*/  LOP3.LUT R38, R38, 0xfffffffc, RZ, 0xc0, !PT ;  /* 0xfffffffc26267812 */ /* 0x000fc800078ec0ff */
[----:B------:R-:W-:-:S04]  /*5de0*/  IADD3 R38, P1, PT, R36, R38, RZ ;  /* 0x0000002624267210 */ /* 0x000fc80007f3e0ff */
[----:B------:R-:W-:-:S05]  /*5df0*/  IADD3.X R39, PT, PT, R37, R39, RZ, P1, !PT ;  /* 0x0000002725277210 */ /* 0x000fca0000ffe4ff */
[----:B------:R0:W-:Y:S02]  /*5e00*/  REDG.E.ADD.F32.FTZ.RN.STRONG.GPU desc[UR12][R38.64], R33 ;  /* 0x00000021260079a6 */ /* 0x0001e4000c12f30c */
[----:B0-----:R-:W-:Y:S01]  /*5e10*/  IMAD.WIDE.U32 R32, R4, 0x3, RZ ;  /* 0x0000000304207825 */ /* 0x001fe200078e00ff */
[----:B------:R-:W-:-:S04]  /*5e20*/  LEA R38, R5, R5, 0x1 ;  /* 0x0000000505267211 */ /* 0x000fc800078e08ff */
[----:B------:R-:W-:-:S04]  /*5e30*/  IADD3 R33, PT, PT, R33, R38, RZ ;  /* 0x0000002621217210 */ /* 0x000fc80007ffe0ff */
[----:B------:R-:W-:-:S04]  /*5e40*/  LEA.HI R32, P1, R33, R32, RZ, 0x1 ;  /* 0x0000002021207211 */ /* 0x000fc800078308ff */
[----:B------:R-:W-:Y:S02]  /*5e50*/  IADD3.X R38, PT, PT, RZ, R33, RZ, P1, !PT ;  /* 0x00000021ff267210 */ /* 0x000fe40000ffe4ff */
[C---:B------:R-:W-:Y:S02]  /*5e60*/  SHF.L.U32 R33, R32.reuse, 0x1, RZ ;  /* 0x0000000120217819 */ /* 0x040fe400000006ff */
[----:B------:R-:W-:Y:S02]  /*5e70*/  SHF.L.U64.HI R38, R32, 0x1, R38 ;  /* 0x0000000120267819 */ /* 0x000fe40000010226 */
[----:B------:R-:W-:Y:S02]  /*5e80*/  LOP3.LUT R33, R33, 0xfffffffc, RZ, 0xc0, !PT ;  /* 0xfffffffc21217812 */ /* 0x000fe400078ec0ff */
[----:B------:R-:W-:Y:S02]  /*5e90*/  LEA R32, P1, R4, R36, 0x2 ;  /* 0x0000002404207211 */ /* 0x000fe400078210ff */
[----:B------:R-:W-:-:S02]  /*5ea0*/  IADD3 R36, P2, PT, R36, R33, RZ ;  /* 0x0000002124247210 */ /* 0x000fc40007f5e0ff */
[----:B------:R-:W-:Y:S02]  /*5eb0*/  LEA.HI.X R33, R4, R37, R5, 0x2, P1 ;  /* 0x0000002504217211 */ /* 0x000fe400008f1405 */
[----:B------:R-:W-:-:S03]  /*5ec0*/  IADD3.X R37, PT, PT, R37, R38, RZ, P2, !PT ;  /* 0x0000002625257210 */ /* 0x000fc600017fe4ff */
[----:B------:R4:W-:Y:S04]  /*5ed0*/  REDG.E.ADD.F32.FTZ.RN.STRONG.GPU desc[UR12][R32.64], R34 ;  /* 0x00000022200079a6 */ /* 0x0009e8000c12f30c */
[----:B------:R4:W-:Y:S02]  /*5ee0*/  REDG.E.ADD.F32.FTZ.RN.STRONG.GPU desc[UR12][R36.64], R35 ;  /* 0x00000023240079a6 */ /* 0x0009e4000c12f30c */
.L_x_1382:
[----:B------:R-:W-:Y:S05]  /*5ef0*/  BSYNC.RECONVERGENT B0 ;  /* 0x0000000000007941 */ /* 0x000fea0003800200 */
.L_x_1381:
[----:B0-----:R-:W0:Y:S02]  /*5f00*/  LDC R4, c[0x0][0x370] ;  /* 0x0000dc00ff047b82 */ /* 0x001e240000000800 */
[----:B0-----:R-:W-:-:S13]  /*5f10*/  ISETP.GE.U32.AND P1, PT, R4, 0x2, PT ;  /* 0x000000020400780c */ /* 0x001fda0003f26070 */
[----:B------:R-:W-:Y:S05]  /*5f20*/  @!P1 BRA `(.L_x_1383) ;  /* 0x0000001400449947 */ /* 0x000fea0003800000 */
[----:B------:R-:W-:Y:S05]  /*5f30*/  @P0 BRA `(.L_x_1384) ;  /* 0x0000000000900947 */ /* 0x000fea0003800000 */
[----:B---3--:R-:W0:Y:S01]  /*5f40*/  S2R R5, SR_CTAID.Y ;  /* 0x0000000000057919 */ /* 0x008e220000002600 */
[----:B----4-:R-:W3:Y:S01]  /*5f50*/  LDC R34, c[0x0][0x374] ;  /* 0x0000dd00ff227b82 */ /* 0x010ee20000000800 */
[----:B------:R-:W-:-:S07]  /*5f60*/  ULOP3.LUT UR6, UR4, 0x1, URZ, 0xc0, !UPT ;  /* 0x0000000104067892 */ /* 0x000fce000f8ec0ff */
[----:B-1----:R-:W1:Y:S01]  /*5f70*/  LDC.64 R36, c[0x0][0x3d0] ;  /* 0x0000f400ff247b82 */ /* 0x002e620000000a00 */
[C---:B---3--:R-:W-:Y:S02]  /*5f80*/  IMAD R32, R34.reuse, UR6, RZ ;  /* 0x0000000622207c24 */ /* 0x048fe4000f8e02ff */
[----:B0-----:R-:W-:-:S03]  /*5f90*/  IMAD R34, R34, UR10, R5 ;  /* 0x0000000a22227c24 */ /* 0x001fc6000f8e0205 */
[C---:B------:R-:W-:Y:S01]  /*5fa0*/  IADD3 R5, PT, PT, R32.reuse, R5, RZ ;  /* 0x0000000520057210 */ /* 0x040fe20007ffe0ff */
[----:B------:R-:W-:-:S05]  /*5fb0*/  IMAD R32, R32, R4, RZ ;  /* 0x0000000420207224 */ /* 0x000fca00078e02ff */
[----:B------:R-:W-:-:S05]  /*5fc0*/  SHF.L.U32 R32, R32, 0x1, RZ ;  /* 0x0000000120207819 */ /* 0x000fca00000006ff */
[----:B-1----:R-:W-:-:S04]  /*5fd0*/  IMAD.WIDE R32, R32, 0x4, R36 ;  /* 0x0000000420207825 */ /* 0x002fc800078e0224 */
[----:B------:R-:W-:Y:S01]  /*5fe0*/  IMAD.WIDE.U32 R32, R34, 0x8, R32 ;  /* 0x0000000822207825 */ /* 0x000fe200078e0020 */
[----:B------:R-:W-:-:S04]  /*5ff0*/  MOV R34, UR4 ;  /* 0x0000000400227c02 */ /* 0x000fc80008000f00 */
[----:B------:R-:W-:Y:S01]  /*6000*/  LOP3.LUT P1, R34, R34, 0x2, RZ, 0xc0, !PT ;  /* 0x0000000222227812 */ /* 0x000fe2000782c0ff */
[----:B------:R0:W-:Y:S03]  /*6010*/  STG.E.64 desc[UR12][R32.64], R40 ;  /* 0x0000002820007986 */ /* 0x0001e6000c101b0c */
[----:B------:R-:W-:Y:S02]  /*6020*/  IADD3 R34, PT, PT, -R34, 0x1, RZ ;  /* 0x0000000122227810 */ /* 0x000fe40007ffe1ff */
[----:B0-----:R-:W-:-:S04]  /*6030*/  SEL R32, R4, RZ, !P1 ;  /* 0x000000ff04207207 */ /* 0x001fc80004800000 */
[----:B------:R-:W-:Y:S02]  /*6040*/  ISETP.NE.AND P0, PT, R32, -0x1, PT ;  /* 0xffffffff2000780c */ /* 0x000fe40003f05270 */
[----:B------:R-:W0:Y:S02]  /*6050*/  LDC.64 R32, c[0x0][0x3c8] ;  /* 0x0000f200ff207b82 */ /* 0x000e240000000a00 */
[----:B0-----:R-:W-:Y:S01]  /*6060*/  IMAD.WIDE.U32 R32, R5, 0x4, R32 ;  /* 0x0000000405207825 */ /* 0x001fe200078e0020 */
[----:B------:R-:W-:Y:S06]  /*6070*/  MEMBAR.ALL.GPU ;  /* 0x0000000000007992 */ /* 0x000fec000000a000 */
[----:B------:R-:W-:-:S00]  /*6080*/  ERRBAR ;  /* 0x00000000000079ab */ /* 0x000fc00000000000 */
[----:B------:R-:W-:Y:S06]  /*6090*/  CGAERRBAR ;  /* 0x00000000000075ab */ /* 0x000fec0000000000 */
[----:B------:R0:W-:Y:S01]  /*60a0*/  REDG.E.ADD.S32.STRONG.GPU desc[UR12][R32.64], R34 ;  /* 0x000000222000798e */ /* 0x0001e2000c12e30c */
[----:B------:R-:W-:Y:S05]  /*60b0*/  @!P0 BRA `(.L_x_1384) ;  /* 0x0000000000308947 */ /* 0x000fea0003800000 */
[----:B------:R-:W1:Y:S01]  /*60c0*/  LDC R5, c[0x0][0x2f8] ;  /* 0x0000be00ff057b82 */ /* 0x000e620000000800 */
[----:B0-----:R-:W-:-:S07]  /*60d0*/  MOV R34, 0xffffffff ;  /* 0xffffffff00227802 */ /* 0x001fce0000000f00 */
.L_x_1385:
[----:B-1----:R-:W-:-:S04]  /*60e0*/  IADD3 R35, PT, PT, R5, -R5, RZ ;  /* 0x8000000505237210 */ /* 0x002fc80007ffe0ff */
[----:B------:R-:W-:Y:S02]  /*60f0*/  ISETP.EQ.AND P0, PT, R35, RZ, PT ;  /* 0x000000ff2300720c */ /* 0x000fe40003f02270 */
[----:B------:R-:W3:Y:S04]  /*6100*/  LDG.E.STRONG.GPU R35, desc[UR12][R32.64] ;  /* 0x0000000c20237981 */ /* 0x000ee8000c1ef900 */
[----:B---3--:R-:W-:Y:S01]  /*6110*/  CCTL.IVALL ;  /* 0x00000000ff00798f */ /* 0x008fe20002000000 */
[----:B------:R-:W-:Y:S06]  /*6120*/  YIELD ;  /* 0x0000000000007946 */ /* 0x000fec0003800000 */
[----:B------:R-:W-:-:S02]  /*6130*/  @P0 MOV R34, R35 ;  /* 0x0000002300220202 */ /* 0x000fc40000000f00 */
[----:B------:R-:W0:Y:S02]  /*6140*/  LDC R35, c[0x0][0x370] ;  /* 0x0000dc00ff237b82 */ /* 0x000e240000000800 */
[----:B0-----:R-:W-:-:S04]  /*6150*/  SEL R35, R35, RZ, !P1 ;  /* 0x000000ff23237207 */ /* 0x001fc80004800000 */
[----:B------:R-:W-:-:S13]  /*6160*/  ISETP.NE.AND P0, PT, R34, R35, PT ;  /* 0x000000232200720c */ /* 0x000fda0003f05270 */
[----:B------:R-:W-:Y:S05]  /*6170*/  @P0 BRA `(.L_x_1385) ;  /* 0xfffffffc00d80947 */ /* 0x000fea000383ffff */
.L_x_1384:
[----:B------:R-:W-:Y:S05]  /*6180*/  WARPSYNC.ALL ;  /* 0x0000000000007948 */ /* 0x000fea0003800000 */
[----:B------:R-:W-:Y:S01]  /*6190*/  ISETP.GE.U32.AND P0, PT, R4, 0x8, PT ;  /* 0x000000080400780c */ /* 0x000fe20003f06070 */
[----:B------:R-:W-:Y:S01]  /*61a0*/  BAR.SYNC.DEFER_BLOCKING 0x0 ;  /* 0x0000000000007b1d */ /* 0x000fe20000010000 */
[----:B---3--:R-:W-:-:S11]  /*61b0*/  HFMA2 R5, -RZ, RZ, 0, 0 ;  /* 0x00000000ff057431 */ /* 0x008fd600000001ff */
[----:B------:R-:W-:Y:S05]  /*61c0*/  @!P0 BRA `(.L_x_1386) ;  /* 0x0000000800948947 */ /* 0x000fea0003800000 */
[----:B------:R-:W3:Y:S01]  /*61d0*/  S2UR UR6, SR_CTAID.Y ;  /* 0x00000000000679c3 */ /* 0x000ee20000002600 */
[----:B------:R-:W3:Y:S01]  /*61e0*/  LDCU UR7, c[0x0][0x374] ;  /* 0x00006e80ff0777ac */ /* 0x000ee20008000800 */
[----:B------:R-:W-:Y:S01]  /*61f0*/  MOV R4, RZ ;  /* 0x000000ff00047202 */ /* 0x000fe20000000f00 */
[----:B------:R-:W-:-:S05]  /*6200*/  UIADD3 UR21, UPT, UPT, -UR10, URZ, URZ ;  /* 0x000000ff0a157290 */ /* 0x000fca000fffe1ff */
[----:B------:R-:W0:Y:S01]  /*6210*/  S2UR UR9, SR_CTAID.X ;  /* 0x00000000000979c3 */ /* 0x000e220000002500 */
[----:B---3--:R-:W-:Y:S02]  /*6220*/  UIMAD UR15, UR7, 0x3, UR6 ;  /* 0x00000003070f78a4 */ /* 0x008fe4000f8e0206 */
[----:B------:R-:W-:Y:S02]  /*6230*/  ULEA UR16, UR7, UR6, 0x1 ;  /* 0x0000000607107291 */ /* 0x000fe4000f8e08ff */
[----:B------:R-:W-:Y:S02]  /*6240*/  UIMAD UR17, UR7, 0x7, UR6 ;  /* 0x00000007071178a4 */ /* 0x000fe4000f8e0206 */
[----:B------:R-:W-:Y:S02]  /*6250*/  UIMAD UR18, UR7, 0x6, UR6 ;  /* 0x00000006071278a4 */ /* 0x000fe4000f8e0206 */
[----:B------:R-:W-:Y:S02]  /*6260*/  UIMAD UR19, UR7, 0x5, UR6 ;  /* 0x00000005071378a4 */ /* 0x000fe4000f8e0206 */
[----:B------:R-:W-:-:S02]  /*6270*/  ULEA UR20, UR7, UR6, 0x2 ;  /* 0x0000000607147291 */ /* 0x000fc4000f8e10ff */
[----:B0-----:R-:W-:-:S12]  /*6280*/  UIADD3 UR7, UPT, UPT, UR6, UR7, URZ ;  /* 0x0000000706077290 */ /* 0x001fd8000fffe0ff */
.L_x_1387:
[----:B------:R-:W-:Y:S01]  /*6290*/  ISETP.NE.AND P2, PT, RZ, UR21, PT ;  /* 0x00000015ff007c0c */ /* 0x000fe2000bf45270 */
[----:B----4-:R-:W0:Y:S01]  /*62a0*/  S2R R34, SR_TID.X ;  /* 0x0000000000227919 */ /* 0x010e220000002100 */
[----:B------:R-:W-:Y:S01]  /*62b0*/  MOV R33, UR4 ;  /* 0x0000000400217c02 */ /* 0x000fe20008000f00 */
[----:B------:R-:W-:Y:S01]  /*62c0*/  UMOV UR10, UR9 ;  /* 0x00000009000a7c82 */ /* 0x000fe20008000000 */
[----:B------:R-:W-:Y:S02]  /*62d0*/  ISETP.NE.OR P2, PT, R0, RZ, !P2 ;  /* 0x000000ff0000720c */ /* 0x000fe40005745670 */
[----:B------:R-:W-:Y:S02]  /*62e0*/  IADD3 R0, PT, PT, R4, 0x1, RZ ;  /* 0x0000000104007810 */ /* 0x000fe40007ffe0ff */
[----:B------:R-:W-:Y:S02]  /*62f0*/  MOV R35, UR4 ;  /* 0x0000000400237c02 */ /* 0x000fe40008000f00 */
[----:B------:R-:W-:-:S07]  /*6300*/  ISETP.NE.AND P4, PT, R0, UR10, PT ;  /* 0x0000000a00007c0c */ /* 0x000fce000bf85270 */
[----:B------:R-:W3:Y:S01]  /*6310*/  @!P2 LDC R32, c[0x0][0x374] ;  /* 0x0000dd00ff20ab82 */ /* 0x000ee20000000800 */
[----:B------:R-:W-:-:S07]  /*6320*/  @!P2 LOP3.LUT R33, R33, 0x1, RZ, 0xc0, !PT ;  /* 0x000000012121a812 */ /* 0x000fce00078ec0ff */
[----:B------:R-:W4:Y:S08]  /*6330*/  @!P2 LDC R5, c[0x0][0x370] ;  /* 0x0000dc00ff05ab82 */ /* 0x000f300000000800 */
[----:B-1----:R-:W1:Y:S01]  /*6340*/  @!P2 LDC.64 R36, c[0x0][0x3d0] ;  /* 0x0000f400ff24ab82 */ /* 0x002e620000000a00 */
[----:B0-----:R-:W-:-:S04]  /*6350*/  MOV R0, R34 ;  /* 0x0000002200007202 */ /* 0x001fc80000000f00 */
[----:B------:R-:W-:Y:S01]  /*6360*/  ISETP.NE.OR P4, PT, R0, RZ, !P4 ;  /* 0x000000ff0000720c */ /* 0x000fe20006785670 */
[----:B---3--:R-:W-:-:S04]  /*6370*/  @!P2 IMAD R32, R33, R32, RZ ;  /* 0x000000202120a224 */ /* 0x008fc800078e02ff */
[----:B----4-:R-:W-:Y:S01]  /*6380*/  @!P2 IMAD R5, R32, R5, RZ ;  /* 0x000000052005a224 */ /* 0x010fe200078e02ff */
[----:B------:R-:W-:-:S07]  /*6390*/  MOV R32, UR6 ;  /* 0x0000000600207c02 */ /* 0x000fce0008000f00 */
[----:B------:R-:W0:Y:S01]  /*63a0*/  @!P4 LDC R34, c[0x0][0x374] ;  /* 0x0000dd00ff22cb82 */ /* 0x000e220000000800 */
[----:B------:R-:W-:Y:S02]  /*63b0*/  @!P4 LOP3.LUT R35, R35, 0x1, RZ, 0xc0, !PT ;  /* 0x000000012323c812 */ /* 0x000fe400078ec0ff */
[----:B------:R-:W-:-:S05]  /*63c0*/  @!P2 SHF.L.U32 R5, R5, 0x1, RZ ;  /* 0x000000010505a819 */ /* 0x000fca00000006ff */
[----:B-1----:R-:W-:Y:S02]  /*63d0*/  @!P2 IMAD.WIDE R36, R5, 0x4, R36 ;  /* 0x000000040524a825 */ /* 0x002fe400078e0224 */
[----:B------:R-:W1:Y:S02]  /*63e0*/  @!P4 LDC R5, c[0x0][0x370] ;  /* 0x0000dc00ff05cb82 */ /* 0x000e640000000800 */
[----:B------:R-:W-:-:S06]  /*63f0*/  @!P2 IMAD.WIDE.U32 R36, R32, 0x8, R36 ;  /* 0x000000082024a825 */ /* 0x000fcc00078e0024 */
[----:B------:R-:W3:Y:S01]  /*6400*/  @!P4 LDC.64 R32, c[0x0][0x3d0] ;  /* 0x0000f400ff20cb82 */ /* 0x000ee20000000a00 */
[----:B------:R-:W4:Y:S01]  /*6410*/  @!P2 LDG.E.64 R36, desc[UR12][R36.64] ;  /* 0x0000000c2424a981 */ /* 0x000f22000c1e1b00 */
[----:B0-----:R-:W-:-:S04]  /*6420*/  @!P4 IMAD R34, R35, R34, RZ ;  /* 0x000000222322c224 */ /* 0x001fc800078e02ff */
[----:B-1----:R-:W-:-:S05]  /*6430*/  @!P4 IMAD R5, R34, R5, RZ ;  /* 0x000000052205c224 */ /* 0x002fca00078e02ff */
[----:B------:R-:W-:-:S05]  /*6440*/  @!P4 SHF.L.U32 R5, R5, 0x1, RZ ;  /* 0x000000010505c819 */ /* 0x000fca00000006ff */
[----:B---3--:R-:W-:Y:S01]  /*6450*/  @!P4 IMAD.WIDE R32, R5, 0x4, R32 ;  /* 0x000000040520c825 */ /* 0x008fe200078e0220 */
[----:B------:R-:W-:-:S05]  /*6460*/  MOV R5, UR7 ;  /* 0x0000000700057c02 */ /* 0x000fca0008000f00 */
[----:B------:R-:W-:-:S05]  /*6470*/  @!P4 IMAD.WIDE.U32 R32, R5, 0x8, R32 ;  /* 0x000000080520c825 */ /* 0x000fca00078e0020 */
[----:B------:R0:W3:Y:S01]  /*6480*/  @!P4 LDG.E.64 R34, desc[UR12][R32.64] ;  /* 0x0000000c2022c981 */ /* 0x0000e2000c1e1b00 */
[----:B------:R-:W-:-:S04]  /*6490*/  IADD3 R5, PT, PT, R4, 0x2, RZ ;  /* 0x0000000204057810 */ /* 0x000fc80007ffe0ff */
[----:B------:R-:W-:Y:S02]  /*64a0*/  ISETP.NE.AND P3, PT, R5, UR10, PT ;  /* 0x0000000a05007c0c */ /* 0x000fe4000bf65270 */
[----:B------:R-:W-:Y:S02]  /*64b0*/  IADD3 R5, PT, PT, R4, 0x3, RZ ;  /* 0x0000000304057810 */ /* 0x000fe40007ffe0ff */
[----:B------:R-:W-:Y:S02]  /*64c0*/  ISETP.NE.OR P3, PT, R0, RZ, !P3 ;  /* 0x000000ff0000720c */ /* 0x000fe40005f65670 */
[----:B------:R-:W-:-:S04]  /*64d0*/  ISETP.NE.AND P1, PT, R5, UR10, PT ;  /* 0x0000000a05007c0c */ /* 0x000fc8000bf25270 */
[----:B------:R-:W-:-:S07]  /*64e0*/  ISETP.NE.OR P1, PT, R0, RZ, !P1 ;  /* 0x000000ff0000720c */ /* 0x000fce0004f25670 */
[----:B0-----:R-:W0:Y:S01]  /*64f0*/  @!P3 LDC R32, c[0x0][0x374] ;  /* 0x0000dd00ff20bb82 */ /* 0x001e220000000800 */
[----:B--2---:R-:W-:-:S07]  /*6500*/  MOV R38, UR4 ;  /* 0x0000000400267c02 */ /* 0x004fce0008000f00 */
[----:B------:R-:W1:Y:S08]  /*6510*/  @!P3 LDC R33, c[0x0][0x370] ;  /* 0x0000dc00ff21bb82 */ /* 0x000e700000000800 */
[----:B------:R-:W2:Y:S01]  /*6520*/  @!P1 LDC R5, c[0x0][0x374] ;  /* 0x0000dd00ff059b82 */ /* 0x000ea20000000800 */
[----:B------:R-:W-:-:S05]  /*6530*/  @!P3 LOP3.LUT R38, R38, 0x1, RZ, 0xc0, !PT ;  /* 0x000000012626b812 */ /* 0x000fca00078ec0ff */
[----:B0-----:R-:W-:Y:S01]  /*6540*/  @!P3 IMAD R32, R38, R32, RZ ;  /* 0x000000202620b224 */ /* 0x001fe200078e02ff */
[----:B------:R-:W-:-:S04]  /*6550*/  MOV R38, UR4 ;  /* 0x0000000400267c02 */ /* 0x000fc80008000f00 */
[----:B------:R-:W-:-:S05]  /*6560*/  @!P1 LOP3.LUT R38, R38, 0x1, RZ, 0xc0, !PT ;  /* 0x0000000126269812 */ /* 0x000fca00078ec0ff */
[----:B--2---:R-:W-:Y:S01]  /*6570*/  @!P1 IMAD R5, R38, R5, RZ ;  /* 0x0000000526059224 */ /* 0x004fe200078e02ff */
[----:B------:R-:W-:-:S04]  /*6580*/  IADD3 R38, PT, PT, R4, 0x4, RZ ;  /* 0x0000000404267810 */ /* 0x000fc80007ffe0ff */
[----:B------:R-:W-:Y:S02]  /*6590*/  ISETP.NE.AND P0, PT, R38, UR10, PT ;  /* 0x0000000a26007c0c */ /* 0x000fe4000bf05270 */
[----:B------:R-:W0:Y:S01]  /*65a0*/  @!P3 LDC.64 R38, c[0x0][0x3d0] ;  /* 0x0000f400ff26bb82 */ /* 0x000e220000000a00 */
[----:B-1----:R-:W-:-:S05]  /*65b0*/  @!P3 IMAD R32, R32, R33, RZ ;  /* 0x000000212020b224 */ /* 0x002fca00078e02ff */
[----:B------:R-:W-:Y:S02]  /*65c0*/  @!P3 SHF.L.U32 R32, R32, 0x1, RZ ;  /* 0x000000012020b819 */ /* 0x000fe400000006ff */
[----:B------:R-:W1:Y:S01]  /*65d0*/  @!P1 LDC R33, c[0x0][0x370] ;  /* 0x0000dc00ff219b82 */ /* 0x000e620000000800 */
[----:B------:R-:W-:Y:S01]  /*65e0*/  ISETP.NE.OR P0, PT, R0, RZ, !P0 ;  /* 0x000000ff0000720c */ /* 0x000fe20004705670 */
[----:B-1----:R-:W-:-:S12]  /*65f0*/  @!P1 IMAD R33, R5, R33, RZ ;  /* 0x0000002105219224 */ /* 0x002fd800078e02ff */
[----:B------:R-:W1:Y:S01]  /*6600*/  @!P0 LDC R5, c[0x0][0x374] ;  /* 0x0000dd00ff058b82 */ /* 0x000e620000000800 */
[----:B------:R-:W-:Y:S01]  /*6610*/  @!P1 SHF.L.U32 R33, R33, 0x1, RZ ;  /* 0x0000000121219819 */ /* 0x000fe200000006ff */
[----:B----4-:R-:W-:Y:S01]  /*6620*/  @!P2 FADD.FTZ R40, R40, R36 ;  /* 0x000000242828a221 */ /* 0x010fe20000010000 */
[----:B------:R-:W-:Y:S01]  /*6630*/  @!P2 FADD.FTZ R41, R41, R37 ;  /* 0x000000252929a221 */ /* 0x000fe20000010000 */
[----:B0-----:R-:W-:Y:S01]  /*6640*/  @!P3 IMAD.WIDE R36, R32, 0x4, R38 ;  /* 0x000000042024b825 */ /* 0x001fe200078e0226 */
[----:B------:R-:W-:-:S03]  /*6650*/  MOV R32, UR16 ;  /* 0x0000001000207c02 */ /* 0x000fc60008000f00 */
[----:B------:R-:W0:Y:S02]  /*6660*/  @!P1 LDC.64 R38, c[0x0][0x3d0] ;  /* 0x0000f400ff269b82 */ /* 0x000e240000000a00 */
[----:B------:R-:W-:-:S06]  /*6670*/  @!P3 IMAD.WIDE.U32 R36, R32, 0x8, R36 ;  /* 0x000000082024b825 */ /* 0x000fcc00078e0024 */
[----:B------:R-:W2:Y:S01]  /*6680*/  @!P3 LDG.E.64 R36, desc[UR12][R36.64] ;  /* 0x0000000c2424b981 */ /* 0x000ea2000c1e1b00 */
[----:B------:R-:W4:Y:S01]  /*6690*/  @!P0 LDC R32, c[0x0][0x370] ;  /* 0x0000dc00ff208b82 */ /* 0x000f220000000800 */
[----:B---3--:R-:W-:Y:S01]  /*66a0*/  @!P4 FADD.FTZ R40, R40, R34 ;  /* 0x000000222828c221 */ /* 0x008fe20000010000 */
[----:B------:R-:W-:Y:S01]  /*66b0*/  MOV R34, UR4 ;  /* 0x0000000400227c02 */ /* 0x000fe20008000f00 */
[----:B0-----:R-:W-:-:S03]  /*66c0*/  @!P1 IMAD.WIDE R38, R33, 0x4, R38 ;  /* 0x0000000421269825 */ /* 0x001fc600078e0226 */
[----:B------:R-:W-:Y:S02]  /*66d0*/  @!P0 LOP3.LUT R34, R34, 0x1, RZ, 0xc0, !PT ;  /* 0x0000000122228812 */ /* 0x000fe400078ec0ff */
[----:B------:R-:W-:-:S03]  /*66e0*/  MOV R33, UR15 ;  /* 0x0000000f00217c02 */ /* 0x000fc60008000f00 */
[----:B-1----:R-:W-:Y:S02]  /*66f0*/  @!P0 IMAD R5, R34, R5, RZ ;  /* 0x0000000522058224 */ /* 0x002fe400078e02ff */
[----:B------:R-:W-:-:S04]  /*6700*/  @!P1 IMAD.WIDE.U32 R38, R33, 0x8, R38 ;  /* 0x0000000821269825 */ /* 0x000fc800078e0026 */
[----:B----4-:R-:W-:Y:S02]  /*6710*/  @!P0 IMAD R5, R5, R32, RZ ;  /* 0x0000002005058224 */ /* 0x010fe400078e02ff */
[----:B------:R-:W0:Y:S01]  /*6720*/  @!P0 LDC.64 R32, c[0x0][0x3d0] ;  /* 0x0000f400ff208b82 */ /* 0x000e220000000a00 */
[----:B------:R-:W3:Y:S02]  /*6730*/  @!P1 LDG.E.64 R38, desc[UR12][R38.64] ;  /* 0x0000000c26269981 */ /* 0x000ee4000c1e1b00 */
[----:B------:R-:W-:-:S05]  /*6740*/  @!P0 SHF.L.U32 R5, R5, 0x1, RZ ;  /* 0x0000000105058819 */ /* 0x000fca00000006ff */
[----:B0-----:R-:W-:Y:S01]  /*6750*/  @!P0 IMAD.WIDE R32, R5, 0x4, R32 ;  /* 0x0000000405208825 */ /* 0x001fe200078e0220 */
[----:B------:R-:W-:-:S05]  /*6760*/  MOV R5, UR20 ;  /* 0x0000001400057c02 */ /* 0x000fca0008000f00 */
[----:B------:R-:W-:-:S06]  /*6770*/  @!P0 IMAD.WIDE.U32 R32, R5, 0x8, R32 ;  /* 0x0000000805208825 */ /* 0x000fcc00078e0020 */
[----:B------:R-:W4:Y:S01]  /*6780*/  @!P0 LDG.E.64 R32, desc[UR12][R32.64] ;  /* 0x0000000c20208981 */ /* 0x000f22000c1e1b00 */
[----:B------:R-:W-:-:S04]  /*6790*/  IADD3 R5, PT, PT, R4, 0x5, RZ ;  /* 0x0000000504057810 */ /* 0x000fc80007ffe0ff */
[----:B------:R-:W-:-:S04]  /*67a0*/  ISETP.NE.AND P2, PT, R5, UR10, PT ;  /* 0x0000000a05007c0c */ /* 0x000fc8000bf45270 */
[----:B------:R-:W-:-:S13]  /*67b0*/  ISETP.NE.OR P2, PT, R0, RZ, !P2 ;  /* 0x000000ff0000720c */ /* 0x000fda0005745670 */
[----:B------:R-:W0:Y:S01]  /*67c0*/  @!P2 LDC R5, c[0x0][0x374] ;  /* 0x0000dd00ff05ab82 */ /* 0x000e220000000800 */
[----:B------:R-:W-:-:S04]  /*67d0*/  MOV R34, UR4 ;  /* 0x0000000400227c02 */ /* 0x000fc80008000f00 */
[----:B------:R-:W-:-:S05]  /*67e0*/  @!P2 LOP3.LUT R34, R34, 0x1, RZ, 0xc0, !PT ;  /* 0x000000012222a812 */ /* 0x000fca00078ec0ff */
[----:B0-----:R-:W-:Y:S02]  /*67f0*/  @!P2 IMAD R5, R34, R5, RZ ;  /* 0x000000052205a224 */ /* 0x001fe400078e02ff */
[----:B------:R-:W0:Y:S01]  /*6800*/  @!P2 LDC R34, c[0x0][0x370] ;  /* 0x0000dc00ff22ab82 */ /* 0x000e220000000800 */
[----:B------:R-:W-:Y:S01]  /*6810*/  @!P4 FADD.FTZ R41, R41, R35 ;  /* 0x000000232929c221 */ /* 0x000fe20000010000 */
[----:B0-----:R-:W-:Y:S01]  /*6820*/  @!P2 IMAD R5, R5, R34, RZ ;  /* 0x000000220505a224 */ /* 0x001fe200078e02ff */
[----:B------:R-:W-:-:S04]  /*6830*/  IADD3 R34, PT, PT, R4, 0x6, RZ ;  /* 0x0000000604227810 */ /* 0x000fc80007ffe0ff */
[----:B------:R-:W-:-:S04]  /*6840*/  ISETP.NE.AND P4, PT, R34, UR10, PT ;  /* 0x0000000a22007c0c */ /* 0x000fc8000bf85270 */
[----:B------:R-:W-:-:S13]  /*6850*/  ISETP.NE.OR P4, PT, R0, RZ, !P4 ;  /* 0x000000ff0000720c */ /* 0x000fda0006785670 */
[----:B------:R-:W0:Y:S01]  /*6860*/  @!P4 LDC R34, c[0x0][0x374] ;  /* 0x0000dd00ff22cb82 */ /* 0x000e220000000800 */
[----:B------:R-:W-:-:S04]  /*6870*/  MOV R35, UR4 ;  /* 0x0000000400237c02 */ /* 0x000fc80008000f00 */
[----:B------:R-:W-:-:S05]  /*6880*/  @!P4 LOP3.LUT R35, R35, 0x1, RZ, 0xc0, !PT ;  /* 0x000000012323c812 */ /* 0x000fca00078ec0ff */
[----:B0-----:R-:W-:Y:S01]  /*6890*/  @!P4 IMAD R34, R35, R34, RZ ;  /* 0x000000222322c224 */ /* 0x001fe200078e02ff */
[----:B------:R-:W-:Y:S02]  /*68a0*/  IADD3 R35, PT, PT, R4, 0x7, RZ ;  /* 0x0000000704237810 */ /* 0x000fe40007ffe0ff */
[----:B------:R-:W-:Y:S01]  /*68b0*/  @!P2 SHF.L.U32 R5, R5, 0x1, RZ ;  /* 0x000000010505a819 */ /* 0x000fe200000006ff */
[----:B--2---:R-:W-:Y:S02]  /*68c0*/  @!P3 FADD.FTZ R40, R40, R36 ;  /* 0x000000242828b221 */ /* 0x004fe40000010000 */
[----:B------:R-:W0:Y:S01]  /*68d0*/  @!P4 LDC R36, c[0x0][0x370] ;  /* 0x0000dc00ff24cb82 */ /* 0x000e220000000800 */
[----:B------:R-:W-:Y:S01]  /*68e0*/  @!P3 FADD.FTZ R41, R41, R37 ;  /* 0x000000252929b221 */ /* 0x000fe20000010000 */
[----:B------:R-:W-:Y:S01]  /*68f0*/  ISETP.NE.AND P3, PT, R35, UR10, PT ;  /* 0x0000000a23007c0c */ /* 0x000fe2000bf65270 */
[----:B0-----:R-:W-:-:S05]  /*6900*/  @!P4 IMAD R36, R34, R36, RZ ;  /* 0x000000242224c224 */ /* 0x001fca00078e02ff */
[----:B------:R-:W0:Y:S01]  /*6910*/  @!P2 LDC.64 R34, c[0x0][0x3d0] ;  /* 0x0000f400ff22ab82 */ /* 0x000e220000000a00 */
[----:B------:R-:W-:Y:S01]  /*6920*/  ISETP.NE.OR P3, PT, R0, RZ, !P3 ;  /* 0x000000ff0000720c */ /* 0x000fe20005f65670 */
[----:B---3--:R-:W-:Y:S01]  /*6930*/  @!P1 FADD.FTZ R40, R40, R38 ;  /* 0x0000002628289221 */ /* 0x008fe20000010000 */
[----:B------:R-:W-:Y:S01]  /*6940*/  MOV R38, UR19 ;  /* 0x0000001300267c02 */ /* 0x000fe20008000f00 */
[----:B------:R-:W-:Y:S01]  /*6950*/  @!P1 FADD.FTZ R41, R41, R39 ;  /* 0x0000002729299221 */ /* 0x000fe20000010000 */
[----:B0-----:R-:W-:-:S04]  /*6960*/  @!P2 IMAD.WIDE R34, R5, 0x4, R34 ;  /* 0x000000040522a825 */ /* 0x001fc800078e0222 */
[----:B------:R-:W-:Y:S02]  /*6970*/  @!P2 IMAD.WIDE.U32 R38, R38, 0x8, R34 ;  /* 0x000000082626a825 */ /* 0x000fe400078e0022 */
[----:B------:R-:W0:Y:S08]  /*6980*/  @!P4 LDC.64 R34, c[0x0][0x3d0] ;  /* 0x0000f400ff22cb82 */ /* 0x000e300000000a00 */
[----:B------:R-:W1:Y:S01]  /*6990*/  @!P3 LDC R37, c[0x0][0x374] ;  /* 0x0000dd00ff25bb82 */ /* 0x000e620000000800 */
[----:B------:R-:W-:Y:S01]  /*69a0*/  @!P4 SHF.L.U32 R36, R36, 0x1, RZ ;  /* 0x000000012424c819 */ /* 0x000fe200000006ff */
[----:B------:R-:W2:Y:S01]  /*69b0*/  @!P2 LDG.E.64 R38, desc[UR12][R38.64] ;  /* 0x0000000c2626a981 */ /* 0x000ea2000c1e1b00 */
[----:B------:R-:W-:Y:S01]  /*69c0*/  MOV R5, UR4 ;  /* 0x0000000400057c02 */ /* 0x000fe20008000f00 */
[----:B----4-:R-:W-:-:S04]  /*69d0*/  @!P0 FADD.FTZ R40, R40, R32 ;  /* 0x0000002028288221 */ /* 0x010fc80000010000 */
[----:B------:R-:W3:Y:S01]  /*69e0*/  @!P3 LDC R32, c[0x0][0x370] ;  /* 0x0000dc00ff20bb82 */ /* 0x000ee20000000800 */
[----:B------:R-:W-:Y:S01]  /*69f0*/  @!P3 LOP3.LUT R5, R5, 0x1, RZ, 0xc0, !PT ;  /* 0x000000010505b812 */ /* 0x000fe200078ec0ff */
[----:B0-----:R-:W-:Y:S01]  /*6a00*/  @!P4 IMAD.WIDE R34, R36, 0x4, R34 ;  /* 0x000000042422c825 */ /* 0x001fe200078e0222 */
[----:B------:R-:W-:-:S05]  /*6a10*/  MOV R36, UR18 ;  /* 0x0000001200247c02 */ /* 0x000fca0008000f00 */
[----:B------:R-:W-:-:S04]  /*6a20*/  @!P4 IMAD.WIDE.U32 R34, R36, 0x8, R34 ;  /* 0x000000082422c825 */ /* 0x000fc800078e0022 */
[----:B-1----:R-:W-:Y:S02]  /*6a30*/  @!P3 IMAD R5, R5, R37, RZ ;  /* 0x000000250505b224 */ /* 0x002fe400078e02ff */
[----:B------:R-:W0:Y:S01]  /*6a40*/  @!P3 LDC.64 R36, c[0x0][0x3d0] ;  /* 0x0000f400ff24bb82 */ /* 0x000e220000000a00 */
[----:B------:R-:W4:Y:S01]  /*6a50*/  @!P4 LDG.E.64 R34, desc[UR12][R34.64] ;  /* 0x0000000c2222c981 */ /* 0x000f22000c1e1b00 */
[----:B---3--:R-:W-:-:S05]  /*6a60*/  @!P3 IMAD R5, R5, R32, RZ ;  /* 0x000000200505b224 */ /* 0x008fca00078e02ff */
[----:B------:R-:W-:-:S05]  /*6a70*/  @!P3 SHF.L.U32 R5, R5, 0x1, RZ ;  /* 0x000000010505b819 */ /* 0x000fca00000006ff */
[----:B0-----:R-:W-:Y:S01]  /*6a80*/  @!P3 IMAD.WIDE R36, R5, 0x4, R36 ;  /* 0x000000040524b825 */ /* 0x001fe200078e0224 */
[----:B------:R-:W-:-:S05]  /*6a90*/  MOV R5, UR17 ;  /* 0x0000001100057c02 */ /* 0x000fca0008000f00 */
[----:B------:R-:W-:-:S06]  /*6aa0*/  @!P3 IMAD.WIDE.U32 R36, R5, 0x8, R36 ;  /* 0x000000080524b825 */ /* 0x000fcc00078e0024 */
[----:B------:R-:W3:Y:S01]  /*6ab0*/  @!P3 LDG.E.64 R36, desc[UR12][R36.64] ;  /* 0x0000000c2424b981 */ /* 0x000ee2000c1e1b00 */
[----:B------:R-:W0:Y:S01]  /*6ac0*/  LDCU UR8, c[0x0][0x374] ;  /* 0x00006e80ff0877ac */ /* 0x000e220008000800 */
[----:B------:R-:W1:Y:S01]  /*6ad0*/  LDC R5, c[0x0][0x370] ;  /* 0x0000dc00ff057b82 */ /* 0x000e620000000800 */
[----:B------:R-:W-:Y:S01]  /*6ae0*/  IADD3 R4, PT, PT, R4, 0x8, RZ ;  /* 0x0000000804047810 */ /* 0x000fe20007ffe0ff */
[----:B------:R-:W-:Y:S01]  /*6af0*/  @!P0 FADD.FTZ R41, R41, R33 ;  /* 0x0000002129298221 */ /* 0x000fe20000010000 */
[----:B------:R-:W-:Y:S01]  /*6b00*/  UIADD3 UR21, UPT, UPT, UR21, 0x8, URZ ;  /* 0x0000000815157890 */ /* 0x000fe2000fffe0ff */
[----:B-1----:R-:W-:-:S04]  /*6b10*/  LOP3.LUT R5, R5, 0x7ffffff8, RZ, 0xc0, !PT ;  /* 0x7ffffff805057812 */ /* 0x002fc800078ec0ff */
[----:B------:R-:W-:Y:S01]  /*6b20*/  ISETP.NE.AND P0, PT, R4, R5, PT ;  /* 0x000000050400720c */ /* 0x000fe20003f05270 */
[----:B0-----:R-:W-:Y:S02]  /*6b30*/  ULEA UR17, UR8, UR17, 0x3 ;  /* 0x0000001108117291 */ /* 0x001fe4000f8e18ff */
[----:B------:R-:W-:Y:S02]  /*6b40*/  ULEA UR18, UR8, UR18, 0x3 ;  /* 0x0000001208127291 */ /* 0x000fe4000f8e18ff */
[----:B------:R-:W-:Y:S02]  /*6b50*/  ULEA UR19, UR8, UR19, 0x3 ;  /* 0x0000001308137291 */ /* 0x000fe4000f8e18ff */
[----:B------:R-:W-:Y:S02]  /*6b60*/  ULEA UR20, UR8, UR20, 0x3 ;  /* 0x0000001408147291 */ /* 0x000fe4000f8e18ff */
[----:B------:R-:W-:Y:S02]  /*6b70*/  ULEA UR15, UR8, UR15, 0x3 ;  /* 0x0000000f080f7291 */ /* 0x000fe4000f8e18ff */
[----:B------:R-:W-:-:S02]  /*6b80*/  ULEA UR16, UR8, UR16, 0x3 ;  /* 0x0000001008107291 */ /* 0x000fc4000f8e18ff */
[----:B------:R-:W-:Y:S02]  /*6b90*/  ULEA UR7, UR8, UR7, 0x3 ;  /* 0x0000000708077291 */ /* 0x000fe4000f8e18ff */
[----:B------:R-:W-:Y:S01]  /*6ba0*/  ULEA UR6, UR8, UR6, 0x3 ;  /* 0x0000000608067291 */ /* 0x000fe2000f8e18ff */
[----:B--2---:R-:W-:Y:S01]  /*6bb0*/  @!P2 FADD.FTZ R40, R40, R38 ;  /* 0x000000262828a221 */ /* 0x004fe20000010000 */
[----:B------:R-:W-:-:S03]  /*6bc0*/  @!P2 FADD.FTZ R41, R41, R39 ;  /* 0x000000272929a221 */ /* 0x000fc60000010000 */
[----:B----4-:R-:W-:Y:S01]  /*6bd0*/  @!P4 FADD.FTZ R40, R40, R34 ;  /* 0x000000222828c221 */ /* 0x010fe20000010000 */
[----:B------:R-:W-:-:S03]  /*6be0*/  @!P4 FADD.FTZ R41, R41, R35 ;  /* 0x000000232929c221 */ /* 0x000fc60000010000 */
[----:B---3--:R-:W-:Y:S01]  /*6bf0*/  @!P3 FADD.FTZ R40, R40, R36 ;  /* 0x000000242828b221 */ /* 0x008fe20000010000 */
[----:B------:R-:W-:Y:S01]  /*6c00*/  @!P3 FADD.FTZ R41, R41, R37 ;  /* 0x000000252929b221 */ /* 0x000fe20000010000 */
[----:B------:R-:W-:Y:S06]  /*6c10*/  @P0 BRA `(.L_x_1387) ;  /* 0xfffffff4009c0947 */ /* 0x000fec000383ffff */
.L_x_1386:
[----:B------:R-:W0:Y:S02]  /*6c20*/  LDC R4, c[0x0][0x370] ;  /* 0x0000dc00ff047b82 */ /* 0x000e240000000800 */
[----:B0---4-:R-:W-:-:S13]  /*6c30*/  LOP3.LUT P0, R32, R4, 0x7, RZ, 0xc0, !PT ;  /* 0x0000000704207812 */ /* 0x011fda000780c0ff */
[----:B------:R-:W-:Y:S05]  /*6c40*/  @!P0 BRA `(.L_x_1383) ;  /* 0x0000000400fc8947 */ /* 0x000fea0003800000 */
[----:B------:R-:W-:-:S04]  /*6c50*/  IADD3 R32, PT, PT, R32, -0x1, RZ ;  /* 0xffffffff20207810 */ /* 0x000fc80007ffe0ff */
[----:B------:R-:W-:-:S13]  /*6c60*/  ISETP.GE.U32.AND P0, PT, R32, 0x3, PT ;  /* 0x000000032000780c */ /* 0x000fda0003f06070 */
[----:B------:R-:W-:Y:S05]  /*6c70*/  @!P0 BRA `(.L_x_1388) ;  /* 0x0000000400088947 */ /* 0x000fea0003800000 */
[----:B------:R-:W-:Y:S02]  /*6c80*/  ISETP.NE.AND P0, PT, R0, RZ, PT ;  /* 0x000000ff0000720c */ /* 0x000fe40003f05270 */
[----:B------:R-:W-:Y:S02]  /*6c90*/  MOV R36, UR4 ;  /* 0x0000000400247c02 */ /* 0x000fe40008000f00 */
[----:B------:R-:W-:-:S13]  /*6ca0*/  ISETP.EQ.OR P1, PT, R5, UR10, P0 ;  /* 0x0000000a05007c0c */ /* 0x000fda0008722670 */
[----:B------:R-:W0:Y:S01]  /*6cb0*/  @!P1 LDC R35, c[0x0][0x374] ;  /* 0x0000dd00ff239b82 */ /* 0x000e220000000800 */
[----:B------:R-:W3:Y:S01]  /*6cc0*/  @!P1 S2R R34, SR_CTAID.Y ;  /* 0x0000000000229919 */ /* 0x000ee20000002600 */
[----:B------:R-:W-:-:S06]  /*6cd0*/  @!P1 LOP3.LUT R36, R36, 0x1, RZ, 0xc0, !PT ;  /* 0x0000000124249812 */ /* 0x000fcc00078ec0ff */
[----:B------:R-:W4:Y:S01]  /*6ce0*/  @!P1 LDC.64 R32, c[0x0][0x3d0] ;  /* 0x0000f400ff209b82 */ /* 0x000f220000000a00 */
[----:B0-----:R-:W-:-:S04]  /*6cf0*/  @!P1 IMAD R36, R36, R35, RZ ;  /* 0x0000002324249224 */ /* 0x001fc800078e02ff */
[----:B------:R-:W-:-:S05]  /*6d00*/  @!P1 IMAD R36, R36, R4, RZ ;  /* 0x0000000424249224 */ /* 0x000fca00078e02ff */
[----:B------:R-:W-:Y:S01]  /*6d10*/  @!P1 SHF.L.U32 R36, R36, 0x1, RZ ;  /* 0x0000000124249819 */ /* 0x000fe200000006ff */
[----:B---3--:R-:W-:-:S04]  /*6d20*/  @!P1 IMAD R34, R5, R35, R34 ;  /* 0x0000002305229224 */ /* 0x008fc800078e0222 */
[----:B----4-:R-:W-:-:S04]  /*6d30*/  @!P1 IMAD.WIDE R32, R36, 0x4, R32 ;  /* 0x0000000424209825 */ /* 0x010fc800078e0220 */
[----:B------:R-:W-:-:S05]  /*6d40*/  @!P1 IMAD.WIDE.U32 R32, R34, 0x8, R32 ;  /* 0x0000000822209825 */ /* 0x000fca00078e0020 */
[----:B------:R0:W3:Y:S02]  /*6d50*/  @!P1 LDG.E.64 R34, desc[UR12][R32.64] ;  /* 0x0000000c20229981 */ /* 0x0000e4000c1e1b00 */
[----:B0-----:R-:W-:Y:S02]  /*6d60*/  IADD3 R32, PT, PT, R5, 0x1, RZ ;  /* 0x0000000105207810 */ /* 0x001fe40007ffe0ff */
[----:B------:R-:W-:Y:S02]  /*6d70*/  MOV R33, UR4 ;  /* 0x0000000400217c02 */ /* 0x000fe40008000f00 */
[----:B------:R-:W-:-:S13]  /*6d80*/  ISETP.EQ.OR P2, PT, R32, UR10, P0 ;  /* 0x0000000a20007c0c */ /* 0x000fda0008742670 */
[----:B------:R-:W0:Y:S01]  /*6d90*/  @!P2 S2R R32, SR_CTAID.Y ;  /* 0x000000000020a919 */ /* 0x000e220000002600 */
[----:B------:R-:W4:Y:S01]  /*6da0*/  @!P2 LDC R36, c[0x0][0x374] ;  /* 0x0000dd00ff24ab82 */ /* 0x000f220000000800 */
[----:B------:R-:W-:Y:S01]  /*6db0*/  @!P2 LOP3.LUT R33, R33, 0x1, RZ, 0xc0, !PT ;  /* 0x000000012121a812 */ /* 0x000fe200078ec0ff */
[----:B---3--:R-:W-:Y:S01]  /*6dc0*/  @!P1 FADD.FTZ R40, R40, R34 ;  /* 0x0000002228289221 */ /* 0x008fe20000010000 */
[----:B----4-:R-:W-:-:S03]  /*6dd0*/  @!P2 IMAD R34, R5, R36, R36 ;  /* 0x000000240522a224 */ /* 0x010fc600078e0224 */
[----:B------:R-:W-:Y:S02]  /*6de0*/  @!P2 IMAD R36, R33, R36, RZ ;  /* 0x000000242124a224 */ /* 0x000fe400078e02ff */
[----:B0-----:R-:W-:Y:S02]  /*6df0*/  @!P2 IADD3 R34, PT, PT, R34, R32, RZ ;  /* 0x000000202222a210 */ /* 0x001fe40007ffe0ff */
[----:B------:R-:W-:Y:S01]  /*6e00*/  @!P2 IMAD R36, R36, R4, RZ ;  /* 0x000000042424a224 */ /* 0x000fe200078e02ff */
[----:B------:R-:W0:Y:S04]  /*6e10*/  @!P2 LDC.64 R32, c[0x0][0x3d0] ;  /* 0x0000f400ff20ab82 */ /* 0x000e280000000a00 */
[----:B------:R-:W-:-:S05]  /*6e20*/  @!P2 SHF.L.U32 R36, R36, 0x1, RZ ;  /* 0x000000012424a819 */ /* 0x000fca00000006ff */
[----:B0-----:R-:W-:-:S04]  /*6e30*/  @!P2 IMAD.WIDE R32, R36, 0x4, R32 ;  /* 0x000000042420a825 */ /* 0x001fc800078e0220 */
[----:B------:R-:W-:-:S06]  /*6e40*/  @!P2 IMAD.WIDE.U32 R32, R34, 0x8, R32 ;  /* 0x000000082220a825 */ /* 0x000fcc00078e0020 */
[----:B------:R-:W3:Y:S01]  /*6e50*/  @!P2 LDG.E.64 R32, desc[UR12][R32.64] ;  /* 0x0000000c2020a981 */ /* 0x000ee2000c1e1b00 */
[----:B------:R-:W-:Y:S01]  /*6e60*/  IADD3 R36, PT, PT, R5, 0x2, RZ ;  /* 0x0000000205247810 */ /* 0x000fe20007ffe0ff */
[----:B------:R-:W-:Y:S01]  /*6e70*/  @!P1 FADD.FTZ R41, R41, R35 ;  /* 0x0000002329299221 */ /* 0x000fe20000010000 */
[----:B------:R-:W-:Y:S02]  /*6e80*/  MOV R35, UR4 ;  /* 0x0000000400237c02 */ /* 0x000fe40008000f00 */
[----:B------:R-:W-:-:S13]  /*6e90*/  ISETP.EQ.OR P3, PT, R36, UR10, P0 ;  /* 0x0000000a24007c0c */ /* 0x000fda0008762670 */
[----:B-1----:R-:W0:Y:S01]  /*6ea0*/  @!P3 S2R R37, SR_CTAID.Y ;  /* 0x000000000025b919 */ /* 0x002e220000002600 */
[----:B------:R-:W0:Y:S01]  /*6eb0*/  @!P3 LDC R34, c[0x0][0x374] ;  /* 0x0000dd00ff22bb82 */ /* 0x000e220000000800 */
[----:B------:R-:W-:Y:S01]  /*6ec0*/  @!P3 LOP3.LUT R35, R35, 0x1, RZ, 0xc0, !PT ;  /* 0x000000012323b812 */ /* 0x000fe200078ec0ff */
[----:B0-----:R-:W-:-:S04]  /*6ed0*/  @!P3 IMAD R36, R36, R34, R37 ;  /* 0x000000222424b224 */ /* 0x001fc800078e0225 */
[----:B------:R-:W-:Y:S02]  /*6ee0*/  @!P3 IMAD R37, R35, R34, RZ ;  /* 0x000000222325b224 */ /* 0x000fe400078e02ff */
[----:B------:R-:W0:Y:S02]  /*6ef0*/  @!P3 LDC.64 R34, c[0x0][0x3d0] ;  /* 0x0000f400ff22bb82 */ /* 0x000e240000000a00 */
[----:B------:R-:W-:-:S05]  /*6f00*/  @!P3 IMAD R37, R37, R4, RZ ;  /* 0x000000042525b224 */ /* 0x000fca00078e02ff */
[----:B------:R-:W-:-:S05]  /*6f10*/  @!P3 SHF.L.U32 R37, R37, 0x1, RZ ;  /* 0x000000012525b819 */ /* 0x000fca00000006ff */
[----:B0-----:R-:W-:-:S04]  /*6f20*/  @!P3 IMAD.WIDE R34, R37, 0x4, R34 ;  /* 0x000000042522b825 */ /* 0x001fc800078e0222 */
[----:B------:R-:W-:Y:S01]  /*6f30*/  @!P3 IMAD.WIDE.U32 R34, R36, 0x8, R34 ;  /* 0x000000082422b825 */ /* 0x000fe200078e0022 */
[----:B------:R-:W-:-:S04]  /*6f40*/  IADD3 R36, PT, PT, R5, 0x3, RZ ;  /* 0x0000000305247810 */ /* 0x000fc80007ffe0ff */
[----:B------:R-:W-:Y:S01]  /*6f50*/  ISETP.EQ.OR P0, PT, R36, UR10, P0 ;  /* 0x0000000a24007c0c */ /* 0x000fe20008702670 */
[----:B------:R-:W4:-:S12]  /*6f60*/  @!P3 LDG.E.64 R34, desc[UR12][R34.64] ;  /* 0x0000000c2222b981 */ /* 0x000f18000c1e1b00 */
[----:B------:R-:W0:Y:S01]  /*6f70*/  @!P0 S2R R37, SR_CTAID.Y ;  /* 0x0000000000258919 */ /* 0x000e220000002600 */
[----:B---3--:R-:W-:Y:S02]  /*6f80*/  @!P2 FADD.FTZ R40, R40, R32 ;  /* 0x000000202828a221 */ /* 0x008fe40000010000 */
[----:B------:R-:W0:Y:S01]  /*6f90*/  @!P0 LDC R32, c[0x0][0x374] ;  /* 0x0000dd00ff208b82 */ /* 0x000e220000000800 */
[----:B------:R-:W-:Y:S01]  /*6fa0*/  @!P2 FADD.FTZ R41, R41, R33 ;  /* 0x000000212929a221 */ /* 0x000fe20000010000 */
[----:B------:R-:W-:-:S04]  /*6fb0*/  MOV R33, UR4 ;  /* 0x0000000400217c02 */ /* 0x000fc80008000f00 */
[----:B------:R-:W-:Y:S01]  /*6fc0*/  @!P0 LOP3.LUT R33, R33, 0x1, RZ, 0xc0, !PT ;  /* 0x0000000121218812 */ /* 0x000fe200078ec0ff */
[----:B0-----:R-:W-:-:S04]  /*6fd0*/  @!P0 IMAD R36, R36, R32, R37 ;  /* 0x0000002024248224 */ /* 0x001fc800078e0225 */
[----:B------:R-:W-:Y:S02]  /*6fe0*/  @!P0 IMAD R37, R33, R32, RZ ;  /* 0x0000002021258224 */ /* 0x000fe400078e02ff */
[----:B------:R-:W0:Y:S02]  /*6ff0*/  @!P0 LDC.64 R32, c[0x0][0x3d0] ;  /* 0x0000f400ff208b82 */ /* 0x000e240000000a00 */
[----:B------:R-:W-:-:S05]  /*7000*/  @!P0 IMAD R37, R37, R4, RZ ;  /* 0x0000000425258224 */ /* 0x000fca00078e02ff */
[----:B------:R-:W-:-:S05]  /*7010*/  @!P0 SHF.L.U32 R37, R37, 0x1, RZ ;  /* 0x0000000125258819 */ /* 0x000fca00000006ff */
[----:B0-----:R-:W-:-:S04]  /*7020*/  @!P0 IMAD.WIDE R32, R37, 0x4, R32 ;  /* 0x0000000425208825 */ /* 0x001fc800078e0220 */
[----:B------:R-:W-:-:S06]  /*7030*/  @!P0 IMAD.WIDE.U32 R32, R36, 0x8, R32 ;  /* 0x0000000824208825 */ /* 0x000fcc00078e0020 */
[----:B------:R-:W3:Y:S01]  /*7040*/  @!P0 LDG.E.64 R32, desc[UR12][R32.64] ;  /* 0x0000000c20208981 */ /* 0x000ee2000c1e1b00 */
[----:B------:R-:W-:Y:S01]  /*7050*/  IADD3 R5, PT, PT, R5, 0x4, RZ ;  /* 0x0000000405057810 */ /* 0x000fe20007ffe0ff */
[----:B----4-:R-:W-:Y:S01]  /*7060*/  @!P3 FADD.FTZ R40, R40, R34 ;  /* 0x000000222828b221 */ /* 0x010fe20000010000 */
[----:B------:R-:W-:-:S03]  /*7070*/  @!P3 FADD.FTZ R41, R41, R35 ;  /* 0x000000232929b221 */ /* 0x000fc60000010000 */
[----:B---3--:R-:W-:Y:S01]  /*7080*/  @!P0 FADD.FTZ R40, R40, R32 ;  /* 0x0000002028288221 */ /* 0x008fe20000010000 */
[----:B------:R-:W-:-:S07]  /*7090*/  @!P0 FADD.FTZ R41, R41, R33 ;  /* 0x0000002129298221 */ /* 0x000fce0000010000 */
.L_x_1388:
[----:B------:R-:W-:-:S13]  /*70a0*/  LOP3.LUT P0, R32, R4, 0x3, RZ, 0xc0, !PT ;  /* 0x0000000304207812 */ /* 0x000fda000780c0ff */
[----:B------:R-:W-:Y:S05]  /*70b0*/  @!P0 BRA `(.L_x_1383) ;  /* 0x0000000000e08947 */ /* 0x000fea0003800000 */
[----:B------:R-:W-:-:S13]  /*70c0*/  ISETP.NE.AND P0, PT, R32, 0x1, PT ;  /* 0x000000012000780c */ /* 0x000fda0003f05270 */
[----:B------:R-:W-:Y:S05]  /*70d0*/  @!P0 BRA `(.L_x_1389) ;  /* 0x0000000000888947 */ /* 0x000fea0003800000 */
[----:B------:R-:W-:Y:S02]  /*70e0*/  ISETP.NE.AND P0, PT, R0, RZ, PT ;  /* 0x000000ff0000720c */ /* 0x000fe40003f05270 */
[----:B------:R-:W-:Y:S02]  /*70f0*/  MOV R33, UR4 ;  /* 0x0000000400217c02 */ /* 0x000fe40008000f00 */
[----:B------:R-:W-:-:S13]  /*7100*/  ISETP.EQ.OR P1, PT, R5, UR10, P0 ;  /* 0x0000000a05007c0c */ /* 0x000fda0008722670 */
[----:B------:R-:W0:Y:S01]  /*7110*/  @!P1 S2R R34, SR_CTAID.Y ;  /* 0x0000000000229919 */ /* 0x000e220000002600 */
[----:B------:R-:W3:Y:S01]  /*7120*/  @!P1 LDC R32, c[0x0][0x374] ;  /* 0x0000dd00ff209b82 */ /* 0x000ee20000000800 */
[----:B------:R-:W-:-:S05]  /*7130*/  @!P1 LOP3.LUT R33, R33, 0x1, RZ, 0xc0, !PT ;  /* 0x0000000121219812 */ /* 0x000fca00078ec0ff */
[----:B---3--:R-:W-:-:S04]  /*7140*/  @!P1 IMAD R35, R33, R32, RZ ;  /* 0x0000002021239224 */ /* 0x008fc800078e02ff */
[----:B------:R-:W-:Y:S02]  /*7150*/  @!P1 IMAD R35, R35, R4, RZ ;  /* 0x0000000423239224 */ /* 0x000fe400078e02ff */
[----:B0-----:R-:W-:Y:S02]  /*7160*/  @!P1 IMAD R34, R5, R32, R34 ;  /* 0x0000002005229224 */ /* 0x001fe400078e0222 */
[----:B------:R-:W0:Y:S01]  /*7170*/  @!P1 LDC.64 R32, c[0x0][0x3d0] ;  /* 0x0000f400ff209b82 */ /* 0x000e220000000a00 */
[----:B------:R-:W-:-:S05]  /*7180*/  @!P1 SHF.L.U32 R35, R35, 0x1, RZ ;  /* 0x0000000123239819 */ /* 0x000fca00000006ff */
[----:B0-----:R-:W-:-:S04]  /*7190*/  @!P1 IMAD.WIDE R32, R35, 0x4, R32 ;  /* 0x0000000423209825 */ /* 0x001fc800078e0220 */
[----:B------:R-:W-:-:S06]  /*71a0*/  @!P1 IMAD.WIDE.U32 R32, R34, 0x8, R32 ;  /* 0x0000000822209825 */ /* 0x000fcc00078e0020 */
[----:B------:R-:W3:Y:S01]  /*71b0*/  @!P1 LDG.E.64 R32, desc[UR12][R32.64] ;  /* 0x0000000c20209981 */ /* 0x000ee2000c1e1b00 */
[----:B------:R-:W-:-:S04]  /*71c0*/  IADD3 R34, PT, PT, R5, 0x1, RZ ;  /* 0x0000000105227810 */ /* 0x000fc80007ffe0ff */
[----:B------:R-:W-:-:S13]  /*71d0*/  ISETP.EQ.OR P0, PT, R34, UR10, P0 ;  /* 0x0000000a22007c0c */ /* 0x000fda0008702670 */
[----:B------:R-:W0:Y:S01]  /*71e0*/  @!P0 S2R R34, SR_CTAID.Y ;  /* 0x0000000000228919 */ /* 0x000e220000002600 */
[----:B------:R-:W4:Y:S01]  /*71f0*/  @!P0 LDC R35, c[0x0][0x374] ;  /* 0x0000dd00ff238b82 */ /* 0x000f220000000800 */
[----:B---3--:R-:W-:Y:S01]  /*7200*/  @!P1 FADD.FTZ R40, R40, R32 ;  /* 0x0000002028289221 */ /* 0x008fe20000010000 */
[----:B----4-:R-:W-:Y:S02]  /*7210*/  @!P0 IMAD R32, R5, R35, R35 ;  /* 0x0000002305208224 */ /* 0x010fe400078e0223 */
[----:B------:R-:W-:-:S03]  /*7220*/  @!P1 FADD.FTZ R41, R41, R33 ;  /* 0x0000002129299221 */ /* 0x000fc60000010000 */
[----:B0-----:R-:W-:Y:S02]  /*7230*/  @!P0 IADD3 R34, PT, PT, R32, R34, RZ ;  /* 0x0000002220228210 */ /* 0x001fe40007ffe0ff */
[----:B------:R-:W-:-:S04]  /*7240*/  MOV R32, UR4 ;  /* 0x0000000400207c02 */ /* 0x000fc80008000f00 */
[----:B------:R-:W-:-:S05]  /*7250*/  @!P0 LOP3.LUT R32, R32, 0x1, RZ, 0xc0, !PT ;  /* 0x0000000120208812 */ /* 0x000fca00078ec0ff */
        /* <DEDUP_REMOVED lines=8> */
[----:B---3--:R-:W-:Y:S01]  /*72e0*/  @!P0 FADD.FTZ R40, R40, R32 ;  /* 0x0000002028288221 */ /* 0x008fe20000010000 */
[----:B------:R-:W-:-:S07]  /*72f0*/  @!P0 FADD.FTZ R41, R41, R33 ;  /* 0x0000002129298221 */ /* 0x000fce0000010000 */
.L_x_1389:
[----:B------:R-:W-:Y:S01]  /*7300*/  ISETP.NE.AND P0, PT, R5, UR10, PT ;  /* 0x0000000a05007c0c */ /* 0x000fe2000bf05270 */
[----:B------:R-:W-:Y:S01]  /*7310*/  BSSY.RECONVERGENT B0, `(.L_x_1383) ;  /* 0x0000012000007945 */ /* 0x000fe20003800200 */
[----:B------:R-:W-:Y:S02]  /*7320*/  LOP3.LUT R32, R4, 0x1, RZ, 0xc0, !PT ;  /* 0x0000000104207812 */ /* 0x000fe400078ec0ff */
[----:B------:R-:W-:-:S04]  /*7330*/  ISETP.NE.OR P0, PT, R0, RZ, !P0 ;  /* 0x000000ff0000720c */ /* 0x000fc80004705670 */
[----:B------:R-:W-:-:S13]  /*7340*/  ISETP.NE.U32.OR P0, PT, R32, 0x1, P0 ;  /* 0x000000012000780c */ /* 0x000fda0000705470 */
[----:B------:R-:W-:Y:S05]  /*7350*/  @P0 BRA `(.L_x_1390) ;  /* 0x0000000000340947 */ /* 0x000fea0003800000 */
[----:B------:R-:W0:Y:S01]  /*7360*/  S2R R32, SR_CTAID.Y ;  /* 0x0000000000207919 */ /* 0x000e220000002600 */
[----:B------:R-:W0:Y:S01]  /*7370*/  LDCU UR6, c[0x0][0x374] ;  /* 0x00006e80ff0677ac */ /* 0x000e220008000800 */
[----:B------:R-:W3:Y:S01]  /*7380*/  LDC.64 R34, c[0x0][0x3d0] ;  /* 0x0000f400ff227b82 */ /* 0x000ee20000000a00 */
[----:B------:R-:W-:Y:S01]  /*7390*/  ULOP3.LUT UR7, UR4, 0x1, URZ, 0xc0, !UPT ;  /* 0x0000000104077892 */ /* 0x000fe2000f8ec0ff */
[----:B0-----:R-:W-:-:S03]  /*73a0*/  IMAD R32, R5, UR6, R32 ;  /* 0x0000000605207c24 */ /* 0x001fc6000f8e0220 */
[----:B------:R-:W-:-:S06]  /*73b0*/  UIMAD UR6, UR7, UR6, URZ ;  /* 0x00000006070672a4 */ /* 0x000fcc000f8e02ff */
[----:B------:R-:W-:-:S05]  /*73c0*/  IMAD R4, R4, UR6, RZ ;  /* 0x0000000604047c24 */ /* 0x000fca000f8e02ff */
[----:B------:R-:W-:-:S05]  /*73d0*/  SHF.L.U32 R4, R4, 0x1, RZ ;  /* 0x0000000104047819 */ /* 0x000fca00000006ff */
[----:B---3--:R-:W-:-:S04]  /*73e0*/  IMAD.WIDE R4, R4, 0x4, R34 ;  /* 0x0000000404047825 */ /* 0x008fc800078e0222 */
[----:B------:R-:W-:-:S06]  /*73f0*/  IMAD.WIDE.U32 R4, R32, 0x8, R4 ;  /* 0x0000000820047825 */ /* 0x000fcc00078e0004 */
[----:B------:R-:W3:Y:S02]  /*7400*/  LDG.E.64 R4, desc[UR12][R4.64] ;  /* 0x0000000c04047981 */ /* 0x000ee4000c1e1b00 */
[----:B---3--:R-:W-:Y:S01]  /*7410*/  FADD.FTZ R40, R40, R4 ;  /* 0x0000000428287221 */ /* 0x008fe20000010000 */
[----:B------:R-:W-:-:S07]  /*7420*/  FADD.FTZ R41, R41, R5 ;  /* 0x0000000529297221 */ /* 0x000fce0000010000 */
.L_x_1390:
[----:B------:R-:W-:Y:S05]  /*7430*/  BSYNC.RECONVERGENT B0 ;  /* 0x0000000000007941 */ /* 0x000fea0003800200 */
.L_x_1383:
[----:B----4-:R-:W4:Y:S04]  /*7440*/  LDL.LU R32, [R1+0x10] ;  /* 0x0000100001207983 */ /* 0x010f280000300800 */
[----:B------:R-:W5:Y:S01]  /*7450*/  LDL.LU R33, [R1+0x14] ;  /* 0x0000140001217983 */ /* 0x000f620000300800 */
[----:B------:R-:W0:Y:S01]  /*7460*/  S2UR UR7, SR_CgaCtaId ;  /* 0x00000000000779c3 */ /* 0x000e220000008800 */
[----:B------:R-:W-:Y:S01]  /*7470*/  ISETP.NE.AND P0, PT, R0, RZ, PT ;  /* 0x000000ff0000720c */ /* 0x000fe20003f05270 */
[----:B------:R-:W-:Y:S02]  /*7480*/  UMOV UR6, 0x400 ;  /* 0x0000040000067882 */ /* 0x000fe40000000000 */
[----:B0-----:R-:W-:Y:S01]  /*7490*/  ULEA UR6, UR7, UR6, 0x18 ;  /* 0x0000000607067291 */ /* 0x001fe2000f8ec0ff */
[----:B------:R-:W0:Y:S09]  /*74a0*/  LDCU.U8 UR7, c[0x0][0x414] ;  /* 0x00008280ff0777ac */ /* 0x000e320008000000 */
[----:B------:R-:W-:Y:S01]  /*74b0*/  @!P0 STS.64 [UR6+0xc8], R40 ;  /* 0x0000c828ff008988 */ /* 0x000fe20008000a06 */
[----:B------:R-:W-:Y:S01]  /*74c0*/  BAR.SYNC.DEFER_BLOCKING 0x0 ;  /* 0x0000000000007b1d */ /* 0x000fe20000010000 */
[----:B0-----:R-:W-:-:S05]  /*74d0*/  UISETP.NE.AND UP0, UPT, UR7, URZ, UPT ;  /* 0x000000ff0700728c */ /* 0x001fca000bf05270 */
[----:B---3--:R-:W0:Y:S01]  /*74e0*/  LDS.64 R4, [UR6+0xc8] ;  /* 0x0000c806ff047984 */ /* 0x008e220008000a00 */
[----:B------:R-:W0:Y:S02]  /*74f0*/  LDCU UR6, c[0x0][0x42c] ;  /* 0x00008580ff0677ac */ /* 0x000e240008000800 */
[----:B0-----:R-:W-:-:S05]  /*7500*/  FMUL.FTZ R4, R4, UR6 ;  /* 0x0000000604047c20 */ /* 0x001fca0008410000 */
[----:B------:R-:W-:Y:S01]  /*7510*/  R2UR UR8, R4 ;  /* 0x00000000040872ca */ /* 0x000fe200000e0000 */
[----:B------:R-:W-:Y:S01]  /*7520*/  FMUL.FTZ R4, R5, UR6 ;  /* 0x0000000605047c20 */ /* 0x000fe20008410000 */
[----:B----4-:R-:W-:Y:S01]  /*7530*/  FADD.FTZ R32, R32, -UR11 ;  /* 0x8000000b20207e21 */ /* 0x010fe20008010000 */
[----:B-----5:R-:W-:-:S03]  /*7540*/  FADD.FTZ R33, R33, -UR11 ;  /* 0x8000000b21217e21 */ /* 0x020fc60008010000 */
[----:B------:R-:W-:Y:S01]  /*7550*/  FMUL.FTZ R32, R32, UR14 ;  /* 0x0000000e20207c20 */ /* 0x000fe20008410000 */
[----:B------:R-:W-:Y:S01]  /*7560*/  FMUL.FTZ R5, R33, UR14 ;  /* 0x0000000e21057c20 */ /* 0x000fe20008410000 */
[----:B------:R-:W-:Y:S07]  /*7570*/  BRA.U !UP0, `(.L_x_1391) ;  /* 0x0000000108487547 */ /* 0x000fee000b800000 */
        /* <DEDUP_REMOVED lines=8> */
[----:B------:R-:W-:-:S03]  /*7600*/  FFMA.FTZ R33, R31, R5, R11 ;  /* 0x000000051f217223 */ /* 0x000fc6000001000b */
[----:B------:R-:W-:Y:S01]  /*7610*/  FMUL.FTZ R2, R2, R34 ;  /* 0x0000002202027220 */ /* 0x000fe20000410000 */
[----:B------:R-:W-:-:S06]  /*7620*/  FMUL.FTZ R34, R33, -1.4426950216293334961 ;  /* 0xbfb8aa3b21227820 */ /* 0x000fcc0000410000 */
[----:B------:R-:W0:Y:S02]  /*7630*/  MUFU.EX2 R34, R34 ;  /* 0x0000002200227308 */ /* 0x000e240000000800 */
[----:B0-----:R-:W-:-:S06]  /*7640*/  FADD.FTZ R34, R34, 1 ;  /* 0x3f80000022227421 */ /* 0x001fcc0000010000 */
[----:B------:R-:W0:Y:S02]  /*7650*/  MUFU.RCP R34, R34 ;  /* 0x0000002200227308 */ /* 0x000e240000001000 */
[----:B0-----:R-:W-:Y:S01]  /*7660*/  FMUL.FTZ R3, R3, R34 ;  /* 0x0000002203037220 */ /* 0x001fe20000410000 */
[----:B------:R-:W-:-:S04]  /*7670*/  FADD.FTZ R34, -R34, 1 ;  /* 0x3f80000022227421 */ /* 0x000fc80000010100 */
[----:B------:R-:W-:-:S04]  /*7680*/  FFMA.FTZ R34, R33, R34, 1 ;  /* 0x3f80000021227423 */ /* 0x000fc80000010022 */
[----:B------:R-:W-:-:S07]  /*7690*/  FMUL.FTZ R3, R3, R34 ;  /* 0x0000002203037220 */ /* 0x000fce0000410000 */
.L_x_1391:
[----:B------:R-:W3:Y:S01]  /*76a0*/  LDL R33, [R1+0x28] ;  /* 0x0000280001217983 */ /* 0x000ee20000100800 */
[----:B------:R-:W-:Y:S01]  /*76b0*/  FFMA.FTZ R32, R32, UR8, R4 ;  /* 0x0000000820207c23 */ /* 0x000fe20008010004 */
[----:B------:R-:W0:Y:S01]  /*76c0*/  LDCU.64 UR6, c[0x0][0x400] ;  /* 0x00008000ff0677ac */ /* 0x000e220008000a00 */
[----:B------:R-:W-:Y:S02]  /*76d0*/  BSSY.RECONVERGENT B0, `(.L_x_1392) ;  /* 0x0000017000007945 */ /* 0x000fe40003800200 */
[----:B------:R-:W-:Y:S01]  /*76e0*/  FFMA.FTZ R2, R30, R2, -R32 ;  /* 0x000000021e027223 */ /* 0x000fe20000010820 */
[----:B------:R-:W-:-:S04]  /*76f0*/  FFMA.FTZ R32, R5, UR8, R4 ;  /* 0x0000000805207c23 */ /* 0x000fc80008010004 */
[----:B------:R-:W-:Y:S02]  /*7700*/  FFMA.FTZ R5, R31, R3, -R32 ;  /* 0x000000031f057223 */ /* 0x000fe40000010820 */
[----:B------:R-:W3:Y:S02]  /*7710*/  LDC R3, c[0x0][0x41c] ;  /* 0x00010700ff037b82 */ /* 0x000ee40000000800 */
[----:B---3--:R-:W-:-:S05]  /*7720*/  IMAD R3, R3, UR10, R33 ;  /* 0x0000000a03037c24 */ /* 0x008fca000f8e0221 */
[----:B0-----:R-:W-:Y:S02]  /*7730*/  ISETP.GE.U32.AND P0, PT, R3, UR6, PT ;  /* 0x0000000603007c0c */ /* 0x001fe4000bf06070 */
[----:B------:R-:W-:-:S04]  /*7740*/  SHF.R.S32.HI R34, RZ, 0x1f, R3 ;  /* 0x0000001fff227819 */ /* 0x000fc80000011403 */
[----:B------:R-:W-:-:S13]  /*7750*/  ISETP.GE.AND.EX P0, PT, R34, UR7, PT, P0 ;  /* 0x0000000722007c0c */ /* 0x000fda000bf06300 */
[----:B------:R-:W-:Y:S05]  /*7760*/  @P0 BRA `(.L_x_1393) ;  /* 0x0000000000340947 */ /* 0x000fea0003800000 */
[----:B------:R-:W0:Y:S01]  /*7770*/  LDCU.64 UR18, c[0x0][0x3f8] ;  /* 0x00007f00ff1277ac */ /* 0x000e220008000a00 */
[----:B------:R-:W-:Y:S02]  /*7780*/  MOV R32, R6 ;  /* 0x0000000600207202 */ /* 0x000fe40000000f00 */
[----:B------:R-:W-:Y:S01]  /*7790*/  MOV R33, R9 ;  /* 0x0000000900217202 */ /* 0x000fe20000000f00 */
[----:B------:R-:W3:Y:S01]  /*77a0*/  LDCU.64 UR16, c[0x0][0x380] ;  /* 0x00007000ff1077ac */ /* 0x000ee20008000a00 */
[----:B0-----:R-:W-:Y:S02]  /*77b0*/  IMAD R34, R34, UR18, RZ ;  /* 0x0000001222227c24 */ /* 0x001fe4000f8e02ff */
[----:B------:R-:W-:-:S04]  /*77c0*/  IMAD.WIDE.U32 R32, R3, UR18, R32 ;  /* 0x0000001203207c25 */ /* 0x000fc8000f8e0020 */
[----:B------:R-:W-:-:S05]  /*77d0*/  IMAD R34, R3, UR19, R34 ;  /* 0x0000001303227c24 */ /* 0x000fca000f8e0222 */
[----:B------:R-:W-:Y:S02]  /*77e0*/  IADD3 R33, PT, PT, R33, R34, RZ ;  /* 0x0000002221217210 */ /* 0x000fe40007ffe0ff */
[----:B---3--:R-:W-:-:S04]  /*77f0*/  LEA R34, P0, R32, UR16, 0x2 ;  /* 0x0000001020227c11 */ /* 0x008fc8000f8010ff */
[----:B------:R-:W-:Y:S01]  /*7800*/  LEA.HI.X R35, R32, UR17, R33, 0x2, P0 ;  /* 0x0000001120237c11 */ /* 0x000fe200080f1421 */
[----:B------:R-:W-:Y:S01]  /*7810*/  FMUL.FTZ R32, R2, UR14 ;  /* 0x0000000e02207c20 */ /* 0x000fe20008410000 */
[----:B------:R-:W-:-:S05]  /*7820*/  FMUL.FTZ R33, R5, UR14 ;  /* 0x0000000e05217c20 */ /* 0x000fca0008410000 */
[----:B------:R0:W-:Y:S02]  /*7830*/  STG.E.64 desc[UR12][R34.64], R32 ;  /* 0x0000002022007986 */ /* 0x0001e4000c101b0c */
.L_x_1393:
[----:B------:R-:W-:Y:S05]  /*7840*/  BSYNC.RECONVERGENT B0 ;  /* 0x0000000000007941 */ /* 0x000fea0003800200 */
.L_x_1392:
[----:B------:R-:W3:Y:S04]  /*7850*/  LDL.LU R2, [R1+0x20] ;  /* 0x0000200001027983 */ /* 0x000ee80000300800 */
[----:B------:R-:W0:Y:S01]  /*7860*/  LDL.LU R5, [R1+0x24] ;  /* 0x0000240001057983 */ /* 0x000e220000300800 */
[----:B---3--:R-:W-:Y:S01]  /*7870*/  FADD.FTZ R2, R2, -UR11 ;  /* 0x8000000b02027e21 */ /* 0x008fe20008010000 */
[----:B0-----:R-:W-:-:S03]  /*7880*/  FADD.FTZ R33, R5, -UR11 ;  /* 0x8000000b05217e21 */ /* 0x001fc60008010000 */
[----:B------:R-:W-:Y:S01]  /*7890*/  FMUL.FTZ R35, R2, UR14 ;  /* 0x0000000e02237c20 */ /* 0x000fe20008410000 */
[----:B------:R-:W-:-:S03]  /*78a0*/  FMUL.FTZ R33, R33, UR14 ;  /* 0x0000000e21217c20 */ /* 0x000fc60008410000 */
[----:B------:R-:W-:Y:S01]  /*78b0*/  FFMA.FTZ R5, R35, UR8, R4 ;  /* 0x0000000823057c23 */ /* 0x000fe20008010004 */
[----:B------:R-:W-:Y:S06]  /*78c0*/  BRA.U !UP0, `(.L_x_1394) ;  /* 0x0000000108487547 */ /* 0x000fec000b800000 */
[----:B------:R-:W-:-:S04]  /*78d0*/  FFMA.FTZ R2, R30, R35, R10 ;  /* 0x000000231e027223 */ /* 0x000fc8000001000a */
[----:B------:R-:W-:-:S06]  /*78e0*/  FMUL.FTZ R32, R2, -1.4426950216293334961 ;  /* 0xbfb8aa3b02207820 */ /* 0x000fcc0000410000 */
[----:B------:R-:W0:Y:S02]  /*78f0*/  MUFU.EX2 R32, R32 ;  /* 0x0000002000207308 */ /* 0x000e240000000800 */
[----:B0-----:R-:W-:-:S06]  /*7900*/  FADD.FTZ R35, R32, 1 ;  /* 0x3f80000020237421 */ /* 0x001fcc0000010000 */
[----:B------:R-:W1:Y:S02]  /*7910*/  MUFU.RCP R35, R35 ;  /* 0x0000002300237308 */ /* 0x000e640000001000 */
[----:B-1----:R-:W-:Y:S01]  /*7920*/  FADD.FTZ R37, -R35, 1 ;  /* 0x3f80000023257421 */ /* 0x002fe20000010100 */
[----:B------:R-:W-:-:S03]  /*7930*/  FMUL.FTZ R52, R52, R35 ;  /* 0x0000002334347220 */ /* 0x000fc60000410000 */
[----:B------:R-:W-:Y:S01]  /*7940*/  FFMA.FTZ R37, R2, R37, 1 ;  /* 0x3f80000002257423 */ /* 0x000fe20000010025 */
[----:B------:R-:W-:-:S03]  /*7950*/  FFMA.FTZ R2, R31, R33, R11 ;  /* 0x000000211f027223 */ /* 0x000fc6000001000b */
[----:B------:R-:W-:Y:S01]  /*7960*/  FMUL.FTZ R52, R52, R37 ;  /* 0x0000002534347220 */ /* 0x000fe20000410000 */
[----:B------:R-:W-:-:S06]  /*7970*/  FMUL.FTZ R34, R2, -1.4426950216293334961 ;  /* 0xbfb8aa3b02227820 */ /* 0x000fcc0000410000 */
[----:B------:R-:W0:Y:S02]  /*7980*/  MUFU.EX2 R34, R34 ;  /* 0x0000002200227308 */ /* 0x000e240000000800 */
[----:B0-----:R-:W-:-:S04]  /*7990*/  FADD.FTZ R36, R34, 1 ;  /* 0x3f80000022247421 */ /* 0x001fc80000010000 */
[----:B------:R-:W0:Y:S02]  /*79a0*/  MUFU.RCP R32, R36 ;  /* 0x0000002400207308 */ /* 0x000e240000001000 */
[----:B0-----:R-:W-:Y:S01]  /*79b0*/  FADD.FTZ R35, -R32, 1 ;  /* 0x3f80000020237421 */ /* 0x001fe20000010100 */
[----:B------:R-:W-:-:S03]  /*79c0*/  FMUL.FTZ R53, R53, R32 ;  /* 0x0000002035357220 */ /* 0x000fc60000410000 */
[----:B------:R-:W-:-:S04]  /*79d0*/  FFMA.FTZ R2, R2, R35, 1 ;  /* 0x3f80000002027423 */ /* 0x000fc80000010023 */
[----:B------:R-:W-:-:S07]  /*79e0*/  FMUL.FTZ R53, R53, R2 ;  /* 0x0000000235357220 */ /* 0x000fce0000410000 */
.L_x_1394:
[----:B------:R-:W-:Y:S01]  /*79f0*/  FFMA.FTZ R52, R30, R52, -R5 ;  /* 0x000000341e347223 */ /* 0x000fe20000010805 */
[----:B------:R-:W-:Y:S01]  /*7a00*/  IADD3 R5, PT, PT, R3, 0x20, RZ ;  /* 0x0000002003057810 */ /* 0x000fe20007ffe0ff */
[----:B------:R-:W-:Y:S01]  /*7a10*/  FFMA.FTZ R32, R33, UR8, R4 ;  /* 0x0000000821207c23 */ /* 0x000fe20008010004 */
[----:B------:R-:W-:Y:S02]  /*7a20*/  BSSY.RECONVERGENT B0, `(.L_x_1395) ;  /* 0x0000013000007945 */ /* 0x000fe40003800200 */
[----:B------:R-:W-:Y:S01]  /*7a30*/  ISETP.GE.U32.AND P0, PT, R5, UR6, PT ;  /* 0x0000000605007c0c */ /* 0x000fe2000bf06070 */
[----:B------:R-:W-:Y:S01]  /*7a40*/  FFMA.FTZ R53, R31, R53, -R32 ;  /* 0x000000351f357223 */ /* 0x000fe20000010820 */
[----:B------:R-:W-:-:S04]  /*7a50*/  SHF.R.S32.HI R2, RZ, 0x1f, R5 ;  /* 0x0000001fff027819 */ /* 0x000fc80000011405 */
[----:B------:R-:W-:-:S13]  /*7a60*/  ISETP.GE.AND.EX P0, PT, R2, UR7, PT, P0 ;  /* 0x0000000702007c0c */ /* 0x000fda000bf06300 */
[----:B------:R-:W-:Y:S05]  /*7a70*/  @P0 BRA `(.L_x_1396) ;  /* 0x0000000000340947 */ /* 0x000fea0003800000 */
[----:B------:R-:W0:Y:S01]  /*7a80*/  LDCU.64 UR16, c[0x0][0x3f8] ;  /* 0x00007f00ff1077ac */ /* 0x000e220008000a00 */
[----:B------:R-:W-:Y:S01]  /*7a90*/  MOV R32, R6 ;  /* 0x0000000600207202 */ /* 0x000fe20000000f00 */
[----:B------:R-:W-:Y:S01]  /*7aa0*/  FMUL.FTZ R52, R52, UR14 ;  /* 0x0000000e34347c20 */ /* 0x000fe20008410000 */
[----:B------:R-:W-:Y:S01]  /*7ab0*/  MOV R33, R9 ;  /* 0x0000000900217202 */ /* 0x000fe20000000f00 */
[----:B------:R-:W3:Y:S01]  /*7ac0*/  LDCU.64 UR18, c[0x0][0x380] ;  /* 0x00007000ff1277ac */ /* 0x000ee20008000a00 */
[----:B------:R-:W-:Y:S01]  /*7ad0*/  FMUL.FTZ R53, R53, UR14 ;  /* 0x0000000e35357c20 */ /* 0x000fe20008410000 */
[----:B0-----:R-:W-:Y:S02]  /*7ae0*/  IMAD R2, R2, UR16, RZ ;  /* 0x0000001002027c24 */ /* 0x001fe4000f8e02ff */
[----:B------:R-:W-:-:S04]  /*7af0*/  IMAD.WIDE.U32 R32, R5, UR16, R32 ;  /* 0x0000001005207c25 */ /* 0x000fc8000f8e0020 */
[----:B------:R-:W-:Y:S01]  /*7b00*/  IMAD R2, R5, UR17, R2 ;  /* 0x0000001105027c24 */ /* 0x000fe2000f8e0202 */
[----:B---3--:R-:W-:-:S04]  /*7b10*/  LEA R34, P0, R32, UR18, 0x2 ;  /* 0x0000001220227c11 */ /* 0x008fc8000f8010ff */
[----:B------:R-:W-:-:S04]  /*7b20*/  IADD3 R2, PT, PT, R33, R2, RZ ;  /* 0x0000000221027210 */ /* 0x000fc80007ffe0ff */
[----:B------:R-:W-:-:S05]  /*7b30*/  LEA.HI.X R35, R32, UR19, R2, 0x2, P0 ;  /* 0x0000001320237c11 */ /* 0x000fca00080f1402 */
[----:B------:R0:W-:Y:S02]  /*7b40*/  STG.E.64 desc[UR12][R34.64], R52 ;  /* 0x0000003422007986 */ /* 0x0001e4000c101b0c */
.L_x_1396:
[----:B------:R-:W-:Y:S05]  /*7b50*/  BSYNC.RECONVERGENT B0 ;  /* 0x0000000000007941 */ /* 0x000fea0003800200 */
.L_x_1395:
[----:B------:R-:W1:Y:S04]  /*7b60*/  LDL.LU R32, [R1+0x18] ;  /* 0x0000180001207983 */ /* 0x000e680000300800 */
[----:B------:R-:W3:Y:S01]  /*7b70*/  LDL.LU R2, [R1+0x1c] ;  /* 0x00001c0001027983 */ /* 0x000ee20000300800 */
[----:B0-----:R-:W-:-:S04]  /*7b80*/  IADD3 R35, PT, PT, R3, 0x40, RZ ;  /* 0x0000004003237810 */ /* 0x001fc80007ffe0ff */
[----:B------:R-:W-:Y:S02]  /*7b90*/  ISETP.GE.U32.AND P0, PT, R35, UR6, PT ;  /* 0x0000000623007c0c */ /* 0x000fe4000bf06070 */
[----:B------:R-:W-:-:S04]  /*7ba0*/  SHF.R.S32.HI R5, RZ, 0x1f, R35 ;  /* 0x0000001fff057819 */ /* 0x000fc80000011423 */
[----:B------:R-:W-:Y:S01]  /*7bb0*/  ISETP.GE.AND.EX P0, PT, R5, UR7, PT, P0 ;  /* 0x0000000705007c0c */ /* 0x000fe2000bf06300 */
[----:B-1----:R-:W-:Y:S01]  /*7bc0*/  FADD.FTZ R37, R32, -UR11 ;  /* 0x8000000b20257e21 */ /* 0x002fe20008010000 */
[----:B---3--:R-:W-:-:S03]  /*7bd0*/  FADD.FTZ R33, R2, -UR11 ;  /* 0x8000000b02217e21 */ /* 0x008fc60008010000 */
[----:B------:R-:W-:Y:S01]  /*7be0*/  FMUL.FTZ R37, R37, UR14 ;  /* 0x0000000e25257c20 */ /* 0x000fe20008410000 */
[----:B------:R-:W-:Y:S01]  /*7bf0*/  FMUL.FTZ R33, R33, UR14 ;  /* 0x0000000e21217c20 */ /* 0x000fe20008410000 */
[----:B------:R-:W-:Y:S06]  /*7c00*/  BRA.U !UP0, `(.L_x_1397) ;  /* 0x0000000108487547 */ /* 0x000fec000b800000 */
        /* <DEDUP_REMOVED lines=8> */
[----:B------:R-:W-:-:S03]  /*7c90*/  FFMA.FTZ R2, R31, R33, R11 ;  /* 0x000000211f027223 */ /* 0x000fc6000001000b */
[----:B------:R-:W-:Y:S01]  /*7ca0*/  FMUL.FTZ R50, R50, R39 ;  /* 0x0000002732327220 */ /* 0x000fe20000410000 */
[----:B------:R-:W-:-:S06]  /*7cb0*/  FMUL.FTZ R36, R2, -1.4426950216293334961 ;  /* 0xbfb8aa3b02247820 */ /* 0x000fcc0000410000 */
[----:B------:R-:W2:Y:S02]  /*7cc0*/  MUFU.EX2 R36, R36 ;  /* 0x0000002400247308 */ /* 0x000ea40000000800 */
[----:B--2---:R-:W-:-:S06]  /*7cd0*/  FADD.FTZ R38, R36, 1 ;  /* 0x3f80000024267421 */ /* 0x004fcc0000010000 */
[----:B------:R-:W0:Y:S02]  /*7ce0*/  MUFU.RCP R38, R38 ;  /* 0x0000002600267308 */ /* 0x000e240000001000 */
[----:B0-----:R-:W-:Y:S01]  /*7cf0*/  FADD.FTZ R39, -R38, 1 ;  /* 0x3f80000026277421 */ /* 0x001fe20000010100 */
[----:B------:R-:W-:-:S03]  /*7d00*/  FMUL.FTZ R51, R51, R38 ;  /* 0x0000002633337220 */ /* 0x000fc60000410000 */
[----:B------:R-:W-:-:S04]  /*7d10*/  FFMA.FTZ R2, R2, R39, 1 ;  /* 0x3f80000002027423 */ /* 0x000fc80000010027 */
[----:B------:R-:W-:-:S07]  /*7d20*/  FMUL.FTZ R51, R51, R2 ;  /* 0x0000000233337220 */ /* 0x000fce0000410000 */
.L_x_1397:
[--C-:B------:R-:W-:Y:S01]  /*7d30*/  FFMA.FTZ R2, R33, UR8, R4.reuse ;  /* 0x0000000821027c23 */ /* 0x100fe20008010004 */
[----:B------:R-:W-:Y:S01]  /*7d40*/  FFMA.FTZ R37, R37, UR8, R4 ;  /* 0x0000000825257c23 */ /* 0x000fe20008010004 */
[----:B------:R-:W-:Y:S02]  /*7d50*/  BSSY.RECONVERGENT B0, `(.L_x_1398) ;  /* 0x0000012000007945 */ /* 0x000fe40003800200 */
[----:B------:R-:W-:Y:S01]  /*7d60*/  FFMA.FTZ R51, R31, R51, -R2 ;  /* 0x000000331f337223 */ /* 0x000fe20000010802 */
[----:B------:R-:W-:Y:S01]  /*7d70*/  FFMA.FTZ R50, R30, R50, -R37 ;  /* 0x000000321e327223 */ /* 0x000fe20000010825 */
[----:B------:R-:W-:Y:S01]  /*7d80*/  IADD3 R2, PT, PT, R3, 0x60, RZ ;  /* 0x0000006003027810 */ /* 0x000fe20007ffe0ff */
[----:B------:R-:W-:Y:S06]  /*7d90*/  @P0 BRA `(.L_x_1399) ;  /* 0x0000000000340947 */ /* 0x000fec0003800000 */
[----:B------:R-:W0:Y:S01]  /*7da0*/  LDCU.64 UR16, c[0x0][0x3f8] ;  /* 0x00007f00ff1077ac */ /* 0x000e220008000a00 */
[----:B------:R-:W-:Y:S01]  /*7db0*/  MOV R33, R9 ;  /* 0x0000000900217202 */ /* 0x000fe20000000f00 */
[----:B------:R-:W1:Y:S01]  /*7dc0*/  LDCU.64 UR18, c[0x0][0x380] ;  /* 0x00007000ff1277ac */ /* 0x000e620008000a00 */
[----:B0-----:R-:W-:-:S04]  /*7dd0*/  IMAD R32, R5, UR16, RZ ;  /* 0x0000001005207c24 */ /* 0x001fc8000f8e02ff */
[----:B------:R-:W-:Y:S01]  /*7de0*/  IMAD R5, R35, UR17, R32 ;  /* 0x0000001123057c24 */ /* 0x000fe2000f8e0220 */
[----:B------:R-:W-:-:S05]  /*7df0*/  MOV R32, R6 ;  /* 0x0000000600207202 */ /* 0x000fca0000000f00 */
[----:B------:R-:W-:-:S05]  /*7e00*/  IMAD.WIDE.U32 R34, R35, UR16, R32 ;  /* 0x0000001023227c25 */ /* 0x000fca000f8e0020 */
[----:B------:R-:W-:Y:S01]  /*7e10*/  IADD3 R5, PT, PT, R35, R5, RZ ;  /* 0x0000000523057210 */ /* 0x000fe20007ffe0ff */
[----:B------:R-:W-:Y:S01]  /*7e20*/  FMUL.FTZ R35, R51, UR14 ;  /* 0x0000000e33237c20 */ /* 0x000fe20008410000 */
[----:B-1----:R-:W-:-:S04]  /*7e30*/  LEA R32, P0, R34, UR18, 0x2 ;  /* 0x0000001222207c11 */ /* 0x002fc8000f8010ff */
[----:B------:R-:W-:Y:S01]  /*7e40*/  LEA.HI.X R33, R34, UR19, R5, 0x2, P0 ;  /* 0x0000001322217c11 */ /* 0x000fe200080f1405 */
[----:B------:R-:W-:-:S05]  /*7e50*/  FMUL.FTZ R34, R50, UR14 ;  /* 0x0000000e32227c20 */ /* 0x000fca0008410000 */
[----:B------:R0:W-:Y:S03]  /*7e60*/  STG.E.64 desc[UR12][R32.64], R34 ;  /* 0x0000002220007986 */ /* 0x0001e6000c101b0c */
.L_x_1399:
[----:B------:R-:W-:Y:S05]  /*7e70*/  BSYNC.RECONVERGENT B0 ;  /* 0x0000000000007941 */ /* 0x000fea0003800200 */
.L_x_1398:
[----:B0-----:R-:W3:Y:S04]  /*7e80*/  LDL.LU R32, [R1+0x8] ;  /* 0x0000080001207983 */ /* 0x001ee80000300800 */
[----:B------:R-:W4:Y:S01]  /*7e90*/  LDL.LU R33, [R1+0xc] ;  /* 0x00000c0001217983 */ /* 0x000f220000300800 */
[----:B------:R-:W-:Y:S02]  /*7ea0*/  ISETP.GE.U32.AND P0, PT, R2, UR6, PT ;  /* 0x0000000602007c0c */ /* 0x000fe4000bf06070 */
[----:B------:R-:W-:-:S04]  /*7eb0*/  SHF.R.S32.HI R5, RZ, 0x1f, R2 ;  /* 0x0000001fff057819 */ /* 0x000fc80000011402 */
[----:B------:R-:W-:Y:S01]  /*7ec0*/  ISETP.GE.AND.EX P0, PT, R5, UR7, PT, P0 ;  /* 0x0000000705007c0c */ /* 0x000fe2000bf06300 */
[----:B---3--:R-:W-:-:S04]  /*7ed0*/  FADD.FTZ R32, R32, -UR11 ;  /* 0x8000000b20207e21 */ /* 0x008fc80008010000 */
[----:B------:R-:W-:Y:S01]  /*7ee0*/  FMUL.FTZ R37, R32, UR14 ;  /* 0x0000000e20257c20 */ /* 0x000fe20008410000 */
[----:B----4-:R-:W-:-:S03]  /*7ef0*/  FADD.FTZ R33, R33, -UR11 ;  /* 0x8000000b21217e21 */ /* 0x010fc60008010000 */
[----:B------:R-:W-:Y:S01]  /*7f00*/  FFMA.FTZ R35, R37, UR8, R4 ;  /* 0x0000000825237c23 */ /* 0x000fe20008010004 */
[----:B------:R-:W-:Y:S01]  /*7f10*/  FMUL.FTZ R33, R33, UR14 ;  /* 0x0000000e21217c20 */ /* 0x000fe20008410000 */
[----:B------:R-:W-:Y:S06]  /*7f20*/  BRA.U !UP0, `(.L_x_1400) ;  /* 0x0000000108487547 */ /* 0x000fec000b800000 */
[----:B------:R-:W-:Y:S01]  /*7f30*/  FFMA.FTZ R34, R30, R37, R10 ;  /* 0x000000251e227223 */ /* 0x000fe2000001000a */
[----:B------:R-:W-:-:S03]  /*7f40*/  FFMA.FTZ R32, R31, R33, R11 ;  /* 0x000000211f207223 */ /* 0x000fc6000001000b */
[----:B------:R-:W-:Y:S01]  /*7f50*/  FMUL.FTZ R36, R34, -1.4426950216293334961 ;  /* 0xbfb8aa3b22247820 */ /* 0x000fe20000410000 */
[----:B--2---:R-:W-:-:S05]  /*7f60*/  FMUL.FTZ R38, R32, -1.4426950216293334961 ;  /* 0xbfb8aa3b20267820 */ /* 0x004fca0000410000 */
        /* <DEDUP_REMOVED lines=14> */
.L_x_1400:
[----:B------:R-:W-:Y:S01]  /*8050*/  FFMA.FTZ R32, R33, UR8, R4 ;  /* 0x0000000821207c23 */ /* 0x000fe20008010004 */
        /* <DEDUP_REMOVED lines=9> */
[----:B------:R-:W2:Y:S01]  /*80f0*/  LDCU.64 UR18, c[0x0][0x380] ;  /* 0x00007000ff1277ac */ /* 0x000ea20008000a00 */
[----:B0-----:R-:W-:Y:S02]  /*8100*/  IMAD R5, R5, UR16, RZ ;  /* 0x0000001005057c24 */ /* 0x001fe4000f8e02ff */
[----:B------:R-:W-:-:S04]  /*8110*/  IMAD.WIDE.U32 R32, R2, UR16, R32 ;  /* 0x0000001002207c25 */ /* 0x000fc8000f8e0020 */
[----:B------:R-:W-:Y:S01]  /*8120*/  IMAD R5, R2, UR17, R5 ;  /* 0x0000001102057c24 */ /* 0x000fe2000f8e0205 */
[----:B--2---:R-:W-:-:S04]  /*8130*/  LEA R38, P0, R32, UR18, 0x2 ;  /* 0x0000001220267c11 */ /* 0x004fc8000f8010ff */
[----:B------:R-:W-:Y:S01]  /*8140*/  IADD3 R5, PT, PT, R33, R5, RZ ;  /* 0x0000000521057210 */ /* 0x000fe20007ffe0ff */
[----:B------:R-:W-:-:S03]  /*8150*/  FMUL.FTZ R33, R49, UR14 ;  /* 0x0000000e31217c20 */ /* 0x000fc60008410000 */
[----:B------:R-:W-:Y:S01]  /*8160*/  LEA.HI.X R39, R32, UR19, R5, 0x2, P0 ;  /* 0x0000001320277c11 */ /* 0x000fe200080f1405 */
[----:B------:R-:W-:-:S05]  /*8170*/  FMUL.FTZ R32, R48, UR14 ;  /* 0x0000000e30207c20 */ /* 0x000fca0008410000 */
[----:B------:R0:W-:Y:S02]  /*8180*/  STG.E.64 desc[UR12][R38.64], R32 ;  /* 0x0000002026007986 */ /* 0x0001e4000c101b0c */
.L_x_1402:
[----:B------:R-:W-:Y:S05]  /*8190*/  BSYNC.RECONVERGENT B0 ;  /* 0x0000000000007941 */ /* 0x000fea0003800200 */
.L_x_1401:
[C---:B------:R-:W-:Y:S01]  /*81a0*/  IADD3 R2, PT, PT, R3.reuse, 0xc0, RZ ;  /* 0x000000c003027810 */ /* 0x040fe20007ffe0ff */
[----:B------:R-:W-:Y:S01]  /*81b0*/  FADD.FTZ R41, R76, -UR11 ;  /* 0x8000000b4c297e21 */ /* 0x000fe20008010000 */
[----:B------:R-:W-:Y:S01]  /*81c0*/  IADD3 R5, PT, PT, R3, 0xe0, RZ ;  /* 0x000000e003057810 */ /* 0x000fe20007ffe0ff */
[----:B0-----:R-:W-:Y:S01]  /*81d0*/  FADD.FTZ R39, R77, -UR11 ;  /* 0x8000000b4d277e21 */ /* 0x001fe20008010000 */
[----:B------:R-:W-:Y:S01]  /*81e0*/  ISETP.GE.U32.AND P0, PT, R36, UR6, PT ;  /* 0x0000000624007c0c */ /* 0x000fe2000bf06070 */
[----:B------:R-:W-:Y:S01]  /*81f0*/  FMUL.FTZ R41, R41, UR14 ;  /* 0x0000000e29297c20 */ /* 0x000fe20008410000 */
[----:B------:R-:W-:Y:S01]  /*8200*/  ISETP.GE.U32.AND P1, PT, R35, UR6, PT ;  /* 0x0000000623007c0c */ /* 0x000fe2000bf26070 */
[----:B------:R-:W-:Y:S01]  /*8210*/  FMUL.FTZ R39, R39, UR14 ;  /* 0x0000000e27277c20 */ /* 0x000fe20008410000 */
[----:B------:R-:W-:Y:S02]  /*8220*/  ISETP.GE.U32.AND P2, PT, R2, UR6, PT ;  /* 0x0000000602007c0c */ /* 0x000fe4000bf46070 */
[----:B------:R-:W-:-:S02]  /*8230*/  ISETP.GE.U32.AND P3, PT, R5, UR6, PT ;  /* 0x0000000605007c0c */ /* 0x000fc4000bf66070 */
[----:B------:R-:W-:Y:S02]  /*8240*/  SHF.R.S32.HI R37, RZ, 0x1f, R36 ;  /* 0x0000001fff257819 */ /* 0x000fe40000011424 */
[----:B------:R-:W-:Y:S02]  /*8250*/  SHF.R.S32.HI R32, RZ, 0x1f, R35 ;  /* 0x0000001fff207819 */ /* 0x000fe40000011423 */
[----:B------:R-:W-:Y:S02]  /*8260*/  SHF.R.S32.HI R33, RZ, 0x1f, R2 ;  /* 0x0000001fff217819 */ /* 0x000fe40000011402 */
[----:B------:R-:W-:Y:S02]  /*8270*/  SHF.R.S32.HI R34, RZ, 0x1f, R5 ;  /* 0x0000001fff227819 */ /* 0x000fe40000011405 */
[----:B------:R-:W-:Y:S02]  /*8280*/  ISETP.GE.AND.EX P0, PT, R37, UR7, PT, P0 ;  /* 0x0000000725007c0c */ /* 0x000fe4000bf06300 */
[----:B------:R-:W-:-:S02]  /*8290*/  ISETP.GE.AND.EX P1, PT, R32, UR7, PT, P1 ;  /* 0x0000000720007c0c */ /* 0x000fc4000bf26310 */
[----:B------:R-:W-:Y:S02]  /*82a0*/  ISETP.GE.AND.EX P2, PT, R33, UR7, PT, P2 ;  /* 0x0000000721007c0c */ /* 0x000fe4000bf46320 */
[----:B------:R-:W-:Y:S01]  /*82b0*/  ISETP.GE.AND.EX P3, PT, R34, UR7, PT, P3 ;  /* 0x0000000722007c0c */ /* 0x000fe2000bf66330 */
[----:B------:R-:W-:-:S12]  /*82c0*/  BRA.U !UP0, `(.L_x_1403) ;  /* 0x0000000108487547 */ /* 0x000fd8000b800000 */
[----:B--2---:R-:W-:Y:S01]  /*82d0*/  FFMA.FTZ R38, R30, R41, R10 ;  /* 0x000000291e267223 */ /* 0x004fe2000001000a */
        /* <DEDUP_REMOVED lines=17> */
.L_x_1403:
[--C-:B------:R-:W-:Y:S01]  /*83f0*/  FFMA.FTZ R41, R41, UR8, R4.reuse ;  /* 0x0000000829297c23 */ /* 0x100fe20008010004 */
[----:B------:R-:W-:Y:S01]  /*8400*/  FADD.FTZ R74, R74, -UR11 ;  /* 0x8000000b4a4a7e21 */ /* 0x000fe20008010000 */
[----:B--2---:R-:W-:Y:S01]  /*8410*/  FFMA.FTZ R38, R39, UR8, R4 ;  /* 0x0000000827267c23 */ /* 0x004fe20008010004 */
[----:B------:R-:W-:Y:S01]  /*8420*/  BSSY.RECONVERGENT B0, `(.L_x_1404) ;  /* 0x0000013000007945 */ /* 0x000fe20003800200 */
[----:B------:R-:W-:Y:S01]  /*8430*/  FFMA.FTZ R46, R30, R46, -R41 ;  /* 0x0000002e1e2e7223 */ /* 0x000fe20000010829 */
[----:B------:R-:W-:Y:S01]  /*8440*/  FADD.FTZ R75, R75, -UR11 ;  /* 0x8000000b4b4b7e21 */ /* 0x000fe20008010000 */
[----:B------:R-:W-:Y:S01]  /*8450*/  FMUL.FTZ R41, R74, UR14 ;  /* 0x0000000e4a297c20 */ /* 0x000fe20008410000 */
        /* <DEDUP_REMOVED lines=11> */
[----:B------:R-:W-:-:S03]  /*8510*/  FMUL.FTZ R39, R47, UR14 ;  /* 0x0000000e2f277c20 */ /* 0x000fc60008410000 */
[----:B------:R-:W-:Y:S01]  /*8520*/  LEA.HI.X R37, R38, UR19, R37, 0x2, P0 ;  /* 0x0000001326257c11 */ /* 0x000fe200080f1425 */
[----:B------:R-:W-:-:S05]  /*8530*/  FMUL.FTZ R38, R46, UR14 ;  /* 0x0000000e2e267c20 */ /* 0x000fca0008410000 */
[----:B------:R0:W-:Y:S02]  /*8540*/  STG.E.64 desc[UR12][R36.64], R38 ;  /* 0x0000002624007986 */ /* 0x0001e4000c101b0c */
.L_x_1405:
[----:B------:R-:W-:Y:S05]  /*8550*/  BSYNC.RECONVERGENT B0 ;  /* 0x0000000000007941 */ /* 0x000fea0003800200 */
.L_x_1404:
[----:B0-----:R-:W-:Y:S01]  /*8560*/  FFMA.FTZ R37, R41, UR8, R4 ;  /* 0x0000000829257c23 */ /* 0x001fe20008010004 */
        /* <DEDUP_REMOVED lines=20> */
.L_x_1406:
[----:B------:R-:W-:Y:S01]  /*86b0*/  FADD.FTZ R47, R72, -UR11 ;  /* 0x8000000b482f7e21 */ /* 0x000fe20008010000 */
[----:B------:R-:W-:Y:S01]  /*86c0*/  FFMA.FTZ R36, R75, UR8, R4 ;  /* 0x000000084b247c23 */ /* 0x000fe20008010004 */
[----:B------:R-:W-:Y:S01]  /*86d0*/  BSSY.RECONVERGENT B0, `(.L_x_1407) ;  /* 0x0000013000007945 */ /* 0x000fe20003800200 */
[----:B------:R-:W-:Y:S01]  /*86e0*/  FFMA.FTZ R40, R30, R44, -R37 ;  /* 0x0000002c1e287223 */ /* 0x000fe20000010825 */
[----:B------:R-:W-:Y:S01]  /*86f0*/  FADD.FTZ R73, R73, -UR11 ;  /* 0x8000000b49497e21 */ /* 0x000fe20008010000 */
        /* <DEDUP_REMOVED lines=13> */
[----:B------:R-:W-:-:S04]  /*87d0*/  IADD3 R35, PT, PT, R37, R35, RZ ;  /* 0x0000002325237210 */ /* 0x000fc80007ffe0ff */
[----:B------:R-:W-:-:S05]  /*87e0*/  LEA.HI.X R39, R36, UR19, R35, 0x2, P0 ;  /* 0x0000001324277c11 */ /* 0x000fca00080f1423 */
[----:B------:R0:W-:Y:S02]  /*87f0*/  STG.E.64 desc[UR12][R38.64], R40 ;  /* 0x0000002826007986 */ /* 0x0001e4000c101b0c */
.L_x_1408:
[----:B------:R-:W-:Y:S05]  /*8800*/  BSYNC.RECONVERGENT B0 ;  /* 0x0000000000007941 */ /* 0x000fea0003800200 */
.L_x_1407:
[----:B------:R-:W-:Y:S01]  /*8810*/  FFMA.FTZ R35, R47, UR8, R4 ;  /* 0x000000082f237c23 */ /* 0x000fe20008010004 */
[----:B------:R-:W-:Y:S01]  /*8820*/  FMUL.FTZ R73, R73, UR14 ;  /* 0x0000000e49497c20 */ /* 0x000fe20008410000 */
        /* <DEDUP_REMOVED lines=19> */
.L_x_1409:
[----:B------:R-:W-:Y:S01]  /*8960*/  FADD.FTZ R70, R70, -UR11 ;  /* 0x8000000b46467e21 */ /* 0x000fe20008010000 */
[----:B------:R-:W-:Y:S01]  /*8970*/  FFMA.FTZ R32, R73, UR8, R4 ;  /* 0x0000000849207c23 */ /* 0x000fe20008010004 */
[----:B------:R-:W-:Y:S01]  /*8980*/  BSSY.RECONVERGENT B0, `(.L_x_1410) ;  /* 0x0000013000007945 */ /* 0x000fe20003800200 */
[----:B------:R-:W-:Y:S01]  /*8990*/  FFMA.FTZ R35, R30, R42, -R35 ;  /* 0x0000002a1e237223 */ /* 0x000fe20000010823 */
[----:B------:R-:W-:Y:S01]  /*89a0*/  FADD.FTZ R71, R71, -UR11 ;  /* 0x8000000b47477e21 */ /* 0x000fe20008010000 */
[----:B0-----:R-:W-:Y:S01]  /*89b0*/  FMUL.FTZ R41, R70, UR14 ;  /* 0x0000000e46297c20 */ /* 0x001fe20008410000 */
        /* <DEDUP_REMOVED lines=8> */
[----:B------:R-:W-:-:S03]  /*8a40*/  MOV R33, R9 ;  /* 0x0000000900217202 */ /* 0x000fc60000000f00 */
[C---:B------:R-:W-:Y:S02]  /*8a50*/  IMAD R37, R2.reuse, UR17, R37 ;  /* 0x0000001102257c24 */ /* 0x040fe4000f8e0225 */
[----:B------:R-:W-:-:S03]  /*8a60*/  IMAD.WIDE.U32 R32, R2, UR16, R32 ;  /* 0x0000001002207c25 */ /* 0x000fc6000f8e0020 */
[----:B-1----:R-:W-:Y:S02]  /*8a70*/  LEA R36, P0, R32, UR18, 0x2 ;  /* 0x0000001220247c11 */ /* 0x002fe4000f8010ff */
[----:B------:R-:W-:-:S04]  /*8a80*/  IADD3 R37, PT, PT, R33, R37, RZ ;  /* 0x0000002521257210 */ /* 0x000fc80007ffe0ff */
[----:B------:R-:W-:-:S05]  /*8a90*/  LEA.HI.X R37, R32, UR19, R37, 0x2, P0 ;  /* 0x0000001320257c11 */ /* 0x000fca00080f1425 */
[----:B------:R0:W-:Y:S02]  /*8aa0*/  STG.E.64 desc[UR12][R36.64], R38 ;  /* 0x0000002624007986 */ /* 0x0001e4000c101b0c */
.L_x_1411:
[----:B------:R-:W-:Y:S05]  /*8ab0*/  BSYNC.RECONVERGENT B0 ;  /* 0x0000000000007941 */ /* 0x000fea0003800200 */
.L_x_1410:
        /* <DEDUP_REMOVED lines=21> */
.L_x_1412:
[----:B------:R-:W-:Y:S01]  /*8c10*/  FFMA.FTZ R2, R71, UR8, R4 ;  /* 0x0000000847027c23 */ /* 0x000fe20008010004 */
[----:B------:R-:W-:Y:S01]  /*8c20*/  BSSY.RECONVERGENT B0, `(.L_x_1413) ;  /* 0x0000013000007945 */ /* 0x000fe20003800200 */
[----:B------:R-:W-:Y:S01]  /*8c30*/  FFMA.FTZ R43, R30, R12, -R43 ;  /* 0x0000000c1e2b7223 */ /* 0x000fe2000001082b */
[----:B------:R-:W-:Y:S01]  /*8c40*/  FADD.FTZ R68, R68, -UR11 ;  /* 0x8000000b44447e21 */ /* 0x000fe20008010000 */
[----:B0-----:R-:W-:Y:S01]  /*8c50*/  IADD3 R38, PT, PT, R3, 0x100, RZ ;  /* 0x0000010003267810 */ /* 0x001fe20007ffe0ff */
        /* <DEDUP_REMOVED lines=15> */
.L_x_1414:
[----:B------:R-:W-:Y:S05]  /*8d50*/  BSYNC.RECONVERGENT B0 ;  /* 0x0000000000007941 */ /* 0x000fea0003800200 */
.L_x_1413:
[C---:B------:R-:W-:Y:S01]  /*8d60*/  IADD3 R40, PT, PT, R3.reuse, 0x120, RZ ;  /* 0x0000012003287810 */ /* 0x040fe20007ffe0ff */
[----:B------:R-:W-:Y:S01]  /*8d70*/  FMUL.FTZ R45, R68, UR14 ;  /* 0x0000000e442d7c20 */ /* 0x000fe20008410000 */
[----:B------:R-:W-:Y:S01]  /*8d80*/  IADD3 R37, PT, PT, R3, 0x140, RZ ;  /* 0x0000014003257810 */ /* 0x000fe20007ffe0ff */
[----:B------:R-:W-:Y:S01]  /*8d90*/  FADD.FTZ R43, R69, -UR11 ;  /* 0x8000000b452b7e21 */ /* 0x000fe20008010000 */
[----:B0-----:R-:W-:Y:S01]  /*8da0*/  IADD3 R35, PT, PT, R3, 0x160, RZ ;  /* 0x0000016003237810 */ /* 0x001fe20007ffe0ff */
[----:B------:R-:W-:Y:S01]  /*8db0*/  FFMA.FTZ R13, R45, UR8, R4 ;  /* 0x000000082d0d7c23 */ /* 0x000fe20008010004 */
[----:B------:R-:W-:Y:S01]  /*8dc0*/  IADD3 R33, PT, PT, R3, 0x180, RZ ;  /* 0x0000018003217810 */ /* 0x000fe20007ffe0ff */
[----:B------:R-:W-:Y:S01]  /*8dd0*/  FMUL.FTZ R43, R43, UR14 ;  /* 0x0000000e2b2b7c20 */ /* 0x000fe20008410000 */
[C---:B------:R-:W-:Y:S02]  /*8de0*/  IADD3 R2, PT, PT, R3.reuse, 0x1a0, RZ ;  /* 0x000001a003027810 */ /* 0x040fe40007ffe0ff */
[----:B------:R-:W-:-:S02]  /*8df0*/  IADD3 R5, PT, PT, R3, 0x1c0, RZ ;  /* 0x000001c003057810 */ /* 0x000fc40007ffe0ff */
[----:B------:R-:W-:Y:S02]  /*8e00*/  ISETP.GE.U32.AND P2, PT, R38, UR6, PT ;  /* 0x0000000626007c0c */ /* 0x000fe4000bf46070 */
[----:B------:R-:W-:Y:S02]  /*8e10*/  ISETP.GE.U32.AND P1, PT, R40, UR6, PT ;  /* 0x0000000628007c0c */ /* 0x000fe4000bf26070 */
[----:B------:R-:W-:Y:S02]  /*8e20*/  ISETP.GE.U32.AND P0, PT, R37, UR6, PT ;  /* 0x0000000625007c0c */ /* 0x000fe4000bf06070 */
[----:B------:R-:W-:Y:S02]  /*8e30*/  ISETP.GE.U32.AND P6, PT, R35, UR6, PT ;  /* 0x0000000623007c0c */ /* 0x000fe4000bfc6070 */
[----:B------:R-:W-:Y:S02]  /*8e40*/  ISETP.GE.U32.AND P4, PT, R33, UR6, PT ;  /* 0x0000000621007c0c */ /* 0x000fe4000bf86070 */
[----:B------:R-:W-:-:S02]  /*8e50*/  ISETP.GE.U32.AND P5, PT, R2, UR6, PT ;  /* 0x0000000602007c0c */ /* 0x000fc4000bfa6070 */
[----:B------:R-:W-:Y:S02]  /*8e60*/  SHF.R.S32.HI R12, RZ, 0x1f, R38 ;  /* 0x0000001fff0c7819 */ /* 0x000fe40000011426 */
[----:B------:R-:W-:Y:S02]  /*8e70*/  SHF.R.S32.HI R41, RZ, 0x1f, R40 ;  /* 0x0000001fff297819 */ /* 0x000fe40000011428 */
[----:B------:R-:W-:Y:S02]  /*8e80*/  SHF.R.S32.HI R39, RZ, 0x1f, R37 ;  /* 0x0000001fff277819 */ /* 0x000fe40000011425 */
[----:B------:R-:W-:Y:S02]  /*8e90*/  SHF.R.S32.HI R36, RZ, 0x1f, R35 ;  /* 0x0000001fff247819 */ /* 0x000fe40000011423 */
[----:B------:R-:W-:Y:S02]  /*8ea0*/  SHF.R.S32.HI R34, RZ, 0x1f, R33 ;  /* 0x0000001fff227819 */ /* 0x000fe40000011421 */
[----:B------:R-:W-:-:S02]  /*8eb0*/  SHF.R.S32.HI R32, RZ, 0x1f, R2 ;  /* 0x0000001fff207819 */ /* 0x000fc40000011402 */
[----:B------:R-:W-:Y:S02]  /*8ec0*/  ISETP.GE.U32.AND P3, PT, R5, UR6, PT ;  /* 0x0000000605007c0c */ /* 0x000fe4000bf66070 */
[----:B------:R-:W-:Y:S02]  /*8ed0*/  ISETP.GE.AND.EX P2, PT, R12, UR7, PT, P2 ;  /* 0x000000070c007c0c */ /* 0x000fe4000bf46320 */
[----:B------:R-:W-:Y:S02]  /*8ee0*/  ISETP.GE.AND.EX P1, PT, R41, UR7, PT, P1 ;  /* 0x0000000729007c0c */ /* 0x000fe4000bf26310 */
[----:B------:R-:W-:Y:S02]  /*8ef0*/  ISETP.GE.AND.EX P0, PT, R39, UR7, PT, P0 ;  /* 0x0000000727007c0c */ /* 0x000fe4000bf06300 */
[----:B------:R-:W-:Y:S02]  /*8f00*/  ISETP.GE.AND.EX P6, PT, R36, UR7, PT, P6 ;  /* 0x0000000724007c0c */ /* 0x000fe4000bfc6360 */
[----:B------:R-:W-:-:S02]  /*8f10*/  ISETP.GE.AND.EX P4, PT, R34, UR7, PT, P4 ;  /* 0x0000000722007c0c */ /* 0x000fc4000bf86340 */
        /* <DEDUP_REMOVED lines=20> */
.L_x_1415:
        /* <DEDUP_REMOVED lines=21> */
.L_x_1417:
[----:B------:R-:W-:Y:S05]  /*91b0*/  BSYNC.RECONVERGENT B0 ;  /* 0x0000000000007941 */ /* 0x000fea0003800200 */
.L_x_1416:
[----:B------:R-:W-:Y:S01]  /*91c0*/  FFMA.FTZ R45, R47, UR8, R4 ;  /* 0x000000082f2d7c23 */ /* 0x000fe20008010004 */
[----:B------:R-:W-:Y:S01]  /*91d0*/  FMUL.FTZ R67, R67, UR14 ;  /* 0x0000000e43437c20 */ /* 0x000fe20008410000 */
        /* <DEDUP_REMOVED lines=19> */
.L_x_1418:
        /* <DEDUP_REMOVED lines=8> */
[----:B------:R-:W1:Y:S01]  /*9390*/  LDCU.64 UR16, c[0x0][0x3f8] ;  /* 0x00007f00ff1077ac */ /* 0x000e620008000a00 */
[----:B------:R-:W-:Y:S01]  /*93a0*/  MOV R12, R6 ;  /* 0x00000006000c7202 */ /* 0x000fe20000000f00 */
[----:B------:R-:W-:Y:S01]  /*93b0*/  FMUL.FTZ R16, R45, UR14 ;  /* 0x0000000e2d107c20 */ /* 0x000fe20008410000 */
[----:B------:R-:W-:Y:S01]  /*93c0*/  MOV R13, R9 ;  /* 0x00000009000d7202 */ /* 0x000fe20000000f00 */
[----:B------:R-:W0:Y:S01]  /*93d0*/  LDCU.64 UR18, c[0x0][0x380] ;  /* 0x00007000ff1277ac */ /* 0x000e220008000a00 */
[----:B------:R-:W-:Y:S01]  /*93e0*/  FMUL.FTZ R17, R17, UR14 ;  /* 0x0000000e11117c20 */ /* 0x000fe20008410000 */
[----:B-1----:R-:W-:Y:S02]  /*93f0*/  IMAD R41, R41, UR16, RZ ;  /* 0x0000001029297c24 */ /* 0x002fe4000f8e02ff */
[----:B------:R-:W-:-:S04]  /*9400*/  IMAD.WIDE.U32 R12, R40, UR16, R12 ;  /* 0x00000010280c7c25 */ /* 0x000fc8000f8e000c */
[----:B------:R-:W-:Y:S01]  /*9410*/  IMAD R41, R40, UR17, R41 ;  /* 0x0000001128297c24 */ /* 0x000fe2000f8e0229 */
[----:B0-----:R-:W-:-:S04]  /*9420*/  LEA R14, P1, R12, UR18, 0x2 ;  /* 0x000000120c0e7c11 */ /* 0x001fc8000f8210ff */
[----:B------:R-:W-:-:S04]  /*9430*/  IADD3 R41, PT, PT, R13, R41, RZ ;  /* 0x000000290d297210 */ /* 0x000fc80007ffe0ff */
[----:B------:R-:W-:-:S05]  /*9440*/  LEA.HI.X R15, R12, UR19, R41, 0x2, P1 ;  /* 0x000000130c0f7c11 */ /* 0x000fca00088f1429 */
[----:B------:R1:W-:Y:S02]  /*9450*/  STG.E.64 desc[UR12][R14.64], R16 ;  /* 0x000000100e007986 */ /* 0x0003e4000c101b0c */
.L_x_1420:
[----:B------:R-:W-:Y:S05]  /*9460*/  BSYNC.RECONVERGENT B0 ;  /* 0x0000000000007941 */ /* 0x000fea0003800200 */
.L_x_1419:
[----:B0-----:R-:W-:Y:S01]  /*9470*/  FFMA.FTZ R43, R47, UR8, R4 ;  /* 0x000000082f2b7c23 */ /* 0x001fe20008010004 */
[----:B------:R-:W-:Y:S01]  /*9480*/  FMUL.FTZ R65, R65, UR14 ;  /* 0x0000000e41417c20 */ /* 0x000fe20008410000 */
[----:B------:R-:W-:Y:S06]  /*9490*/  BRA.U !UP0, `(.L_x_1421) ;  /* 0x0000000108487547 */ /* 0x000fec000b800000 */
[----:B------:R-:W-:Y:S01]  /*94a0*/  FFMA.FTZ R12, R30, R47, R10 ;  /* 0x0000002f1e0c7223 */ /* 0x000fe2000001000a */
[----:B------:R-:W-:-:S03]  /*94b0*/  FFMA.FTZ R13, R31, R65, R11 ;  /* 0x000000411f0d7223 */ /* 0x000fc6000001000b */
[----:B-1----:R-:W-:Y:S01]  /*94c0*/  FMUL.FTZ R14, R12, -1.4426950216293334961 ;  /* 0xbfb8aa3b0c0e7820 */ /* 0x002fe20000410000 */
        /* <DEDUP_REMOVED lines=15> */
.L_x_1421:
[----:B------:R-:W-:Y:S01]  /*95c0*/  FADD.FTZ R62, R62, -UR11 ;  /* 0x8000000b3e3e7e21 */ /* 0x000fe20008010000 */
[----:B------:R-:W-:Y:S01]  /*95d0*/  FFMA.FTZ R12, R65, UR8, R4 ;  /* 0x00000008410c7c23 */ /* 0x000fe20008010004 */
[----:B------:R-:W-:Y:S01]  /*95e0*/  BSSY.RECONVERGENT B0, `(.L_x_1422) ;  /* 0x0000013000007945 */ /* 0x000fe20003800200 */
[----:B------:R-:W-:Y:S01]  /*95f0*/  FFMA.FTZ R43, R30, R18, -R43 ;  /* 0x000000121e2b7223 */ /* 0x000fe2000001082b */
[----:B------:R-:W-:Y:S01]  /*9600*/  FADD.FTZ R63, R63, -UR11 ;  /* 0x8000000b3f3f7e21 */ /* 0x000fe20008010000 */
[----:B------:R-:W-:Y:S01]  /*9610*/  FMUL.FTZ R41, R62, UR14 ;  /* 0x0000000e3e297c20 */ /* 0x000fe20008410000 */
[----:B-1----:R-:W-:Y:S01]  /*9620*/  FFMA.FTZ R17, R31, R19, -R12 ;  /* 0x000000131f117223 */ /* 0x002fe2000001080c */
        /* <DEDUP_REMOVED lines=14> */
.L_x_1423:
[----:B------:R-:W-:Y:S05]  /*9710*/  BSYNC.RECONVERGENT B0 ;  /* 0x0000000000007941 */ /* 0x000fea0003800200 */
.L_x_1422:
[----:B------:R-:W-:Y:S01]  /*9720*/  FFMA.FTZ R37, R41, UR8, R4 ;  /* 0x0000000829257c23 */ /* 0x000fe20008010004 */
[----:B------:R-:W-:Y:S01]  /*9730*/  FMUL.FTZ R63, R63, UR14 ;  /* 0x0000000e3f3f7c20 */ /* 0x000fe20008410000 */
        /* <DEDUP_REMOVED lines=19> */
.L_x_1424:
[----:B------:R-:W-:Y:S01]  /*9870*/  FADD.FTZ R60, R60, -UR11 ;  /* 0x8000000b3c3c7e21 */ /* 0x000fe20008010000 */
[----:B0-----:R-:W-:Y:S01]  /*9880*/  FFMA.FTZ R12, R63, UR8, R4 ;  /* 0x000000083f0c7c23 */ /* 0x001fe20008010004 */
        /* <DEDUP_REMOVED lines=19> */
.L_x_1426:
[----:B------:R-:W-:Y:S05]  /*99c0*/  BSYNC.RECONVERGENT B0 ;  /* 0x0000000000007941 */ /* 0x000fea0003800200 */
.L_x_1425:
        /* <DEDUP_REMOVED lines=21> */
.L_x_1427:
        /* <DEDUP_REMOVED lines=21> */
.L_x_1429:
[----:B------:R-:W-:Y:S05]  /*9c70*/  BSYNC.RECONVERGENT B0 ;  /* 0x0000000000007941 */ /* 0x000fea0003800200 */
.L_x_1428:
        /* <DEDUP_REMOVED lines=21> */
.L_x_1430:
        /* <DEDUP_REMOVED lines=21> */
.L_x_1432:
[----:B------:R-:W-:Y:S05]  /*9f20*/  BSYNC.RECONVERGENT B0 ;  /* 0x0000000000007941 */ /* 0x000fea0003800200 */
.L_x_1431:
[----:B------:R-:W-:Y:S01]  /*9f30*/  FFMA.FTZ R23, R33, UR8, R4 ;  /* 0x0000000821177c23 */ /* 0x000fe20008010004 */
[----:B------:R-:W-:Y:S01]  /*9f40*/  FMUL.FTZ R57, R57, UR14 ;  /* 0x0000000e39397c20 */ /* 0x000fe20008410000 */
[----:B------:R-:W-:Y:S06]  /*9f50*/  BRA.U !UP0, `(.L_x_1433) ;  /* 0x0000000108487547 */ /* 0x000fec000b800000 */
[----:B------:R-:W-:Y:S01]  /*9f60*/  FFMA.FTZ R2, R30, R33, R10 ;  /* 0x000000211e027223 */ /* 0x000fe2000001000a */
[----:B0-----:R-:W-:-:S03]  /*9f70*/  FFMA.FTZ R12, R31, R57, R11 ;  /* 0x000000391f0c7223 */ /* 0x001fc6000001000b */
        /* <DEDUP_REMOVED lines=16> */
.L_x_1433:
[----:B0-----:R-:W-:Y:S01]  /*a080*/  SHF.R.S32.HI R12, RZ, 0x1f, R5 ;  /* 0x0000001fff0c7819 */ /* 0x001fe20000011405 */
[----:B------:R-:W-:Y:S01]  /*a090*/  FADD.FTZ R54, R54, -UR11 ;  /* 0x8000000b36367e21 */ /* 0x000fe20008010000 */
[----:B------:R-:W-:Y:S01]  /*a0a0*/  FADD.FTZ R55, R55, -UR11 ;  /* 0x8000000b37377e21 */ /* 0x000fe20008010000 */
[----:B------:R-:W-:Y:S01]  /*a0b0*/  IADD3 R19, PT, PT, R3, 0x1e0, RZ ;  /* 0x000001e003137810 */ /* 0x000fe20007ffe0ff */
[--C-:B------:R-:W-:Y:S01]  /*a0c0*/  FFMA.FTZ R2, R57, UR8, R4.reuse ;  /* 0x0000000839027c23 */ /* 0x100fe20008010004 */
[----:B------:R-:W-:Y:S01]  /*a0d0*/  ISETP.GE.AND.EX P3, PT, R12, UR7, PT, P3 ;  /* 0x000000070c007c0c */ /* 0x000fe2000bf66330 */
[----:B------:R-:W-:Y:S01]  /*a0e0*/  FMUL.FTZ R17, R54, UR14 ;  /* 0x0000000e36117c20 */ /* 0x000fe20008410000 */
[----:B------:R-:W-:Y:S01]  /*a0f0*/  FMUL.FTZ R55, R55, UR14 ;  /* 0x0000000e37377c20 */ /* 0x000fe20008410000 */
[----:B------:R-:W-:Y:S01]  /*a100*/  BSSY.RECONVERGENT B0, `(.L_x_1434) ;  /* 0x0000015000007945 */ /* 0x000fe20003800200 */
[----:B------:R-:W-:Y:S01]  /*a110*/  FFMA.FTZ R23, R30, R26, -R23 ;  /* 0x0000001a1e177223 */ /* 0x000fe20000010817 */
[----:B------:R-:W-:Y:S01]  /*a120*/  ISETP.GE.U32.AND P0, PT, R19, UR6, PT ;  /* 0x0000000613007c0c */ /* 0x000fe2000bf06070 */
[--C-:B------:R-:W-:Y:S01]  /*a130*/  FFMA.FTZ R15, R17, UR8, R4.reuse ;  /* 0x00000008110f7c23 */ /* 0x100fe20008010004 */
[----:B------:R-:W-:Y:S01]  /*a140*/  SHF.R.S32.HI R18, RZ, 0x1f, R19 ;  /* 0x0000001fff127819 */ /* 0x000fe20000011413 */
[----:B------:R-:W-:Y:S01]  /*a150*/  FFMA.FTZ R16, R55, UR8, R4 ;  /* 0x0000000837107c23 */ /* 0x000fe20008010004 */
[----:B------:R-:W-:-:S04]  /*a160*/  FFMA.FTZ R27, R31, R27, -R2 ;  /* 0x0000001b1f1b7223 */ /* 0x000fc80000010802 */
[----:B------:R-:W-:Y:S05]  /*a170*/  @P3 BRA `(.L_x_1435) ;  /* 0x0000000000343947 */ /* 0x000fea0003800000 */
[----:B------:R-:W0:Y:S01]  /*a180*/  LDCU.64 UR8, c[0x0][0x3f8] ;  /* 0x00007f00ff0877ac */ /* 0x000e220008000a00 */
[----:B------:R-:W-:Y:S02]  /*a190*/  MOV R2, R6 ;  /* 0x0000000600027202 */ /* 0x000fe40000000f00 */
        /* <DEDUP_REMOVED lines=8> */
[----:B------:R-:W-:Y:S01]  /*a220*/  LEA.HI.X R3, R12, UR17, R5, 0x2, P1 ;  /* 0x000000110c037c11 */ /* 0x000fe200088f1405 */
[----:B------:R-:W-:-:S05]  /*a230*/  FMUL.FTZ R5, R27, UR14 ;  /* 0x0000000e1b057c20 */ /* 0x000fca0008410000 */
[----:B------:R0:W-:Y:S02]  /*a240*/  STG.E.64 desc[UR12][R2.64], R4 ;  /* 0x0000000402007986 */ /* 0x0001e4000c101b0c */
.L_x_1435:
[----:B------:R-:W-:Y:S05]  /*a250*/  BSYNC.RECONVERGENT B0 ;  /* 0x0000000000007941 */ /* 0x000fea0003800200 */
.L_x_1434:
        /* <DEDUP_REMOVED lines=19> */
.L_x_1436:
        /* <DEDUP_REMOVED lines=17> */
.L_x_1438:
[----:B------:R-:W-:Y:S05]  /*a4a0*/  BSYNC.RECONVERGENT B0 ;  /* 0x0000000000007941 */ /* 0x000fea0003800200 */
.L_x_1437:
        /* <DEDUP_REMOVED lines=8> */
.L_x_1372:
[----:B------:R-:W1:Y:S01]  /*a530*/  LDC R6, c[0x0][0x370] ;  /* 0x0000dc00ff067b82 */ /* 0x000e620000000800 */
[----:B------:R-:W-:Y:S01]  /*a540*/  ISETP.NE.AND P1, PT, R0, RZ, PT ;  /* 0x000000ff0000720c */ /* 0x000fe20003f25270 */
[----:B------:R-:W-:Y:S06]  /*a550*/  BSSY.RECONVERGENT B0, `(.L_x_1440) ;  /* 0x000000d000007945 */ /* 0x000fec0003800200 */
[----:B------:R-:W2:Y:S08]  /*a560*/  LDC R7, c[0x0][0x374] ;  /* 0x0000dd00ff077b82 */ /* 0x000eb00000000800 */
[----:B0-----:R-:W0:Y:S01]  /*a570*/  LDC.64 R2, c[0x0][0x3c8] ;  /* 0x0000f200ff027b82 */ /* 0x001e220000000a00 */
[----:B-1----:R-:W-:-:S02]  /*a580*/  ISETP.NE.AND P0, PT, R6, 0x1, PT ;  /* 0x000000010600780c */ /* 0x002fc40003f05270 */
[----:B--2---:R-:W-:-:S04]  /*a590*/  SHF.L.U32 R4, R7, 0x1, RZ ;  /* 0x0000000107047819 */ /* 0x004fc800000006ff */
        /* <DEDUP_REMOVED lines=8> */
.L_x_1441:
[----:B------:R-:W-:Y:S05]  /*a620*/  BSYNC.RECONVERGENT B0 ;  /* 0x0000000000007941 */ /* 0x000fea0003800200 */
.L_x_1440:
        /* <DEDUP_REMOVED lines=11> */
.L_x_1443:
[----:B------:R-:W2:Y:S04]  /*a6e0*/  LDG.E.STRONG.GPU R5, desc[UR12][R2.64] ;  /* 0x0000000c02057981 */ /* 0x000ea8000c1ef900 */
[----:B--2---:R-:W-:Y:S01]  /*a6f0*/  CCTL.IVALL ;  /* 0x00000000ff00798f */ /* 0x004fe20002000000 */
[----:B------:R-:W-:Y:S05]  /*a700*/  YIELD ;  /* 0x0000000000007946 */ /* 0x000fea0003800000 */
[----:B------:R-:W-:-:S13]  /*a710*/  ISETP.NE.AND P0, PT, R5, R4, PT ;  /* 0x000000040500720c */ /* 0x000fda0003f05270 */
[----:B------:R-:W-:Y:S05]  /*a720*/  @P0 BRA `(.L_x_1443) ;  /* 0xfffffffc00ec0947 */ /* 0x000fea000383ffff */
.L_x_1442:
        /* <DEDUP_REMOVED lines=74> */
.L_x_1446:
        /* <DEDUP_REMOVED lines=29> */
.L_x_1445:
[----:B------:R-:W-:Y:S05]  /*ada0*/  BSYNC.RECONVERGENT B0 ;  /* 0x0000000000007941 */ /* 0x000fea0003800200 */
.L_x_1444:
        /* <DEDUP_REMOVED lines=10> */
.L_x_1447:
        /* <DEDUP_REMOVED lines=82> */
.L_x_1448:
        /* <DEDUP_REMOVED lines=9> */
.L_x_3437:


//--------------------- .text._Z35group_norm_nhwc_bwd_one_pass_kernelI11Fp32IOBf16WLi64ELi42ELi672EEv26Group_norm_nhwc_bwd_params --------------------------
	.section	.text._Z35group_norm_nhwc_bwd_one_pass_kernelI11Fp32IOBf16WLi64ELi42ELi672EEv26Group_norm_nhwc_bwd_params,"ax",@progbits
	.align	128
        .global         _Z35group_norm_nhwc_bwd_one_pass_kernelI11Fp32IOBf16WLi64ELi42ELi672EEv26Group_norm_nhwc_bwd_params
        .type           _Z35group_norm_nhwc_bwd_one_pass_kernelI11Fp32IOBf16WLi64ELi42ELi672EEv26Group_norm_nhwc_bwd_params,@function
        .size           _Z35group_norm_nhwc_bwd_one_pass_kernelI11Fp32IOBf16WLi64ELi42ELi672EEv26Group_norm_nhwc_bwd_params,(.L_x_3438 - _Z35group_norm_nhwc_bwd_one_pass_kernelI11Fp32IOBf16WLi64ELi42ELi672EEv26Group_norm_nhwc_bwd_params)
        .other          _Z35group_norm_nhwc_bwd_one_pass_kernelI11Fp32IOBf16WLi64ELi42ELi672EEv26Group_norm_nhwc_bwd_params,@"STO_CUDA_ENTRY STV_DEFAULT"
_Z35group_norm_nhwc_bwd_one_pass_kernelI11Fp32IOBf16WLi64ELi42ELi672EEv26Group_norm_nhwc_bwd_params:
.text._Z35group_norm_nhwc_bwd_one_pass_kernelI11Fp32IOBf16WLi64ELi42ELi672EEv26Group_norm_nhwc_bwd_params:
        /* <DEDUP_REMOVED lines=26> */
.L_x_1474:
[----:B0-----:R-:W0:Y:S01]  /*01a0*/  LDC R9, c[0x0][0x410] ;  /* 0x00010400ff097b82 */ /* 0x001e220000000800 */
[----:B-1----:R-:W1:Y:S01]  /*01b0*/  LDCU.64 UR8, c[0x0][0x3b8] ;  /* 0x00007700ff0877ac */ /* 0x002e620008000a00 */
[----:B------:R-:W-:Y:S02]  /*01c0*/  IABS R6, UR6 ;  /* 0x0000000600067c13 */ /* 0x000fe40008000000 */
[----:B------:R-:W-:Y:S01]  /*01d0*/  ISETP.LE.AND P2, PT, RZ, UR6, PT ;  /* 0x00000006ff007c0c */ /* 0x000fe2000bf43270 */
[----:B--2---:R-:W2:Y:S03]  /*01e0*/  LDCU.128 UR20, c[0x0][0x400] ;  /* 0x00008000ff1477ac */ /* 0x004ea60008000c00 */
[----:B------:R-:W3:Y:S01]  /*01f0*/  LDC R8, c[0x0][0x41c] ;  /* 0x00010700ff087b82 */ /* 0x000ee20000000800 */
[----:B-1----:R-:W-:Y:S01]  /*0200*/  UIMAD.WIDE UR8, UR6, 0x8, UR8 ;  /* 0x00000008060878a5 */ /* 0x002fe2000f8e0208 */
[----:B0-----:R-:W-:-:S05]  /*0210*/  IABS R5, R9 ;  /* 0x0000000900057213 */ /* 0x001fca0000000000 */
[----:B------:R-:W-:Y:S01]  /*0220*/  MOV R10, UR8 ;  /* 0x00000008000a7c02 */ /* 0x000fe20008000f00 */
[----:B------:R-:W0:Y:S01]  /*0230*/  I2F.RP R0, R5 ;  /* 0x0000000500007306 */ /* 0x000e220000209400 */
[----:B------:R-:W-:-:S06]  /*0240*/  MOV R11, UR9 ;  /* 0x00000009000b7c02 */ /* 0x000fcc0008000f00 */
[----:B------:R-:W4:Y:S01]  /*0250*/  LDG.E.64 R10, desc[UR14][R10.64] ;  /* 0x0000000e0a0a7981 */ /* 0x000f22000c1e1b00 */
[----:B0-----:R-:W0:Y:S02]  /*0260*/  MUFU.RCP R0, R0 ;  /* 0x0000000000007308 */ /* 0x001e240000001000 */
[----:B0-----:R-:W-:-:S06]  /*0270*/  IADD3 R2, PT, PT, R0, 0xffffffe, RZ ;  /* 0x0ffffffe00027810 */ /* 0x001fcc0007ffe0ff */
[----:B------:R0:W1:Y:S02]  /*0280*/  F2I.FTZ.U32.TRUNC.NTZ R3, R2 ;  /* 0x0000000200037305 */ /* 0x000064000021f000 */
[----:B0-----:R-:W-:Y:S01]  /*0290*/  HFMA2 R2, -RZ, RZ, 0, 0 ;  /* 0x00000000ff027431 */ /* 0x001fe200000001ff */
[----:B-1----:R-:W-:-:S05]  /*02a0*/  IADD3 R4, PT, PT, RZ, -R3, RZ ;  /* 0x80000003ff047210 */ /* 0x002fca0007ffe0ff */
[----:B------:R-:W-:-:S04]  /*02b0*/  IMAD R7, R4, R5, RZ ;  /* 0x0000000504077224 */ /* 0x000fc800078e02ff */
[----:B------:R-:W-:Y:S01]  /*02c0*/  IMAD.HI.U32 R3, R3, R7, R2 ;  /* 0x0000000703037227 */ /* 0x000fe200078e0002 */
[----:B------:R-:W-:-:S05]  /*02d0*/  LOP3.LUT R2, R9, UR6, RZ, 0x3c, !PT ;  /* 0x0000000609027c12 */ /* 0x000fca000f8e3cff */
[----:B------:R-:W-:-:S04]  /*02e0*/  IMAD.HI.U32 R4, R3, R6, RZ ;  /* 0x0000000603047227 */ /* 0x000fc800078e00ff */
[----:B---3--:R-:W-:Y:S01]  /*02f0*/  IMAD R3, R8, UR13, R31 ;  /* 0x0000000d08037c24 */ /* 0x008fe2000f8e021f */
[----:B------:R-:W-:-:S05]  /*0300*/  IADD3 R0, PT, PT, -R4, RZ, RZ ;  /* 0x000000ff04007210 */ /* 0x000fca0007ffe1ff */
[----:B------:R-:W-:-:S05]  /*0310*/  IMAD R0, R5, R0, R6 ;  /* 0x0000000005007224 */ /* 0x000fca00078e0206 */
[----:B------:R-:W-:Y:S02]  /*0320*/  ISETP.GT.U32.AND P1, PT, R5, R0, PT ;  /* 0x000000000500720c */ /* 0x000fe40003f24070 */
[C---:B--2---:R-:W-:Y:S02]  /*0330*/  ISETP.GE.U32.AND P0, PT, R3.reuse, UR20, PT ;  /* 0x0000001403007c0c */ /* 0x044fe4000bf06070 */
[----:B------:R-:W-:Y:S02]  /*0340*/  SHF.R.S32.HI R15, RZ, 0x1f, R3 ;  /* 0x0000001fff0f7819 */ /* 0x000fe40000011403 */
[----:B------:R-:W-:-:S07]  /*0350*/  IADD3 R25, PT, PT, R3, 0x20, RZ ;  /* 0x0000002003197810 */ /* 0x000fce0007ffe0ff */
[----:B------:R-:W-:-:S04]  /*0360*/  @!P1 IADD3 R0, PT, PT, R0, -R5, RZ ;  /* 0x8000000500009210 */ /* 0x000fc80007ffe0ff */
[CC--:B------:R-:W-:Y:S02]  /*0370*/  ISETP.GE.U32.AND P4, PT, R0.reuse, R5.reuse, PT ;  /* 0x000000050000720c */ /* 0x0c0fe40003f86070 */
[----:B------:R-:W-:Y:S02]  /*0380*/  ISETP.GT.U32.AND P5, PT, R5, R0, PT ;  /* 0x000000000500720c */ /* 0x000fe40003fa4070 */
[----:B------:R-:W-:Y:S02]  /*0390*/  IADD3 R5, PT, PT, R0, -R5, RZ ;  /* 0x8000000500057210 */ /* 0x000fe40007ffe0ff */
[----:B------:R-:W-:Y:S02]  /*03a0*/  ISETP.GE.AND.EX P0, PT, R15, UR21, PT, P0 ;  /* 0x000000150f007c0c */ /* 0x000fe4000bf06300 */
[----:B------:R-:W-:Y:S02]  /*03b0*/  ISETP.GE.AND P3, PT, R2, RZ, PT ;  /* 0x000000ff0200720c */ /* 0x000fe40003f66270 */
[----:B------:R-:W-:-:S02]  /*03c0*/  @!P1 IADD3 R4, PT, PT, R4, 0x1, RZ ;  /* 0x0000000104049810 */ /* 0x000fc40007ffe0ff */
[----:B------:R-:W-:Y:S02]  /*03d0*/  SEL R0, R5, R0, !P5 ;  /* 0x0000000005007207 */ /* 0x000fe40006800000 */
[----:B------:R-:W-:Y:S02]  /*03e0*/  ISETP.GE.U32.AND P1, PT, R25, UR20, PT ;  /* 0x0000001419007c0c */ /* 0x000fe4000bf26070 */
[----:B------:R-:W-:Y:S02]  /*03f0*/  SHF.R.S32.HI R5, RZ, 0x1f, R25 ;  /* 0x0000001fff057819 */ /* 0x000fe40000011419 */
[----:B------:R-:W-:Y:S01]  /*0400*/  @P4 IADD3 R4, PT, PT, R4, 0x1, RZ ;  /* 0x0000000104044810 */ /* 0x000fe20007ffe0ff */
[----:B------:R-:W0:Y:S01]  /*0410*/  @!P0 LDC.64 R18, c[0x0][0x3a0] ;  /* 0x0000e800ff128b82 */ /* 0x000e220000000a00 */
[----:B------:R-:W-:Y:S02]  /*0420*/  ISETP.GE.AND.EX P1, PT, R5, UR21, PT, P1 ;  /* 0x0000001505007c0c */ /* 0x000fe4000bf26310 */
[----:B------:R-:W-:-:S02]  /*0430*/  ISETP.NE.AND P4, PT, R9, RZ, PT ;  /* 0x000000ff0900720c */ /* 0x000fc40003f85270 */
[----:B------:R-:W-:Y:S02]  /*0440*/  LOP3.LUT R7, RZ, R9, RZ, 0x33, !PT ;  /* 0x00000009ff077212 */ /* 0x000fe400078e33ff */
[----:B------:R-:W-:Y:S01]  /*0450*/  @!P2 IADD3 R0, PT, PT, -R0, RZ, RZ ;  /* 0x000000ff0000a210 */ /* 0x000fe20007ffe1ff */
[----:B------:R-:W1:Y:S01]  /*0460*/  @!P0 LDC.64 R8, c[0x0][0x3f8] ;  /* 0x0000fe00ff088b82 */ /* 0x000e620000000a00 */
[----:B------:R-:W-:Y:S02]  /*0470*/  @!P3 IADD3 R4, PT, PT, -R4, RZ, RZ ;  /* 0x000000ff0404b210 */ /* 0x000fe40007ffe1ff */
[C---:B------:R-:W-:Y:S02]  /*0480*/  SEL R32, R7.reuse, R0, !P4 ;  /* 0x0000000007207207 */ /* 0x040fe40006000000 */
[----:B------:R-:W-:-:S03]  /*0490*/  SEL R13, R7, R4, !P4 ;  /* 0x00000004070d7207 */ /* 0x000fc60006000000 */
[----:B------:R-:W-:Y:S01]  /*04a0*/  IMAD R21, R32, 0x2a, RZ ;  /* 0x0000002a20157824 */ /* 0x000fe200078e02ff */
[----:B------:R-:W2:Y:S01]  /*04b0*/  @!P1 LDC.64 R6, c[0x0][0x3f8] ;  /* 0x0000fe00ff069b82 */ /* 0x000ea20000000a00 */
[----:B------:R-:W-:-:S03]  /*04c0*/  SHF.R.S32.HI R0, RZ, 0x1f, R13 ;  /* 0x0000001fff007819 */ /* 0x000fc6000001140d */
[C---:B------:R-:W-:Y:S02]  /*04d0*/  IADD3 R34, P2, PT, R21.reuse, R24, RZ ;  /* 0x0000001815227210 */ /* 0x040fe40007f5e0ff */
[----:B------:R-:W-:Y:S02]  /*04e0*/  IMAD R0, R0, UR22, RZ ;  /* 0x0000001600007c24 */ /* 0x000fe4000f8e02ff */
[----:B------:R-:W-:Y:S01]  /*04f0*/  LEA.HI.X.SX32 R35, R21, RZ, 0x1, P2 ;  /* 0x000000ff15237211 */ /* 0x000fe200010f0eff */
[----:B------:R-:W3:Y:S01]  /*0500*/  @!P1 LDC.64 R16, c[0x0][0x398] ;  /* 0x0000e600ff109b82 */ /* 0x000ee20000000a00 */
[----:B------:R-:W-:Y:S01]  /*0510*/  ISETP.NE.AND P2, PT, RZ, UR17, PT ;  /* 0x00000011ff007c0c */ /* 0x000fe2000bf45270 */
[C---:B------:R-:W-:Y:S02]  /*0520*/  IMAD R37, R13.reuse, UR23, R0 ;  /* 0x000000170d257c24 */ /* 0x040fe4000f8e0200 */
[----:B------:R-:W-:-:S04]  /*0530*/  IMAD.WIDE.U32 R34, R13, UR22, R34 ;  /* 0x000000160d227c25 */ /* 0x000fc8000f8e0022 */
[----:B-1----:R-:W-:Y:S01]  /*0540*/  @!P0 IMAD R0, R15, R8, RZ ;  /* 0x000000080f008224 */ /* 0x002fe200078e02ff */
[----:B------:R-:W-:Y:S01]  /*0550*/  IADD3 R37, PT, PT, R35, R37, RZ ;  /* 0x0000002523257210 */ /* 0x000fe20007ffe0ff */
[----:B------:R-:W1:Y:S01]  /*0560*/  @!P0 LDC.64 R12, c[0x0][0x398] ;  /* 0x0000e600ff0c8b82 */ /* 0x000e620000000a00 */
[----:B------:R-:W-:Y:S01]  /*0570*/  @!P0 MOV R36, R34 ;  /* 0x0000002200248202 */ /* 0x000fe20000000f00 */
[----:B------:R-:W-:Y:S02]  /*0580*/  @!P0 IMAD R33, R3, R9, R0 ;  /* 0x0000000903218224 */ /* 0x000fe400078e0200 */
[----:B--2---:R-:W-:Y:S02]  /*0590*/  @!P1 IMAD R0, R5, R6, RZ ;  /* 0x0000000605009224 */ /* 0x004fe400078e02ff */
[----:B------:R-:W-:Y:S02]  /*05a0*/  @!P0 IMAD.WIDE.U32 R8, R3, R8, R36 ;  /* 0x0000000803088225 */ /* 0x000fe400078e0024 */
[----:B------:R-:W2:Y:S08]  /*05b0*/  @!P1 LDC.64 R14, c[0x0][0x3a0] ;  /* 0x0000e800ff0e9b82 */ /* 0x000eb00000000a00 */
[----:B------:R-:W0:Y:S08]  /*05c0*/  @P2 LDC.64 R2, c[0x0][0x3b0] ;  /* 0x0000ec00ff022b82 */ /* 0x000e300000000a00 */
[----:B------:R-:W3:Y:S01]  /*05d0*/  LDC.64 R4, c[0x0][0x3a8] ;  /* 0x0000ea00ff047b82 */ /* 0x000ee20000000a00 */
[----:B------:R-:W-:-:S02]  /*05e0*/  @!P1 MOV R22, R34 ;  /* 0x0000002200169202 */ /* 0x000fc40000000f00 */
[----:B------:R-:W-:Y:S01]  /*05f0*/  @!P1 MOV R23, R37 ;  /* 0x0000002500179202 */ /* 0x000fe20000000f00 */
[C---:B------:R-:W-:Y:S01]  /*0600*/  @!P1 IMAD R29, R25.reuse, R7, R0 ;  /* 0x00000007191d9224 */ /* 0x040fe200078e0200 */
[----:B------:R-:W-:Y:S01]  /*0610*/  LOP3.LUT R24, R30, 0xffff, RZ, 0xc0, !PT ;  /* 0x0000ffff1e187812 */ /* 0x000fe200078ec0ff */
[----:B------:R-:W-:Y:S01]  /*0620*/  @!P1 IMAD.WIDE.U32 R6, R25, R6, R22 ;  /* 0x0000000619069225 */ /* 0x000fe200078e0016 */
[----:B------:R-:W-:Y:S02]  /*0630*/  @!P0 IADD3 R33, PT, PT, R9, R33, RZ ;  /* 0x0000002109218210 */ /* 0x000fe40007ffe0ff */
[----:B------:R-:W-:Y:S02]  /*0640*/  IADD3 R21, PT, PT, R21, R24, RZ ;  /* 0x0000001815157210 */ /* 0x000fe40007ffe0ff */
[----:B------:R-:W-:Y:S02]  /*0650*/  @!P1 IADD3 R29, PT, PT, R7, R29, RZ ;  /* 0x0000001d071d9210 */ /* 0x000fe40007ffe0ff */
[----:B------:R-:W-:-:S02]  /*0660*/  @!P0 SHF.L.U32 R9, R8, 0x2, RZ ;  /* 0x0000000208098819 */ /* 0x000fc400000006ff */
[----:B------:R-:W-:Y:S01]  /*0670*/  @!P1 SHF.L.U32 R7, R6, 0x2, RZ ;  /* 0x0000000206079819 */ /* 0x000fe200000006ff */
[----:B0-----:R-:W-:Y:S01]  /*0680*/  @P2 IMAD.WIDE R22, R21, 0x2, R2 ;  /* 0x0000000215162825 */ /* 0x001fe200078e0202 */
[----:B------:R-:W-:Y:S02]  /*0690*/  @!P0 SHF.L.U64.HI R8, R8, 0x2, R33 ;  /* 0x0000000208088819 */ /* 0x000fe40000010221 */
[C---:B------:R-:W-:Y:S02]  /*06a0*/  @!P0 IADD3 R18, P3, PT, R9.reuse, R18, RZ ;  /* 0x0000001209128210 */ /* 0x040fe40007f7e0ff */
[----:B-1----:R-:W-:Y:S01]  /*06b0*/  @!P0 IADD3 R12, P4, PT, R9, R12, RZ ;  /* 0x0000000c090c8210 */ /* 0x002fe20007f9e0ff */
[----:B---3--:R-:W-:Y:S01]  /*06c0*/  IMAD.WIDE R20, R21, 0x2, R4 ;  /* 0x0000000215147825 */ /* 0x008fe200078e0204 */
[----:B------:R-:W-:Y:S01]  /*06d0*/  @!P1 SHF.L.U64.HI R6, R6, 0x2, R29 ;  /* 0x0000000206069819 */ /* 0x000fe2000001021d */
[----:B------:R-:W3:Y:S01]  /*06e0*/  @P2 LDG.E.U16 R0, desc[UR14][R22.64+0x2] ;  /* 0x0000020e16002981 */ /* 0x000ee2000c1e1500 */
[----:B--2---:R-:W-:-:S02]  /*06f0*/  @!P1 IADD3 R14, P5, PT, R7, R14, RZ ;  /* 0x0000000e070e9210 */ /* 0x004fc40007fbe0ff */
[----:B------:R-:W-:Y:S01]  /*0700*/  @!P1 IADD3 R16, P6, PT, R7, R16, RZ ;  /* 0x0000001007109210 */ /* 0x000fe20007fde0ff */
[----:B------:R-:W2:Y:S01]  /*0710*/  LDG.E.U16 R25, desc[UR14][R20.64] ;  /* 0x0000000e14197981 */ /* 0x000ea2000c1e1500 */
[C---:B------:R-:W-:Y:S02]  /*0720*/  @!P0 IADD3.X R19, PT, PT, R8.reuse, R19, RZ, P3, !PT ;  /* 0x0000001308138210 */ /* 0x040fe40001ffe4ff */
[----:B------:R-:W-:Y:S02]  /*0730*/  @!P0 IADD3.X R13, PT, PT, R8, R13, RZ, P4, !PT ;  /* 0x0000000d080d8210 */ /* 0x000fe400027fe4ff */
[----:B------:R-:W-:Y:S02]  /*0740*/  CS2R R8, SRZ ;  /* 0x0000000000087805 */ /* 0x000fe4000001ff00 */
[C---:B------:R-:W-:Y:S01]  /*0750*/  @!P1 IADD3.X R15, PT, PT, R6.reuse, R15, RZ, P5, !PT ;  /* 0x0000000f060f9210 */ /* 0x040fe20002ffe4ff */
[----:B------:R-:W2:Y:S01]  /*0760*/  @P2 LDG.E.U16 R33, desc[UR14][R22.64] ;  /* 0x0000000e16212981 */ /* 0x000ea2000c1e1500 */
[----:B------:R-:W-:-:S02]  /*0770*/  @!P1 IADD3.X R17, PT, PT, R6, R17, RZ, P6, !PT ;  /* 0x0000001106119210 */ /* 0x000fc400037fe4ff */
[----:B------:R-:W-:Y:S01]  /*0780*/  CS2R R6, SRZ ;  /* 0x0000000000067805 */ /* 0x000fe2000001ff00 */
[----:B------:R-:W2:Y:S05]  /*0790*/  LDG.E.U16 R20, desc[UR14][R20.64+0x2] ;  /* 0x0000020e14147981 */ /* 0x000eaa000c1e1500 */
[----:B------:R0:W5:Y:S04]  /*07a0*/  @!P1 LDG.E.64 R6, desc[UR14][R14.64] ;  /* 0x0000000e0e069981 */ /* 0x000168000c1e1b00 */
[----:B------:R0:W5:Y:S01]  /*07b0*/  @!P1 LDG.E.64 R8, desc[UR14][R16.64] ;  /* 0x0000000e10089981 */ /* 0x000162000c1e1b00 */
[----:B------:R-:W-:Y:S01]  /*07c0*/  CS2R R4, SRZ ;  /* 0x0000000000047805 */ /* 0x000fe2000001ff00 */
[----:B------:R-:W-:Y:S01]  /*07d0*/  HFMA2 R3, -RZ, RZ, 0, 0 ;  /* 0x00000000ff037431 */ /* 0x000fe200000001ff */
[----:B------:R-:W-:-:S04]  /*07e0*/  MOV R2, RZ ;  /* 0x000000ff00027202 */ /* 0x000fc80000000f00 */
[----:B------:R0:W5:Y:S04]  /*07f0*/  @!P0 LDG.E.64 R4, desc[UR14][R18.64] ;  /* 0x0000000e12048981 */ /* 0x000168000c1e1b00 */
[----:B------:R0:W5:Y:S01]  /*0800*/  @!P0 LDG.E.64 R2, desc[UR14][R12.64] ;  /* 0x0000000e0c028981 */ /* 0x000162000c1e1b00 */
[----:B----4-:R-:W-:-:S13]  /*0810*/  R2UR UR31, R10 ;  /* 0x000000000a1f72ca */ /* 0x010fda00000e0000 */
        /* <DEDUP_REMOVED lines=9> */
[----:B------:R-:W-:Y:S01]  /*08b0*/  CS2R R28, SRZ ;  /* 0x00000000001c7805 */ /* 0x000fe2000001ff00 */
[----:B------:R-:W-:Y:S01]  /*08c0*/  UMOV UR19, 0x3f800000 ;  /* 0x3f80000000137882 */ /* 0x000fe20000000000 */
[----:B-1----:R-:W-:-:S13]  /*08d0*/  @P0 R2UR UR8, R10 ;  /* 0x000000000a0802ca */ /* 0x002fda00000e0000 */
[----:B------:R-:W-:Y:S01]  /*08e0*/  @UP0 UMOV UR19, UR8 ;  /* 0x0000000800130c82 */ /* 0x000fe20008000000 */
[----:B---3--:R-:W-:Y:S02]  /*08f0*/  @P2 SHF.L.U32 R29, R0, 0x10, RZ ;  /* 0x00000010001d2819 */ /* 0x008fe400000006ff */
[----:B--2---:R-:W-:Y:S02]  /*0900*/  SHF.L.U32 R25, R25, 0x10, RZ ;  /* 0x0000001019197819 */ /* 0x004fe400000006ff */
[----:B------:R-:W-:Y:S02]  /*0910*/  @P2 SHF.L.U32 R28, R33, 0x10, RZ ;  /* 0x00000010211c2819 */ /* 0x000fe400000006ff */
[----:B------:R-:W-:Y:S01]  /*0920*/  SHF.L.U32 R0, R20, 0x10, RZ ;  /* 0x0000001014007819 */ /* 0x000fe200000006ff */
[----:B0-----:R-:W-:Y:S06]  /*0930*/  BRA.U UP1, `(.L_x_1450) ;  /* 0x0000000101747547 */ /* 0x001fec000b800000 */
[----:B-----5:R-:W-:Y:S01]  /*0940*/  FADD.FTZ R11, R4, -UR31 ;  /* 0x8000001f040b7e21 */ /* 0x020fe20008010000 */
[----:B------:R-:W-:Y:S01]  /*0950*/  FADD.FTZ R10, R5, -UR31 ;  /* 0x8000001f050a7e21 */ /* 0x000fe20008010000 */
[-C--:B------:R-:W-:Y:S01]  /*0960*/  FMUL.FTZ R12, R2, R25.reuse ;  /* 0x00000019020c7220 */ /* 0x080fe20000410000 */
[----:B------:R-:W-:Y:S01]  /*0970*/  FMUL.FTZ R13, R3, R0 ;  /* 0x00000000030d7220 */ /* 0x000fe20000410000 */
[----:B------:R-:W-:Y:S01]  /*0980*/  FMUL.FTZ R11, R11, UR19 ;  /* 0x000000130b0b7c20 */ /* 0x000fe20008410000 */
[----:B------:R-:W-:Y:S01]  /*0990*/  FMUL.FTZ R10, R10, UR19 ;  /* 0x000000130a0a7c20 */ /* 0x000fe20008410000 */
[----:B------:R-:W-:Y:S01]  /*09a0*/  FADD.FTZ R14, RZ, R12 ;  /* 0x0000000cff0e7221 */ /* 0x000fe20000010000 */
[----:B------:R-:W-:Y:S01]  /*09b0*/  FADD.FTZ R16, R6, -UR31 ;  /* 0x8000001f06107e21 */ /* 0x000fe20008010000 */
[----:B------:R-:W-:Y:S01]  /*09c0*/  FFMA.FTZ R15, R11, R12, RZ ;  /* 0x0000000c0b0f7223 */ /* 0x000fe200000100ff */
[----:B------:R-:W-:Y:S01]  /*09d0*/  FMUL.FTZ R17, R8, R25 ;  /* 0x0000001908117220 */ /* 0x000fe20000410000 */
[----:B------:R-:W-:Y:S01]  /*09e0*/  FADD.FTZ R14, R13, R14 ;  /* 0x0000000e0d0e7221 */ /* 0x000fe20000010000 */
[----:B------:R-:W-:Y:S01]  /*09f0*/  FFMA.FTZ R11, R2, R11, RZ ;  /* 0x0000000b020b7223 */ /* 0x000fe200000100ff */
[----:B------:R-:W-:Y:S01]  /*0a00*/  FFMA.FTZ R12, R10, R13, R15 ;  /* 0x0000000d0a0c7223 */ /* 0x000fe2000001000f */
[----:B------:R-:W-:Y:S01]  /*0a10*/  FMUL.FTZ R13, R16, UR19 ;  /* 0x00000013100d7c20 */ /* 0x000fe20008410000 */
[----:B------:R-:W-:Y:S01]  /*0a20*/  FADD.FTZ R15, R7, -UR31 ;  /* 0x8000001f070f7e21 */ /* 0x000fe20008010000 */
[----:B------:R-:W-:Y:S01]  /*0a30*/  FADD.FTZ R16, R14, R17 ;  /* 0x000000110e107221 */ /* 0x000fe20000010000 */
[----:B------:R-:W-:Y:S01]  /*0a40*/  FFMA.FTZ R10, R3, R10, RZ ;  /* 0x0000000a030a7223 */ /* 0x000fe200000100ff */
[----:B------:R-:W-:Y:S01]  /*0a50*/  FFMA.FTZ R19, R13, R17, R12 ;  /* 0x000000110d137223 */ /* 0x000fe2000001000c */
[----:B------:R-:W-:Y:S01]  /*0a60*/  FMUL.FTZ R17, R9, R0 ;  /* 0x0000000009117220 */ /* 0x000fe20000410000 */
[----:B------:R-:W-:Y:S01]  /*0a70*/  FMUL.FTZ R14, R15, UR19 ;  /* 0x000000130f0e7c20 */ /* 0x000fe20008410000 */
[----:B------:R-:W-:Y:S01]  /*0a80*/  FADD.FTZ R15, RZ, R2 ;  /* 0x00000002ff0f7221 */ /* 0x000fe20000010000 */
[----:B------:R-:W-:Y:S01]  /*0a90*/  FADD.FTZ R18, RZ, R3 ;  /* 0x00000003ff127221 */ /* 0x000fe20000010000 */
[----:B------:R-:W-:Y:S01]  /*0aa0*/  FADD.FTZ R16, R17, R16 ;  /* 0x0000001011107221 */ /* 0x000fe20000010000 */
[----:B------:R-:W-:Y:S01]  /*0ab0*/  FFMA.FTZ R12, R8, R13, R11 ;  /* 0x0000000d080c7223 */ /* 0x000fe2000001000b */
[----:B------:R-:W-:Y:S01]  /*0ac0*/  FFMA.FTZ R17, R14, R17, R19 ;  /* 0x000000110e117223 */ /* 0x000fe20000010013 */
[C---:B------:R-:W-:Y:S01]  /*0ad0*/  FFMA.FTZ R13, R9.reuse, R14, R10 ;  /* 0x0000000e090d7223 */ /* 0x040fe2000001000a */
[----:B------:R-:W-:Y:S01]  /*0ae0*/  FADD.FTZ R14, R8, R15 ;  /* 0x0000000f080e7221 */ /* 0x000fe20000010000 */
[----:B------:R-:W-:Y:S01]  /*0af0*/  FADD.FTZ R15, R9, R18 ;  /* 0x00000012090f7221 */ /* 0x000fe20000010000 */
[----:B------:R-:W-:Y:S06]  /*0b00*/  BRA `(.L_x_1451) ;  /* 0x0000000400007947 */ /* 0x000fec0003800000 */
.L_x_1450:
        /* <DEDUP_REMOVED lines=30> */
[----:B------:R0:W3:Y:S01]  /*0cf0*/  MUFU.RCP R18, R23 ;  /* 0x0000001700127308 */ /* 0x0000e20000001000 */
[----:B-1----:R-:W-:Y:S01]  /*0d00*/  FADD.FTZ R21, -R22, 1 ;  /* 0x3f80000016157421 */ /* 0x002fe20000010100 */
[----:B------:R-:W-:Y:S01]  /*0d10*/  FMUL.FTZ R22, R3, R22 ;  /* 0x0000001603167220 */ /* 0x000fe20000410000 */
[----:B------:R-:W-:Y:S02]  /*0d20*/  FMUL.FTZ R20, R19, R20 ;  /* 0x0000001413147220 */ /* 0x000fe40000410000 */
[----:B------:R-:W-:Y:S02]  /*0d30*/  FFMA.FTZ R21, R16, R21, 1 ;  /* 0x3f80000010157423 */ /* 0x000fe40000010015 */
[----:B0-----:R-:W-:Y:S01]  /*0d40*/  FFMA.FTZ R23, R10, R20, RZ ;  /* 0x000000140a177223 */ /* 0x001fe200000100ff */
[----:B--2---:R-:W-:Y:S01]  /*0d50*/  FADD.FTZ R16, -R17, 1 ;  /* 0x3f80000011107421 */ /* 0x004fe20000010100 */
[----:B------:R-:W-:Y:S01]  /*0d60*/  FMUL.FTZ R17, R8, R17 ;  /* 0x0000001108117220 */ /* 0x000fe20000410000 */
[----:B------:R-:W-:-:S02]  /*0d70*/  FMUL.FTZ R19, R22, R21 ;  /* 0x0000001516137220 */ /* 0x000fc40000410000 */
[----:B------:R-:W-:Y:S01]  /*0d80*/  FFMA.FTZ R16, R15, R16, 1 ;  /* 0x3f8000000f107423 */ /* 0x000fe20000010010 */
[----:B---3--:R-:W-:-:S04]  /*0d90*/  FADD.FTZ R15, -R18, 1 ;  /* 0x3f800000120f7421 */ /* 0x008fc80000010100 */
[----:B------:R-:W-:Y:S01]  /*0da0*/  FFMA.FTZ R22, R14, R15, 1 ;  /* 0x3f8000000e167423 */ /* 0x000fe2000001000f */
[----:B------:R-:W-:Y:S01]  /*0db0*/  FMUL.FTZ R14, R17, R16 ;  /* 0x00000010110e7220 */ /* 0x000fe20000410000 */
[----:B------:R-:W-:Y:S01]  /*0dc0*/  FMUL.FTZ R17, R25, R20 ;  /* 0x0000001419117220 */ /* 0x000fe20000410000 */
[----:B------:R-:W-:Y:S01]  /*0dd0*/  FMUL.FTZ R15, R9, R18 ;  /* 0x00000012090f7220 */ /* 0x000fe20000410000 */
[----:B------:R-:W-:Y:S02]  /*0de0*/  FMUL.FTZ R16, R0, R19 ;  /* 0x0000001300107220 */ /* 0x000fe40000410000 */
[----:B------:R-:W-:Y:S01]  /*0df0*/  FFMA.FTZ R18, R10, R17, RZ ;  /* 0x000000110a127223 */ /* 0x000fe200000100ff */
[----:B------:R-:W-:Y:S01]  /*0e00*/  FADD.FTZ R21, RZ, R17 ;  /* 0x00000011ff157221 */ /* 0x000fe20000010000 */
[----:B------:R-:W-:Y:S01]  /*0e10*/  FMUL.FTZ R15, R15, R22 ;  /* 0x000000160f0f7220 */ /* 0x000fe20000410000 */
[----:B------:R-:W-:Y:S01]  /*0e20*/  FADD.FTZ R10, RZ, R19 ;  /* 0x00000013ff0a7221 */ /* 0x000fe20000010000 */
[----:B------:R-:W-:Y:S01]  /*0e30*/  FFMA.FTZ R17, R11, R16, R18 ;  /* 0x000000100b117223 */ /* 0x000fe20000010012 */
[----:B------:R-:W-:Y:S01]  /*0e40*/  FADD.FTZ R21, R16, R21 ;  /* 0x0000001510157221 */ /* 0x000fe20000010000 */
[----:B------:R-:W-:-:S04]  /*0e50*/  FMUL.FTZ R16, R25, R14 ;  /* 0x0000000e19107220 */ /* 0x000fc80000410000 */
[----:B------:R-:W-:Y:S01]  /*0e60*/  FFMA.FTZ R18, R12, R16, R17 ;  /* 0x000000100c127223 */ /* 0x000fe20000010011 */
[----:B------:R-:W-:Y:S01]  /*0e70*/  FADD.FTZ R21, R21, R16 ;  /* 0x0000001015157221 */ /* 0x000fe20000010000 */
[----:B------:R-:W-:Y:S01]  /*0e80*/  FMUL.FTZ R16, R0, R15 ;  /* 0x0000000f00107220 */ /* 0x000fe20000410000 */
[----:B------:R-:W-:-:S03]  /*0e90*/  FFMA.FTZ R12, R12, R14, R23 ;  /* 0x0000000e0c0c7223 */ /* 0x000fc60000010017 */
[----:B------:R-:W-:Y:S01]  /*0ea0*/  FFMA.FTZ R17, R13, R16, R18 ;  /* 0x000000100d117223 */ /* 0x000fe20000010012 */
[----:B------:R-:W-:Y:S01]  /*0eb0*/  FADD.FTZ R16, R16, R21 ;  /* 0x0000001510107221 */ /* 0x000fe20000010000 */
[----:B------:R-:W-:Y:S01]  /*0ec0*/  FFMA.FTZ R18, R11, R19, RZ ;  /* 0x000000130b127223 */ /* 0x000fe200000100ff */
[----:B------:R-:W-:-:S03]  /*0ed0*/  FADD.FTZ R21, RZ, R20 ;  /* 0x00000014ff157221 */ /* 0x000fc60000010000 */
[----:B------:R-:W-:Y:S01]  /*0ee0*/  FFMA.FTZ R13, R13, R15, R18 ;  /* 0x0000000f0d0d7223 */ /* 0x000fe20000010012 */
[----:B------:R-:W-:Y:S01]  /*0ef0*/  FADD.FTZ R14, R21, R14 ;  /* 0x0000000e150e7221 */ /* 0x000fe20000010000 */
[----:B------:R-:W-:-:S07]  /*0f00*/  FADD.FTZ R15, R10, R15 ;  /* 0x0000000f0a0f7221 */ /* 0x000fce0000010000 */
.L_x_1451:
        /* <DEDUP_REMOVED lines=43> */
.L_x_1453:
[----:B------:R-:W-:Y:S05]  /*11c0*/  BSYNC.RECONVERGENT B0 ;  /* 0x0000000000007941 */ /* 0x000fea0003800200 */
.L_x_1452:
        /* <DEDUP_REMOVED lines=54> */
.L_x_1455:
[----:B------:R-:W-:Y:S05]  /*1530*/  BSYNC.RECONVERGENT B0 ;  /* 0x0000000000007941 */ /* 0x000fea0003800200 */
.L_x_1454:
        /* <DEDUP_REMOVED lines=158> */
.L_x_1457:
[----:B------:R-:W-:Y:S05]  /*1f20*/  BSYNC.RECONVERGENT B0 ;  /* 0x0000000000007941 */ /* 0x000fea0003800200 */
.L_x_1456:
[----:B------:R-:W-:Y:S04]  /*1f30*/  BSSY.RECONVERGENT B0, `(.L_x_1458) ;  /* 0x000001d000007945 */ /* 0x000fe80003800200 */
[----:B------:R-:W-:Y:S05]  /*1f40*/  @P4 BRA `(.L_x_1459) ;  /* 0x00000000006c4947 */ /* 0x000fea0003800000 */
[----:B------:R-:W2:Y:S01]  /*1f50*/  LDC.64 R18, c[0x0][0x3d8] ;  /* 0x0000f600ff127b82 */ /* 0x000ea20000000a00 */
[----:B------:R-:W-:-:S07]  /*1f60*/  IMAD R21, R32, 0x15, R27 ;  /* 0x0000001520157824 */ /* 0x000fce00078e021b */
[----:B-1-3--:R-:W1:Y:S01]  /*1f70*/  LDC.64 R16, c[0x0][0x3f8] ;  /* 0x0000fe00ff107b82 */ /* 0x00ae620000000a00 */
        /* <DEDUP_REMOVED lines=24> */
.L_x_1459:
[----:B------:R-:W-:Y:S05]  /*2100*/  BSYNC.RECONVERGENT B0 ;  /* 0x0000000000007941 */ /* 0x000fea0003800200 */
.L_x_1458:
        /* <DEDUP_REMOVED lines=11> */
[----:B----4-:R-:W4:Y:S01]  /*21c0*/  LDC.64 R12, c[0x0][0x3c8] ;  /* 0x0000f200ff0c7b82 */ /* 0x010f220000000a00 */
[----:B---3--:R-:W-:Y:S01]  /*21d0*/  MOV R16, UR4 ;  /* 0x0000000400107c02 */ /* 0x008fe20008000f00 */
[----:B------:R-:W-:Y:S02]  /*21e0*/  UIADD3 UR20, UPT, UPT, UR12, UR5, URZ ;  /* 0x000000050c147290 */ /* 0x000fe4000fffe0ff */
[----:B------:R-:W-:Y:S01]  /*21f0*/  UIMAD UR10, UR13, UR18, UR5 ;  /* 0x000000120d0a72a4 */ /* 0x000fe2000f8e0205 */
[----:B------:R-:W-:-:S03]  /*2200*/  LOP3.LUT P0, R16, R16, 0x2, RZ, 0xc0, !PT ;  /* 0x0000000210107812 */ /* 0x000fc6000780c0ff */
[----:B------:R-:W-:Y:S01]  /*2210*/  UIMAD.WIDE.U32 UR10, UR10, 0x8, UR8 ;  /* 0x000000080a0a78a5 */ /* 0x000fe2000f8e0008 */
[----:B------:R-:W-:Y:S02]  /*2220*/  SEL R19, RZ, UR16, P0 ;  /* 0x00000010ff137c07 */ /* 0x000fe40008000000 */
[----:B------:R-:W-:Y:S02]  /*2230*/  MOV R15, UR20 ;  /* 0x00000014000f7c02 */ /* 0x000fe40008000f00 */
[----:B------:R-:W-:Y:S02]  /*2240*/  ISETP.NE.AND P0, PT, R19, -0x1, PT ;  /* 0xffffffff1300780c */ /* 0x000fe40003f05270 */
[----:B------:R-:W-:Y:S02]  /*2250*/  MOV R14, UR10 ;  /* 0x0000000a000e7c02 */ /* 0x000fe40008000f00 */
[----:B-1----:R-:W-:Y:S01]  /*2260*/  IADD3 R17, PT, PT, -R16, 0x1, RZ ;  /* 0x0000000110117810 */ /* 0x002fe20007ffe1ff */
[----:B----4-:R-:W-:Y:S01]  /*2270*/  IMAD.WIDE.U32 R12, R15, 0x4, R12 ;  /* 0x000000040f0c7825 */ /* 0x010fe200078e000c */
[----:B------:R-:W-:-:S05]  /*2280*/  MOV R15, UR11 ;  /* 0x0000000b000f7c02 */ /* 0x000fca0008000f00 */
[----:B------:R1:W-:Y:S01]  /*2290*/  STG.E.64 desc[UR14][R14.64], R10 ;  /* 0x0000000a0e007986 */ /* 0x0003e2000c101b0e */
[----:B------:R-:W-:Y:S06]  /*22a0*/  MEMBAR.ALL.GPU ;  /* 0x0000000000007992 */ /* 0x000fec000000a000 */
[----:B------:R-:W-:-:S00]  /*22b0*/  ERRBAR ;  /* 0x00000000000079ab */ /* 0x000fc00000000000 */
[----:B------:R-:W-:Y:S06]  /*22c0*/  CGAERRBAR ;  /* 0x00000000000075ab */ /* 0x000fec0000000000 */
[----:B------:R1:W-:Y:S01]  /*22d0*/  REDG.E.ADD.S32.STRONG.GPU desc[UR14][R12.64], R17 ;  /* 0x000000110c00798e */ /* 0x0003e2000c12e30e */
[----:B------:R-:W-:Y:S05]  /*22e0*/  @!P0 BRA `(.L_x_1461) ;  /* 0x0000000000148947 */ /* 0x000fea0003800000 */
.L_x_1462:
[----:B-1----:R-:W3:Y:S04]  /*22f0*/  LDG.E.STRONG.GPU R14, desc[UR14][R12.64] ;  /* 0x0000000e0c0e7981 */ /* 0x002ee8000c1ef900 */
[----:B---3--:R-:W-:Y:S01]  /*2300*/  CCTL.IVALL ;  /* 0x00000000ff00798f */ /* 0x008fe20002000000 */
[----:B------:R-:W-:Y:S05]  /*2310*/  YIELD ;  /* 0x0000000000007946 */ /* 0x000fea0003800000 */
[----:B------:R-:W-:-:S13]  /*2320*/  ISETP.NE.AND P0, PT, R14, R19, PT ;  /* 0x000000130e00720c */ /* 0x000fda0003f05270 */
[----:B------:R-:W-:Y:S05]  /*2330*/  @P0 BRA `(.L_x_1462) ;  /* 0xfffffffc00ec0947 */ /* 0x000fea000383ffff */
.L_x_1461:
[----:B------:R-:W-:Y:S05]  /*2340*/  WARPSYNC.ALL ;  /* 0x0000000000007948 */ /* 0x000fea0003800000 */
[----:B------:R-:W-:Y:S01]  /*2350*/  BAR.SYNC.DEFER_BLOCKING 0x0 ;  /* 0x0000000000007b1d */ /* 0x000fe20000010000 */
[----:B--2-4-:R-:W-:-:S05]  /*2360*/  HFMA2 R20, -RZ, RZ, 0, 0 ;  /* 0x00000000ff147431 */ /* 0x014fca00000001ff */
        /* <DEDUP_REMOVED lines=12> */
.L_x_1464:
[----:B------:R-:W-:Y:S02]  /*2430*/  ISETP.EQ.OR P5, PT, RZ, UR25, P1 ;  /* 0x00000019ff007c0c */ /* 0x000fe40008fa2670 */
[C---:B-1----:R-:W-:Y:S02]  /*2440*/  IADD3 R12, PT, PT, R22.reuse, 0x1, RZ ;  /* 0x00000001160c7810 */ /* 0x042fe40007ffe0ff */
        /* <DEDUP_REMOVED lines=14> */
[----:B---3--:R-:W-:Y:S02]  /*2530*/  MOV R16, UR26 ;  /* 0x0000001a00107c02 */ /* 0x008fe40008000f00 */
[----:B------:R-:W-:Y:S02]  /*2540*/  MOV R17, UR27 ;  /* 0x0000001b00117c02 */ /* 0x000fe40008000f00 */
[----:B------:R-:W2:Y:S04]  /*2550*/  @!P6 LDG.E.64 R14, desc[UR14][R14.64] ;  /* 0x0000000e0e0ee981 */ /* 0x000ea8000c1e1b00 */
[----:B------:R-:W3:Y:S01]  /*2560*/  @!P0 LDG.E.64 R16, desc[UR14][R16.64] ;  /* 0x0000000e10108981 */ /* 0x000ee2000c1e1b00 */
        /* <DEDUP_REMOVED lines=13> */
[----:B--2---:R-:W-:Y:S01]  /*2640*/  @!P6 FADD.FTZ R10, R10, R14 ;  /* 0x0000000e0a0ae221 */ /* 0x004fe20000010000 */
[----:B------:R-:W-:Y:S01]  /*2650*/  @!P6 FADD.FTZ R11, R11, R15 ;  /* 0x0000000f0b0be221 */ /* 0x000fe20000010000 */
[----:B------:R-:W-:-:S02]  /*2660*/  ISETP.EQ.OR P6, PT, R12, UR13, P1 ;  /* 0x0000000d0c007c0c */ /* 0x000fc40008fc2670 */
[----:B------:R-:W-:Y:S01]  /*2670*/  IADD3 R12, PT, PT, R22, 0x7, RZ ;  /* 0x00000007160c7810 */ /* 0x000fe20007ffe0ff */
[----:B---3--:R-:W-:Y:S01]  /*2680*/  @!P0 FADD.FTZ R10, R10, R16 ;  /* 0x000000100a0a8221 */ /* 0x008fe20000010000 */
        /* <DEDUP_REMOVED lines=10> */
[----:B------:R-:W2:Y:S01]  /*2730*/  @!P3 LDG.E.64 R12, desc[UR14][R12.64] ;  /* 0x0000000e0c0cb981 */ /* 0x000ea2000c1e1b00 */
[----:B------:R-:W-:Y:S01]  /*2740*/  VOTEU.ALL UP0, P0 ;  /* 0x0000000000ff7886 */ /* 0x000fe20000000000 */
[----:B------:R-:W-:-:S02]  /*2750*/  MOV R16, UR26 ;  /* 0x0000001a00107c02 */ /* 0x000fc40008000f00 */
[----:B------:R-:W-:Y:S01]  /*2760*/  MOV R17, UR27 ;  /* 0x0000001b00117c02 */ /* 0x000fe20008000f00 */
[----:B------:R-:W3:Y:S01]  /*2770*/  @!P4 LDG.E.64 R14, desc[UR14][R14.64] ;  /* 0x0000000e0e0ec981 */ /* 0x000ee2000c1e1b00 */
[----:B------:R-:W-:Y:S01]  /*2780*/  @!UP0 UIMAD.WIDE.U32 UR26, UR23, 0x8, UR8 ;  /* 0x00000008171a88a5 */ /* 0x000fe2000f8e0008 */
[----:B------:R-:W-:Y:S02]  /*2790*/  MOV R18, UR28 ;  /* 0x0000001c00127c02 */ /* 0x000fe40008000f00 */
[----:B------:R-:W-:Y:S01]  /*27a0*/  MOV R19, UR29 ;  /* 0x0000001d00137c02 */ /* 0x000fe20008000f00 */
[----:B------:R-:W4:Y:S02]  /*27b0*/  @!P5 LDG.E.64 R16, desc[UR14][R16.64] ;  /* 0x0000000e1010d981 */ /* 0x000f24000c1e1b00 */
[----:B------:R-:W-:Y:S02]  /*27c0*/  MOV R20, UR26 ;  /* 0x0000001a00147c02 */ /* 0x000fe40008000f00 */
[----:B------:R-:W-:Y:S01]  /*27d0*/  MOV R21, UR27 ;  /* 0x0000001b00157c02 */ /* 0x000fe20008000f00 */
[----:B------:R-:W5:Y:S05]  /*27e0*/  @!P6 LDG.E.64 R18, desc[UR14][R18.64] ;  /* 0x0000000e1212e981 */ /* 0x000f6a000c1e1b00 */
[----:B------:R-:W5:Y:S01]  /*27f0*/  @!P0 LDG.E.64 R20, desc[UR14][R20.64] ;  /* 0x0000000e14148981 */ /* 0x000f62000c1e1b00 */
        /* <DEDUP_REMOVED lines=11> */
[----:B------:R-:W-:Y:S01]  /*28b0*/  @!P3 FADD.FTZ R11, R11, R13 ;  /* 0x0000000d0b0bb221 */ /* 0x000fe20000010000 */
[----:B------:R-:W-:Y:S02]  /*28c0*/  ISETP.NE.AND P3, PT, R22, UR30, PT ;  /* 0x0000001e16007c0c */ /* 0x000fe4000bf65270 */
[----:B---3--:R-:W-:Y:S01]  /*28d0*/  @!P4 FADD.FTZ R10, R10, R14 ;  /* 0x0000000e0a0ac221 */ /* 0x008fe20000010000 */
[----:B------:R-:W-:-:S03]  /*28e0*/  @!P4 FADD.FTZ R11, R11, R15 ;  /* 0x0000000f0b0bc221 */ /* 0x000fc60000010000 */
[----:B----4-:R-:W-:Y:S01]  /*28f0*/  @!P5 FADD.FTZ R10, R10, R16 ;  /* 0x000000100a0ad221 */ /* 0x010fe20000010000 */
[----:B------:R-:W-:-:S03]  /*2900*/  @!P5 FADD.FTZ R11, R11, R17 ;  /* 0x000000110b0bd221 */ /* 0x000fc60000010000 */
[----:B-----5:R-:W-:Y:S01]  /*2910*/  @!P6 FADD.FTZ R10, R10, R18 ;  /* 0x000000120a0ae221 */ /* 0x020fe20000010000 */
[----:B------:R-:W-:-:S03]  /*2920*/  @!P6 FADD.FTZ R11, R11, R19 ;  /* 0x000000130b0be221 */ /* 0x000fc60000010000 */
[----:B------:R-:W-:Y:S01]  /*2930*/  @!P0 FADD.FTZ R10, R10, R20 ;  /* 0x000000140a0a8221 */ /* 0x000fe20000010000 */
[----:B------:R-:W-:Y:S01]  /*2940*/  @!P0 FADD.FTZ R11, R11, R21 ;  /* 0x000000150b0b8221 */ /* 0x000fe20000010000 */
[----:B------:R-:W-:Y:S06]  /*2950*/  @P3 BRA `(.L_x_1464) ;  /* 0xfffffff800b43947 */ /* 0x000fec000383ffff */
[----:B------:R-:W-:-:S07]  /*2960*/  MOV R20, UR30 ;  /* 0x0000001e00147c02 */ /* 0x000fce0008000f00 */
.L_x_1463:
[----:B------:R-:W-:-:S09]  /*2970*/  ULOP3.LUT UP0, UR10, UR16, 0x7, URZ, 0xc0, !UPT ;  /* 0x00000007100a7892 */ /* 0x000fd2000f80c0ff */
[----:B------:R-:W-:Y:S05]  /*2980*/  BRA.U !UP0, `(.L_x_1460) ;  /* 0x0000000508287547 */ /* 0x000fea000b800000 */
[----:B------:R-:W-:Y:S02]  /*2990*/  UIADD3 UR10, UPT, UPT, UR10, -0x1, URZ ;  /* 0xffffffff0a0a7890 */ /* 0x000fe4000fffe0ff */
[----:B------:R-:W-:Y:S02]  /*29a0*/  ULOP3.LUT UP1, UR11, UR16, 0x3, URZ, 0xc0, !UPT ;  /* 0x00000003100b7892 */ /* 0x000fe4000f82c0ff */
[----:B------:R-:W-:-:S09]  /*29b0*/  UISETP.GE.U32.AND UP0, UPT, UR10, 0x3, UPT ;  /* 0x000000030a00788c */ /* 0x000fd2000bf06070 */
[----:B------:R-:W-:Y:S05]  /*29c0*/  BRA.U !UP0, `(.L_x_1465) ;  /* 0x00000001088c7547 */ /* 0x000fea000b800000 */
[C---:B-1----:R-:W-:Y:S01]  /*29d0*/  IADD3 R14, PT, PT, R20.reuse, 0x1, RZ ;  /* 0x00000001140e7810 */ /* 0x042fe20007ffe0ff */
[----:B------:R-:W-:Y:S01]  /*29e0*/  HFMA2 R21, -RZ, RZ, 0, 4.76837158203125e-07 ;  /* 0x00000008ff157431 */ /* 0x000fe200000001ff */
[C---:B------:R-:W-:Y:S02]  /*29f0*/  ISETP.EQ.OR P0, PT, R20.reuse, UR13, P1 ;  /* 0x0000000d14007c0c */ /* 0x040fe40008f02670 */
[----:B------:R-:W-:Y:S02]  /*2a00*/  IADD3 R18, PT, PT, R20, 0x2, RZ ;  /* 0x0000000214127810 */ /* 0x000fe40007ffe0ff */
[----:B------:R-:W-:Y:S02]  /*2a10*/  ISETP.EQ.OR P3, PT, R14, UR13, P1 ;  /* 0x0000000d0e007c0c */ /* 0x000fe40008f62670 */
[----:B------:R-:W-:Y:S02]  /*2a20*/  ISETP.EQ.OR P4, PT, R18, UR13, P1 ;  /* 0x0000000d12007c0c */ /* 0x000fe40008f82670 */
[----:B---3--:R-:W-:-:S02]  /*2a30*/  IADD3 R16, PT, PT, R20, 0x3, RZ ;  /* 0x0000000314107810 */ /* 0x008fc40007ffe0ff */
[----:B------:R-:W-:Y:S02]  /*2a40*/  MOV R13, UR18 ;  /* 0x00000012000d7c02 */ /* 0x000fe40008000f00 */
[----:B------:R-:W-:Y:S02]  /*2a50*/  ISETP.EQ.OR P5, PT, R16, UR13, P1 ;  /* 0x0000000d10007c0c */ /* 0x000fe40008fa2670 */
[----:B------:R-:W-:Y:S01]  /*2a60*/  MOV R17, UR18 ;  /* 0x0000001200117c02 */ /* 0x000fe20008000f00 */
[----:B------:R-:W-:Y:S01]  /*2a70*/  @!P0 IMAD R12, R20, R13, UR5 ;  /* 0x00000005140c8e24 */ /* 0x000fe2000f8e020d */
        /* <DEDUP_REMOVED lines=8> */
[----:B------:R-:W-:Y:S02]  /*2b00*/  HFMA2 R22, -RZ, RZ, 0, 4.76837158203125e-07 ;  /* 0x00000008ff167431 */ /* 0x000fe400000001ff */
[----:B------:R-:W-:Y:S02]  /*2b10*/  @!P5 IMAD R21, R16, R17, UR5 ;  /* 0x000000051015de24 */ /* 0x000fe4000f8e0211 */
[----:B------:R-:W-:Y:S01]  /*2b20*/  @!P4 IMAD.WIDE.U32 R16, R18, R19, UR8 ;  /* 0x000000081210ce25 */ /* 0x000fe2000f8e0013 */
[----:B------:R-:W2:Y:S03]  /*2b30*/  @!P3 LDG.E.64 R14, desc[UR14][R14.64] ;  /* 0x0000000e0e0eb981 */ /* 0x000ea6000c1e1b00 */
[----:B------:R-:W-:-:S02]  /*2b40*/  @!P5 IMAD.WIDE.U32 R18, R21, R22, UR8 ;  /* 0x000000081512de25 */ /* 0x000fc4000f8e0016 */
        /* <DEDUP_REMOVED lines=11> */
.L_x_1465:
[----:B------:R-:W-:Y:S05]  /*2c00*/  BRA.U !UP1, `(.L_x_1460) ;  /* 0x0000000109887547 */ /* 0x000fea000b800000 */
[----:B------:R-:W-:Y:S02]  /*2c10*/  UISETP.NE.AND UP0, UPT, UR11, 0x1, UPT ;  /* 0x000000010b00788c */ /* 0x000fe4000bf05270 */
[----:B------:R-:W-:-:S06]  /*2c20*/  ULOP3.LUT UR10, UR16, 0x1, URZ, 0xc0, !UPT ;  /* 0x00000001100a7892 */ /* 0x000fcc000f8ec0ff */
[----:B---3--:R-:W-:Y:S01]  /*2c30*/  MOV R16, UR10 ;  /* 0x0000000a00107c02 */ /* 0x008fe20008000f00 */
[----:B------:R-:W-:Y:S06]  /*2c40*/  BRA.U !UP0, `(.L_x_1466) ;  /* 0x0000000108487547 */ /* 0x000fec000b800000 */
[C---:B-1----:R-:W-:Y:S02]  /*2c50*/  IADD3 R14, PT, PT, R20.reuse, 0x1, RZ ;  /* 0x00000001140e7810 */ /* 0x042fe40007ffe0ff */
[----:B------:R-:W-:Y:S02]  /*2c60*/  ISETP.EQ.OR P3, PT, R20, UR13, P1 ;  /* 0x0000000d14007c0c */ /* 0x000fe40008f62670 */
[----:B------:R-:W-:Y:S02]  /*2c70*/  ISETP.EQ.OR P0, PT, R14, UR13, P1 ;  /* 0x0000000d0e007c0c */ /* 0x000fe40008f02670 */
[----:B------:R-:W-:Y:S02]  /*2c80*/  MOV R13, UR18 ;  /* 0x00000012000d7c02 */ /* 0x000fe40008000f00 */
[----:B------:R-:W-:Y:S02]  /*2c90*/  MOV R17, UR18 ;  /* 0x0000001200117c02 */ /* 0x000fe40008000f00 */
[----:B------:R-:W-:-:S05]  /*2ca0*/  MOV R15, 0x8 ;  /* 0x00000008000f7802 */ /* 0x000fca0000000f00 */
[----:B------:R-:W-:Y:S02]  /*2cb0*/  @!P3 IMAD R12, R20, R13, UR5 ;  /* 0x00000005140cbe24 */ /* 0x000fe4000f8e020d */
[----:B------:R-:W-:Y:S02]  /*2cc0*/  @!P0 IMAD R14, R14, R17, UR5 ;  /* 0x000000050e0e8e24 */ /* 0x000fe4000f8e0211 */
[----:B------:R-:W-:Y:S02]  /*2cd0*/  HFMA2 R17, -RZ, RZ, 0, 4.76837158203125e-07 ;  /* 0x00000008ff117431 */ /* 0x000fe400000001ff */
[----:B------:R-:W-:-:S04]  /*2ce0*/  @!P3 IMAD.WIDE.U32 R12, R12, R15, UR8 ;  /* 0x000000080c0cbe25 */ /* 0x000fc8000f8e000f */
[----:B------:R-:W-:Y:S02]  /*2cf0*/  @!P0 IMAD.WIDE.U32 R14, R14, R17, UR8 ;  /* 0x000000080e0e8e25 */ /* 0x000fe4000f8e0011 */
[----:B------:R-:W0:Y:S04]  /*2d00*/  @!P3 LDG.E.64 R12, desc[UR14][R12.64] ;  /* 0x0000000e0c0cb981 */ /* 0x000e28000c1e1b00 */
[----:B------:R-:W2:Y:S01]  /*2d10*/  @!P0 LDG.E.64 R14, desc[UR14][R14.64] ;  /* 0x0000000e0e0e8981 */ /* 0x000ea2000c1e1b00 */
[----:B------:R-:W-:Y:S01]  /*2d20*/  IADD3 R20, PT, PT, R20, 0x2, RZ ;  /* 0x0000000214147810 */ /* 0x000fe20007ffe0ff */
[----:B0-----:R-:W-:Y:S01]  /*2d30*/  @!P3 FADD.FTZ R10, R10, R12 ;  /* 0x0000000c0a0ab221 */ /* 0x001fe20000010000 */
[----:B------:R-:W-:-:S03]  /*2d40*/  @!P3 FADD.FTZ R11, R11, R13 ;  /* 0x0000000d0b0bb221 */ /* 0x000fc60000010000 */
[----:B--2---:R-:W-:Y:S01]  /*2d50*/  @!P0 FADD.FTZ R10, R10, R14 ;  /* 0x0000000e0a0a8221 */ /* 0x004fe20000010000 */
[----:B------:R-:W-:-:S07]  /*2d60*/  @!P0 FADD.FTZ R11, R11, R15 ;  /* 0x0000000f0b0b8221 */ /* 0x000fce0000010000 */
.L_x_1466:
[----:B------:R-:W-:Y:S01]  /*2d70*/  ISETP.EQ.OR P0, PT, R20, UR13, P1 ;  /* 0x0000000d14007c0c */ /* 0x000fe20008f02670 */
[----:B------:R-:W-:Y:S03]  /*2d80*/  BSSY.RECONVERGENT B0, `(.L_x_1460) ;  /* 0x000000a000007945 */ /* 0x000fe60003800200 */
[----:B------:R-:W-:-:S13]  /*2d90*/  ISETP.NE.U32.OR P0, PT, R16, 0x1, P0 ;  /* 0x000000011000780c */ /* 0x000fda0000705470 */
[----:B------:R-:W-:Y:S05]  /*2da0*/  @P0 BRA `(.L_x_1467) ;  /* 0x00000000001c0947 */ /* 0x000fea0003800000 */
[----:B-1----:R-:W-:Y:S02]  /*2db0*/  MOV R13, UR18 ;  /* 0x00000012000d7c02 */ /* 0x002fe40008000f00 */
[----:B------:R-:W-:-:S03]  /*2dc0*/  MOV R15, 0x8 ;  /* 0x00000008000f7802 */ /* 0x000fc60000000f00 */
[----:B------:R-:W-:-:S04]  /*2dd0*/  IMAD R12, R20, R13, UR5 ;  /* 0x00000005140c7e24 */ /* 0x000fc8000f8e020d */
[----:B------:R-:W-:-:S06]  /*2de0*/  IMAD.WIDE.U32 R12, R12, R15, UR8 ;  /* 0x000000080c0c7e25 */ /* 0x000fcc000f8e000f */
[----:B------:R-:W0:Y:S02]  /*2df0*/  LDG.E.64 R12, desc[UR14][R12.64] ;  /* 0x0000000e0c0c7981 */ /* 0x000e24000c1e1b00 */
[----:B0-----:R-:W-:Y:S01]  /*2e00*/  FADD.FTZ R10, R10, R12 ;  /* 0x0000000c0a0a7221 */ /* 0x001fe20000010000 */
[----:B------:R-:W-:-:S07]  /*2e10*/  FADD.FTZ R11, R11, R13 ;  /* 0x0000000d0b0b7221 */ /* 0x000fce0000010000 */
.L_x_1467:
[----:B------:R-:W-:Y:S05]  /*2e20*/  BSYNC.RECONVERGENT B0 ;  /* 0x0000000000007941 */ /* 0x000fea0003800200 */
.L_x_1460:
[----:B------:R-:W5:Y:S01]  /*2e30*/  S2UR UR9, SR_CgaCtaId ;  /* 0x00000000000979c3 */ /* 0x000f620000008800 */
[----:B------:R-:W-:Y:S01]  /*2e40*/  UMOV UR8, 0x400 ;  /* 0x0000040000087882 */ /* 0x000fe20000000000 */
[----:B------:R-:W0:Y:S01]  /*2e50*/  LDCU.64 UR10, c[0x0][0x400] ;  /* 0x00008000ff0a77ac */ /* 0x000e220008000a00 */
[----:B-1--4-:R-:W-:Y:S01]  /*2e60*/  FADD.FTZ R17, R5, -UR31 ;  /* 0x8000001f05117e21 */ /* 0x012fe20008010000 */
[----:B---3--:R-:W-:Y:S01]  /*2e70*/  FADD.FTZ R16, R4, -UR31 ;  /* 0x8000001f04107e21 */ /* 0x008fe20008010000 */
[----:B------:R-:W-:Y:S01]  /*2e80*/  FADD.FTZ R6, R6, -UR31 ;  /* 0x8000001f06067e21 */ /* 0x000fe20008010000 */
[----:B------:R-:W-:Y:S01]  /*2e90*/  FADD.FTZ R7, R7, -UR31 ;  /* 0x8000001f07077e21 */ /* 0x000fe20008010000 */
[----:B------:R-:W-:Y:S01]  /*2ea0*/  FMUL.FTZ R18, R17, UR19 ;  /* 0x0000001311127c20 */ /* 0x000fe20008410000 */
[----:B------:R-:W1:Y:S01]  /*2eb0*/  LDC R14, c[0x0][0x41c] ;  /* 0x00010700ff0e7b82 */ /* 0x000e620000000800 */
[----:B------:R-:W-:Y:S01]  /*2ec0*/  FMUL.FTZ R16, R16, UR19 ;  /* 0x0000001310107c20 */ /* 0x000fe20008410000 */
[----:B-----5:R-:W-:Y:S01]  /*2ed0*/  ULEA UR8, UR9, UR8, 0x18 ;  /* 0x0000000809087291 */ /* 0x020fe2000f8ec0ff */
[----:B-1----:R-:W-:-:S08]  /*2ee0*/  IMAD R5, R14, UR13, R31 ;  /* 0x0000000d0e057c24 */ /* 0x002fd0000f8e021f */
[----:B------:R1:W-:Y:S01]  /*2ef0*/  @!P1 STS.64 [UR8+0xc8], R10 ;  /* 0x0000c80aff009988 */ /* 0x0003e20008000a08 */
[----:B------:R-:W-:Y:S01]  /*2f00*/  BAR.SYNC.DEFER_BLOCKING 0x0 ;  /* 0x0000000000007b1d */ /* 0x000fe20000010000 */
[C---:B0-----:R-:W-:Y:S02]  /*2f10*/  ISETP.GE.U32.AND P0, PT, R5.reuse, UR10, PT ;  /* 0x0000000a05007c0c */ /* 0x041fe4000bf06070 */
[----:B------:R-:W-:Y:S02]  /*2f20*/  SHF.R.S32.HI R4, RZ, 0x1f, R5 ;  /* 0x0000001fff047819 */ /* 0x000fe40000011405 */
[----:B-1----:R-:W-:Y:S01]  /*2f30*/  IADD3 R10, PT, PT, R5, 0x20, RZ ;  /* 0x00000020050a7810 */ /* 0x002fe20007ffe0ff */
[----:B------:R-:W-:Y:S01]  /*2f40*/  FMUL.FTZ R11, R7, UR19 ;  /* 0x00000013070b7c20 */ /* 0x000fe20008410000 */
        /* <DEDUP_REMOVED lines=14> */
[----:B------:R-:W-:Y:S01]  /*3030*/  FMUL.FTZ R17, R16, -1.4426950216293334961 ;  /* 0xbfb8aa3b10117820 */ /* 0x000fe20000410000 */
[----:B--2---:R-:W-:-:S05]  /*3040*/  FMUL.FTZ R20, R14, -1.4426950216293334961 ;  /* 0xbfb8aa3b0e147820 */ /* 0x004fca0000410000 */
        /* <DEDUP_REMOVED lines=14> */
.L_x_1468:
        /* <DEDUP_REMOVED lines=18> */
.L_x_1470:
[----:B------:R-:W-:Y:S05]  /*3250*/  BSYNC.RECONVERGENT B0 ;  /* 0x0000000000007941 */ /* 0x000fea0003800200 */
.L_x_1469:
        /* <DEDUP_REMOVED lines=19> */
.L_x_1471:
        /* <DEDUP_REMOVED lines=8> */
[----:B------:R-:W-:Y:S01]  /*3410*/  MOV R35, R37 ;  /* 0x0000002500237202 */ /* 0x000fe20000000f00 */
[----:B------:R-:W3:Y:S01]  /*3420*/  LDCU.64 UR10, c[0x0][0x380] ;  /* 0x00007000ff0a77ac */ /* 0x000ee20008000a00 */
[----:B-1----:R-:W-:Y:S02]  /*3430*/  IMAD R3, R14, UR8, RZ ;  /* 0x000000080e037c24 */ /* 0x002fe4000f8e02ff */
[----:B------:R-:W-:-:S04]  /*3440*/  IMAD.WIDE.U32 R34, R10, UR8, R34 ;  /* 0x000000080a227c25 */ /* 0x000fc8000f8e0022 */
[----:B------:R-:W-:Y:S01]  /*3450*/  IMAD R3, R10, UR9, R3 ;  /* 0x000000090a037c24 */ /* 0x000fe2000f8e0203 */
[----:B---3--:R-:W-:-:S04]  /*3460*/  LEA R2, P0, R34, UR10, 0x2 ;  /* 0x0000000a22027c11 */ /* 0x008fc8000f8010ff */
[----:B------:R-:W-:-:S04]  /*3470*/  IADD3 R3, PT, PT, R35, R3, RZ ;  /* 0x0000000323037210 */ /* 0x000fc80007ffe0ff */
[----:B------:R-:W-:-:S05]  /*3480*/  LEA.HI.X R3, R34, UR11, R3, 0x2, P0 ;  /* 0x0000000b22037c11 */ /* 0x000fca00080f1403 */
[----:B------:R1:W-:Y:S02]  /*3490*/  STG.E.64 desc[UR14][R2.64], R12 ;  /* 0x0000000c02007986 */ /* 0x0003e4000c101b0e */
.L_x_1473:
[----:B------:R-:W-:Y:S05]  /*34a0*/  BSYNC.RECONVERGENT B0 ;  /* 0x0000000000007941 */ /* 0x000fea0003800200 */
.L_x_1472:
[----:B------:R-:W-:Y:S02]  /*34b0*/  UIADD3 UR6, UPT, UPT, UR18, UR6, URZ ;  /* 0x0000000612067290 */ /* 0x000fe4000fffe0ff */
[----:B------:R-:W-:Y:S02]  /*34c0*/  UIADD3 UR4, UPT, UPT, UR4, 0x1, URZ ;  /* 0x0000000104047890 */ /* 0x000fe4000fffe0ff */
[----:B------:R-:W-:-:S09]  /*34d0*/  UISETP.GE.AND UP0, UPT, UR6, UR7, UPT ;  /* 0x000000070600728c */ /* 0x000fd2000bf06270 */
[----:B------:R-:W-:Y:S05]  /*34e0*/  BRA.U !UP0, `(.L_x_1474) ;  /* 0xffffffcd082c7547 */ /* 0x000fea000b83ffff */
.L_x_1449:
[----:B0-----:R-:W0:Y:S01]  /*34f0*/  LDC R4, c[0x0][0x370] ;  /* 0x0000dc00ff047b82 */ /* 0x001e220000000800 */
[----:B------:R-:W-:Y:S01]  /*3500*/  ISETP.NE.AND P2, PT, R27, RZ, PT ;  /* 0x000000ff1b00720c */ /* 0x000fe20003f45270 */
[----:B------:R-:W-:Y:S06]  /*3510*/  BSSY.RECONVERGENT B0, `(.L_x_1475) ;  /* 0x0000011000007945 */ /* 0x000fec0003800200 */
[----:B------:R-:W3:Y:S08]  /*3520*/  LDC R7, c[0x0][0x374] ;  /* 0x0000dd00ff077b82 */ /* 0x000ef00000000800 */
[----:B-1----:R-:W1:Y:S01]  /*3530*/  LDC.64 R2, c[0x0][0x3c8] ;  /* 0x0000f200ff027b82 */ /* 0x002e620000000a00 */
[----:B0-----:R-:W-:-:S02]  /*3540*/  IADD3 R5, PT, PT, R4, -0x1, RZ ;  /* 0xffffffff04057810 */ /* 0x001fc40007ffe0ff */
[----:B------:R-:W-:Y:S02]  /*3550*/  ISETP.NE.AND P1, PT, R4, 0x1, PT ;  /* 0x000000010400780c */ /* 0x000fe40003f25270 */
[----:B---3--:R-:W-:-:S04]  /*3560*/  IADD3 R0, PT, PT, R7, -0x1, RZ ;  /* 0xffffffff07007810 */ /* 0x008fc80007ffe0ff */
[----:B------:R-:W-:Y:S02]  /*3570*/  ISETP.NE.AND P0, PT, R0, UR5, PT ;  /* 0x0000000500007c0c */ /* 0x000fe4000bf05270 */
[----:B------:R-:W-:Y:S02]  /*3580*/  SHF.L.U32 R0, R7, 0x1, RZ ;  /* 0x0000000107007819 */ /* 0x000fe400000006ff */
[----:B------:R-:W-:Y:S02]  /*3590*/  ISETP.NE.OR P0, PT, R5, UR13, P0 ;  /* 0x0000000d05007c0c */ /* 0x000fe40008705670 */
        /* <DEDUP_REMOVED lines=8> */
.L_x_1476:
[----:B------:R-:W-:Y:S05]  /*3620*/  BSYNC.RECONVERGENT B0 ;  /* 0x0000000000007941 */ /* 0x000fea0003800200 */
.L_x_1475:
[----:B------:R-:W-:Y:S05]  /*3630*/  @P0 EXIT ;  /* 0x000000000000094d */ /* 0x000fea0003800000 */
[----:B------:R-:W-:Y:S05]  /*3640*/  @P2 BRA `(.L_x_1477) ;  /* 0x0000000000202947 */ /* 0x000fea0003800000 */
[----:B------:R-:W-:-:S05]  /*3650*/  IMAD R0, R4, R7, RZ ;  /* 0x0000000704007224 */ /* 0x000fca00078e02ff */
[----:B------:R-:W-:-:S13]  /*3660*/  ISETP.NE.AND P0, PT, R0, -0x1, PT ;  /* 0xffffffff0000780c */ /* 0x000fda0003f05270 */
[----:B------:R-:W-:Y:S05]  /*3670*/  @!P0 BRA `(.L_x_1477) ;  /* 0x0000000000148947 */ /* 0x000fea0003800000 */
.L_x_1478:
[----:B0-----:R-:W3:Y:S04]  /*3680*/  LDG.E.STRONG.GPU R5, desc[UR14][R2.64] ;  /* 0x0000000e02057981 */ /* 0x001ee8000c1ef900 */
[----:B---3--:R-:W-:Y:S01]  /*3690*/  CCTL.IVALL ;  /* 0x00000000ff00798f */ /* 0x008fe20002000000 */
[----:B------:R-:W-:Y:S05]  /*36a0*/  YIELD ;  /* 0x0000000000007946 */ /* 0x000fea0003800000 */
[----:B------:R-:W-:-:S13]  /*36b0*/  ISETP.NE.AND P0, PT, R5, R0, PT ;  /* 0x000000000500720c */ /* 0x000fda0003f05270 */
[----:B------:R-:W-:Y:S05]  /*36c0*/  @P0 BRA `(.L_x_1478) ;  /* 0xfffffffc00ec0947 */ /* 0x000fea000383ffff */
.L_x_1477:
[----:B------:R-:W-:Y:S05]  /*36d0*/  WARPSYNC.ALL ;  /* 0x0000000000007948 */ /* 0x000fea0003800000 */
[----:B0-----:R-:W0:Y:S08]  /*36e0*/  LDC.64 R4, c[0x0][0x3f8] ;  /* 0x0000fe00ff047b82 */ /* 0x001e300000000a00 */
        /* <DEDUP_REMOVED lines=55> */
[----:B--2---:R-:W-:Y:S01]  /*3a60*/  SHF.L.U64.HI R20, R27, 0x2, R2 ;  /* 0x000000021b147819 */ /* 0x004fe20000010202 */
[----:B------:R-:W-:Y:S01]  /*3a70*/  IMAD.WIDE.U32 R6, R23, 0x2a0, R6 ;  /* 0x000002a017067825 */ /* 0x000fe200078e0006 */
[----:B------:R-:W-:Y:S01]  /*3a80*/  UMOV UR4, URZ ;  /* 0x000000ff00047c82 */ /* 0x000fe20008000000 */
[----:B------:R-:W-:-:S02]  /*3a90*/  SHF.L.U32 R9, R5, 0x2, RZ ;  /* 0x0000000205097819 */ /* 0x000fc400000006ff */
[----:B------:R-:W-:Y:S02]  /*3aa0*/  SHF.L.U64.HI R24, R0, 0x2, R3 ;  /* 0x0000000200187819 */ /* 0x000fe40000010203 */
[----:B0-----:R-:W-:Y:S02]  /*3ab0*/  IADD3 R14, P1, PT, R19, UR6, RZ ;  /* 0x00000006130e7c10 */ /* 0x001fe4000ff3e0ff */
[----:B------:R-:W-:Y:S02]  /*3ac0*/  IADD3 R2, PT, PT, R7, UR4, RZ ;  /* 0x0000000407027c10 */ /* 0x000fe4000fffe0ff */
[----:B-1----:R-:W-:Y:S02]  /*3ad0*/  IADD3 R18, P2, PT, R19, UR8, RZ ;  /* 0x0000000813127c10 */ /* 0x002fe4000ff5e0ff */
[----:B------:R-:W-:Y:S01]  /*3ae0*/  MOV R27, R6 ;  /* 0x00000006001b7202 */ /* 0x000fe20000000f00 */
[----:B------:R-:W-:Y:S01]  /*3af0*/  IMAD.WIDE.U32 R6, R4, 0x4, RZ ;  /* 0x0000000404067825 */ /* 0x000fe200078e00ff */
[----:B------:R-:W-:-:S02]  /*3b00*/  IADD3.X R15, PT, PT, R20, UR7, RZ, P1, !PT ;  /* 0x00000007140f7c10 */ /* 0x000fc40008ffe4ff */
[C---:B------:R-:W-:Y:S02]  /*3b10*/  IADD3.X R21, PT, PT, R20.reuse, UR9, RZ, P2, !PT ;  /* 0x0000000914157c10 */ /* 0x040fe400097fe4ff */
[----:B---3--:R-:W-:Y:S02]  /*3b20*/  IADD3 R19, P1, PT, R19, UR10, RZ ;  /* 0x0000000a13137c10 */ /* 0x008fe4000ff3e0ff */
[----:B------:R-:W-:Y:S02]  /*3b30*/  IADD3 R23, P2, PT, RZ, -R23, RZ ;  /* 0x80000017ff177210 */ /* 0x000fe40007f5e0ff */
[----:B------:R-:W-:Y:S02]  /*3b40*/  IADD3.X R20, PT, PT, R20, UR11, RZ, P1, !PT ;  /* 0x0000000b14147c10 */ /* 0x000fe40008ffe4ff */
[----:B------:R-:W-:Y:S02]  /*3b50*/  SHF.L.U64.HI R26, R16, 0x2, R17 ;  /* 0x00000002101a7819 */ /* 0x000fe40000010211 */
[----:B------:R-:W-:-:S02]  /*3b60*/  IADD3 R28, PT, PT, R7, R9, RZ ;  /* 0x00000009071c7210 */ /* 0x000fc40007ffe0ff */
[----:B------:R-:W-:-:S07]  /*3b70*/  IADD3.X R22, PT, PT, RZ, -0x1, RZ, P2, !PT ;  /* 0xffffffffff167810 */ /* 0x000fce00017fe4ff */
.L_x_1481:
[-C--:B0-----:R-:W-:Y:S01]  /*3b80*/  LEA R8, P1, R0, R14.reuse, 0x2 ;  /* 0x0000000e00087211 */ /* 0x081fe200078210ff */
[----:B------:R-:W2:Y:S01]  /*3b90*/  LDG.E R25, desc[UR14][R14.64] ;  /* 0x0000000e0e197981 */ /* 0x000ea2000c1e1900 */
[----:B------:R-:W-:Y:S02]  /*3ba0*/  LEA R12, P3, R16, R14, 0x2 ;  /* 0x0000000e100c7211 */ /* 0x000fe400078610ff */
[----:B------:R-:W-:Y:S02]  /*3bb0*/  IADD3 R10, P2, PT, R14, R6, RZ ;  /* 0x000000060e0a7210 */ /* 0x000fe40007f5e0ff */
[C---:B------:R-:W-:Y:S02]  /*3bc0*/  IADD3.X R9, PT, PT, R15.reuse, R24, RZ, P1, !PT ;  /* 0x000000180f097210 */ /* 0x040fe40000ffe4ff */
[C---:B------:R-:W-:Y:S02]  /*3bd0*/  IADD3.X R13, PT, PT, R15.reuse, R26, RZ, P3, !PT ;  /* 0x0000001a0f0d7210 */ /* 0x040fe40001ffe4ff */
[----:B------:R-:W-:Y:S01]  /*3be0*/  IADD3.X R11, PT, PT, R15, R28, RZ, P2, !PT ;  /* 0x0000001c0f0b7210 */ /* 0x000fe200017fe4ff */
[----:B------:R0:W2:Y:S04]  /*3bf0*/  LDG.E R8, desc[UR14][R8.64] ;  /* 0x0000000e08087981 */ /* 0x0000a8000c1e1900 */
[----:B------:R1:W3:Y:S04]  /*3c00*/  LDG.E R10, desc[UR14][R10.64] ;  /* 0x0000000e0a0a7981 */ /* 0x0002e8000c1e1900 */
[----:B------:R-:W3:Y:S01]  /*3c10*/  LDG.E R13, desc[UR14][R12.64] ;  /* 0x0000000e0c0d7981 */ /* 0x000ee2000c1e1900 */
[----:B0-----:R-:W-:-:S02]  /*3c20*/  MOV R9, R20 ;  /* 0x0000001400097202 */ /* 0x001fc40000000f00 */
[----:B------:R-:W-:Y:S02]  /*3c30*/  IADD3 R23, P1, PT, R23, 0x1, RZ ;  /* 0x0000000117177810 */ /* 0x000fe40007f3e0ff */
[----:B-1----:R-:W-:Y:S02]  /*3c40*/  MOV R11, R21 ;  /* 0x00000015000b7202 */ /* 0x002fe40000000f00 */
[----:B------:R-:W-:Y:S02]  /*3c50*/  IADD3.X R22, PT, PT, RZ, R22, RZ, P1, !PT ;  /* 0x00000016ff167210 */ /* 0x000fe40000ffe4ff */
[----:B------:R-:W-:-:S04]  /*3c60*/  ISETP.NE.U32.AND P1, PT, R23, RZ, PT ;  /* 0x000000ff1700720c */ /* 0x000fc80003f25070 */
[----:B------:R-:W-:Y:S02]  /*3c70*/  ISETP.NE.AND.EX P1, PT, R22, RZ, PT, P1 ;  /* 0x000000ff1600720c */ /* 0x000fe40003f25310 */
[----:B------:R-:W-:-:S04]  /*3c80*/  IADD3 R14, P2, PT, R14, 0xa80, RZ ;  /* 0x00000a800e0e7810 */ /* 0x000fc80007f5e0ff */
[----:B------:R-:W-:Y:S02]  /*3c90*/  IADD3.X R15, PT, PT, RZ, R15, RZ, P2, !PT ;  /* 0x0000000fff0f7210 */ /* 0x000fe400017fe4ff */
[----:B--2---:R-:W-:Y:S02]  /*3ca0*/  F2FP.BF16.F32.PACK_AB R25, R8, R25 ;  /* 0x000000190819723e */ /* 0x004fe400000010ff */
[----:B------:R-:W-:Y:S02]  /*3cb0*/  MOV R8, R19 ;  /* 0x0000001300087202 */ /* 0x000fe40000000f00 */
[----:B---3--:R-:W-:Y:S02]  /*3cc0*/  F2FP.BF16.F32.PACK_AB R29, R13, R10 ;  /* 0x0000000a0d1d723e */ /* 0x008fe400000010ff */
[----:B------:R-:W-:Y:S01]  /*3cd0*/  MOV R10, R18 ;  /* 0x00000012000a7202 */ /* 0x000fe20000000f00 */
[----:B------:R0:W-:Y:S04]  /*3ce0*/  STG.E desc[UR14][R8.64], R25 ;  /* 0x0000001908007986 */ /* 0x0001e8000c10190e */
[----:B------:R0:W-:Y:S01]  /*3cf0*/  STG.E desc[UR14][R10.64], R29 ;  /* 0x0000001d0a007986 */ /* 0x0001e2000c10190e */
[----:B------:R-:W-:-:S02]  /*3d00*/  IADD3 R18, P3, PT, R18, 0xa80, RZ ;  /* 0x00000a8012127810 */ /* 0x000fc40007f7e0ff */
[----:B------:R-:W-:Y:S02]  /*3d10*/  IADD3 R19, P4, PT, R19, 0xa80, RZ ;  /* 0x00000a8013137810 */ /* 0x000fe40007f9e0ff */
[----:B------:R-:W-:Y:S02]  /*3d20*/  IADD3.X R21, PT, PT, RZ, R21, RZ, P3, !PT ;  /* 0x00000015ff157210 */ /* 0x000fe40001ffe4ff */
[----:B------:R-:W-:Y:S01]  /*3d30*/  IADD3.X R20, PT, PT, RZ, R20, RZ, P4, !PT ;  /* 0x00000014ff147210 */ /* 0x000fe200027fe4ff */
[----:B------:R-:W-:Y:S08]  /*3d40*/  @P1 BRA `(.L_x_1481) ;  /* 0xfffffffc008c1947 */ /* 0x000ff0000383ffff */
.L_x_1480:
[----:B------:R-:W-:Y:S05]  /*3d50*/  BSYNC.RECONVERGENT B0 ;  /* 0x0000000000007941 */ /* 0x000fea0003800200 */
.L_x_1479:
        /* <DEDUP_REMOVED lines=10> */
.L_x_1482:
[C---:B------:R-:W-:Y:S02]  /*3e00*/  SHF.L.U32 R12, R27.reuse, 0x2, RZ ;  /* 0x000000021b0c7819 */ /* 0x040fe400000006ff */
[----:B------:R-:W-:Y:S02]  /*3e10*/  SHF.L.U64.HI R2, R27, 0x2, R2 ;  /* 0x000000021b027819 */ /* 0x000fe40000010202 */
[----:B-1----:R-:W-:-:S04]  /*3e20*/  IADD3 R4, P0, PT, R12, UR4, RZ ;  /* 0x000000040c047c10 */ /* 0x002fc8000ff1e0ff */
[----:B------:R-:W-:Y:S02]  /*3e30*/  IADD3.X R5, PT, PT, R2, UR5, RZ, P0, !PT ;  /* 0x0000000502057c10 */ /* 0x000fe400087fe4ff */
[C---:B------:R-:W-:Y:S02]  /*3e40*/  IADD3 R6, P0, PT, R4.reuse, R19, RZ ;  /* 0x0000001304067210 */ /* 0x040fe40007f1e0ff */
[C---:B0-----:R-:W-:Y:S02]  /*3e50*/  IADD3 R10, P2, PT, R4.reuse, R23, RZ ;  /* 0x00000017040a7210 */ /* 0x041fe40007f5e0ff */
[C---:B------:R-:W-:Y:S02]  /*3e60*/  IADD3.X R7, PT, PT, R5.reuse, R17, RZ, P0, !PT ;  /* 0x0000001105077210 */ /* 0x040fe400007fe4ff */
[----:B------:R-:W-:Y:S02]  /*3e70*/  IADD3 R8, P1, PT, R4, R15, RZ ;  /* 0x0000000f04087210 */ /* 0x000fe40007f3e0ff */
[C---:B------:R-:W-:Y:S01]  /*3e80*/  IADD3.X R11, PT, PT, R5.reuse, R21, RZ, P2, !PT ;  /* 0x00000015050b7210 */ /* 0x040fe200017fe4ff */
[----:B------:R0:W5:Y:S01]  /*3e90*/  LDG.E R4, desc[UR14][R4.64] ;  /* 0x0000000e04047981 */ /* 0x000162000c1e1900 */
[----:B------:R-:W-:-:S03]  /*3ea0*/  IADD3.X R9, PT, PT, R5, R13, RZ, P1, !PT ;  /* 0x0000000d05097210 */ /* 0x000fc60000ffe4ff */
[----:B------:R-:W5:Y:S04]  /*3eb0*/  LDG.E R7, desc[UR14][R6.64] ;  /* 0x0000000e06077981 */ /* 0x000f68000c1e1900 */
[----:B------:R-:W2:Y:S04]  /*3ec0*/  LDG.E R8, desc[UR14][R8.64] ;  /* 0x0000000e08087981 */ /* 0x000ea8000c1e1900 */
[----:B------:R-:W2:Y:S01]  /*3ed0*/  LDG.E R11, desc[UR14][R10.64] ;  /* 0x0000000e0a0b7981 */ /* 0x000ea2000c1e1900 */
[----:B------:R-:W-:Y:S02]  /*3ee0*/  LOP3.LUT R14, R12, 0xfffffffc, RZ, 0xc0, !PT ;  /* 0xfffffffc0c0e7812 */ /* 0x000fe400078ec0ff */
[----:B------:R-:W-:-:S02]  /*3ef0*/  LOP3.LUT R16, R2, 0x1, RZ, 0xc0, !PT ;  /* 0x0000000102107812 */ /* 0x000fc400078ec0ff */
[----:B---3--:R-:W-:Y:S02]  /*3f00*/  IADD3 R24, P0, PT, R14, UR6, RZ ;  /* 0x000000060e187c10 */ /* 0x008fe4000ff1e0ff */
[----:B0-----:R-:W-:Y:S02]  /*3f10*/  LOP3.LUT R5, R2, 0x3, RZ, 0xc0, !PT ;  /* 0x0000000302057812 */ /* 0x001fe400078ec0ff */
[----:B------:R-:W-:Y:S02]  /*3f20*/  IADD3.X R25, PT, PT, R16, UR7, RZ, P0, !PT ;  /* 0x0000000710197c10 */ /* 0x000fe400087fe4ff */
[----:B----4-:R-:W-:-:S04]  /*3f30*/  IADD3 R28, P0, PT, R14, UR8, RZ ;  /* 0x000000080e1c7c10 */ /* 0x010fc8000ff1e0ff */
[----:B------:R-:W-:Y:S02]  /*3f40*/  IADD3.X R29, PT, PT, R16, UR9, RZ, P0, !PT ;  /* 0x00000009101d7c10 */ /* 0x000fe400087fe4ff */
[----:B-----5:R-:W-:Y:S02]  /*3f50*/  F2FP.BF16.F32.PACK_AB R31, R7, R4 ;  /* 0x00000004071f723e */ /* 0x020fe400000010ff */
[----:B------:R-:W-:-:S04]  /*3f60*/  IADD3 R4, P1, PT, R14, UR4, RZ ;  /* 0x000000040e047c10 */ /* 0x000fc8000ff3e0ff */
[----:B------:R-:W-:Y:S02]  /*3f70*/  IADD3.X R5, PT, PT, R5, UR5, RZ, P1, !PT ;  /* 0x0000000505057c10 */ /* 0x000fe40008ffe4ff */
[----:B--2---:R-:W-:Y:S02]  /*3f80*/  F2FP.BF16.F32.PACK_AB R33, R11, R8 ;  /* 0x000000080b21723e */ /* 0x004fe400000010ff */
        /* <DEDUP_REMOVED lines=16> */
[C---:B0-----:R-:W-:Y:S02]  /*4090*/  IADD3 R24, P0, PT, R30.reuse, UR6, RZ ;  /* 0x000000061e187c10 */ /* 0x041fe4000ff1e0ff */
        /* <DEDUP_REMOVED lines=25> */
[----:B------:R-:W4:Y:S04]  /*4230*/  LDG.E R6, desc[UR14][R6.64+0x1f80] ;  /* 0x001f800e06067981 */ /* 0x000f28000c1e1900 */
[----:B------:R-:W4:Y:S01]  /*4240*/  LDG.E R9, desc[UR14][R8.64+0x1f80] ;  /* 0x001f800e08097981 */ /* 0x000f22000c1e1900 */
        /* <DEDUP_REMOVED lines=12> */
[----:B---3--:R-:W-:Y:S02]  /*4310*/  F2FP.BF16.F32.PACK_AB R11, R11, R4 ;  /* 0x000000040b0b723e */ /* 0x008fe400000010ff */
[----:B----4-:R-:W-:-:S03]  /*4320*/  F2FP.BF16.F32.PACK_AB R5, R9, R6 ;  /* 0x000000060905723e */ /* 0x010fc600000010ff */
[----:B------:R1:W-:Y:S04]  /*4330*/  STG.E desc[UR14][R30.64], R11 ;  /* 0x0000000b1e007986 */ /* 0x0003e8000c10190e */
[----:B------:R1:W-:Y:S02]  /*4340*/  STG.E desc[UR14][R28.64], R5 ;  /* 0x000000051c007986 */ /* 0x0003e4000c10190e */
[----:B------:R-:W-:Y:S05]  /*4350*/  @P0 BRA `(.L_x_1482) ;  /* 0xfffffff800a80947 */ /* 0x000fea000383ffff */
[----:B------:R-:W-:Y:S05]  /*4360*/  EXIT ;  /* 0x000000000000794d */ /* 0x000fea0003800000 */
.L_x_1483:
        /* <DEDUP_REMOVED lines=9> */
.L_x_3438:


//--------------------- .text._Z35group_norm_nhwc_bwd_one_pass_kernelI11Fp32IOBf16WLi128ELi42ELi672EEv26Group_norm_nhwc_bwd_params --------------------------
	.section	.text._Z35group_norm_nhwc_bwd_one_pass_kernelI11Fp32IOBf16WLi128ELi42ELi672EEv26Group_norm_nhwc_bwd_params,"ax",@progbits
	.align	128
        .global         _Z35group_norm_nhwc_bwd_one_pass_kernelI11Fp32IOBf16WLi128ELi42ELi672EEv26Group_norm_nhwc_bwd_params
        .type           _Z35group_norm_nhwc_bwd_one_pass_kernelI11Fp32IOBf16WLi128ELi42ELi672EEv26Group_norm_nhwc_bwd_params,@function
        .size           _Z35group_norm_nhwc_bwd_one_pass_kernelI11Fp32IOBf16WLi128ELi42ELi672EEv26Group_norm_nhwc_bwd_params,(.L_x_3439 - _Z35group_norm_nhwc_bwd_one_pass_kernelI11Fp32IOBf16WLi128ELi42ELi672EEv26Group_norm_nhwc_bwd_params)
        .other          _Z35group_norm_nhwc_bwd_one_pass_kernelI11Fp32IOBf16WLi128ELi42ELi672EEv26Group_norm_nhwc_bwd_params,@"STO_CUDA_ENTRY STV_DEFAULT"
_Z35group_norm_nhwc_bwd_one_pass_kernelI11Fp32IOBf16WLi128ELi42ELi672EEv26Group_norm_nhwc_bwd_params:
.text._Z35group_norm_nhwc_bwd_one_pass_kernelI11Fp32IOBf16WLi128ELi42ELi672EEv26Group_norm_nhwc_bwd_params:
        /* <DEDUP_REMOVED lines=21> */
.L_x_1515:
[----:B0-----:R-:W0:Y:S01]  /*0150*/  LDC R8, c[0x0][0x410] ;  /* 0x00010400ff087b82 */ /* 0x001e220000000800 */
[----:B-1----:R-:W1:Y:S01]  /*0160*/  LDCU.128 UR8, c[0x0][0x400] ;  /* 0x00008000ff0877ac */ /* 0x002e620008000c00 */
[----:B------:R-:W-:Y:S01]  /*0170*/  ISETP.LE.AND P1, PT, RZ, UR5, PT ;  /* 0x00000005ff007c0c */ /* 0x000fe2000bf23270 */
[----:B--2---:R-:W2:Y:S05]  /*0180*/  LDCU.64 UR6, c[0x0][0x3b8] ;  /* 0x00007700ff0677ac */ /* 0x004eaa0008000a00 */
[----:B---3--:R-:W3:Y:S08]  /*0190*/  S2UR UR12, SR_CTAID.X ;  /* 0x00000000000c79c3 */ /* 0x008ef00000002500 */
[----:B------:R-:W3:Y:S01]  /*01a0*/  LDC R11, c[0x0][0x41c] ;  /* 0x00010700ff0b7b82 */ /* 0x000ee20000000800 */
[----:B--2---:R-:W-:Y:S01]  /*01b0*/  UIMAD.WIDE UR6, UR5, 0x8, UR6 ;  /* 0x00000008050678a5 */ /* 0x004fe2000f8e0206 */
[----:B0-----:R-:W-:-:S02]  /*01c0*/  IABS R7, R8 ;  /* 0x0000000800077213 */ /* 0x001fc40000000000 */
[----:B------:R-:W-:Y:S02]  /*01d0*/  ISETP.NE.AND P2, PT, R8, RZ, PT ;  /* 0x000000ff0800720c */ /* 0x000fe40003f45270 */
[----:B------:R-:W0:Y:S01]  /*01e0*/  I2F.RP R0, R7 ;  /* 0x0000000700007306 */ /* 0x000e220000209400 */
[----:B---3--:R-:W-:-:S07]  /*01f0*/  IMAD R11, R11, UR12, R40 ;  /* 0x0000000c0b0b7c24 */ /* 0x008fce000f8e0228 */
[----:B0-----:R-:W0:Y:S01]  /*0200*/  MUFU.RCP R0, R0 ;  /* 0x0000000000007308 */ /* 0x001e220000001000 */
[----:B------:R-:W-:Y:S02]  /*0210*/  SHF.R.S32.HI R13, RZ, 0x1f, R11 ;  /* 0x0000001fff0d7819 */ /* 0x000fe4000001140b */
[----:B------:R-:W-:-:S04]  /*0220*/  IADD3 R15, PT, PT, R11, 0x20, RZ ;  /* 0x000000200b0f7810 */ /* 0x000fc80007ffe0ff */
[----:B------:R-:W-:Y:S02]  /*0230*/  SHF.R.S32.HI R17, RZ, 0x1f, R15 ;  /* 0x0000001fff117819 */ /* 0x000fe4000001140f */
[----:B0-----:R-:W-:-:S04]  /*0240*/  IADD3 R2, PT, PT, R0, 0xffffffe, RZ ;  /* 0x0ffffffe00027810 */ /* 0x001fc80007ffe0ff */
[----:B------:R0:W2:Y:S02]  /*0250*/  F2I.FTZ.U32.TRUNC.NTZ R3, R2 ;  /* 0x0000000200037305 */ /* 0x0000a4000021f000 */
[----:B0-----:R-:W-:Y:S01]  /*0260*/  HFMA2 R2, -RZ, RZ, 0, 0 ;  /* 0x00000000ff027431 */ /* 0x001fe200000001ff */
[----:B--2---:R-:W-:-:S05]  /*0270*/  IADD3 R6, PT, PT, RZ, -R3, RZ ;  /* 0x80000003ff067210 */ /* 0x004fca0007ffe0ff */
[----:B------:R-:W-:Y:S01]  /*0280*/  IMAD R9, R6, R7, RZ ;  /* 0x0000000706097224 */ /* 0x000fe200078e02ff */
[----:B------:R-:W-:-:S03]  /*0290*/  IABS R6, UR5 ;  /* 0x0000000500067c13 */ /* 0x000fc60008000000 */
[----:B------:R-:W-:Y:S01]  /*02a0*/  IMAD.HI.U32 R3, R3, R9, R2 ;  /* 0x0000000903037227 */ /* 0x000fe200078e0002 */
[----:B------:R-:W-:Y:S02]  /*02b0*/  LOP3.LUT R2, R8, UR5, RZ, 0x3c, !PT ;  /* 0x0000000508027c12 */ /* 0x000fe4000f8e3cff */
[----:B------:R-:W-:Y:S01]  /*02c0*/  MOV R9, UR7 ;  /* 0x0000000700097c02 */ /* 0x000fe20008000f00 */
[----:B------:R-:W0:Y:S01]  /*02d0*/  LDCU.U8 UR7, c[0x0][0x414] ;  /* 0x00008280ff0777ac */ /* 0x000e220008000000 */
        /* <DEDUP_REMOVED lines=9> */
[----:B------:R-:W-:-:S04]  /*0370*/  IADD3 R7, PT, PT, R0, -R7, RZ ;  /* 0x8000000700077210 */ /* 0x000fc80007ffe0ff */
[----:B------:R-:W-:Y:S02]  /*0380*/  SEL R0, R7, R0, !P0 ;  /* 0x0000000007007207 */ /* 0x000fe40004000000 */
[----:B-1----:R-:W-:Y:S02]  /*0390*/  ISETP.GE.U32.AND P0, PT, R11, UR8, PT ;  /* 0x000000080b007c0c */ /* 0x002fe4000bf06070 */
[----:B------:R-:W-:Y:S02]  /*03a0*/  LOP3.LUT R7, RZ, R8, RZ, 0x33, !PT ;  /* 0x00000008ff077212 */ /* 0x000fe400078e33ff */
[----:B------:R-:W-:Y:S02]  /*03b0*/  ISETP.GE.AND.EX P0, PT, R13, UR9, PT, P0 ;  /* 0x000000090d007c0c */ /* 0x000fe4000bf06300 */
[----:B------:R-:W-:Y:S02]  /*03c0*/  @P4 IADD3 R3, PT, PT, R3, 0x1, RZ ;  /* 0x0000000103034810 */ /* 0x000fe40007ffe0ff */
[----:B------:R-:W-:-:S02]  /*03d0*/  MOV R8, UR6 ;  /* 0x0000000600087c02 */ /* 0x000fc40008000f00 */
[----:B------:R-:W-:Y:S02]  /*03e0*/  @!P1 IADD3 R0, PT, PT, -R0, RZ, RZ ;  /* 0x000000ff00009210 */ /* 0x000fe40007ffe1ff */
[----:B------:R-:W-:Y:S02]  /*03f0*/  ISETP.GE.U32.AND P1, PT, R15, UR8, PT ;  /* 0x000000080f007c0c */ /* 0x000fe4000bf26070 */
[----:B------:R-:W-:Y:S01]  /*0400*/  @!P3 IADD3 R3, PT, PT, -R3, RZ, RZ ;  /* 0x000000ff0303b210 */ /* 0x000fe20007ffe1ff */
[----:B------:R-:W2:Y:S01]  /*0410*/  LDG.E.64 R8, desc[UR14][R8.64] ;  /* 0x0000000e08087981 */ /* 0x000ea2000c1e1b00 */
[----:B------:R-:W-:Y:S01]  /*0420*/  SEL R6, R7, R0, !P2 ;  /* 0x0000000007067207 */ /* 0x000fe20005000000 */
[----:B------:R-:W1:Y:S01]  /*0430*/  @!P0 LDC.64 R18, c[0x0][0x3f8] ;  /* 0x0000fe00ff128b82 */ /* 0x000e620000000a00 */
[----:B------:R-:W-:Y:S02]  /*0440*/  ISETP.GE.AND.EX P1, PT, R17, UR9, PT, P1 ;  /* 0x0000000911007c0c */ /* 0x000fe4000bf26310 */
[----:B------:R-:W-:Y:S01]  /*0450*/  SEL R3, R7, R3, !P2 ;  /* 0x0000000307037207 */ /* 0x000fe20005000000 */
[----:B------:R-:W-:Y:S01]  /*0460*/  IMAD R0, R6, 0x2a, RZ ;  /* 0x0000002a06007824 */ /* 0x000fe200078e02ff */
[----:B------:R-:W-:-:S02]  /*0470*/  IADD3 R7, PT, PT, R11, 0x40, RZ ;  /* 0x000000400b077810 */ /* 0x000fc40007ffe0ff */
[----:B------:R-:W-:Y:S01]  /*0480*/  SHF.R.S32.HI R2, RZ, 0x1f, R3 ;  /* 0x0000001fff027819 */ /* 0x000fe20000011403 */
[----:B------:R-:W3:Y:S01]  /*0490*/  @!P0 LDC.64 R28, c[0x0][0x3a0] ;  /* 0x0000e800ff1c8b82 */ /* 0x000ee20000000a00 */
[----:B------:R-:W-:Y:S02]  /*04a0*/  ISETP.GE.U32.AND P2, PT, R7, UR8, PT ;  /* 0x0000000807007c0c */ /* 0x000fe4000bf46070 */
[----:B------:R-:W-:Y:S01]  /*04b0*/  SHF.R.S32.HI R23, RZ, 0x1f, R7 ;  /* 0x0000001fff177819 */ /* 0x000fe20000011407 */
[----:B------:R-:W-:Y:S01]  /*04c0*/  IMAD R2, R2, UR10, RZ ;  /* 0x0000000a02027c24 */ /* 0x000fe2000f8e02ff */
[C---:B------:R-:W-:Y:S02]  /*04d0*/  IADD3 R42, P3, PT, R0.reuse, R5, RZ ;  /* 0x00000005002a7210 */ /* 0x040fe40007f7e0ff */
[----:B------:R-:W-:Y:S01]  /*04e0*/  ISETP.GE.AND.EX P2, PT, R23, UR9, PT, P2 ;  /* 0x0000000917007c0c */ /* 0x000fe2000bf46320 */
[----:B------:R-:W4:Y:S01]  /*04f0*/  @!P1 LDC.64 R32, c[0x0][0x3f8] ;  /* 0x0000fe00ff209b82 */ /* 0x000f220000000a00 */
[----:B------:R-:W-:Y:S01]  /*0500*/  LEA.HI.X.SX32 R43, R0, RZ, 0x1, P3 ;  /* 0x000000ff002b7211 */ /* 0x000fe200018f0eff */
[----:B------:R-:W-:Y:S01]  /*0510*/  IMAD R45, R3, UR11, R2 ;  /* 0x0000000b032d7c24 */ /* 0x000fe2000f8e0202 */
[----:B------:R-:W-:Y:S01]  /*0520*/  IADD3 R0, PT, PT, R11, 0x60, RZ ;  /* 0x000000600b007810 */ /* 0x000fe20007ffe0ff */
[----:B------:R-:W-:-:S03]  /*0530*/  IMAD.WIDE.U32 R42, R3, UR10, R42 ;  /* 0x0000000a032a7c25 */ /* 0x000fc6000f8e002a */
[----:B------:R-:W-:Y:S01]  /*0540*/  ISETP.GE.U32.AND P3, PT, R0, UR8, PT ;  /* 0x0000000800007c0c */ /* 0x000fe2000bf66070 */
[----:B------:R-:W0:Y:S01]  /*0550*/  @!P0 LDC.64 R20, c[0x0][0x398] ;  /* 0x0000e600ff148b82 */ /* 0x000e220000000a00 */
[----:B------:R-:W-:Y:S01]  /*0560*/  SHF.R.S32.HI R5, RZ, 0x1f, R0 ;  /* 0x0000001fff057819 */ /* 0x000fe20000011400 */
[----:B-1----:R-:W-:Y:S01]  /*0570*/  @!P0 IMAD R10, R13, R18, RZ ;  /* 0x000000120d0a8224 */ /* 0x002fe200078e02ff */
[----:B------:R-:W-:Y:S02]  /*0580*/  IADD3 R45, PT, PT, R43, R45, RZ ;  /* 0x0000002d2b2d7210 */ /* 0x000fe40007ffe0ff */
[----:B------:R-:W-:-:S03]  /*0590*/  @!P0 MOV R44, R42 ;  /* 0x0000002a002c8202 */ /* 0x000fc60000000f00 */
[----:B------:R-:W1:Y:S01]  /*05a0*/  @!P2 LDC.64 R2, c[0x0][0x3f8] ;  /* 0x0000fe00ff02ab82 */ /* 0x000e620000000a00 */
[----:B------:R-:W-:Y:S01]  /*05b0*/  ISETP.GE.AND.EX P3, PT, R5, UR9, PT, P3 ;  /* 0x0000000905007c0c */ /* 0x000fe2000bf66330 */
[C---:B------:R-:W-:Y:S02]  /*05c0*/  @!P0 IMAD R13, R11.reuse, R19, R10 ;  /* 0x000000130b0d8224 */ /* 0x040fe400078e020a */
[----:B------:R-:W-:-:S04]  /*05d0*/  @!P0 IMAD.WIDE.U32 R10, R11, R18, R44 ;  /* 0x000000120b0a8225 */ /* 0x000fc800078e002c */
[----:B------:R-:W1:Y:S01]  /*05e0*/  @!P1 LDC.64 R26, c[0x0][0x3a0] ;  /* 0x0000e800ff1a9b82 */ /* 0x000e620000000a00 */
[----:B------:R-:W-:Y:S01]  /*05f0*/  @!P0 IADD3 R11, PT, PT, R11, R13, RZ ;  /* 0x0000000d0b0b8210 */ /* 0x000fe20007ffe0ff */
[----:B----4-:R-:W-:Y:S01]  /*0600*/  @!P1 IMAD R16, R17, R32, RZ ;  /* 0x0000002011109224 */ /* 0x010fe200078e02ff */
[C---:B------:R-:W-:Y:S02]  /*0610*/  @!P0 SHF.L.U32 R17, R10.reuse, 0x2, RZ ;  /* 0x000000020a118819 */ /* 0x040fe400000006ff */
[----:B------:R-:W-:-:S03]  /*0620*/  @!P0 SHF.L.U64.HI R14, R10, 0x2, R11 ;  /* 0x000000020a0e8819 */ /* 0x000fc6000001020b */
[----:B------:R-:W4:Y:S01]  /*0630*/  @!P1 LDC.64 R24, c[0x0][0x398] ;  /* 0x0000e600ff189b82 */ /* 0x000f220000000a00 */
[----:B------:R-:W-:Y:S02]  /*0640*/  @!P1 MOV R10, R42 ;  /* 0x0000002a000a9202 */ /* 0x000fe40000000f00 */
[----:B------:R-:W-:Y:S01]  /*0650*/  @!P1 MOV R11, R45 ;  /* 0x0000002d000b9202 */ /* 0x000fe20000000f00 */
[----:B------:R-:W-:-:S04]  /*0660*/  @!P1 IMAD R33, R15, R33, R16 ;  /* 0x000000210f219224 */ /* 0x000fc800078e0210 */
[----:B------:R-:W4:Y:S01]  /*0670*/  @!P3 LDC.64 R12, c[0x0][0x3f8] ;  /* 0x0000fe00ff0cbb82 */ /* 0x000f220000000a00 */
[----:B------:R-:W-:Y:S01]  /*0680*/  @!P1 IMAD.WIDE.U32 R10, R15, R32, R10 ;  /* 0x000000200f0a9225 */ /* 0x000fe200078e000a */
[----:B---3--:R-:W-:Y:S02]  /*0690*/  @!P0 IADD3 R18, P5, PT, R17, R28, RZ ;  /* 0x0000001c11128210 */ /* 0x008fe40007fbe0ff */
[----:B0-----:R-:W-:Y:S01]  /*06a0*/  ISETP.NE.AND P4, PT, RZ, UR7, PT ;  /* 0x00000007ff007c0c */ /* 0x001fe2000bf85270 */
[----:B-1----:R-:W-:Y:S01]  /*06b0*/  @!P2 IMAD R16, R23, R2, RZ ;  /* 0x000000021710a224 */ /* 0x002fe200078e02ff */
[----:B------:R-:W-:Y:S02]  /*06c0*/  @!P0 IADD3.X R19, PT, PT, R14, R29, RZ, P5, !PT ;  /* 0x0000001d0e138210 */ /* 0x000fe40002ffe4ff */
[----:B------:R-:W-:Y:S01]  /*06d0*/  @!P1 IADD3 R11, PT, PT, R11, R33, RZ ;  /* 0x000000210b0b9210 */ /* 0x000fe20007ffe0ff */
[----:B------:R-:W0:Y:S01]  /*06e0*/  @!P2 LDC.64 R30, c[0x0][0x3a0] ;  /* 0x0000e800ff1eab82 */ /* 0x000e220000000a00 */
[----:B------:R-:W-:-:S02]  /*06f0*/  @!P2 MOV R22, R42 ;  /* 0x0000002a0016a202 */ /* 0x000fc40000000f00 */
[----:B------:R-:W-:Y:S01]  /*0700*/  @!P2 MOV R23, R45 ;  /* 0x0000002d0017a202 */ /* 0x000fe20000000f00 */
[----:B------:R-:W-:Y:S01]  /*0710*/  @!P2 IMAD R33, R7, R3, R16 ;  /* 0x000000030721a224 */ /* 0x000fe200078e0210 */
[----:B------:R-:W-:-:S03]  /*0720*/  @!P0 IADD3 R20, P6, PT, R17, R20, RZ ;  /* 0x0000001411148210 */ /* 0x000fc60007fde0ff */
[----:B------:R-:W1:Y:S01]  /*0730*/  @!P2 LDC.64 R28, c[0x0][0x398] ;  /* 0x0000e600ff1cab82 */ /* 0x000e620000000a00 */
[C---:B------:R-:W-:Y:S01]  /*0740*/  @!P1 SHF.L.U32 R17, R10.reuse, 0x2, RZ ;  /* 0x000000020a119819 */ /* 0x040fe200000006ff */
[----:B------:R-:W-:Y:S01]  /*0750*/  @!P2 IMAD.WIDE.U32 R22, R7, R2, R22 ;  /* 0x000000020716a225 */ /* 0x000fe200078e0016 */
[----:B------:R-:W-:-:S05]  /*0760*/  @!P1 SHF.L.U64.HI R34, R10, 0x2, R11 ;  /* 0x000000020a229819 */ /* 0x000fca000001020b */
[----:B------:R-:W3:Y:S01]  /*0770*/  @!P3 LDC.64 R2, c[0x0][0x3a0] ;  /* 0x0000e800ff02bb82 */ /* 0x000ee20000000a00 */
[----:B------:R-:W-:Y:S02]  /*0780*/  @!P0 IADD3.X R21, PT, PT, R14, R21, RZ, P6, !PT ;  /* 0x000000150e158210 */ /* 0x000fe400037fe4ff */
[----:B------:R-:W-:-:S05]  /*0790*/  @!P1 IADD3 R26, P6, PT, R17, R26, RZ ;  /* 0x0000001a111a9210 */ /* 0x000fca0007fde0ff */
[----:B------:R-:W3:Y:S01]  /*07a0*/  @!P3 LDC.64 R10, c[0x0][0x398] ;  /* 0x0000e600ff0abb82 */ /* 0x000ee20000000a00 */
[----:B----4-:R-:W-:Y:S02]  /*07b0*/  @!P1 IADD3 R24, P5, PT, R17, R24, RZ ;  /* 0x0000001811189210 */ /* 0x010fe40007fbe0ff */
[----:B------:R-:W-:-:S05]  /*07c0*/  @!P2 IADD3 R23, PT, PT, R23, R33, RZ ;  /* 0x000000211717a210 */ /* 0x000fca0007ffe0ff */
[----:B------:R-:W4:Y:S01]  /*07d0*/  @P4 LDC.64 R14, c[0x0][0x3b0] ;  /* 0x0000ec00ff0e4b82 */ /* 0x000f220000000a00 */
[C---:B------:R-:W-:Y:S01]  /*07e0*/  @!P2 SHF.L.U32 R7, R22.reuse, 0x2, RZ ;  /* 0x000000021607a819 */ /* 0x040fe200000006ff */
[----:B------:R-:W-:Y:S01]  /*07f0*/  @!P3 IMAD R5, R5, R12, RZ ;  /* 0x0000000c0505b224 */ /* 0x000fe200078e02ff */
[----:B------:R-:W-:-:S05]  /*0800*/  @!P2 SHF.L.U64.HI R32, R22, 0x2, R23 ;  /* 0x000000021620a819 */ /* 0x000fca0000010217 */
[----:B------:R-:W4:Y:S01]  /*0810*/  LDC.64 R16, c[0x0][0x3a8] ;  /* 0x0000ea00ff107b82 */ /* 0x000f220000000a00 */
[----:B------:R-:W-:Y:S02]  /*0820*/  @!P3 MOV R22, R42 ;  /* 0x0000002a0016b202 */ /* 0x000fe40000000f00 */
[----:B------:R-:W-:Y:S01]  /*0830*/  @!P3 MOV R23, R45 ;  /* 0x0000002d0017b202 */ /* 0x000fe20000000f00 */
[----:B------:R-:W-:Y:S01]  /*0840*/  @!P3 IMAD R33, R0, R13, R5 ;  /* 0x0000000d0021b224 */ /* 0x000fe200078e0205 */
[----:B------:R-:W-:Y:S01]  /*0850*/  @!P1 IADD3.X R27, PT, PT, R34, R27, RZ, P6, !PT ;  /* 0x0000001b221b9210 */ /* 0x000fe200037fe4ff */
[----:B------:R-:W-:Y:S01]  /*0860*/  @!P3 IMAD.WIDE.U32 R12, R0, R12, R22 ;  /* 0x0000000c000cb225 */ /* 0x000fe200078e0016 */
[----:B------:R-:W-:Y:S02]  /*0870*/  @!P1 IADD3.X R25, PT, PT, R34, R25, RZ, P5, !PT ;  /* 0x0000001922199210 */ /* 0x000fe40002ffe4ff */
[C---:B0-----:R-:W-:Y:S02]  /*0880*/  @!P2 IADD3 R30, P6, PT, R7.reuse, R30, RZ ;  /* 0x0000001e071ea210 */ /* 0x041fe40007fde0ff */
[----:B-1----:R-:W-:-:S02]  /*0890*/  @!P2 IADD3 R28, P5, PT, R7, R28, RZ ;  /* 0x0000001c071ca210 */ /* 0x002fc40007fbe0ff */
[----:B------:R-:W-:Y:S02]  /*08a0*/  LOP3.LUT R5, R39, 0xffff, RZ, 0xc0, !PT ;  /* 0x0000ffff27057812 */ /* 0x000fe400078ec0ff */
[----:B------:R-:W-:Y:S02]  /*08b0*/  @!P3 IADD3 R7, PT, PT, R13, R33, RZ ;  /* 0x000000210d07b210 */ /* 0x000fe40007ffe0ff */
[----:B------:R-:W-:Y:S02]  /*08c0*/  @!P3 SHF.L.U32 R35, R12, 0x2, RZ ;  /* 0x000000020c23b819 */ /* 0x000fe400000006ff */
[C---:B------:R-:W-:Y:S02]  /*08d0*/  @!P2 IADD3.X R31, PT, PT, R32.reuse, R31, RZ, P6, !PT ;  /* 0x0000001f201fa210 */ /* 0x040fe400037fe4ff */
[----:B------:R-:W-:Y:S01]  /*08e0*/  @!P2 IADD3.X R29, PT, PT, R32, R29, RZ, P5, !PT ;  /* 0x0000001d201da210 */ /* 0x000fe20002ffe4ff */
[----:B------:R-:W-:Y:S01]  /*08f0*/  IMAD R23, R6, 0x2a, R5 ;  /* 0x0000002a06177824 */ /* 0x000fe200078e0205 */
[----:B------:R-:W-:-:S02]  /*0900*/  @!P3 SHF.L.U64.HI R12, R12, 0x2, R7 ;  /* 0x000000020c0cb819 */ /* 0x000fc40000010207 */
[C---:B---3--:R-:W-:Y:S02]  /*0910*/  @!P3 IADD3 R32, P5, PT, R35.reuse, R2, RZ ;  /* 0x000000022320b210 */ /* 0x048fe40007fbe0ff */
[----:B------:R-:W-:Y:S01]  /*0920*/  @!P3 IADD3 R34, P6, PT, R35, R10, RZ ;  /* 0x0000000a2322b210 */ /* 0x000fe20007fde0ff */
[----:B----4-:R-:W-:Y:S01]  /*0930*/  @P4 IMAD.WIDE R14, R23, 0x2, R14 ;  /* 0x00000002170e4825 */ /* 0x010fe200078e020e */
[----:B------:R-:W-:-:S03]  /*0940*/  @!P3 IADD3.X R33, PT, PT, R12, R3, RZ, P5, !PT ;  /* 0x000000030c21b210 */ /* 0x000fc60002ffe4ff */
[----:B------:R-:W-:Y:S01]  /*0950*/  HFMA2 R3, -RZ, RZ, 0, 0 ;  /* 0x00000000ff037431 */ /* 0x000fe200000001ff */
[----:B------:R-:W-:Y:S02]  /*0960*/  @!P3 IADD3.X R35, PT, PT, R12, R11, RZ, P6, !PT ;  /* 0x0000000b0c23b210 */ /* 0x000fe400037fe4ff */
[----:B------:R-:W-:Y:S02]  /*0970*/  CS2R R10, SRZ ;  /* 0x00000000000a7805 */ /* 0x000fe4000001ff00 */
[----:B------:R-:W-:Y:S01]  /*0980*/  MOV R2, RZ ;  /* 0x000000ff00027202 */ /* 0x000fe20000000f00 */
[----:B------:R-:W-:Y:S01]  /*0990*/  IMAD.WIDE R22, R23, 0x2, R16 ;  /* 0x0000000217167825 */ /* 0x000fe200078e0210 */
[----:B------:R-:W3:Y:S01]  /*09a0*/  @P4 LDG.E.U16 R46, desc[UR14][R14.64] ;  /* 0x0000000e0e2e4981 */ /* 0x000ee2000c1e1500 */
[----:B------:R-:W-:Y:S02]  /*09b0*/  CS2R R12, SRZ ;  /* 0x00000000000c7805 */ /* 0x000fe4000001ff00 */
[----:B------:R-:W-:Y:S01]  /*09c0*/  CS2R R16, SRZ ;  /* 0x0000000000107805 */ /* 0x000fe2000001ff00 */
[----:B------:R0:W4:Y:S04]  /*09d0*/  @P4 LDG.E.U16 R41, desc[UR14][R14.64+0x2] ;  /* 0x0000020e0e294981 */ /* 0x000128000c1e1500 */
[----:B------:R-:W4:Y:S04]  /*09e0*/  LDG.E.U16 R36, desc[UR14][R22.64] ;  /* 0x0000000e16247981 */ /* 0x000f28000c1e1500 */
[----:B------:R1:W4:Y:S01]  /*09f0*/  LDG.E.U16 R37, desc[UR14][R22.64+0x2] ;  /* 0x0000020e16257981 */ /* 0x000322000c1e1500 */
[----:B0-----:R-:W-:-:S03]  /*0a00*/  CS2R R14, SRZ ;  /* 0x00000000000e7805 */ /* 0x001fc6000001ff00 */
[----:B------:R0:W5:Y:S04]  /*0a10*/  @!P0 LDG.E.64 R10, desc[UR14][R18.64] ;  /* 0x0000000e120a8981 */ /* 0x000168000c1e1b00 */
[----:B------:R0:W5:Y:S01]  /*0a20*/  @!P0 LDG.E.64 R2, desc[UR14][R20.64] ;  /* 0x0000000e14028981 */ /* 0x000162000c1e1b00 */
[----:B-1----:R-:W-:-:S03]  /*0a30*/  CS2R R22, SRZ ;  /* 0x0000000000167805 */ /* 0x002fc6000001ff00 */
[----:B------:R1:W5:Y:S01]  /*0a40*/  @!P1 LDG.E.64 R12, desc[UR14][R26.64] ;  /* 0x0000000e1a0c9981 */ /* 0x000362000c1e1b00 */
[----:B0-----:R-:W-:-:S03]  /*0a50*/  CS2R R18, SRZ ;  /* 0x0000000000127805 */ /* 0x001fc6000001ff00 */
[----:B------:R1:W5:Y:S01]  /*0a60*/  @!P1 LDG.E.64 R14, desc[UR14][R24.64] ;  /* 0x0000000e180e9981 */ /* 0x000362000c1e1b00 */
[----:B------:R-:W-:-:S03]  /*0a70*/  CS2R R20, SRZ ;  /* 0x0000000000147805 */ /* 0x000fc6000001ff00 */
[----:B------:R1:W5:Y:S04]  /*0a80*/  @!P2 LDG.E.64 R16, desc[UR14][R30.64] ;  /* 0x0000000e1e10a981 */ /* 0x000368000c1e1b00 */
[----:B------:R1:W5:Y:S04]  /*0a90*/  @!P2 LDG.E.64 R18, desc[UR14][R28.64] ;  /* 0x0000000e1c12a981 */ /* 0x000368000c1e1b00 */
[----:B------:R1:W5:Y:S04]  /*0aa0*/  @!P3 LDG.E.64 R20, desc[UR14][R32.64] ;  /* 0x0000000e2014b981 */ /* 0x000368000c1e1b00 */
[----:B------:R1:W5:Y:S01]  /*0ab0*/  @!P3 LDG.E.64 R22, desc[UR14][R34.64] ;  /* 0x0000000e2216b981 */ /* 0x000362000c1e1b00 */
[----:B------:R-:W-:Y:S01]  /*0ac0*/  UISETP.NE.AND UP1, UPT, UR7, URZ, UPT ;  /* 0x000000ff0700728c */ /* 0x000fe2000bf25270 */
[----:B------:R-:W-:Y:S01]  /*0ad0*/  HFMA2 R38, -RZ, RZ, 0, 0 ;  /* 0x00000000ff267431 */ /* 0x000fe200000001ff */
[----:B------:R-:W-:Y:S01]  /*0ae0*/  MOV R7, RZ ;  /* 0x000000ff00077202 */ /* 0x000fe20000000f00 */
        /* <DEDUP_REMOVED lines=12> */
[----:B---3--:R-:W-:Y:S02]  /*0bb0*/  @P4 SHF.L.U32 R38, R46, 0x10, RZ ;  /* 0x000000102e264819 */ /* 0x008fe400000006ff */
[----:B----4-:R-:W-:Y:S02]  /*0bc0*/  @P4 SHF.L.U32 R7, R41, 0x10, RZ ;  /* 0x0000001029074819 */ /* 0x010fe400000006ff */
[----:B------:R-:W-:Y:S02]  /*0bd0*/  SHF.L.U32 R9, R36, 0x10, RZ ;  /* 0x0000001024097819 */ /* 0x000fe400000006ff */
[----:B------:R-:W-:Y:S01]  /*0be0*/  SHF.L.U32 R8, R37, 0x10, RZ ;  /* 0x0000001025087819 */ /* 0x000fe200000006ff */
[----:B-1----:R-:W-:Y:S06]  /*0bf0*/  BRA.U UP1, `(.L_x_1485) ;  /* 0x0000000101e47547 */ /* 0x002fec000b800000 */
        /* <DEDUP_REMOVED lines=28> */
[----:B------:R-:W-:Y:S01]  /*0dc0*/  FFMA.FTZ R0, R15, R24, R0 ;  /* 0x000000180f007223 */ /* 0x000fe20000010000 */
[----:B------:R-:W-:Y:S01]  /*0dd0*/  FMUL.FTZ R26, R19, R8 ;  /* 0x00000008131a7220 */ /* 0x000fe20000410000 */
[----:B------:R-:W-:Y:S01]  /*0de0*/  FADD.FTZ R24, R20, -UR21 ;  /* 0x8000001514187e21 */ /* 0x000fe20008010000 */
[----:B------:R-:W-:Y:S01]  /*0df0*/  FFMA.FTZ R30, R28, R31, R29 ;  /* 0x0000001f1c1e7223 */ /* 0x000fe2000001001d */
[----:B------:R-:W-:Y:S01]  /*0e00*/  FMUL.FTZ R27, R27, UR16 ;  /* 0x000000101b1b7c20 */ /* 0x000fe20008410000 */
[----:B------:R-:W-:Y:S01]  /*0e10*/  FADD.FTZ R33, R26, R33 ;  /* 0x000000211a217221 */ /* 0x000fe20000010000 */
[----:B------:R-:W-:Y:S01]  /*0e20*/  FMUL.FTZ R32, R22, R9 ;  /* 0x0000000916207220 */ /* 0x000fe20000410000 */
[----:B------:R-:W-:Y:S01]  /*0e30*/  FMUL.FTZ R31, R24, UR16 ;  /* 0x00000010181f7c20 */ /* 0x000fe20008410000 */
[----:B------:R-:W-:Y:S01]  /*0e40*/  FFMA.FTZ R30, R27, R26, R30 ;  /* 0x0000001a1b1e7223 */ /* 0x000fe2000001001e */
[----:B------:R-:W-:Y:S01]  /*0e50*/  FFMA.FTZ R29, R18, R28, R25 ;  /* 0x0000001c121d7223 */ /* 0x000fe20000010019 */
[----:B------:R-:W-:Y:S01]  /*0e60*/  FADD.FTZ R24, R21, -UR21 ;  /* 0x8000001515187e21 */ /* 0x000fe20008010000 */
[----:B------:R-:W-:Y:S01]  /*0e70*/  FFMA.FTZ R26, R19, R27, R0 ;  /* 0x0000001b131a7223 */ /* 0x000fe20000010000 */
[----:B------:R-:W-:Y:S01]  /*0e80*/  FADD.FTZ R25, RZ, R2 ;  /* 0x00000002ff197221 */ /* 0x000fe20000010000 */
[----:B------:R-:W-:Y:S01]  /*0e90*/  FADD.FTZ R0, RZ, R3 ;  /* 0x00000003ff007221 */ /* 0x000fe20000010000 */
[----:B------:R-:W-:Y:S01]  /*0ea0*/  FADD.FTZ R34, R33, R32 ;  /* 0x0000002021227221 */ /* 0x000fe20000010000 */
[----:B------:R-:W-:Y:S01]  /*0eb0*/  FFMA.FTZ R33, R31, R32, R30 ;  /* 0x000000201f217223 */ /* 0x000fe2000001001e */
[----:B------:R-:W-:Y:S01]  /*0ec0*/  FMUL.FTZ R27, R23, R8 ;  /* 0x00000008171b7220 */ /* 0x000fe20000410000 */
[----:B------:R-:W-:Y:S01]  /*0ed0*/  FMUL.FTZ R28, R24, UR16 ;  /* 0x00000010181c7c20 */ /* 0x000fe20008410000 */
        /* <DEDUP_REMOVED lines=11> */
.L_x_1485:
        /* <DEDUP_REMOVED lines=26> */
[----:B------:R-:W-:-:S02]  /*1130*/  FMUL.FTZ R29, R2, R29 ;  /* 0x0000001d021d7220 */ /* 0x000fc40000410000 */
[----:B------:R-:W0:Y:S01]  /*1140*/  MUFU.RCP R35, R35 ;  /* 0x0000002300237308 */ /* 0x000e220000001000 */
[----:B------:R-:W-:Y:S01]  /*1150*/  FFMA.FTZ R30, R27, R30, 1 ;  /* 0x3f8000001b1e7423 */ /* 0x000fe2000001001e */
[----:B------:R-:W-:-:S03]  /*1160*/  FADD.FTZ R27, R16, -UR21 ;  /* 0x80000015101b7e21 */ /* 0x000fc60008010000 */
[----:B------:R-:W-:Y:S01]  /*1170*/  FMUL.FTZ R30, R29, R30 ;  /* 0x0000001e1d1e7220 */ /* 0x000fe20000410000 */
[----:B------:R-:W-:Y:S01]  /*1180*/  FMUL.FTZ R27, R27, UR16 ;  /* 0x000000101b1b7c20 */ /* 0x000fe20008410000 */
[----:B-1----:R-:W-:Y:S01]  /*1190*/  FADD.FTZ R29, -R32, 1 ;  /* 0x3f800000201d7421 */ /* 0x002fe20000010100 */
[----:B--2---:R-:W-:Y:S02]  /*11a0*/  FADD.FTZ R31, R36, 1 ;  /* 0x3f800000241f7421 */ /* 0x004fe40000010000 */
[----:B------:R-:W-:Y:S01]  /*11b0*/  FFMA.FTZ R41, R9, R27, R38 ;  /* 0x0000001b09297223 */ /* 0x000fe20000010026 */
[----:B------:R-:W-:Y:S01]  /*11c0*/  FFMA.FTZ R28, R28, R29, 1 ;  /* 0x3f8000001c1c7423 */ /* 0x000fe2000001001d */
[----:B------:R-:W-:Y:S01]  /*11d0*/  FMUL.FTZ R29, R3, R32 ;  /* 0x00000020031d7220 */ /* 0x000fe20000410000 */
[----:B------:R1:W2:Y:S01]  /*11e0*/  MUFU.RCP R36, R31 ;  /* 0x0000001f00247308 */ /* 0x0002a20000001000 */
[----:B------:R-:W-:Y:S02]  /*11f0*/  FMUL.FTZ R37, R41, -1.4426950216293334961 ;  /* 0xbfb8aa3b29257820 */ /* 0x000fe40000410000 */
[----:B------:R-:W-:Y:S01]  /*1200*/  FMUL.FTZ R29, R29, R28 ;  /* 0x0000001c1d1d7220 */ /* 0x000fe20000410000 */
[----:B0-----:R-:W-:Y:S01]  /*1210*/  FADD.FTZ R28, -R35, 1 ;  /* 0x3f800000231c7421 */ /* 0x001fe20000010100 */
[----:B------:R-:W-:-:S03]  /*1220*/  FMUL.FTZ R35, R14, R35 ;  /* 0x000000230e237220 */ /* 0x000fc60000410000 */
[----:B------:R-:W0:Y:S01]  /*1230*/  MUFU.EX2 R37, R37 ;  /* 0x0000002500257308 */ /* 0x000e220000000800 */
[----:B------:R-:W-:Y:S01]  /*1240*/  FFMA.FTZ R28, R33, R28, 1 ;  /* 0x3f800000211c7423 */ /* 0x000fe2000001001c */
[----:B-1----:R-:W-:-:S03]  /*1250*/  FMUL.FTZ R31, R9, R30 ;  /* 0x0000001e091f7220 */ /* 0x002fc60000410000 */
[----:B------:R-:W-:Y:S01]  /*1260*/  FMUL.FTZ R35, R35, R28 ;  /* 0x0000001c23237220 */ /* 0x000fe20000410000 */
[----:B------:R-:W-:Y:S01]  /*1270*/  FADD.FTZ R28, RZ, R31 ;  /* 0x0000001fff1c7221 */ /* 0x000fe20000010000 */
[----:B--2---:R-:W-:Y:S01]  /*1280*/  FADD.FTZ R33, -R36, 1 ;  /* 0x3f80000024217421 */ /* 0x004fe20000010100 */
[----:B------:R-:W-:Y:S01]  /*1290*/  FMUL.FTZ R36, R15, R36 ;  /* 0x000000240f247220 */ /* 0x000fe20000410000 */
[----:B0-----:R-:W-:Y:S02]  /*12a0*/  FADD.FTZ R46, R37, 1 ;  /* 0x3f800000252e7421 */ /* 0x001fe40000010000 */
[----:B------:R-:W-:Y:S01]  /*12b0*/  FFMA.FTZ R33, R34, R33, 1 ;  /* 0x3f80000022217423 */ /* 0x000fe20000010021 */
[----:B------:R-:W-:Y:S01]  /*12c0*/  FMUL.FTZ R34, R9, R35 ;  /* 0x0000002309227220 */ /* 0x000fe20000410000 */
[----:B------:R-:W0:Y:S02]  /*12d0*/  MUFU.RCP R47, R46 ;  /* 0x0000002e002f7308 */ /* 0x000e240000001000 */
[----:B------:R-:W-:Y:S01]  /*12e0*/  FMUL.FTZ R37, R36, R33 ;  /* 0x0000002124257220 */ /* 0x000fe20000410000 */
[----:B------:R-:W-:Y:S01]  /*12f0*/  FFMA.FTZ R33, R24, R31, RZ ;  /* 0x0000001f18217223 */ /* 0x000fe200000100ff */
[----:B------:R-:W-:-:S04]  /*1300*/  FMUL.FTZ R31, R8, R29 ;  /* 0x0000001d081f7220 */ /* 0x000fc80000410000 */
[----:B------:R-:W-:Y:S01]  /*1310*/  FADD.FTZ R32, R31, R28 ;  /* 0x0000001c1f207221 */ /* 0x000fe20000010000 */
[----:B------:R-:W-:Y:S01]  /*1320*/  FFMA.FTZ R33, R0, R31, R33 ;  /* 0x0000001f00217223 */ /* 0x000fe20000010021 */
[----:B------:R-:W-:Y:S01]  /*1330*/  FFMA.FTZ R31, R24, R30, RZ ;  /* 0x0000001e181f7223 */ /* 0x000fe200000100ff */
[----:B------:R-:W-:Y:S01]  /*1340*/  FADD.FTZ R24, R17, -UR21 ;  /* 0x8000001511187e21 */ /* 0x000fe20008010000 */
[----:B------:R-:W-:Y:S01]  /*1350*/  FADD.FTZ R30, RZ, R30 ;  /* 0x0000001eff1e7221 */ /* 0x000fe20000010000 */
[----:B------:R-:W-:Y:S01]  /*1360*/  FFMA.FTZ R33, R26, R34, R33 ;  /* 0x000000221a217223 */ /* 0x000fe20000010021 */
[----:B------:R-:W-:Y:S01]  /*1370*/  FFMA.FTZ R0, R0, R29, RZ ;  /* 0x0000001d00007223 */ /* 0x000fe200000100ff */
[----:B------:R-:W-:Y:S01]  /*1380*/  FMUL.FTZ R24, R24, UR16 ;  /* 0x0000001018187c20 */ /* 0x000fe20008410000 */
[----:B0-----:R-:W-:-:S04]  /*1390*/  FADD.FTZ R28, -R47, 1 ;  /* 0x3f8000002f1c7421 */ /* 0x001fc80000010100 */
[----:B------:R-:W-:Y:S01]  /*13a0*/  FFMA.FTZ R41, R41, R28, 1 ;  /* 0x3f80000029297423 */ /* 0x000fe2000001001c */
[----:B------:R-:W-:-:S04]  /*13b0*/  FMUL.FTZ R28, R18, R47 ;  /* 0x0000002f121c7220 */ /* 0x000fc80000410000 */
[----:B------:R-:W-:Y:S01]  /*13c0*/  FMUL.FTZ R28, R28, R41 ;  /* 0x000000291c1c7220 */ /* 0x000fe20000410000 */
[----:B------:R-:W-:Y:S01]  /*13d0*/  FADD.FTZ R41, R30, R35 ;  /* 0x000000231e297221 */ /* 0x000fe20000010000 */
[----:B------:R-:W-:Y:S01]  /*13e0*/  FFMA.FTZ R30, R26, R35, R31 ;  /* 0x000000231a1e7223 */ /* 0x000fe2000001001f */
[----:B------:R-:W-:Y:S01]  /*13f0*/  FFMA.FTZ R26, R8, R24, R7 ;  /* 0x00000018081a7223 */ /* 0x000fe20000010007 */
[----:B------:R-:W-:Y:S01]  /*1400*/  FADD.FTZ R35, R32, R34 ;  /* 0x0000002220237221 */ /* 0x000fe20000010000 */
[----:B------:R-:W-:Y:S01]  /*1410*/  FADD.FTZ R34, R20, -UR21 ;  /* 0x8000001514227e21 */ /* 0x000fe20008010000 */
[----:B------:R-:W-:Y:S01]  /*1420*/  FADD.FTZ R41, R41, R28 ;  /* 0x0000001c29297221 */ /* 0x000fe20000010000 */
[----:B------:R-:W-:-:S06]  /*1430*/  FMUL.FTZ R31, R26, -1.4426950216293334961 ;  /* 0xbfb8aa3b1a1f7820 */ /* 0x000fcc0000410000 */
[----:B------:R-:W0:Y:S02]  /*1440*/  MUFU.EX2 R31, R31 ;  /* 0x0000001f001f7308 */ /* 0x000e240000000800 */
[----:B0-----:R-:W-:Y:S01]  /*1450*/  FADD.FTZ R36, R31, 1 ;  /* 0x3f8000001f247421 */ /* 0x001fe20000010000 */
[----:B------:R-:W-:Y:S01]  /*1460*/  FFMA.FTZ R31, R25, R37, R0 ;  /* 0x00000025191f7223 */ /* 0x000fe20000010000 */
[----:B------:R-:W-:-:S04]  /*1470*/  FMUL.FTZ R0, R34, UR16 ;  /* 0x0000001022007c20 */ /* 0x000fc80008410000 */
[----:B------:R-:W0:Y:S02]  /*1480*/  MUFU.RCP R36, R36 ;  /* 0x0000002400247308 */ /* 0x000e240000001000 */
[----:B0-----:R-:W-:Y:S01]  /*1490*/  FADD.FTZ R47, -R36, 1 ;  /* 0x3f800000242f7421 */ /* 0x001fe20000010100 */
[----:B------:R-:W-:-:S03]  /*14a0*/  FMUL.FTZ R32, R19, R36 ;  /* 0x0000002413207220 */ /* 0x000fc60000410000 */
[----:B------:R-:W-:Y:S01]  /*14b0*/  FFMA.FTZ R47, R26, R47, 1 ;  /* 0x3f8000001a2f7423 */ /* 0x000fe2000001002f */
[----:B------:R-:W-:-:S03]  /*14c0*/  FADD.FTZ R26, RZ, R29 ;  /* 0x0000001dff1a7221 */ /* 0x000fc60000010000 */
[----:B------:R-:W-:Y:S01]  /*14d0*/  FMUL.FTZ R29, R32, R47 ;  /* 0x0000002f201d7220 */ /* 0x000fe20000410000 */
[----:B------:R-:W-:Y:S01]  /*14e0*/  FMUL.FTZ R32, R8, R37 ;  /* 0x0000002508207220 */ /* 0x000fe20000410000 */
[----:B------:R-:W-:Y:S02]  /*14f0*/  FADD.FTZ R26, R26, R37 ;  /* 0x000000251a1a7221 */ /* 0x000fe40000010000 */
[----:B------:R-:W-:Y:S01]  /*1500*/  FFMA.FTZ R31, R24, R29, R31 ;  /* 0x0000001d181f7223 */ /* 0x000fe2000001001f */
[----:B------:R-:W-:Y:S01]  /*1510*/  FFMA.FTZ R34, R25, R32, R33 ;  /* 0x0000002019227223 */ /* 0x000fe20000010021 */
[----:B------:R-:W-:Y:S01]  /*1520*/  FFMA.FTZ R25, R9, R0, R38 ;  /* 0x0000000009197223 */ /* 0x000fe20000010026 */
[----:B------:R-:W-:-:S03]  /*1530*/  FADD.FTZ R35, R32, R35 ;  /* 0x0000002320237221 */ /* 0x000fc60000010000 */
[----:B------:R-:W-:-:S06]  /*1540*/  FMUL.FTZ R33, R25, -1.4426950216293334961 ;  /* 0xbfb8aa3b19217820 */ /* 0x000fcc0000410000 */
[----:B------:R-:W0:Y:S02]  /*1550*/  MUFU.EX2 R33, R33 ;  /* 0x0000002100217308 */ /* 0x000e240000000800 */
[----:B0-----:R-:W-:Y:S01]  /*1560*/  FADD.FTZ R36, R33, 1 ;  /* 0x3f80000021247421 */ /* 0x001fe20000010000 */
[----:B------:R-:W-:-:S03]  /*1570*/  FMUL.FTZ R33, R9, R28 ;  /* 0x0000001c09217220 */ /* 0x000fc60000410000 */
[----:B------:R-:W0:Y:S01]  /*1580*/  MUFU.RCP R37, R36 ;  /* 0x0000002400257308 */ /* 0x000e220000001000 */
[----:B------:R-:W-:Y:S01]  /*1590*/  FFMA.FTZ R34, R27, R33, R34 ;  /* 0x000000211b227223 */ /* 0x000fe20000010022 */
[----:B0-----:R-:W-:Y:S01]  /*15a0*/  FADD.FTZ R32, -R37, 1 ;  /* 0x3f80000025207421 */ /* 0x001fe20000010100 */
[----:B------:R-:W-:-:S03]  /*15b0*/  FMUL.FTZ R37, R22, R37 ;  /* 0x0000002516257220 */ /* 0x000fc60000410000 */
[----:B------:R-:W-:Y:S01]  /*15c0*/  FFMA.FTZ R32, R25, R32, 1 ;  /* 0x3f80000019207423 */ /* 0x000fe20000010020 */
[----:B------:R-:W-:Y:S01]  /*15d0*/  FFMA.FTZ R25, R27, R28, R30 ;  /* 0x0000001c1b197223 */ /* 0x000fe2000001001e */
[----:B------:R-:W-:Y:S01]  /*15e0*/  FADD.FTZ R28, R35, R33 ;  /* 0x00000021231c7221 */ /* 0x000fe20000010000 */
[----:B------:R-:W-:Y:S01]  /*15f0*/  FMUL.FTZ R27, R8, R29 ;  /* 0x0000001d081b7220 */ /* 0x000fe20000410000 */
[----:B------:R-:W-:Y:S01]  /*1600*/  FMUL.FTZ R46, R37, R32 ;  /* 0x00000020252e7220 */ /* 0x000fe20000410000 */
[----:B------:R-:W-:Y:S02]  /*1610*/  FADD.FTZ R32, R21, -UR21 ;  /* 0x8000001515207e21 */ /* 0x000fe40008010000 */
[----:B------:R-:W-:Y:S01]  /*1620*/  FFMA.FTZ R33, R24, R27, R34 ;  /* 0x0000001b18217223 */ /* 0x000fe20000010022 */
[----:B------:R-:W-:Y:S01]  /*1630*/  FADD.FTZ R28, R27, R28 ;  /* 0x0000001c1b1c7221 */ /* 0x000fe20000010000 */
[----:B------:R-:W-:Y:S01]  /*1640*/  FMUL.FTZ R48, R32, UR16 ;  /* 0x0000001020307c20 */ /* 0x000fe20008410000 */
[----:B------:R-:W-:-:S03]  /*1650*/  FMUL.FTZ R27, R9, R46 ;  /* 0x0000002e091b7220 */ /* 0x000fc60000410000 */
        /* <DEDUP_REMOVED lines=10> */
[----:B------:R-:W-:Y:S01]  /*1700*/  FADD.FTZ R35, R28, R27 ;  /* 0x0000001b1c237221 */ /* 0x000fe20000010000 */
[----:B------:R-:W-:Y:S01]  /*1710*/  FADD.FTZ R27, R26, R29 ;  /* 0x0000001d1a1b7221 */ /* 0x000fe20000010000 */
[----:B------:R-:W-:Y:S01]  /*1720*/  FFMA.FTZ R24, R0, R46, R25 ;  /* 0x0000002e00187223 */ /* 0x000fe20000010019 */
[-C--:B------:R-:W-:Y:S01]  /*1730*/  FMUL.FTZ R34, R8, R30.reuse ;  /* 0x0000001e08227220 */ /* 0x080fe20000410000 */
[----:B------:R-:W-:Y:S01]  /*1740*/  FADD.FTZ R26, R41, R46 ;  /* 0x0000002e291a7221 */ /* 0x000fe20000010000 */
[C---:B------:R-:W-:Y:S01]  /*1750*/  FFMA.FTZ R25, R48.reuse, R30, R31 ;  /* 0x0000001e30197223 */ /* 0x040fe2000001001f */
[----:B------:R-:W-:Y:S01]  /*1760*/  FADD.FTZ R27, R27, R30 ;  /* 0x0000001e1b1b7221 */ /* 0x000fe20000010000 */
[----:B------:R-:W-:Y:S01]  /*1770*/  FFMA.FTZ R33, R48, R34, R33 ;  /* 0x0000002230217223 */ /* 0x000fe20000010021 */
[----:B------:R-:W-:-:S07]  /*1780*/  FADD.FTZ R34, R34, R35 ;  /* 0x0000002322227221 */ /* 0x000fce0000010000 */
.L_x_1486:
        /* <DEDUP_REMOVED lines=45> */
.L_x_1488:
[----:B------:R-:W-:Y:S05]  /*1a60*/  BSYNC.RECONVERGENT B0 ;  /* 0x0000000000007941 */ /* 0x000fea0003800200 */
.L_x_1487:
        /* <DEDUP_REMOVED lines=14> */
[----:B------:R-:W-:-:S03]  /*1b50*/  FADD.FTZ R32, R32, R35 ;  /* 0x0000002320207221 */ /* 0x000fc60000010000 */
[----:B0-----:R-:W-:Y:S01]  /*1b60*/  FADD.FTZ R47, R47, R28 ;  /* 0x0000001c2f2f7221 */ /* 0x001fe20000010000 */
        /* <DEDUP_REMOVED lines=35> */
[----:B------:R-:W-:-:S03]  /*1da0*/  FADD.FTZ R28, R28, R33 ;  /* 0x000000211c1c7221 */ /* 0x000fc60000010000 */
[----:B--2---:R-:W-:Y:S01]  /*1db0*/  FADD.FTZ R36, R47, R34 ;  /* 0x000000222f247221 */ /* 0x004fe20000010000 */
[----:B------:R-:W-:-:S07]  /*1dc0*/  FADD.FTZ R37, R28, R35 ;  /* 0x000000231c257221 */ /* 0x000fce0000010000 */
.L_x_1490:
[----:B------:R-:W-:Y:S05]  /*1dd0*/  BSYNC.RECONVERGENT B0 ;  /* 0x0000000000007941 */ /* 0x000fea0003800200 */
.L_x_1489:
[----:B------:R-:W-:Y:S06]  /*1de0*/  BAR.SYNC.DEFER_BLOCKING 0x0 ;  /* 0x0000000000007b1d */ /* 0x000fec0000010000 */
[----:B------:R-:W-:Y:S04]  /*1df0*/  BSSY.RECONVERGENT B0, `(.L_x_1491) ;  /* 0x000009d000007945 */ /* 0x000fe80003800200 */
[----:B------:R-:W-:Y:S05]  /*1e00*/  @P3 BRA `(.L_x_1492) ;  /* 0x00000008006c3947 */ /* 0x000fea0003800000 */
[----:B0--3--:R-:W0:Y:S04]  /*1e10*/  LDS.128 R28, [R41+0x150] ;  /* 0x00015000291c7984 */ /* 0x009e280000000c00 */
[----:B-1----:R-:W1:Y:S01]  /*1e20*/  LDS.128 R32, [R41+0x2a0] ;  /* 0x0002a00029207984 */ /* 0x002e620000000c00 */
[----:B0-----:R-:W-:Y:S01]  /*1e30*/  FADD.FTZ R47, R24, R28 ;  /* 0x0000001c182f7221 */ /* 0x001fe20000010000 */
[----:B--2---:R-:W-:Y:S01]  /*1e40*/  FADD.FTZ R24, R25, R29 ;  /* 0x0000001d19187221 */ /* 0x004fe20000010000 */
[----:B------:R-:W-:Y:S01]  /*1e50*/  FADD.FTZ R29, R26, R30 ;  /* 0x0000001e1a1d7221 */ /* 0x000fe20000010000 */
[----:B------:R-:W-:Y:S01]  /*1e60*/  FADD.FTZ R28, R27, R31 ;  /* 0x0000001f1b1c7221 */ /* 0x000fe20000010000 */
[----:B-1----:R-:W-:Y:S01]  /*1e70*/  FADD.FTZ R47, R47, R32 ;  /* 0x000000202f2f7221 */ /* 0x002fe20000010000 */
        /* <DEDUP_REMOVED lines=148> */
.L_x_1492:
[----:B------:R-:W-:Y:S05]  /*27c0*/  BSYNC.RECONVERGENT B0 ;  /* 0x0000000000007941 */ /* 0x000fea0003800200 */
.L_x_1491:
[----:B------:R-:W-:Y:S04]  /*27d0*/  BSSY.RECONVERGENT B0, `(.L_x_1493) ;  /* 0x000001d000007945 */ /* 0x000fe80003800200 */
[----:B------:R-:W-:Y:S05]  /*27e0*/  @P3 BRA `(.L_x_1494) ;  /* 0x00000000006c3947 */ /* 0x000fea0003800000 */
[----:B---3--:R-:W3:Y:S01]  /*27f0*/  LDC.64 R28, c[0x0][0x3d8] ;  /* 0x0000f600ff1c7b82 */ /* 0x008ee20000000a00 */
[----:B0-----:R-:W-:-:S07]  /*2800*/  IMAD R31, R6, 0x15, R0 ;  /* 0x00000015061f7824 */ /* 0x001fce00078e0200 */
[----:B------:R-:W0:Y:S01]  /*2810*/  LDC.64 R46, c[0x0][0x3f8] ;  /* 0x0000fe00ff2e7b82 */ /* 0x000e220000000a00 */
[----:B---3--:R-:W-:-:S05]  /*2820*/  IMAD.WIDE R28, R31, 0x4, R28 ;  /* 0x000000041f1c7825 */ /* 0x008fca00078e021c */
[----:B------:R3:W-:Y:S01]  /*2830*/  REDG.E.ADD.F32.FTZ.RN.STRONG.GPU desc[UR14][R28.64], R24 ;  /* 0x000000181c0079a6 */ /* 0x0007e2000c12f30e */
[C---:B0-----:R-:W-:Y:S01]  /*2840*/  IMAD.WIDE.U32 R30, R46.reuse, 0x3, RZ ;  /* 0x000000032e1e7825 */ /* 0x041fe200078e00ff */
[C---:B------:R-:W-:Y:S02]  /*2850*/  LEA R35, R47.reuse, R47, 0x1 ;  /* 0x0000002f2f237211 */ /* 0x040fe400078e08ff */
[----:B--2---:R-:W-:Y:S02]  /*2860*/  LEA.HI R41, P1, R47, R46, RZ, 0x1 ;  /* 0x0000002e2f297211 */ /* 0x004fe400078308ff */
[----:B------:R-:W-:Y:S02]  /*2870*/  IADD3 R35, PT, PT, R31, R35, RZ ;  /* 0x000000231f237210 */ /* 0x000fe40007ffe0ff */
[----:B-1----:R-:W-:Y:S02]  /*2880*/  LEA R32, P2, R46, R28, 0x2 ;  /* 0x0000001c2e207211 */ /* 0x002fe400078410ff */
[----:B------:R-:W-:-:S02]  /*2890*/  LEA.HI R31, P3, R35, R30, RZ, 0x1 ;  /* 0x0000001e231f7211 */ /* 0x000fc400078708ff */
[----:B------:R-:W-:Y:S02]  /*28a0*/  IADD3.X R30, PT, PT, RZ, R47, RZ, P1, !PT ;  /* 0x0000002fff1e7210 */ /* 0x000fe40000ffe4ff */
[----:B------:R-:W-:Y:S02]  /*28b0*/  IADD3.X R6, PT, PT, RZ, R35, RZ, P3, !PT ;  /* 0x00000023ff067210 */ /* 0x000fe40001ffe4ff */
[----:B------:R-:W-:Y:S02]  /*28c0*/  LEA.HI.X R33, R46, R29, R47, 0x2, P2 ;  /* 0x0000001d2e217211 */ /* 0x000fe400010f142f */
[C---:B------:R-:W-:Y:S02]  /*28d0*/  SHF.L.U64.HI R47, R41.reuse, 0x1, R30 ;  /* 0x00000001292f7819 */ /* 0x040fe4000001021e */
[----:B------:R-:W-:Y:S02]  /*28e0*/  SHF.L.U32 R41, R41, 0x1, RZ ;  /* 0x0000000129297819 */ /* 0x000fe400000006ff */
[----:B------:R-:W-:-:S02]  /*28f0*/  SHF.L.U64.HI R35, R31, 0x1, R6 ;  /* 0x000000011f237819 */ /* 0x000fc40000010206 */
[----:B------:R-:W-:Y:S02]  /*2900*/  SHF.L.U32 R31, R31, 0x1, RZ ;  /* 0x000000011f1f7819 */ /* 0x000fe400000006ff */
[----:B------:R-:W-:Y:S02]  /*2910*/  LOP3.LUT R41, R41, 0xfffffffc, RZ, 0xc0, !PT ;  /* 0xfffffffc29297812 */ /* 0x000fe400078ec0ff */
[----:B------:R-:W-:Y:S02]  /*2920*/  LOP3.LUT R31, R31, 0xfffffffc, RZ, 0xc0, !PT ;  /* 0xfffffffc1f1f7812 */ /* 0x000fe400078ec0ff */
[C---:B------:R-:W-:Y:S02]  /*2930*/  IADD3 R30, P1, PT, R28.reuse, R41, RZ ;  /* 0x000000291c1e7210 */ /* 0x040fe40007f3e0ff */
[----:B---3--:R-:W-:Y:S02]  /*2940*/  IADD3 R28, P2, PT, R28, R31, RZ ;  /* 0x0000001f1c1c7210 */ /* 0x008fe40007f5e0ff */
[----:B------:R-:W-:-:S02]  /*2950*/  IADD3.X R31, PT, PT, R29, R47, RZ, P1, !PT ;  /* 0x0000002f1d1f7210 */ /* 0x000fc40000ffe4ff */
[----:B------:R-:W-:-:S03]  /*2960*/  IADD3.X R29, PT, PT, R29, R35, RZ, P2, !PT ;  /* 0x000000231d1d7210 */ /* 0x000fc600017fe4ff */
[----:B------:R4:W-:Y:S04]  /*2970*/  REDG.E.ADD.F32.FTZ.RN.STRONG.GPU desc[UR14][R30.64], R25 ;  /* 0x000000191e0079a6 */ /* 0x0009e8000c12f30e */
[----:B------:R4:W-:Y:S04]  /*2980*/  REDG.E.ADD.F32.FTZ.RN.STRONG.GPU desc[UR14][R32.64], R26 ;  /* 0x0000001a200079a6 */ /* 0x0009e8000c12f30e */
[----:B------:R4:W-:Y:S02]  /*2990*/  REDG.E.ADD.F32.FTZ.RN.STRONG.GPU desc[UR14][R28.64], R27 ;  /* 0x0000001b1c0079a6 */ /* 0x0009e4000c12f30e */
.L_x_1494:
[----:B------:R-:W-:Y:S05]  /*29a0*/  BSYNC.RECONVERGENT B0 ;  /* 0x0000000000007941 */ /* 0x000fea0003800200 */
.L_x_1493:
        /* <DEDUP_REMOVED lines=19> */
[----:B------:R-:W-:-:S03]  /*2ae0*/  SEL R29, RZ, UR18, P0 ;  /* 0x00000012ff1d7c07 */ /* 0x000fc60008000000 */
[----:B------:R-:W-:Y:S02]  /*2af0*/  MOV R31, UR11 ;  /* 0x0000000b001f7c02 */ /* 0x000fe40008000f00 */
[----:B------:R-:W-:Y:S02]  /*2b00*/  ISETP.NE.AND P0, PT, R29, -0x1, PT ;  /* 0xffffffff1d00780c */ /* 0x000fe40003f05270 */
[----:B------:R-:W-:Y:S01]  /*2b10*/  MOV R26, UR6 ;  /* 0x00000006001a7c02 */ /* 0x000fe20008000f00 */
[----:B0-----:R-:W-:Y:S01]  /*2b20*/  IMAD.WIDE.U32 R24, R27, 0x4, R24 ;  /* 0x000000041b187825 */ /* 0x001fe200078e0018 */
[----:B------:R-:W-:-:S05]  /*2b30*/  MOV R27, UR7 ;  /* 0x00000007001b7c02 */ /* 0x000fca0008000f00 */
[----:B------:R0:W-:Y:S01]  /*2b40*/  STG.E.64 desc[UR14][R26.64], R36 ;  /* 0x000000241a007986 */ /* 0x0001e2000c101b0e */
[----:B------:R-:W-:Y:S06]  /*2b50*/  MEMBAR.ALL.GPU ;  /* 0x0000000000007992 */ /* 0x000fec000000a000 */
[----:B------:R-:W-:-:S00]  /*2b60*/  ERRBAR ;  /* 0x00000000000079ab */ /* 0x000fc00000000000 */
[----:B------:R-:W-:Y:S06]  /*2b70*/  CGAERRBAR ;  /* 0x00000000000075ab */ /* 0x000fec0000000000 */
[----:B------:R0:W-:Y:S01]  /*2b80*/  REDG.E.ADD.S32.STRONG.GPU desc[UR14][R24.64], R31 ;  /* 0x0000001f1800798e */ /* 0x0001e2000c12e30e */
[----:B------:R-:W-:Y:S05]  /*2b90*/  @!P0 BRA `(.L_x_1496) ;  /* 0x0000000000288947 */ /* 0x000fea0003800000 */
[----:B---3--:R-:W1:Y:S01]  /*2ba0*/  LDC R28, c[0x0][0x2f8] ;  /* 0x0000be00ff1c7b82 */ /* 0x008e620000000800 */
[----:B------:R-:W-:-:S07]  /*2bb0*/  MOV R6, 0xffffffff ;  /* 0xffffffff00067802 */ /* 0x000fce0000000f00 */
.L_x_1497:
[----:B0-----:R-:W2:Y:S04]  /*2bc0*/  LDG.E.STRONG.GPU R27, desc[UR14][R24.64] ;  /* 0x0000000e181b7981 */ /* 0x001ea8000c1ef900 */
[----:B--2---:R-:W-:Y:S01]  /*2bd0*/  CCTL.IVALL ;  /* 0x00000000ff00798f */ /* 0x004fe20002000000 */
[----:B-1----:R-:W-:Y:S01]  /*2be0*/  IADD3 R26, PT, PT, R28, -R28, RZ ;  /* 0x8000001c1c1a7210 */ /* 0x002fe20007ffe0ff */
[----:B------:R-:W-:Y:S05]  /*2bf0*/  YIELD ;  /* 0x0000000000007946 */ /* 0x000fea0003800000 */
[----:B------:R-:W-:-:S13]  /*2c00*/  ISETP.EQ.AND P0, PT, R26, RZ, PT ;  /* 0x000000ff1a00720c */ /* 0x000fda0003f02270 */
[----:B------:R-:W-:-:S04]  /*2c10*/  @P0 MOV R6, R27 ;  /* 0x0000001b00060202 */ /* 0x000fc80000000f00 */
[----:B------:R-:W-:-:S13]  /*2c20*/  ISETP.NE.AND P0, PT, R6, R29, PT ;  /* 0x0000001d0600720c */ /* 0x000fda0003f05270 */
[----:B------:R-:W-:Y:S05]  /*2c30*/  @P0 BRA `(.L_x_1497) ;  /* 0xfffffffc00e00947 */ /* 0x000fea000383ffff */
.L_x_1496:
[----:B------:R-:W-:Y:S01]  /*2c40*/  MOV R6, UR18 ;  /* 0x0000001200067c02 */ /* 0x000fe20008000f00 */
[----:B------:R-:W-:Y:S05]  /*2c50*/  WARPSYNC.ALL ;  /* 0x0000000000007948 */ /* 0x000fea0003800000 */
[----:B------:R-:W-:Y:S01]  /*2c60*/  ISETP.GE.U32.AND P0, PT, R6, 0x8, PT ;  /* 0x000000080600780c */ /* 0x000fe20003f06070 */
[----:B------:R-:W-:Y:S01]  /*2c70*/  BAR.SYNC.DEFER_BLOCKING 0x0 ;  /* 0x0000000000007b1d */ /* 0x000fe20000010000 */
[----:B------:R-:W-:-:S11]  /*2c80*/  HFMA2 R6, -RZ, RZ, 0, 0 ;  /* 0x00000000ff067431 */ /* 0x000fd600000001ff */
[----:B------:R-:W-:Y:S05]  /*2c90*/  @!P0 BRA `(.L_x_1498) ;  /* 0x0000000800908947 */ /* 0x000fea0003800000 */
[----:B------:R-:W1:Y:S01]  /*2ca0*/  S2R R6, SR_TID.X ;  /* 0x0000000000067919 */ /* 0x000e620000002100 */
[----:B------:R-:W1:Y:S01]  /*2cb0*/  S2UR UR8, SR_CTAID.X ;  /* 0x00000000000879c3 */ /* 0x000e620000002500 */
[----:B0-2---:R-:W-:Y:S01]  /*2cc0*/  MOV R24, RZ ;  /* 0x000000ff00187202 */ /* 0x005fe20000000f00 */
        /* <DEDUP_REMOVED lines=8> */
.L_x_1499:
[----:B------:R-:W-:Y:S01]  /*2d50*/  ISETP.NE.AND P5, PT, RZ, UR13, PT ;  /* 0x0000000dff007c0c */ /* 0x000fe2000bfa5270 */
[----:B-1----:R-:W-:Y:S01]  /*2d60*/  UMOV UR12, UR8 ;  /* 0x00000008000c7c82 */ /* 0x002fe20008000000 */
[----:B----4-:R-:W-:Y:S02]  /*2d70*/  MOV R29, UR4 ;  /* 0x00000004001d7c02 */ /* 0x010fe40008000f00 */
[----:B------:R-:W-:-:S13]  /*2d80*/  ISETP.NE.OR P5, PT, R0, RZ, !P5 ;  /* 0x000000ff0000720c */ /* 0x000fda0006fa5670 */
[----:B------:R-:W0:Y:S01]  /*2d90*/  @!P5 LDC R0, c[0x0][0x374] ;  /* 0x0000dd00ff00db82 */ /* 0x000e220000000800 */
[----:B------:R-:W-:-:S07]  /*2da0*/  @!P5 LOP3.LUT R29, R29, 0x1, RZ, 0xc0, !PT ;  /* 0x000000011d1dd812 */ /* 0x000fce00078ec0ff */
[----:B------:R-:W1:Y:S08]  /*2db0*/  @!P5 LDC R25, c[0x0][0x370] ;  /* 0x0000dc00ff19db82 */ /* 0x000e700000000800 */
[----:B------:R-:W2:Y:S01]  /*2dc0*/  @!P5 LDC.64 R26, c[0x0][0x3d0] ;  /* 0x0000f400ff1adb82 */ /* 0x000ea20000000a00 */
[----:B0-----:R-:W-:-:S04]  /*2dd0*/  @!P5 IMAD R0, R0, R29, RZ ;  /* 0x0000001d0000d224 */ /* 0x001fc800078e02ff */
[----:B-1----:R-:W-:-:S05]  /*2de0*/  @!P5 IMAD R0, R0, R25, RZ ;  /* 0x000000190000d224 */ /* 0x002fca00078e02ff */
[----:B------:R-:W-:Y:S02]  /*2df0*/  @!P5 SHF.L.U32 R25, R0, 0x1, RZ ;  /* 0x000000010019d819 */ /* 0x000fe400000006ff */
[----:B------:R-:W-:-:S03]  /*2e00*/  IADD3 R0, PT, PT, R24, 0x1, RZ ;  /* 0x0000000118007810 */ /* 0x000fc60007ffe0ff */
[----:B--2---:R-:W-:Y:S01]  /*2e10*/  @!P5 IMAD.WIDE R26, R25, 0x4, R26 ;  /* 0x00000004191ad825 */ /* 0x004fe200078e021a */
[----:B------:R-:W-:Y:S02]  /*2e20*/  MOV R25, UR10 ;  /* 0x0000000a00197c02 */ /* 0x000fe40008000f00 */
[----:B------:R-:W-:Y:S02]  /*2e30*/  ISETP.NE.AND P4, PT, R0, UR12, PT ;  /* 0x0000000c00007c0c */ /* 0x000fe4000bf85270 */
[----:B------:R-:W-:Y:S01]  /*2e40*/  MOV R0, R6 ;  /* 0x0000000600007202 */ /* 0x000fe20000000f00 */
        /* <DEDUP_REMOVED lines=137> */
.L_x_1498:
[----:B0-2-4-:R-:W3:Y:S02]  /*36e0*/  LDC R26, c[0x0][0x370] ;  /* 0x0000dc00ff1a7b82 */ /* 0x015ee40000000800 */
        /* <DEDUP_REMOVED lines=15> */
[----:B------:R-:W-:Y:S02]  /*37e0*/  ISETP.EQ.OR P1, PT, R6, UR12, P0 ;  /* 0x0000000c06007c0c */ /* 0x000fe40008722670 */
        /* <DEDUP_REMOVED lines=27> */
.L_x_1500:
        /* <DEDUP_REMOVED lines=20> */
.L_x_1501:
        /* <DEDUP_REMOVED lines=11> */
.L_x_1502:
[----:B0-----:R-:W-:Y:S05]  /*3b90*/  BSYNC.RECONVERGENT B0 ;  /* 0x0000000000007941 */ /* 0x001fea0003800200 */
.L_x_1495:
        /* <DEDUP_REMOVED lines=8> */
[----:B------:R-:W2:Y:S01]  /*3c20*/  LDC R27, c[0x0][0x41c] ;  /* 0x00010700ff1b7b82 */ /* 0x000ea20000000800 */
[----:B---3--:R-:W-:Y:S01]  /*3c30*/  FADD.FTZ R28, R13, -UR21 ;  /* 0x800000150d1c7e21 */ /* 0x008fe20008010000 */
[----:B------:R-:W-:Y:S01]  /*3c40*/  FADD.FTZ R33, R21, -UR21 ;  /* 0x8000001515217e21 */ /* 0x000fe20008010000 */
[----:B------:R-:W-:Y:S01]  /*3c50*/  FADD.FTZ R16, R16, -UR21 ;  /* 0x8000001510107e21 */ /* 0x000fe20008010000 */
[----:B------:R-:W-:Y:S01]  /*3c60*/  FADD.FTZ R17, R17, -UR21 ;  /* 0x8000001511117e21 */ /* 0x000fe20008010000 */
[----:B------:R-:W-:Y:S01]  /*3c70*/  FMUL.FTZ R29, R29, UR16 ;  /* 0x000000101d1d7c20 */ /* 0x000fe20008410000 */
[----:B------:R-:W-:Y:S01]  /*3c80*/  FMUL.FTZ R28, R28, UR16 ;  /* 0x000000101c1c7c20 */ /* 0x000fe20008410000 */
[----:B------:R-:W-:Y:S01]  /*3c90*/  FMUL.FTZ R16, R16, UR16 ;  /* 0x0000001010107c20 */ /* 0x000fe20008410000 */
[----:B------:R-:W-:Y:S01]  /*3ca0*/  FMUL.FTZ R17, R17, UR16 ;  /* 0x0000001011117c20 */ /* 0x000fe20008410000 */
[----:B------:R-:W-:Y:S01]  /*3cb0*/  FMUL.FTZ R41, R26, UR16 ;  /* 0x000000101a297c20 */ /* 0x000fe20008410000 */
[----:B-----5:R-:W-:Y:S01]  /*3cc0*/  ULEA UR6, UR7, UR6, 0x18 ;  /* 0x0000000607067291 */ /* 0x020fe2000f8ec0ff */
[----:B------:R-:W3:Y:S01]  /*3cd0*/  LDCU.U8 UR7, c[0x0][0x414] ;  /* 0x00008280ff0777ac */ /* 0x000ee20008000000 */
[----:B--2---:R-:W-:-:S07]  /*3ce0*/  IMAD R30, R27, UR12, R40 ;  /* 0x0000000c1b1e7c24 */ /* 0x004fce000f8e0228 */
[----:B------:R2:W-:Y:S01]  /*3cf0*/  @!P0 STS.64 [UR6+0xc8], R36 ;  /* 0x0000c824ff008988 */ /* 0x0005e20008000a06 */
[----:B------:R-:W-:Y:S01]  /*3d00*/  BAR.SYNC.DEFER_BLOCKING 0x0 ;  /* 0x0000000000007b1d */ /* 0x000fe20000010000 */
[C---:B------:R-:W-:Y:S02]  /*3d10*/  IADD3 R20, PT, PT, R30.reuse, 0x20, RZ ;  /* 0x000000201e147810 */ /* 0x040fe40007ffe0ff */
[C---:B------:R-:W-:Y:S02]  /*3d20*/  IADD3 R12, PT, PT, R30.reuse, 0x40, RZ ;  /* 0x000000401e0c7810 */ /* 0x040fe40007ffe0ff */
[----:B0-----:R-:W-:Y:S01]  /*3d30*/  ISETP.GE.U32.AND P0, PT, R30, UR8, PT ;  /* 0x000000081e007c0c */ /* 0x001fe2000bf06070 */
[----:B--2---:R-:W-:Y:S01]  /*3d40*/  FMUL.FTZ R37, R10, UR16 ;  /* 0x000000100a257c20 */ /* 0x004fe20008410000 */
[----:B---3--:R-:W-:Y:S01]  /*3d50*/  UISETP.NE.AND UP0, UPT, UR7, URZ, UPT ;  /* 0x000000ff0700728c */ /* 0x008fe2000bf05270 */
[----:B------:R-:W-:Y:S01]  /*3d60*/  SHF.R.S32.HI R46, RZ, 0x1f, R30 ;  /* 0x0000001fff2e7819 */ /* 0x000fe2000001141e */
[----:B------:R-:W-:Y:S01]  /*3d70*/  FMUL.FTZ R10, R11, UR16 ;  /* 0x000000100b0a7c20 */ /* 0x000fe20008410000 */
        /* <DEDUP_REMOVED lines=13> */
[----:B-1----:R-:W-:Y:S01]  /*3e50*/  FMUL.FTZ R32, R25, UR6 ;  /* 0x0000000619207c20 */ /* 0x002fe20008410000 */
        /* <DEDUP_REMOVED lines=12> */
[----:B------:R-:W-:-:S04]  /*3f20*/  FADD.FTZ R36, -R34, 1 ;  /* 0x3f80000022247421 */ /* 0x000fc80000010100 */
[----:B------:R-:W-:Y:S01]  /*3f30*/  FFMA.FTZ R36, R25, R36, 1 ;  /* 0x3f80000019247423 */ /* 0x000fe20000010024 */
[----:B-1----:R-:W-:Y:S01]  /*3f40*/  FADD.FTZ R3, -R27, 1 ;  /* 0x3f8000001b037421 */ /* 0x002fe20000010100 */
[----:B------:R-:W-:-:S03]  /*3f50*/  FMUL.FTZ R2, R2, R27 ;  /* 0x0000001b02027220 */ /* 0x000fc60000410000 */
[----:B------:R-:W-:-:S04]  /*3f60*/  FFMA.FTZ R3, R24, R3, 1 ;  /* 0x3f80000018037423 */ /* 0x000fc80000010003 */
[----:B------:R-:W-:Y:S01]  /*3f70*/  FMUL.FTZ R2, R2, R3 ;  /* 0x0000000302027220 */ /* 0x000fe20000410000 */
[----:B------:R-:W-:-:S07]  /*3f80*/  FMUL.FTZ R3, R35, R36 ;  /* 0x0000002423037220 */ /* 0x000fce0000410000 */
.L_x_1503:
        /* <DEDUP_REMOVED lines=14> */
[----:B------:R-:W1:Y:S01]  /*4070*/  LDCU.64 UR6, c[0x0][0x380] ;  /* 0x00007000ff0677ac */ /* 0x000e620008000a00 */
[----:B0-----:R-:W-:-:S04]  /*4080*/  IMAD R3, R46, UR10, RZ ;  /* 0x0000000a2e037c24 */ /* 0x001fc8000f8e02ff */
[----:B------:R-:W-:Y:S01]  /*4090*/  IMAD R37, R30, UR11, R3 ;  /* 0x0000000b1e257c24 */ /* 0x000fe2000f8e0203 */
[----:B------:R-:W-:-:S03]  /*40a0*/  MOV R3, R45 ;  /* 0x0000002d00037202 */ /* 0x000fc60000000f00 */
[----:B------:R-:W-:-:S05]  /*40b0*/  IMAD.WIDE.U32 R30, R30, UR10, R2 ;  /* 0x0000000a1e1e7c25 */ /* 0x000fca000f8e0002 */
[----:B------:R-:W-:Y:S01]  /*40c0*/  IADD3 R37, PT, PT, R31, R37, RZ ;  /* 0x000000251f257210 */ /* 0x000fe20007ffe0ff */
[----:B------:R-:W-:Y:S01]  /*40d0*/  FMUL.FTZ R31, R33, UR16 ;  /* 0x00000010211f7c20 */ /* 0x000fe20008410000 */
[----:B-1----:R-:W-:-:S04]  /*40e0*/  LEA R2, P1, R30, UR6, 0x2 ;  /* 0x000000061e027c11 */ /* 0x002fc8000f8210ff */
[----:B------:R-:W-:Y:S01]  /*40f0*/  LEA.HI.X R3, R30, UR7, R37, 0x2, P1 ;  /* 0x000000071e037c11 */ /* 0x000fe200088f1425 */
[----:B------:R-:W-:-:S05]  /*4100*/  FMUL.FTZ R30, R34, UR16 ;  /* 0x00000010221e7c20 */ /* 0x000fca0008410000 */
[----:B------:R0:W-:Y:S03]  /*4110*/  STG.E.64 desc[UR14][R2.64], R30 ;  /* 0x0000001e02007986 */ /* 0x0001e6000c101b0e */
.L_x_1505:
[----:B------:R-:W-:Y:S05]  /*4120*/  BSYNC.RECONVERGENT B0 ;  /* 0x0000000000007941 */ /* 0x000fea0003800200 */
.L_x_1504:
        /* <DEDUP_REMOVED lines=19> */
.L_x_1506:
[----:B------:R-:W-:Y:S01]  /*4260*/  BSSY.RECONVERGENT B0, `(.L_x_1507) ;  /* 0x0000011000007945 */ /* 0x000fe20003800200 */
[----:B------:R-:W-:Y:S01]  /*4270*/  FFMA.FTZ R36, R9, R14, -R36 ;  /* 0x0000000e09247223 */ /* 0x000fe20000010824 */
[----:B------:R-:W-:Y:S02]  /*4280*/  FFMA.FTZ R35, R8, R15, -R35 ;  /* 0x0000000f08237223 */ /* 0x000fe40000010823 */
[----:B------:R-:W-:Y:S05]  /*4290*/  @P2 BRA `(.L_x_1508) ;  /* 0x0000000000342947 */ /* 0x000fea0003800000 */
[----:B------:R-:W1:Y:S01]  /*42a0*/  LDCU.64 UR6, c[0x0][0x3f8] ;  /* 0x00007f00ff0677ac */ /* 0x000e620008000a00 */
[----:B0-----:R-:W-:Y:S01]  /*42b0*/  MOV R2, R42 ;  /* 0x0000002a00027202 */ /* 0x001fe20000000f00 */
        /* <DEDUP_REMOVED lines=11> */
.L_x_1508:
[----:B------:R-:W-:Y:S05]  /*4370*/  BSYNC.RECONVERGENT B0 ;  /* 0x0000000000007941 */ /* 0x000fea0003800200 */
.L_x_1507:
        /* <DEDUP_REMOVED lines=19> */
.L_x_1509:
[----:B------:R-:W-:Y:S01]  /*44b0*/  BSSY.RECONVERGENT B0, `(.L_x_1510) ;  /* 0x0000012000007945 */ /* 0x000fe20003800200 */
[----:B------:R-:W-:Y:S01]  /*44c0*/  FFMA.FTZ R26, R9, R18, -R26 ;  /* 0x00000012091a7223 */ /* 0x000fe2000001081a */
[----:B------:R-:W-:Y:S01]  /*44d0*/  SHF.R.S32.HI R16, RZ, 0x1f, R6 ;  /* 0x0000001fff107819 */ /* 0x000fe20000011406 */
[----:B------:R-:W-:Y:S01]  /*44e0*/  FFMA.FTZ R27, R8, R19, -R27 ;  /* 0x00000013081b7223 */ /* 0x000fe2000001081b */
[----:B------:R-:W-:Y:S06]  /*44f0*/  @P3 BRA `(.L_x_1511) ;  /* 0x0000000000343947 */ /* 0x000fec0003800000 */
[----:B------:R-:W2:Y:S01]  /*4500*/  LDCU.64 UR6, c[0x0][0x3f8] ;  /* 0x00007f00ff0677ac */ /* 0x000ea20008000a00 */
[----:B01----:R-:W-:Y:S01]  /*4510*/  MOV R2, R42 ;  /* 0x0000002a00027202 */ /* 0x003fe20000000f00 */
[----:B------:R-:W-:Y:S01]  /*4520*/  FMUL.FTZ R26, R26, UR16 ;  /* 0x000000101a1a7c20 */ /* 0x000fe20008410000 */
[----:B------:R-:W-:Y:S01]  /*4530*/  MOV R3, R45 ;  /* 0x0000002d00037202 */ /* 0x000fe20000000f00 */
[----:B------:R-:W0:Y:S01]  /*4540*/  LDCU.64 UR10, c[0x0][0x380] ;  /* 0x00007000ff0a77ac */ /* 0x000e220008000a00 */
[----:B------:R-:W-:Y:S01]  /*4550*/  FMUL.FTZ R27, R27, UR16 ;  /* 0x000000101b1b7c20 */ /* 0x000fe20008410000 */
[----:B--2---:R-:W-:Y:S02]  /*4560*/  IMAD R13, R13, UR6, RZ ;  /* 0x000000060d0d7c24 */ /* 0x004fe4000f8e02ff */
[----:B------:R-:W-:-:S04]  /*4570*/  IMAD.WIDE.U32 R14, R12, UR6, R2 ;  /* 0x000000060c0e7c25 */ /* 0x000fc8000f8e0002 */
[----:B------:R-:W-:Y:S01]  /*4580*/  IMAD R13, R12, UR7, R13 ;  /* 0x000000070c0d7c24 */ /* 0x000fe2000f8e020d */
[----:B0-----:R-:W-:-:S04]  /*4590*/  LEA R2, P1, R14, UR10, 0x2 ;  /* 0x0000000a0e027c11 */ /* 0x001fc8000f8210ff */
[----:B------:R-:W-:-:S04]  /*45a0*/  IADD3 R13, PT, PT, R15, R13, RZ ;  /* 0x0000000d0f0d7210 */ /* 0x000fc80007ffe0ff */
[----:B------:R-:W-:-:S05]  /*45b0*/  LEA.HI.X R3, R14, UR11, R13, 0x2, P1 ;  /* 0x0000000b0e037c11 */ /* 0x000fca00088f140d */
[----:B------:R2:W-:Y:S02]  /*45c0*/  STG.E.64 desc[UR14][R2.64], R26 ;  /* 0x0000001a02007986 */ /* 0x0005e4000c101b0e */
.L_x_1511:
[----:B------:R-:W-:Y:S05]  /*45d0*/  BSYNC.RECONVERGENT B0 ;  /* 0x0000000000007941 */ /* 0x000fea0003800200 */
.L_x_1510:
        /* <DEDUP_REMOVED lines=19> */
.L_x_1512:
        /* <DEDUP_REMOVED lines=8> */
[----:B------:R-:W-:Y:S01]  /*4790*/  MOV R43, R45 ;  /* 0x0000002d002b7202 */ /* 0x000fe20000000f00 */
[----:B------:R-:W3:Y:S01]  /*47a0*/  LDCU.64 UR8, c[0x0][0x380] ;  /* 0x00007000ff0877ac */ /* 0x000ee20008000a00 */
[----:B012---:R-:W-:Y:S02]  /*47b0*/  IMAD R3, R16, UR6, RZ ;  /* 0x0000000610037c24 */ /* 0x007fe4000f8e02ff */
[----:B------:R-:W-:-:S04]  /*47c0*/  IMAD.WIDE.U32 R42, R6, UR6, R42 ;  /* 0x00000006062a7c25 */ /* 0x000fc8000f8e002a */
[----:B------:R-:W-:Y:S01]  /*47d0*/  IMAD R3, R6, UR7, R3 ;  /* 0x0000000706037c24 */ /* 0x000fe2000f8e0203 */
[----:B---3--:R-:W-:-:S04]  /*47e0*/  LEA R2, P0, R42, UR8, 0x2 ;  /* 0x000000082a027c11 */ /* 0x008fc8000f8010ff */
[----:B------:R-:W-:-:S04]  /*47f0*/  IADD3 R3, PT, PT, R43, R3, RZ ;  /* 0x000000032b037210 */ /* 0x000fc80007ffe0ff */
[----:B------:R-:W-:-:S05]  /*4800*/  LEA.HI.X R3, R42, UR9, R3, 0x2, P0 ;  /* 0x000000092a037c11 */ /* 0x000fca00080f1403 */
[----:B------:R3:W-:Y:S02]  /*4810*/  STG.E.64 desc[UR14][R2.64], R24 ;  /* 0x0000001802007986 */ /* 0x0007e4000c101b0e */
.L_x_1514:
[----:B------:R-:W-:Y:S05]  /*4820*/  BSYNC.RECONVERGENT B0 ;  /* 0x0000000000007941 */ /* 0x000fea0003800200 */
.L_x_1513:
        /* <DEDUP_REMOVED lines=8> */
.L_x_1484:
        /* <DEDUP_REMOVED lines=15> */
.L_x_1517:
[----:B------:R-:W-:Y:S05]  /*49a0*/  BSYNC.RECONVERGENT B0 ;  /* 0x0000000000007941 */ /* 0x000fea0003800200 */
.L_x_1516:
        /* <DEDUP_REMOVED lines=11> */
.L_x_1519:
[----:B------:R-:W2:Y:S04]  /*4a60*/  LDG.E.STRONG.GPU R5, desc[UR14][R2.64] ;  /* 0x0000000e02057981 */ /* 0x000ea8000c1ef900 */
[----:B--2---:R-:W-:Y:S01]  /*4a70*/  CCTL.IVALL ;  /* 0x00000000ff00798f */ /* 0x004fe20002000000 */
[----:B------:R-:W-:Y:S05]  /*4a80*/  YIELD ;  /* 0x0000000000007946 */ /* 0x000fea0003800000 */
[----:B------:R-:W-:-:S13]  /*4a90*/  ISETP.NE.AND P0, PT, R5, R4, PT ;  /* 0x000000040500720c */ /* 0x000fda0003f05270 */
[----:B------:R-:W-:Y:S05]  /*4aa0*/  @P0 BRA `(.L_x_1519) ;  /* 0xfffffffc00ec0947 */ /* 0x000fea000383ffff */
.L_x_1518:
        /* <DEDUP_REMOVED lines=74> */
.L_x_1522:
        /* <DEDUP_REMOVED lines=31> */
.L_x_1521:
[----:B------:R-:W-:Y:S05]  /*5140*/  BSYNC.RECONVERGENT B0 ;  /* 0x0000000000007941 */ /* 0x000fea0003800200 */
.L_x_1520:
        /* <DEDUP_REMOVED lines=10> */
.L_x_1523:
        /* <DEDUP_REMOVED lines=87> */
.L_x_1524:
        /* <DEDUP_REMOVED lines=10> */
.L_x_3439:


//--------------------- .text._Z35group_norm_nhwc_bwd_one_pass_kernelI11Fp32IOBf16WLi256ELi42ELi672EEv26Group_norm_nhwc_bwd_params --------------------------
	.section	.text._Z35group_norm_nhwc_bwd_one_pass_kernelI11Fp32IOBf16WLi256ELi42ELi672EEv26Group_norm_nhwc_bwd_params,"ax",@progbits
	.align	128
        .global         _Z35group_norm_nhwc_bwd_one_pass_kernelI11Fp32IOBf16WLi256ELi42ELi672EEv26Group_norm_nhwc_bwd_params
        .type           _Z35group_norm_nhwc_bwd_one_pass_kernelI11Fp32IOBf16WLi256ELi42ELi672EEv26Group_norm_nhwc_bwd_params,@function
        .size           _Z35group_norm_nhwc_bwd_one_pass_kernelI11Fp32IOBf16WLi256ELi42ELi672EEv26Group_norm_nhwc_bwd_params,(.L_x_3440 - _Z35group_norm_nhwc_bwd_one_pass_kernelI11Fp32IOBf16WLi256ELi42ELi672EEv26Group_norm_nhwc_bwd_params)
        .other          _Z35group_norm_nhwc_bwd_one_pass_kernelI11Fp32IOBf16WLi256ELi42ELi672EEv26Group_norm_nhwc_bwd_params,@"STO_CUDA_ENTRY STV_DEFAULT"
_Z35group_norm_nhwc_bwd_one_pass_kernelI11Fp32IOBf16WLi256ELi42ELi672EEv26Group_norm_nhwc_bwd_params:
.text._Z35group_norm_nhwc_bwd_one_pass_kernelI11Fp32IOBf16WLi256ELi42ELi672EEv26Group_norm_nhwc_bwd_params:
        /* <DEDUP_REMOVED lines=10> */
[----:B------:R-:W0:Y:S01]  /*00a0*/  S2UR UR7, SR_CgaCtaId ;  /* 0x00000000000779c3 */ /* 0x000e220000008800 */
[----:B------:R-:W-:Y:S01]  /*00b0*/  LOP3.LUT R0, R58, 0xffff, RZ, 0xc0, !PT ;  /* 0x0000ffff3a007812 */ /* 0x000fe200078ec0ff */
[----:B------:R-:W1:Y:S01]  /*00c0*/  S2R R55, SR_LANEID ;  /* 0x0000000000377919 */ /* 0x000e620000000000 */
[----:B------:R-:W-:Y:S01]  /*00d0*/  UMOV UR5, 0x400 ;  /* 0x0000040000057882 */ /* 0x000fe20000000000 */
[----:B------:R-:W-:Y:S01]  /*00e0*/  SHF.R.U32.HI R68, RZ, 0x2, R58 ;  /* 0x00000002ff447819 */ /* 0x000fe2000001163a */
[----:B------:R-:W-:Y:S01]  /*00f0*/  UIADD3 UR6, UPT, UPT, UR5, 0xd0, URZ ;  /* 0x000000d005067890 */ /* 0x000fe2000fffe0ff */
[----:B------:R-:W-:Y:S02]  /*0100*/  IMAD R0, R0, 0xc31, RZ ;  /* 0x00000c3100007824 */ /* 0x000fe400078e02ff */
[----:B------:R-:W-:Y:S01]  /*0110*/  HFMA2 R62, -RZ, RZ, 0, 0 ;  /* 0x00000000ff3e7431 */ /* 0x000fe200000001ff */
[----:B------:R-:W2:Y:S01]  /*0120*/  LDC R3, c[0x0][0x41c] ;  /* 0x00010700ff037b82 */ /* 0x000ea20000000800 */
[----:B------:R-:W-:Y:S01]  /*0130*/  MOV R61, R57 ;  /* 0x00000039003d7202 */ /* 0x000fe20000000f00 */
[----:B------:R-:W3:Y:S01]  /*0140*/  LDCU.U8 UR12, c[0x0][0x414] ;  /* 0x00008280ff0c77ac */ /* 0x000ee20008000000 */
[----:B------:R-:W-:-:S02]  /*0150*/  SHF.R.U32.HI R70, RZ, 0x10, R0 ;  /* 0x00000010ff467819 */ /* 0x000fc40000011600 */
[----:B------:R-:W-:-:S03]  /*0160*/  LOP3.LUT R68, R68, 0xf8, RZ, 0xc0, !PT ;  /* 0x000000f844447812 */ /* 0x000fc600078ec0ff */
[----:B------:R-:W4:Y:S08]  /*0170*/  LDC R56, c[0x0][0x374] ;  /* 0x0000dd00ff387b82 */ /* 0x000f300000000800 */
[----:B------:R-:W5:Y:S01]  /*0180*/  LDC R54, c[0x0][0x370] ;  /* 0x0000dc00ff367b82 */ /* 0x000f620000000800 */
[----:B0-----:R-:W-:Y:S02]  /*0190*/  ULEA UR6, UR7, UR6, 0x18 ;  /* 0x0000000607067291 */ /* 0x001fe4000f8ec0ff */
[----:B------:R-:W-:-:S04]  /*01a0*/  ULEA UR5, UR7, UR5, 0x18 ;  /* 0x0000000507057291 */ /* 0x000fc8000f8ec0ff */
[----:B------:R-:W-:Y:S01]  /*01b0*/  LEA R69, R58, UR6, 0x4 ;  /* 0x000000063a457c11 */ /* 0x000fe2000f8e20ff */
[----:B--2---:R-:W-:-:S05]  /*01c0*/  IMAD R70, R3, UR11, R70 ;  /* 0x0000000b03467c24 */ /* 0x004fca000f8e0246 */
[----:B------:R-:W-:Y:S01]  /*01d0*/  SHF.R.S32.HI R53, RZ, 0x1f, R70 ;  /* 0x0000001fff357819 */ /* 0x000fe20000011446 */
[C-C-:B----4-:R-:W-:Y:S01]  /*01e0*/  IMAD R67, R56.reuse, UR11, R57.reuse ;  /* 0x0000000b38437c24 */ /* 0x150fe2000f8e0239 */
[C---:B------:R-:W-:Y:S01]  /*01f0*/  LEA R64, R56.reuse, R57, 0x2 ;  /* 0x0000003938407211 */ /* 0x040fe200078e10ff */
[----:B------:R-:W-:Y:S01]  /*0200*/  IMAD R63, R56, 0x3, R57 ;  /* 0x00000003383f7824 */ /* 0x000fe200078e0239 */
[C---:B-----5:R-:W-:Y:S02]  /*0210*/  LOP3.LUT R66, R54.reuse, 0x7, RZ, 0xc0, !PT ;  /* 0x0000000736427812 */ /* 0x060fe400078ec0ff */
[----:B-1-3--:R-:W-:-:S07]  /*0220*/  LOP3.LUT R65, R54, 0x7ffffff8, RZ, 0xc0, !PT ;  /* 0x7ffffff836417812 */ /* 0x00afce00078ec0ff */
.L_x_1568:
[----:B0-----:R-:W0:Y:S01]  /*0230*/  LDC R6, c[0x0][0x410] ;  /* 0x00010400ff067b82 */ /* 0x001e220000000800 */
[----:B-1----:R-:W1:Y:S01]  /*0240*/  LDCU.128 UR16, c[0x0][0x400] ;  /* 0x00008000ff1077ac */ /* 0x002e620008000c00 */
[C---:B------:R-:W-:Y:S02]  /*0250*/  IADD3 R13, PT, PT, R70.reuse, 0x80, RZ ;  /* 0x00000080460d7810 */ /* 0x040fe40007ffe0ff */
[----:B------:R-:W-:Y:S02]  /*0260*/  ISETP.GE.AND P0, PT, R61, RZ, PT ;  /* 0x000000ff3d00720c */ /* 0x000fe40003f06270 */
[----:B------:R-:W-:Y:S02]  /*0270*/  SHF.R.S32.HI R9, RZ, 0x1f, R13 ;  /* 0x0000001fff097819 */ /* 0x000fe4000001140d */
[C---:B------:R-:W-:Y:S02]  /*0280*/  IADD3 R27, PT, PT, R70.reuse, 0x20, RZ ;  /* 0x00000020461b7810 */ /* 0x040fe40007ffe0ff */
[----:B------:R-:W-:-:S02]  /*0290*/  IADD3 R11, PT, PT, R70, 0x60, RZ ;  /* 0x00000060460b7810 */ /* 0x000fc40007ffe0ff */
[----:B------:R-:W-:Y:S02]  /*02a0*/  SHF.R.S32.HI R21, RZ, 0x1f, R27 ;  /* 0x0000001fff157819 */ /* 0x000fe4000001141b */
[----:B------:R-:W-:Y:S02]  /*02b0*/  SHF.R.S32.HI R31, RZ, 0x1f, R11 ;  /* 0x0000001fff1f7819 */ /* 0x000fe4000001140b */
[C---:B------:R-:W-:Y:S02]  /*02c0*/  IADD3 R10, PT, PT, R70.reuse, 0xa0, RZ ;  /* 0x000000a0460a7810 */ /* 0x040fe40007ffe0ff */
[----:B------:R-:W-:Y:S02]  /*02d0*/  IADD3 R8, PT, PT, R70, 0xc0, RZ ;  /* 0x000000c046087810 */ /* 0x000fe40007ffe0ff */
[----:B-1----:R-:W-:Y:S02]  /*02e0*/  ISETP.GE.U32.AND P4, PT, R13, UR16, PT ;  /* 0x000000100d007c0c */ /* 0x002fe4000bf86070 */
[----:B------:R-:W-:-:S02]  /*02f0*/  ISETP.GE.U32.AND P5, PT, R27, UR16, PT ;  /* 0x000000101b007c0c */ /* 0x000fc4000bfa6070 */
[----:B0-----:R-:W-:Y:S02]  /*0300*/  IABS R5, R6 ;  /* 0x0000000600057213 */ /* 0x001fe40000000000 */
[----:B------:R-:W-:Y:S02]  /*0310*/  ISETP.GE.AND.EX P4, PT, R9, UR17, PT, P4 ;  /* 0x0000001109007c0c */ /* 0x000fe4000bf86340 */
[----:B------:R-:W0:Y:S01]  /*0320*/  I2F.RP R0, R5 ;  /* 0x0000000500007306 */ /* 0x000e220000209400 */
[----:B------:R-:W-:Y:S02]  /*0330*/  ISETP.GE.AND.EX P5, PT, R21, UR17, PT, P5 ;  /* 0x0000001115007c0c */ /* 0x000fe4000bfa6350 */
[----:B------:R-:W-:Y:S02]  /*0340*/  SHF.R.S32.HI R19, RZ, 0x1f, R10 ;  /* 0x0000001fff137819 */ /* 0x000fe4000001140a */
[----:B------:R-:W-:-:S06]  /*0350*/  IADD3 R30, PT, PT, R70, 0x40, RZ ;  /* 0x00000040461e7810 */ /* 0x000fcc0007ffe0ff */
[----:B------:R-:W1:Y:S01]  /*0360*/  @!P4 LDC.64 R14, c[0x0][0x3a0] ;  /* 0x0000e800ff0ecb82 */ /* 0x000e620000000a00 */
[----:B0-----:R-:W0:Y:S07]  /*0370*/  MUFU.RCP R0, R0 ;  /* 0x0000000000007308 */ /* 0x001e2e0000001000 */
[----:B------:R-:W2:Y:S08]  /*0380*/  @!P4 LDC.64 R28, c[0x0][0x398] ;  /* 0x0000e600ff1ccb82 */ /* 0x000eb00000000a00 */
[----:B---3--:R-:W3:Y:S01]  /*0390*/  @!P5 LDC.64 R22, c[0x0][0x3a0] ;  /* 0x0000e800ff16db82 */ /* 0x008ee20000000a00 */
[----:B0-----:R-:W-:-:S07]  /*03a0*/  IADD3 R2, PT, PT, R0, 0xffffffe, RZ ;  /* 0x0ffffffe00027810 */ /* 0x001fce0007ffe0ff */
[----:B------:R-:W0:Y:S01]  /*03b0*/  @!P5 LDC.64 R16, c[0x0][0x398] ;  /* 0x0000e600ff10db82 */ /* 0x000e220000000a00 */
[----:B------:R4:W1:Y:S02]  /*03c0*/  F2I.FTZ.U32.TRUNC.NTZ R3, R2 ;  /* 0x0000000200037305 */ /* 0x000864000021f000 */
[----:B----4-:R-:W-:Y:S02]  /*03d0*/  MOV R2, RZ ;  /* 0x000000ff00027202 */ /* 0x010fe40000000f00 */
[----:B-1----:R-:W-:-:S05]  /*03e0*/  IADD3 R4, PT, PT, RZ, -R3, RZ ;  /* 0x80000003ff047210 */ /* 0x002fca0007ffe0ff */
[----:B------:R-:W-:Y:S01]  /*03f0*/  IMAD R7, R4, R5, RZ ;  /* 0x0000000504077224 */ /* 0x000fe200078e02ff */
[----:B------:R-:W-:-:S03]  /*0400*/  IABS R4, R61 ;  /* 0x0000003d00047213 */ /* 0x000fc60000000000 */
[----:B------:R-:W-:Y:S01]  /*0410*/  IMAD.HI.U32 R3, R3, R7, R2 ;  /* 0x0000000703037227 */ /* 0x000fe200078e0002 */
[----:B------:R-:W-:-:S05]  /*0420*/  LOP3.LUT R2, R58, 0xffff, RZ, 0xc0, !PT ;  /* 0x0000ffff3a027812 */ /* 0x000fca00078ec0ff */
[----:B------:R-:W-:-:S04]  /*0430*/  IMAD.HI.U32 R3, R3, R4, RZ ;  /* 0x0000000403037227 */ /* 0x000fc800078e00ff */
[----:B------:R-:W-:Y:S01]  /*0440*/  IMAD R2, R2, 0xc31, RZ ;  /* 0x00000c3102027824 */ /* 0x000fe200078e02ff */
[----:B------:R-:W-:-:S04]  /*0450*/  IADD3 R0, PT, PT, -R3, RZ, RZ ;  /* 0x000000ff03007210 */ /* 0x000fc80007ffe1ff */
[----:B------:R-:W-:Y:S01]  /*0460*/  SHF.R.U32.HI R2, RZ, 0x10, R2 ;  /* 0x00000010ff027819 */ /* 0x000fe20000011602 */
[----:B------:R-:W-:Y:S01]  /*0470*/  IMAD R0, R5, R0, R4 ;  /* 0x0000000005007224 */ /* 0x000fe200078e0204 */
[----:B------:R-:W-:Y:S02]  /*0480*/  LOP3.LUT R4, R61, R6, RZ, 0x3c, !PT ;  /* 0x000000063d047212 */ /* 0x000fe400078e3cff */
[----:B------:R-:W-:Y:S02]  /*0490*/  PRMT R2, R2, 0x9910, RZ ;  /* 0x0000991002027816 */ /* 0x000fe400000000ff */
[----:B------:R-:W-:Y:S02]  /*04a0*/  ISETP.GT.U32.AND P3, PT, R5, R0, PT ;  /* 0x000000000500720c */ /* 0x000fe40003f64070 */
[----:B------:R-:W-:Y:S01]  /*04b0*/  ISETP.GE.AND P1, PT, R4, RZ, PT ;  /* 0x000000ff0400720c */ /* 0x000fe20003f26270 */
[----:B------:R-:W-:-:S05]  /*04c0*/  IMAD R2, R2, 0x15, RZ ;  /* 0x0000001502027824 */ /* 0x000fca00078e02ff */
[----:B------:R-:W-:-:S05]  /*04d0*/  IADD3 R4, PT, PT, RZ, -R2, RZ ;  /* 0x80000002ff047210 */ /* 0x000fca0007ffe0ff */
[-C--:B------:R-:W-:Y:S02]  /*04e0*/  @!P3 IADD3 R0, PT, PT, R0, -R5.reuse, RZ ;  /* 0x800000050000b210 */ /* 0x080fe40007ffe0ff */
[----:B------:R-:W-:Y:S02]  /*04f0*/  @!P3 IADD3 R3, PT, PT, R3, 0x1, RZ ;  /* 0x000000010303b810 */ /* 0x000fe40007ffe0ff */
[CC--:B------:R-:W-:Y:S02]  /*0500*/  ISETP.GE.U32.AND P2, PT, R0.reuse, R5.reuse, PT ;  /* 0x000000050000720c */ /* 0x0c0fe40003f46070 */
[----:B------:R-:W-:Y:S02]  /*0510*/  ISETP.GT.U32.AND P3, PT, R5, R0, PT ;  /* 0x000000000500720c */ /* 0x000fe40003f64070 */
[----:B------:R-:W-:-:S04]  /*0520*/  IADD3 R5, PT, PT, R0, -R5, RZ ;  /* 0x8000000500057210 */ /* 0x000fc80007ffe0ff */
[----:B------:R-:W-:Y:S02]  /*0530*/  SEL R0, R5, R0, !P3 ;  /* 0x0000000005007207 */ /* 0x000fe40005800000 */
[----:B------:R-:W-:Y:S02]  /*0540*/  PRMT R5, R4, 0x7710, RZ ;  /* 0x0000771004057816 */ /* 0x000fe400000000ff */
[----:B------:R-:W-:Y:S02]  /*0550*/  @!P0 IADD3 R0, PT, PT, -R0, RZ, RZ ;  /* 0x000000ff00008210 */ /* 0x000fe40007ffe1ff */
[----:B------:R-:W-:Y:S02]  /*0560*/  @P2 IADD3 R3, PT, PT, R3, 0x1, RZ ;  /* 0x0000000103032810 */ /* 0x000fe40007ffe0ff */
[----:B------:R-:W-:Y:S02]  /*0570*/  ISETP.NE.AND P2, PT, R6, RZ, PT ;  /* 0x000000ff0600720c */ /* 0x000fe40003f45270 */
[----:B------:R-:W-:-:S02]  /*0580*/  MOV R2, R3 ;  /* 0x0000000300027202 */ /* 0x000fc40000000f00 */
[----:B------:R-:W-:Y:S02]  /*0590*/  LOP3.LUT R3, RZ, R6, RZ, 0x33, !PT ;  /* 0x00000006ff037212 */ /* 0x000fe400078e33ff */
[----:B------:R-:W-:Y:S02]  /*05a0*/  IADD3 R5, PT, PT, R5, R58, RZ ;  /* 0x0000003a05057210 */ /* 0x000fe40007ffe0ff */
[----:B------:R-:W-:Y:S02]  /*05b0*/  SEL R71, R3, R0, !P2 ;  /* 0x0000000003477207 */ /* 0x000fe40005000000 */
[----:B------:R-:W-:Y:S02]  /*05c0*/  SHF.L.U32 R0, R5, 0x1, RZ ;  /* 0x0000000105007819 */ /* 0x000fe400000006ff */
[----:B------:R-:W1:Y:S01]  /*05d0*/  @!P4 LDC.64 R4, c[0x0][0x3f8] ;  /* 0x0000fe00ff04cb82 */ /* 0x000e620000000a00 */
[----:B------:R-:W-:Y:S01]  /*05e0*/  @!P1 IADD3 R2, PT, PT, -R2, RZ, RZ ;  /* 0x000000ff02029210 */ /* 0x000fe20007ffe1ff */
[----:B------:R-:W-:Y:S01]  /*05f0*/  IMAD R7, R71, 0x2a, RZ ;  /* 0x0000002a47077824 */ /* 0x000fe200078e02ff */
[----:B------:R-:W-:-:S02]  /*0600*/  LOP3.LUT R0, R0, 0xffff, RZ, 0xc0, !PT ;  /* 0x0000ffff00007812 */ /* 0x000fc400078ec0ff */
[----:B------:R-:W-:Y:S02]  /*0610*/  SEL R3, R3, R2, !P2 ;  /* 0x0000000203037207 */ /* 0x000fe40005000000 */
[----:B------:R-:W-:Y:S02]  /*0620*/  IADD3 R74, P0, PT, R7, R0, RZ ;  /* 0x00000000074a7210 */ /* 0x000fe40007f1e0ff */
[----:B------:R-:W-:Y:S02]  /*0630*/  ISETP.GE.U32.AND P2, PT, R11, UR16, PT ;  /* 0x000000100b007c0c */ /* 0x000fe4000bf46070 */
[----:B------:R-:W-:Y:S02]  /*0640*/  SHF.R.S32.HI R2, RZ, 0x1f, R3 ;  /* 0x0000001fff027819 */ /* 0x000fe40000011403 */
[----:B------:R-:W-:Y:S02]  /*0650*/  LEA.HI.X.SX32 R75, R7, RZ, 0x1, P0 ;  /* 0x000000ff074b7211 */ /* 0x000fe400000f0eff */
[----:B------:R-:W-:Y:S01]  /*0660*/  ISETP.GE.AND.EX P2, PT, R31, UR17, PT, P2 ;  /* 0x000000111f007c0c */ /* 0x000fe2000bf46320 */
[----:B------:R-:W4:Y:S01]  /*0670*/  @!P5 LDC.64 R6, c[0x0][0x3f8] ;  /* 0x0000fe00ff06db82 */ /* 0x000f220000000a00 */
[----:B------:R-:W-:Y:S01]  /*0680*/  IMAD R2, R2, UR18, RZ ;  /* 0x0000001202027c24 */ /* 0x000fe2000f8e02ff */
[----:B------:R-:W-:Y:S01]  /*0690*/  ISETP.GE.U32.AND P1, PT, R10, UR16, PT ;  /* 0x000000100a007c0c */ /* 0x000fe2000bf26070 */
[----:B------:R-:W-:Y:S01]  /*06a0*/  IMAD.WIDE.U32 R74, R3, UR18, R74 ;  /* 0x00000012034a7c25 */ /* 0x000fe2000f8e004a */
[----:B------:R-:W-:-:S02]  /*06b0*/  ISETP.GE.U32.AND P3, PT, R8, UR16, PT ;  /* 0x0000001008007c0c */ /* 0x000fc4000bf66070 */
[----:B------:R-:W-:Y:S01]  /*06c0*/  ISETP.GE.AND.EX P1, PT, R19, UR17, PT, P1 ;  /* 0x0000001113007c0c */ /* 0x000fe2000bf26310 */
[----:B------:R-:W-:Y:S01]  /*06d0*/  IMAD R73, R3, UR19, R2 ;  /* 0x0000001303497c24 */ /* 0x000fe2000f8e0202 */
[----:B------:R-:W-:Y:S01]  /*06e0*/  @!P4 MOV R72, R74 ;  /* 0x0000004a0048c202 */ /* 0x000fe20000000f00 */
[----:B-1----:R-:W-:-:S03]  /*06f0*/  @!P4 IMAD R2, R9, R4, RZ ;  /* 0x000000040902c224 */ /* 0x002fc600078e02ff */
[----:B------:R-:W-:Y:S01]  /*0700*/  IADD3 R73, PT, PT, R75, R73, RZ ;  /* 0x000000494b497210 */ /* 0x000fe20007ffe0ff */
[C---:B------:R-:W-:Y:S01]  /*0710*/  @!P4 IMAD R9, R13.reuse, R5, R2 ;  /* 0x000000050d09c224 */ /* 0x040fe200078e0202 */
[----:B------:R-:W1:Y:S01]  /*0720*/  @!P2 LDC.64 R34, c[0x0][0x3a0] ;  /* 0x0000e800ff22ab82 */ /* 0x000e620000000a00 */
[----:B------:R-:W-:-:S07]  /*0730*/  @!P4 IMAD.WIDE.U32 R4, R13, R4, R72 ;  /* 0x000000040d04c225 */ /* 0x000fce00078e0048 */
[----:B------:R-:W3:Y:S01]  /*0740*/  @!P2 LDC.64 R2, c[0x0][0x3f8] ;  /* 0x0000fe00ff02ab82 */ /* 0x000ee20000000a00 */
[----:B------:R-:W-:Y:S01]  /*0750*/  @!P4 IADD3 R5, PT, PT, R5, R9, RZ ;  /* 0x000000090505c210 */ /* 0x000fe20007ffe0ff */
[----:B----4-:R-:W-:Y:S01]  /*0760*/  @!P5 IMAD R12, R21, R6, RZ ;  /* 0x00000006150cd224 */ /* 0x010fe200078e02ff */
[C---:B------:R-:W-:Y:S02]  /*0770*/  @!P4 SHF.L.U32 R13, R4.reuse, 0x2, RZ ;  /* 0x00000002040dc819 */ /* 0x040fe400000006ff */
[----:B------:R-:W-:Y:S01]  /*0780*/  @!P4 SHF.L.U64.HI R18, R4, 0x2, R5 ;  /* 0x000000020412c819 */ /* 0x000fe20000010205 */
[----:B------:R-:W-:Y:S01]  /*0790*/  @!P5 IMAD R25, R27, R7, R12 ;  /* 0x000000071b19d224 */ /* 0x000fe200078e020c */
[C---:B------:R-:W-:Y:S01]  /*07a0*/  @!P4 IADD3 R14, P0, PT, R13.reuse, R14, RZ ;  /* 0x0000000e0d0ec210 */ /* 0x040fe20007f1e0ff */
[----:B------:R-:W4:Y:S01]  /*07b0*/  @!P1 LDC.64 R4, c[0x0][0x3f8] ;  /* 0x0000fe00ff049b82 */ /* 0x000f220000000a00 */
[----:B--2---:R-:W-:Y:S02]  /*07c0*/  @!P4 IADD3 R28, P6, PT, R13, R28, RZ ;  /* 0x0000001c0d1cc210 */ /* 0x004fe40007fde0ff */
[----:B------:R-:W-:-:S02]  /*07d0*/  @!P5 MOV R12, R74 ;  /* 0x0000004a000cd202 */ /* 0x000fc40000000f00 */
[----:B------:R-:W-:Y:S02]  /*07e0*/  @!P5 MOV R13, R73 ;  /* 0x00000049000dd202 */ /* 0x000fe40000000f00 */
[----:B------:R-:W-:Y:S01]  /*07f0*/  SHF.R.S32.HI R9, RZ, 0x1f, R8 ;  /* 0x0000001fff097819 */ /* 0x000fe20000011408 */
[----:B------:R-:W2:Y:S01]  /*0800*/  @!P2 LDC.64 R20, c[0x0][0x398] ;  /* 0x0000e600ff14ab82 */ /* 0x000ea20000000a00 */
[C---:B------:R-:W-:Y:S01]  /*0810*/  @!P4 IADD3.X R15, PT, PT, R18.reuse, R15, RZ, P0, !PT ;  /* 0x0000000f120fc210 */ /* 0x040fe200007fe4ff */
[----:B------:R-:W-:Y:S01]  /*0820*/  @!P5 IMAD.WIDE.U32 R6, R27, R6, R12 ;  /* 0x000000061b06d225 */ /* 0x000fe200078e000c */
[----:B------:R-:W-:Y:S02]  /*0830*/  @!P2 MOV R12, R74 ;  /* 0x0000004a000ca202 */ /* 0x000fe40000000f00 */
[----:B------:R-:W-:Y:S02]  /*0840*/  @!P2 MOV R13, R73 ;  /* 0x00000049000da202 */ /* 0x000fe40000000f00 */
[----:B------:R-:W-:Y:S01]  /*0850*/  @!P5 IADD3 R7, PT, PT, R7, R25, RZ ;  /* 0x000000190707d210 */ /* 0x000fe20007ffe0ff */
[-C--:B---3--:R-:W-:Y:S01]  /*0860*/  @!P2 IMAD R24, R31, R2.reuse, RZ ;  /* 0x000000021f18a224 */ /* 0x088fe200078e02ff */
[----:B------:R-:W-:Y:S01]  /*0870*/  ISETP.GE.AND.EX P3, PT, R9, UR17, PT, P3 ;  /* 0x0000001109007c0c */ /* 0x000fe2000bf66330 */
[C---:B------:R-:W-:Y:S01]  /*0880*/  @!P2 IMAD.WIDE.U32 R12, R11.reuse, R2, R12 ;  /* 0x000000020b0ca225 */ /* 0x040fe200078e000c */
[----:B------:R-:W-:Y:S01]  /*0890*/  @!P4 IADD3.X R29, PT, PT, R18, R29, RZ, P6, !PT ;  /* 0x0000001d121dc210 */ /* 0x000fe200037fe4ff */
[----:B------:R-:W3:Y:S01]  /*08a0*/  @!P1 LDC.64 R42, c[0x0][0x398] ;  /* 0x0000e600ff2a9b82 */ /* 0x000ee20000000a00 */
[C---:B------:R-:W-:Y:S01]  /*08b0*/  @!P5 SHF.L.U64.HI R18, R6.reuse, 0x2, R7 ;  /* 0x000000020612d819 */ /* 0x040fe20000010207 */
[----:B------:R-:W-:Y:S01]  /*08c0*/  @!P2 IMAD R27, R11, R3, R24 ;  /* 0x000000030b1ba224 */ /* 0x000fe200078e0218 */
[----:B------:R-:W-:Y:S01]  /*08d0*/  @!P5 SHF.L.U32 R11, R6, 0x2, RZ ;  /* 0x00000002060bd819 */ /* 0x000fe200000006ff */
[----:B----4-:R-:W-:Y:S01]  /*08e0*/  @!P1 IMAD R19, R19, R4, RZ ;  /* 0x0000000413139224 */ /* 0x010fe200078e02ff */
[----:B------:R-:W-:-:S02]  /*08f0*/  @!P1 MOV R6, R74 ;  /* 0x0000004a00069202 */ /* 0x000fc40000000f00 */
[----:B------:R-:W-:Y:S01]  /*0900*/  @!P2 IADD3 R7, PT, PT, R13, R27, RZ ;  /* 0x0000001b0d07a210 */ /* 0x000fe20007ffe0ff */
[----:B------:R-:W-:Y:S01]  /*0910*/  @!P1 IMAD R19, R10, R5, R19 ;  /* 0x000000050a139224 */ /* 0x000fe200078e0213 */
[C---:B------:R-:W-:Y:S01]  /*0920*/  @!P5 IADD3 R22, P0, PT, R11.reuse, R22, RZ ;  /* 0x000000160b16d210 */ /* 0x040fe20007f1e0ff */
[----:B------:R-:W4:Y:S01]  /*0930*/  @!P3 LDC.64 R2, c[0x0][0x3f8] ;  /* 0x0000fe00ff02bb82 */ /* 0x000f220000000a00 */
[----:B0-----:R-:W-:Y:S02]  /*0940*/  @!P5 IADD3 R16, P6, PT, R11, R16, RZ ;  /* 0x000000100b10d210 */ /* 0x001fe40007fde0ff */
[C---:B------:R-:W-:Y:S02]  /*0950*/  @!P2 SHF.L.U32 R11, R12.reuse, 0x2, RZ ;  /* 0x000000020c0ba819 */ /* 0x040fe400000006ff */
[----:B------:R-:W-:Y:S02]  /*0960*/  @!P2 SHF.L.U64.HI R12, R12, 0x2, R7 ;  /* 0x000000020c0ca819 */ /* 0x000fe40000010207 */
[----:B------:R-:W-:Y:S01]  /*0970*/  @!P1 MOV R7, R73 ;  /* 0x0000004900079202 */ /* 0x000fe20000000f00 */
[----:B------:R-:W0:Y:S01]  /*0980*/  @!P3 LDC.64 R26, c[0x0][0x3a0] ;  /* 0x0000e800ff1abb82 */ /* 0x000e220000000a00 */
[----:B------:R-:W-:-:S02]  /*0990*/  @!P5 IADD3.X R23, PT, PT, R18, R23, RZ, P0, !PT ;  /* 0x000000171217d210 */ /* 0x000fc400007fe4ff */
[----:B------:R-:W-:Y:S01]  /*09a0*/  @!P5 IADD3.X R17, PT, PT, R18, R17, RZ, P6, !PT ;  /* 0x000000111211d210 */ /* 0x000fe200037fe4ff */
[----:B------:R-:W-:Y:S01]  /*09b0*/  @!P1 IMAD.WIDE.U32 R4, R10, R4, R6 ;  /* 0x000000040a049225 */ /* 0x000fe200078e0006 */
[----:B-1----:R-:W-:Y:S02]  /*09c0*/  @!P2 IADD3 R34, P0, PT, R11, R34, RZ ;  /* 0x000000220b22a210 */ /* 0x002fe40007f1e0ff */
[----:B------:R-:W-:Y:S01]  /*09d0*/  SHF.R.S32.HI R31, RZ, 0x1f, R30 ;  /* 0x0000001fff1f7819 */ /* 0x000fe2000001141e */
[----:B------:R-:W1:Y:S01]  /*09e0*/  @!P3 LDC.64 R24, c[0x0][0x398] ;  /* 0x0000e600ff18bb82 */ /* 0x000e620000000a00 */
[----:B------:R-:W-:Y:S02]  /*09f0*/  @!P1 IADD3 R5, PT, PT, R5, R19, RZ ;  /* 0x0000001305059210 */ /* 0x000fe40007ffe0ff */
[C---:B------:R-:W-:Y:S02]  /*0a00*/  @!P1 SHF.L.U32 R33, R4.reuse, 0x2, RZ ;  /* 0x0000000204219819 */ /* 0x040fe400000006ff */
[----:B------:R-:W-:-:S02]  /*0a10*/  @!P1 SHF.L.U64.HI R32, R4, 0x2, R5 ;  /* 0x0000000204209819 */ /* 0x000fc40000010205 */
[----:B------:R-:W-:Y:S02]  /*0a20*/  CS2R R4, SRZ ;  /* 0x0000000000047805 */ /* 0x000fe4000001ff00 */
[----:B------:R-:W-:Y:S01]  /*0a30*/  @!P2 IADD3.X R35, PT, PT, R12, R35, RZ, P0, !PT ;  /* 0x000000230c23a210 */ /* 0x000fe200007fe4ff */
[----:B------:R-:W3:Y:S01]  /*0a40*/  @!P1 LDC.64 R18, c[0x0][0x3a0] ;  /* 0x0000e800ff129b82 */ /* 0x000ee20000000a00 */
[----:B------:R-:W-:Y:S01]  /*0a50*/  ISETP.GE.U32.AND P0, PT, R30, UR16, PT ;  /* 0x000000101e007c0c */ /* 0x000fe2000bf06070 */
[----:B----4-:R-:W-:Y:S01]  /*0a60*/  @!P3 IMAD R9, R9, R2, RZ ;  /* 0x000000020909b224 */ /* 0x010fe200078e02ff */
[----:B------:R-:W-:Y:S01]  /*0a70*/  @!P3 MOV R6, R74 ;  /* 0x0000004a0006b202 */ /* 0x000fe20000000f00 */
[----:B------:R4:W5:Y:S01]  /*0a80*/  @!P4 LDG.E.64 R4, desc[UR8][R14.64] ;  /* 0x000000080e04c981 */ /* 0x000962000c1e1b00 */
[----:B------:R-:W-:Y:S01]  /*0a90*/  ISETP.GE.AND.EX P0, PT, R31, UR17, PT, P0 ;  /* 0x000000111f007c0c */ /* 0x000fe2000bf06300 */
[----:B------:R-:W-:Y:S01]  /*0aa0*/  @!P3 IMAD R37, R8, R3, R9 ;  /* 0x000000030825b224 */ /* 0x000fe200078e0209 */
[----:B------:R-:W-:-:S02]  /*0ab0*/  @!P3 MOV R7, R73 ;  /* 0x000000490007b202 */ /* 0x000fc40000000f00 */
[----:B--2---:R-:W-:Y:S01]  /*0ac0*/  @!P2 IADD3 R20, P6, PT, R11, R20, RZ ;  /* 0x000000140b14a210 */ /* 0x004fe20007fde0ff */
[----:B------:R-:W-:-:S03]  /*0ad0*/  @!P3 IMAD.WIDE.U32 R2, R8, R2, R6 ;  /* 0x000000020802b225 */ /* 0x000fc600078e0006 */
[----:B------:R-:W-:Y:S01]  /*0ae0*/  @!P2 IADD3.X R21, PT, PT, R12, R21, RZ, P6, !PT ;  /* 0x000000150c15a210 */ /* 0x000fe200037fe4ff */
[----:B----4-:R-:W2:Y:S01]  /*0af0*/  LDC.64 R14, c[0x0][0x3b8] ;  /* 0x0000ee00ff0e7b82 */ /* 0x010ea20000000a00 */
[----:B------:R-:W-:-:S06]  /*0b00*/  CS2R R6, SRZ ;  /* 0x0000000000067805 */ /* 0x000fcc000001ff00 */
[----:B------:R4:W5:Y:S01]  /*0b10*/  @!P4 LDG.E.64 R6, desc[UR8][R28.64] ;  /* 0x000000081c06c981 */ /* 0x000962000c1e1b00 */
[----:B------:R-:W0:Y:S01]  /*0b20*/  @!P0 LDC.64 R12, c[0x0][0x3f8] ;  /* 0x0000fe00ff0c8b82 */ /* 0x000e220000000a00 */
[C---:B---3--:R-:W-:Y:S02]  /*0b30*/  @!P1 IADD3 R18, P6, PT, R33.reuse, R18, RZ ;  /* 0x0000001221129210 */ /* 0x048fe40007fde0ff */
[----:B------:R-:W-:Y:S02]  /*0b40*/  ISETP.GE.U32.AND P4, PT, R70, UR16, PT ;  /* 0x0000001046007c0c */ /* 0x000fe4000bf86070 */
[----:B------:R-:W-:Y:S02]  /*0b50*/  @!P1 IADD3.X R19, PT, PT, R32, R19, RZ, P6, !PT ;  /* 0x0000001320139210 */ /* 0x000fe400037fe4ff */
[----:B------:R-:W-:Y:S02]  /*0b60*/  @!P1 IADD3 R42, P6, PT, R33, R42, RZ ;  /* 0x0000002a212a9210 */ /* 0x000fe40007fde0ff */
[----:B------:R-:W-:-:S02]  /*0b70*/  ISETP.GE.AND.EX P4, PT, R53, UR17, PT, P4 ;  /* 0x0000001135007c0c */ /* 0x000fc4000bf86340 */
[----:B------:R-:W-:Y:S01]  /*0b80*/  @!P1 IADD3.X R43, PT, PT, R32, R43, RZ, P6, !PT ;  /* 0x0000002b202b9210 */ /* 0x000fe200037fe4ff */
[----:B--2---:R-:W-:Y:S01]  /*0b90*/  IMAD.WIDE R32, R61, 0x8, R14 ;  /* 0x000000083d207825 */ /* 0x004fe200078e020e */
[----:B------:R-:W-:Y:S02]  /*0ba0*/  CS2R R8, SRZ ;  /* 0x0000000000087805 */ /* 0x000fe4000001ff00 */
[----:B------:R-:W-:Y:S02]  /*0bb0*/  CS2R R10, SRZ ;  /* 0x00000000000a7805 */ /* 0x000fe4000001ff00 */
[----:B------:R-:W-:Y:S01]  /*0bc0*/  IADD3 R45, PT, PT, R70, 0xe0, RZ ;  /* 0x000000e0462d7810 */ /* 0x000fe20007ffe0ff */
[----:B------:R-:W2:Y:S03]  /*0bd0*/  LDG.E.64 R32, desc[UR8][R32.64] ;  /* 0x0000000820207981 */ /* 0x000ea6000c1e1b00 */
[----:B------:R-:W-:-:S02]  /*0be0*/  SHF.R.S32.HI R41, RZ, 0x1f, R45 ;  /* 0x0000001fff297819 */ /* 0x000fc4000001142d */
[----:B------:R-:W-:Y:S01]  /*0bf0*/  @!P3 IADD3 R3, PT, PT, R3, R37, RZ ;  /* 0x000000250303b210 */ /* 0x000fe20007ffe0ff */
[----:B------:R3:W5:Y:S01]  /*0c00*/  @!P5 LDG.E.64 R8, desc[UR8][R22.64] ;  /* 0x000000081608d981 */ /* 0x000762000c1e1b00 */
[----:B----4-:R-:W-:Y:S01]  /*0c10*/  @!P3 SHF.L.U32 R29, R2, 0x2, RZ ;  /* 0x00000002021db819 */ /* 0x010fe200000006ff */
[----:B0-----:R-:W-:Y:S01]  /*0c20*/  @!P0 IMAD R31, R31, R12, RZ ;  /* 0x0000000c1f1f8224 */ /* 0x001fe200078e02ff */
[----:B------:R-:W0:Y:S01]  /*0c30*/  @!P4 LDC.64 R38, c[0x0][0x398] ;  /* 0x0000e600ff26cb82 */ /* 0x000e220000000a00 */
[----:B------:R4:W5:Y:S01]  /*0c40*/  @!P5 LDG.E.64 R10, desc[UR8][R16.64] ;  /* 0x00000008100ad981 */ /* 0x000962000c1e1b00 */
[----:B------:R-:W-:-:S04]  /*0c50*/  ISETP.GE.U32.AND P5, PT, R45, UR16, PT ;  /* 0x000000102d007c0c */ /* 0x000fc8000bfa6070 */
[----:B------:R-:W-:Y:S02]  /*0c60*/  ISETP.GE.AND.EX P5, PT, R41, UR17, PT, P5 ;  /* 0x0000001129007c0c */ /* 0x000fe4000bfa6350 */
[----:B---3--:R-:W3:Y:S01]  /*0c70*/  @!P4 LDC.64 R22, c[0x0][0x3f8] ;  /* 0x0000fe00ff16cb82 */ /* 0x008ee20000000a00 */
[----:B------:R-:W-:Y:S02]  /*0c80*/  @!P3 SHF.L.U64.HI R36, R2, 0x2, R3 ;  /* 0x000000020224b819 */ /* 0x000fe40000010203 */
[C---:B------:R-:W-:Y:S02]  /*0c90*/  @!P3 IADD3 R26, P6, PT, R29.reuse, R26, RZ ;  /* 0x0000001a1d1ab210 */ /* 0x040fe40007fde0ff */
[----:B----4-:R-:W-:Y:S02]  /*0ca0*/  @!P0 MOV R16, R74 ;  /* 0x0000004a00108202 */ /* 0x010fe40000000f00 */
[----:B------:R-:W-:Y:S01]  /*0cb0*/  @!P0 MOV R17, R73 ;  /* 0x0000004900118202 */ /* 0x000fe20000000f00 */
[----:B------:R-:W4:Y:S01]  /*0cc0*/  @!P0 LDC.64 R2, c[0x0][0x3a0] ;  /* 0x0000e800ff028b82 */ /* 0x000f220000000a00 */
[----:B------:R-:W-:Y:S01]  /*0cd0*/  @!P0 IMAD R31, R30, R13, R31 ;  /* 0x0000000d1e1f8224 */ /* 0x000fe200078e021f */
[----:B------:R-:W-:Y:S01]  /*0ce0*/  @!P3 IADD3.X R27, PT, PT, R36, R27, RZ, P6, !PT ;  /* 0x0000001b241bb210 */ /* 0x000fe200037fe4ff */
[----:B------:R-:W-:Y:S01]  /*0cf0*/  @!P0 IMAD.WIDE.U32 R12, R30, R12, R16 ;  /* 0x0000000c1e0c8225 */ /* 0x000fe200078e0010 */
[----:B-1----:R-:W-:-:S04]  /*0d00*/  @!P3 IADD3 R24, P6, PT, R29, R24, RZ ;  /* 0x000000181d18b210 */ /* 0x002fc80007fde0ff */
[----:B------:R-:W1:Y:S01]  /*0d10*/  @!P0 LDC.64 R28, c[0x0][0x398] ;  /* 0x0000e600ff1c8b82 */ /* 0x000e620000000a00 */
[----:B------:R-:W-:Y:S02]  /*0d20*/  @!P0 IADD3 R13, PT, PT, R13, R31, RZ ;  /* 0x0000001f0d0d8210 */ /* 0x000fe40007ffe0ff */
[----:B------:R-:W-:Y:S02]  /*0d30*/  CS2R R14, SRZ ;  /* 0x00000000000e7805 */ /* 0x000fe4000001ff00 */
[----:B------:R-:W-:-:S03]  /*0d40*/  @!P3 IADD3.X R25, PT, PT, R36, R25, RZ, P6, !PT ;  /* 0x000000192419b210 */ /* 0x000fc600037fe4ff */
[----:B------:R-:W0:Y:S01]  /*0d50*/  @!P5 LDC.64 R16, c[0x0][0x3f8] ;  /* 0x0000fe00ff10db82 */ /* 0x000e220000000a00 */
[C---:B------:R-:W-:Y:S01]  /*0d60*/  @!P0 SHF.L.U32 R37, R12.reuse, 0x2, RZ ;  /* 0x000000020c258819 */ /* 0x040fe200000006ff */
[----:B------:R3:W5:Y:S01]  /*0d70*/  @!P2 LDG.E.64 R14, desc[UR8][R20.64] ;  /* 0x00000008140ea981 */ /* 0x000762000c1e1b00 */
[----:B------:R-:W-:Y:S02]  /*0d80*/  @!P0 SHF.L.U64.HI R36, R12, 0x2, R13 ;  /* 0x000000020c248819 */ /* 0x000fe4000001020d */
[----:B------:R-:W-:Y:S01]  /*0d90*/  CS2R R12, SRZ ;  /* 0x00000000000c7805 */ /* 0x000fe2000001ff00 */
[----:B---3--:R-:W-:Y:S02]  /*0da0*/  @!P4 IMAD R40, R53, R22, RZ ;  /* 0x000000163528c224 */ /* 0x008fe400078e02ff */
[----:B------:R-:W3:Y:S03]  /*0db0*/  @!P4 LDC.64 R30, c[0x0][0x3a0] ;  /* 0x0000e800ff1ecb82 */ /* 0x000ee60000000a00 */
[----:B------:R1:W5:Y:S01]  /*0dc0*/  @!P2 LDG.E.64 R12, desc[UR8][R34.64] ;  /* 0x00000008220ca981 */ /* 0x000362000c1e1b00 */
[----:B------:R-:W-:-:S02]  /*0dd0*/  @!P4 MOV R20, R74 ;  /* 0x0000004a0014c202 */ /* 0x000fc40000000f00 */
[----:B------:R-:W-:Y:S01]  /*0de0*/  @!P4 MOV R21, R73 ;  /* 0x000000490015c202 */ /* 0x000fe20000000f00 */
[C---:B------:R-:W-:Y:S01]  /*0df0*/  @!P4 IMAD R47, R70.reuse, R23, R40 ;  /* 0x00000017462fc224 */ /* 0x040fe200078e0228 */
[----:B------:R-:W-:Y:S02]  /*0e00*/  ISETP.NE.AND P2, PT, RZ, UR12, PT ;  /* 0x0000000cff007c0c */ /* 0x000fe4000bf45270 */
[----:B----4-:R-:W-:Y:S01]  /*0e10*/  @!P0 IADD3 R2, P6, PT, R37, R2, RZ ;  /* 0x0000000225028210 */ /* 0x010fe20007fde0ff */
[----:B------:R-:W-:Y:S01]  /*0e20*/  @!P4 IMAD.WIDE.U32 R22, R70, R22, R20 ;  /* 0x000000164616c225 */ /* 0x000fe200078e0014 */
[----:B-1----:R-:W1:Y:S02]  /*0e30*/  @!P5 LDC.64 R34, c[0x0][0x3a0] ;  /* 0x0000e800ff22db82 */ /* 0x002e640000000a00 */
[----:B------:R-:W-:Y:S02]  /*0e40*/  @!P0 IADD3.X R3, PT, PT, R36, R3, RZ, P6, !PT ;  /* 0x0000000324038210 */ /* 0x000fe400037fe4ff */
[----:B------:R-:W-:-:S02]  /*0e50*/  @!P4 IADD3 R23, PT, PT, R23, R47, RZ ;  /* 0x0000002f1717c210 */ /* 0x000fc40007ffe0ff */
[----:B------:R-:W-:Y:S01]  /*0e60*/  @!P0 IADD3 R28, P6, PT, R37, R28, RZ ;  /* 0x0000001c251c8210 */ /* 0x000fe20007fde0ff */
[----:B0-----:R-:W-:Y:S01]  /*0e70*/  @!P5 IMAD R40, R41, R16, RZ ;  /* 0x000000102928d224 */ /* 0x001fe200078e02ff */
[----:B------:R-:W-:Y:S01]  /*0e80*/  @!P4 SHF.L.U32 R47, R22, 0x2, RZ ;  /* 0x00000002162fc819 */ /* 0x000fe200000006ff */
[----:B------:R-:W0:Y:S01]  /*0e90*/  @P2 LDC.64 R20, c[0x0][0x3b0] ;  /* 0x0000ec00ff142b82 */ /* 0x000e220000000a00 */
[----:B------:R-:W-:Y:S02]  /*0ea0*/  @!P0 IADD3.X R29, PT, PT, R36, R29, RZ, P6, !PT ;  /* 0x0000001d241d8210 */ /* 0x000fe400037fe4ff */
[----:B------:R-:W-:Y:S01]  /*0eb0*/  @!P4 SHF.L.U64.HI R44, R22, 0x2, R23 ;  /* 0x00000002162cc819 */ /* 0x000fe20000010217 */
[----:B------:R-:W-:-:S04]  /*0ec0*/  @!P5 IMAD R17, R45, R17, R40 ;  /* 0x000000112d11d224 */ /* 0x000fc800078e0228 */
[----:B------:R-:W4:Y:S01]  /*0ed0*/  @!P5 LDC.64 R36, c[0x0][0x398] ;  /* 0x0000e600ff24db82 */ /* 0x000f220000000a00 */
[----:B------:R-:W-:Y:S02]  /*0ee0*/  @!P5 MOV R40, R74 ;  /* 0x0000004a0028d202 */ /* 0x000fe40000000f00 */
[----:B------:R-:W-:-:S05]  /*0ef0*/  @!P5 MOV R41, R73 ;  /* 0x000000490029d202 */ /* 0x000fca0000000f00 */
[----:B------:R-:W0:Y:S01]  /*0f00*/  LDC.64 R22, c[0x0][0x3a8] ;  /* 0x0000ea00ff167b82 */ /* 0x000e220000000a00 */
[----:B---3--:R-:W-:Y:S01]  /*0f10*/  @!P4 IADD3 R30, P6, PT, R47, R30, RZ ;  /* 0x0000001e2f1ec210 */ /* 0x008fe20007fde0ff */
[----:B------:R-:W-:-:S03]  /*0f20*/  @!P5 IMAD.WIDE.U32 R40, R45, R16, R40 ;  /* 0x000000102d28d225 */ /* 0x000fc600078e0028 */
[----:B------:R-:W-:Y:S01]  /*0f30*/  @!P4 IADD3.X R31, PT, PT, R44, R31, RZ, P6, !PT ;  /* 0x0000001f2c1fc210 */ /* 0x000fe200037fe4ff */
[----:B------:R-:W-:Y:S01]  /*0f40*/  IMAD R45, R71, 0x2a, RZ ;  /* 0x0000002a472d7824 */ /* 0x000fe200078e02ff */
[----:B------:R-:W-:Y:S02]  /*0f50*/  @!P4 IADD3 R38, P6, PT, R47, R38, RZ ;  /* 0x000000262f26c210 */ /* 0x000fe40007fde0ff */
[----:B------:R-:W-:Y:S02]  /*0f60*/  @!P5 IADD3 R41, PT, PT, R41, R17, RZ ;  /* 0x000000112929d210 */ /* 0x000fe40007ffe0ff */
[----:B------:R-:W-:Y:S02]  /*0f70*/  @!P5 SHF.L.U32 R17, R40, 0x2, RZ ;  /* 0x000000022811d819 */ /* 0x000fe400000006ff */
[----:B------:R-:W-:Y:S02]  /*0f80*/  @!P4 IADD3.X R39, PT, PT, R44, R39, RZ, P6, !PT ;  /* 0x000000272c27c210 */ /* 0x000fe400037fe4ff */
[----:B------:R-:W-:-:S02]  /*0f90*/  @!P5 SHF.L.U64.HI R40, R40, 0x2, R41 ;  /* 0x000000022828d819 */ /* 0x000fc40000010229 */
[----:B-1----:R-:W-:Y:S02]  /*0fa0*/  @!P5 IADD3 R34, P6, PT, R17, R34, RZ ;  /* 0x000000221122d210 */ /* 0x002fe40007fde0ff */
[----:B------:R-:W-:Y:S02]  /*0fb0*/  IADD3 R41, PT, PT, R45, R0, RZ ;  /* 0x000000002d297210 */ /* 0x000fe40007ffe0ff */
[----:B------:R-:W-:Y:S02]  /*0fc0*/  @!P5 IADD3.X R35, PT, PT, R40, R35, RZ, P6, !PT ;  /* 0x000000232823d210 */ /* 0x000fe400037fe4ff */
[----:B----4-:R-:W-:Y:S01]  /*0fd0*/  @!P5 IADD3 R36, P6, PT, R17, R36, RZ ;  /* 0x000000241124d210 */ /* 0x010fe20007fde0ff */
[----:B0-----:R-:W-:-:S04]  /*0fe0*/  @P2 IMAD.WIDE R20, R41, 0x2, R20 ;  /* 0x0000000229142825 */ /* 0x001fc800078e0214 */
[----:B------:R-:W-:Y:S01]  /*0ff0*/  IMAD.WIDE R22, R41, 0x2, R22 ;  /* 0x0000000229167825 */ /* 0x000fe200078e0216 */
[----:B------:R-:W-:Y:S01]  /*1000*/  @!P5 IADD3.X R37, PT, PT, R40, R37, RZ, P6, !PT ;  /* 0x000000252825d210 */ /* 0x000fe200037fe4ff */
[----:B------:R-:W3:Y:S04]  /*1010*/  @P2 LDG.E.U16 R41, desc[UR8][R20.64+0x2] ;  /* 0x0000020814292981 */ /* 0x000ee8000c1e1500 */
[----:B------:R0:W4:Y:S04]  /*1020*/  @P2 LDG.E.U16 R40, desc[UR8][R20.64] ;  /* 0x0000000814282981 */ /* 0x000128000c1e1500 */
[----:B------:R-:W4:Y:S04]  /*1030*/  LDG.E.U16 R52, desc[UR8][R22.64] ;  /* 0x0000000816347981 */ /* 0x000f28000c1e1500 */
[----:B------:R1:W4:Y:S01]  /*1040*/  LDG.E.U16 R0, desc[UR8][R22.64+0x2] ;  /* 0x0000020816007981 */ /* 0x000322000c1e1500 */
[----:B0-----:R-:W-:-:S02]  /*1050*/  CS2R R20, SRZ ;  /* 0x0000000000147805 */ /* 0x001fc4000001ff00 */
[----:B------:R-:W-:-:S04]  /*1060*/  CS2R R48, SRZ ;  /* 0x0000000000307805 */ /* 0x000fc8000001ff00 */
[----:B------:R0:W5:Y:S01]  /*1070*/  @!P3 LDG.E.64 R20, desc[UR8][R26.64] ;  /* 0x000000081a14b981 */ /* 0x000162000c1e1b00 */
[----:B-1----:R-:W-:-:S03]  /*1080*/  CS2R R22, SRZ ;  /* 0x0000000000167805 */ /* 0x002fc6000001ff00 */
[----:B------:R1:W5:Y:S04]  /*1090*/  @!P4 LDG.E.64 R48, desc[UR8][R30.64] ;  /* 0x000000081e30c981 */ /* 0x000368000c1e1b00 */
[----:B------:R1:W5:Y:S01]  /*10a0*/  @!P3 LDG.E.64 R22, desc[UR8][R24.64] ;  /* 0x000000081816b981 */ /* 0x000362000c1e1b00 */
[----:B0-----:R-:W-:Y:S02]  /*10b0*/  CS2R R26, SRZ ;  /* 0x00000000001a7805 */ /* 0x001fe4000001ff00 */
[----:B-1----:R-:W-:-:S04]  /*10c0*/  CS2R R30, SRZ ;  /* 0x00000000001e7805 */ /* 0x002fc8000001ff00 */
[----:B------:R0:W5:Y:S01]  /*10d0*/  @!P0 LDG.E.64 R26, desc[UR8][R28.64] ;  /* 0x000000081c1a8981 */ /* 0x000162000c1e1b00 */
[----:B------:R-:W-:-:S03]  /*10e0*/  CS2R R24, SRZ ;  /* 0x0000000000187805 */ /* 0x000fc6000001ff00 */
[----:B------:R-:W5:Y:S04]  /*10f0*/  @!P5 LDG.E.64 R30, desc[UR8][R36.64] ;  /* 0x00000008241ed981 */ /* 0x000f68000c1e1b00 */
[----:B------:R1:W5:Y:S01]  /*1100*/  @!P0 LDG.E.64 R24, desc[UR8][R2.64] ;  /* 0x0000000802188981 */ /* 0x000362000c1e1b00 */
[----:B0-----:R-:W-:-:S06]  /*1110*/  CS2R R28, SRZ ;  /* 0x00000000001c7805 */ /* 0x001fcc000001ff00 */
[----:B------:R-:W5:Y:S01]  /*1120*/  @!P5 LDG.E.64 R28, desc[UR8][R34.64] ;  /* 0x00000008221cd981 */ /* 0x000f62000c1e1b00 */
[----:B-1----:R-:W-:Y:S02]  /*1130*/  MOV R3, RZ ;  /* 0x000000ff00037202 */ /* 0x002fe40000000f00 */
[----:B------:R-:W-:-:S06]  /*1140*/  MOV R2, RZ ;  /* 0x000000ff00027202 */ /* 0x000fcc0000000f00 */
[----:B------:R-:W5:Y:S01]  /*1150*/  @!P4 LDG.E.64 R2, desc[UR8][R38.64] ;  /* 0x000000082602c981 */ /* 0x000f62000c1e1b00 */
[----:B------:R-:W-:-:S06]  /*1160*/  CS2R R16, SRZ ;  /* 0x0000000000107805 */ /* 0x000fcc000001ff00 */
[----:B------:R0:W5:Y:S02]  /*1170*/  @!P1 LDG.E.64 R16, desc[UR8][R18.64] ;  /* 0x0000000812109981 */ /* 0x000164000c1e1b00 */
[----:B0-----:R-:W-:-:S06]  /*1180*/  CS2R R18, SRZ ;  /* 0x0000000000127805 */ /* 0x001fcc000001ff00 */
[----:B------:R0:W5:Y:S01]  /*1190*/  @!P1 LDG.E.64 R18, desc[UR8][R42.64] ;  /* 0x000000082a129981 */ /* 0x000162000c1e1b00 */
[----:B------:R-:W-:Y:S01]  /*11a0*/  UISETP.NE.AND UP1, UPT, UR12, URZ, UPT ;  /* 0x000000ff0c00728c */ /* 0x000fe2000bf25270 */
[----:B------:R-:W-:Y:S02]  /*11b0*/  MOV R60, RZ ;  /* 0x000000ff003c7202 */ /* 0x000fe40000000f00 */
[----:B------:R-:W-:Y:S01]  /*11c0*/  MOV R59, RZ ;  /* 0x000000ff003b7202 */ /* 0x000fe20000000f00 */
        /* <DEDUP_REMOVED lines=12> */
[----:B---3--:R-:W-:Y:S02]  /*1290*/  @P2 SHF.L.U32 R59, R41, 0x10, RZ ;  /* 0x00000010293b2819 */ /* 0x008fe400000006ff */
[----:B----4-:R-:W-:Y:S02]  /*12a0*/  @P2 SHF.L.U32 R60, R40, 0x10, RZ ;  /* 0x00000010283c2819 */ /* 0x010fe400000006ff */
[----:B------:R-:W-:Y:S02]  /*12b0*/  SHF.L.U32 R52, R52, 0x10, RZ ;  /* 0x0000001034347819 */ /* 0x000fe400000006ff */
[----:B------:R-:W-:Y:S01]  /*12c0*/  SHF.L.U32 R0, R0, 0x10, RZ ;  /* 0x0000001000007819 */ /* 0x000fe200000006ff */
[----:B0-----:R-:W-:Y:S06]  /*12d0*/  BRA.U UP1, `(.L_x_1526) ;  /* 0x0000000501c47547 */ /* 0x001fec000b800000 */
[----:B-----5:R-:W-:Y:S01]  /*12e0*/  FADD.FTZ R33, R48, -UR13 ;  /* 0x8000000d30217e21 */ /* 0x020fe20008010000 */
[----:B------:R-:W-:Y:S01]  /*12f0*/  FMUL.FTZ R34, R2, R52 ;  /* 0x0000003402227220 */ /* 0x000fe20000410000 */
[----:B------:R-:W-:Y:S01]  /*1300*/  FADD.FTZ R32, R49, -UR13 ;  /* 0x8000000d31207e21 */ /* 0x000fe20008010000 */
[----:B------:R-:W-:Y:S01]  /*1310*/  FMUL.FTZ R35, R3, R0 ;  /* 0x0000000003237220 */ /* 0x000fe20000410000 */
[----:B------:R-:W-:Y:S01]  /*1320*/  FMUL.FTZ R33, R33, UR10 ;  /* 0x0000000a21217c20 */ /* 0x000fe20008410000 */
[----:B------:R-:W-:Y:S01]  /*1330*/  FADD.FTZ R38, R8, -UR13 ;  /* 0x8000000d08267e21 */ /* 0x000fe20008010000 */
[----:B------:R-:W-:Y:S01]  /*1340*/  FMUL.FTZ R32, R32, UR10 ;  /* 0x0000000a20207c20 */ /* 0x000fe20008410000 */
[----:B------:R-:W-:Y:S01]  /*1350*/  FADD.FTZ R36, RZ, R34 ;  /* 0x00000022ff247221 */ /* 0x000fe20000010000 */
[----:B------:R-:W-:Y:S01]  /*1360*/  FFMA.FTZ R37, R33, R34, RZ ;  /* 0x0000002221257223 */ /* 0x000fe200000100ff */
[----:B------:R-:W-:Y:S01]  /*1370*/  FFMA.FTZ R39, R2, R33, RZ ;  /* 0x0000002102277223 */ /* 0x000fe200000100ff */
[----:B------:R-:W-:Y:S01]  /*1380*/  FADD.FTZ R33, R9, -UR13 ;  /* 0x8000000d09217e21 */ /* 0x000fe20008010000 */
[----:B------:R-:W-:Y:S01]  /*1390*/  FMUL.FTZ R41, R10, R52 ;  /* 0x000000340a297220 */ /* 0x000fe20000410000 */
[----:B------:R-:W-:Y:S01]  /*13a0*/  FMUL.FTZ R38, R38, UR10 ;  /* 0x0000000a26267c20 */ /* 0x000fe20008410000 */
[----:B------:R-:W-:Y:S01]  /*13b0*/  FADD.FTZ R36, R35, R36 ;  /* 0x0000002423247221 */ /* 0x000fe20000010000 */
[----:B------:R-:W-:Y:S01]  /*13c0*/  FFMA.FTZ R37, R32, R35, R37 ;  /* 0x0000002320257223 */ /* 0x000fe20000010025 */
[----:B------:R-:W-:Y:S01]  /*13d0*/  FMUL.FTZ R34, R33, UR10 ;  /* 0x0000000a21227c20 */ /* 0x000fe20008410000 */
[----:B------:R-:W-:Y:S01]  /*13e0*/  FADD.FTZ R35, R24, -UR13 ;  /* 0x8000000d18237e21 */ /* 0x000fe20008010000 */
[----:B------:R-:W-:Y:S01]  /*13f0*/  FADD.FTZ R36, R36, R41 ;  /* 0x0000002924247221 */ /* 0x000fe20000010000 */
[----:B------:R-:W-:Y:S01]  /*1400*/  FFMA.FTZ R37, R38, R41, R37 ;  /* 0x0000002926257223 */ /* 0x000fe20000010025 */
[----:B------:R-:W-:Y:S01]  /*1410*/  FMUL.FTZ R33, R11, R0 ;  /* 0x000000000b217220 */ /* 0x000fe20000410000 */
[----:B------:R-:W-:Y:S01]  /*1420*/  FFMA.FTZ R39, R10, R38, R39 ;  /* 0x000000260a277223 */ /* 0x000fe20000010027 */
[----:B------:R-:W-:Y:S01]  /*1430*/  FFMA.FTZ R32, R3, R32, RZ ;  /* 0x0000002003207223 */ /* 0x000fe200000100ff */
[----:B------:R-:W-:Y:S01]  /*1440*/  FMUL.FTZ R41, R26, R52 ;  /* 0x000000341a297220 */ /* 0x000fe20000410000 */
[----:B------:R-:W-:Y:S01]  /*1450*/  FMUL.FTZ R38, R35, UR10 ;  /* 0x0000000a23267c20 */ /* 0x000fe20008410000 */
[----:B------:R-:W-:Y:S01]  /*1460*/  FADD.FTZ R36, R33, R36 ;  /* 0x0000002421247221 */ /* 0x000fe20000010000 */
[----:B------:R-:W-:Y:S01]  /*1470*/  FFMA.FTZ R37, R34, R33, R37 ;  /* 0x0000002122257223 */ /* 0x000fe20000010025 */
[----:B------:R-:W-:Y:S01]  /*1480*/  FADD.FTZ R33, R25, -UR13 ;  /* 0x8000000d19217e21 */ /* 0x000fe20008010000 */
[----:B------:R-:W-:Y:S01]  /*1490*/  FFMA.FTZ R32, R11, R34, R32 ;  /* 0x000000220b207223 */ /* 0x000fe20000010020 */
[----:B------:R-:W-:Y:S01]  /*14a0*/  FFMA.FTZ R39, R26, R38, R39 ;  /* 0x000000261a277223 */ /* 0x000fe20000010027 */
[----:B------:R-:W-:Y:S01]  /*14b0*/  FADD.FTZ R35, R36, R41 ;  /* 0x0000002924237221 */ /* 0x000fe20000010000 */
[----:B------:R-:W-:Y:S01]  /*14c0*/  FMUL.FTZ R34, R27, R0 ;  /* 0x000000001b227220 */ /* 0x000fe20000410000 */
[----:B------:R-:W-:Y:S01]  /*14d0*/  FFMA.FTZ R38, R38, R41, R37 ;  /* 0x0000002926267223 */ /* 0x000fe20000010025 */
[----:B------:R-:W-:Y:S01]  /*14e0*/  FMUL.FTZ R33, R33, UR10 ;  /* 0x0000000a21217c20 */ /* 0x000fe20008410000 */
[----:B------:R-:W-:Y:S01]  /*14f0*/  FADD.FTZ R36, R12, -UR13 ;  /* 0x8000000d0c247e21 */ /* 0x000fe20008010000 */
[----:B------:R-:W-:Y:S01]  /*1500*/  FMUL.FTZ R40, R14, R52 ;  /* 0x000000340e287220 */ /* 0x000fe20000410000 */
[----:B------:R-:W-:Y:S01]  /*1510*/  FADD.FTZ R35, R34, R35 ;  /* 0x0000002322237221 */ /* 0x000fe20000010000 */
[----:B------:R-:W-:Y:S01]  /*1520*/  FFMA.FTZ R32, R27, R33, R32 ;  /* 0x000000211b207223 */ /* 0x000fe20000010020 */
[----:B------:R-:W-:Y:S01]  /*1530*/  FFMA.FTZ R38, R33, R34, R38 ;  /* 0x0000002221267223 */ /* 0x000fe20000010026 */
[----:B------:R-:W-:Y:S01]  /*1540*/  FMUL.FTZ R37, R36, UR10 ;  /* 0x0000000a24257c20 */ /* 0x000fe20008410000 */
[----:B------:R-:W-:Y:S01]  /*1550*/  FADD.FTZ R33, R13, -UR13 ;  /* 0x8000000d0d217e21 */ /* 0x000fe20008010000 */
        /* <DEDUP_REMOVED lines=9> */
[----:B------:R-:W-:Y:S01]  /*15f0*/  FFMA.FTZ R38, R33, R34, R38 ;  /* 0x0000002221267223 */ /* 0x000fe20000010026 */
[----:B------:R-:W-:Y:S01]  /*1600*/  FMUL.FTZ R37, R36, UR10 ;  /* 0x0000000a24257c20 */ /* 0x000fe20008410000 */
[----:B------:R-:W-:Y:S01]  /*1610*/  FADD.FTZ R33, R5, -UR13 ;  /* 0x8000000d05217e21 */ /* 0x000fe20008010000 */
[----:B------:R-:W-:Y:S01]  /*1620*/  FADD.FTZ R35, R35, R40 ;  /* 0x0000002823237221 */ /* 0x000fe20000010000 */
[----:B------:R-:W-:Y:S01]  /*1630*/  FMUL.FTZ R34, R7, R0 ;  /* 0x0000000007227220 */ /* 0x000fe20000410000 */
[----:B------:R-:W-:Y:S01]  /*1640*/  FFMA.FTZ R38, R37, R40, R38 ;  /* 0x0000002825267223 */ /* 0x000fe20000010026 */
[----:B------:R-:W-:Y:S01]  /*1650*/  FADD.FTZ R36, R16, -UR13 ;  /* 0x8000000d10247e21 */ /* 0x000fe20008010000 */
[----:B------:R-:W-:Y:S01]  /*1660*/  FMUL.FTZ R33, R33, UR10 ;  /* 0x0000000a21217c20 */ /* 0x000fe20008410000 */
[----:B------:R-:W-:Y:S01]  /*1670*/  FMUL.FTZ R40, R18, R52 ;  /* 0x0000003412287220 */ /* 0x000fe20000410000 */
[----:B------:R-:W-:Y:S01]  /*1680*/  FADD.FTZ R35, R34, R35 ;  /* 0x0000002322237221 */ /* 0x000fe20000010000 */
[----:B------:R-:W-:Y:S01]  /*1690*/  FFMA.FTZ R39, R6, R37, R39 ;  /* 0x0000002506277223 */ /* 0x000fe20000010027 */
[----:B------:R-:W-:Y:S01]  /*16a0*/  FMUL.FTZ R37, R36, UR10 ;  /* 0x0000000a24257c20 */ /* 0x000fe20008410000 */
[----:B------:R-:W-:Y:S01]  /*16b0*/  FFMA.FTZ R32, R7, R33, R32 ;  /* 0x0000002107207223 */ /* 0x000fe20000010020 */
[----:B------:R-:W-:Y:S01]  /*16c0*/  FFMA.FTZ R38, R33, R34, R38 ;  /* 0x0000002221267223 */ /* 0x000fe20000010026 */
        /* <DEDUP_REMOVED lines=11> */
[----:B------:R-:W-:Y:S01]  /*1780*/  FADD.FTZ R42, R35, R40 ;  /* 0x00000028232a7221 */ /* 0x000fe20000010000 */
[----:B------:R-:W-:Y:S01]  /*1790*/  FFMA.FTZ R34, R19, R33, R32 ;  /* 0x0000002113227223 */ /* 0x000fe20000010020 */
[----:B------:R-:W-:Y:S01]  /*17a0*/  FADD.FTZ R36, R21, -UR13 ;  /* 0x8000000d15247e21 */ /* 0x000fe20008010000 */
[----:B------:R-:W-:Y:S01]  /*17b0*/  FADD.FTZ R35, RZ, R2 ;  /* 0x00000002ff237221 */ /* 0x000fe20000010000 */
[----:B------:R-:W-:Y:S01]  /*17c0*/  FADD.FTZ R32, RZ, R3 ;  /* 0x00000003ff207221 */ /* 0x000fe20000010000 */
[----:B------:R-:W-:Y:S01]  /*17d0*/  FFMA.FTZ R33, R22, R37, R39 ;  /* 0x0000002516217223 */ /* 0x000fe20000010027 */
[----:B------:R-:W-:Y:S01]  /*17e0*/  FFMA.FTZ R39, R37, R40, R38 ;  /* 0x0000002825277223 */ /* 0x000fe20000010026 */
[----:B------:R-:W-:Y:S01]  /*17f0*/  FMUL.FTZ R36, R36, UR10 ;  /* 0x0000000a24247c20 */ /* 0x000fe20008410000 */
[----:B------:R-:W-:Y:S01]  /*1800*/  FMUL.FTZ R37, R23, R0 ;  /* 0x0000000017257220 */ /* 0x000fe20000410000 */
[----:B------:R-:W-:Y:S01]  /*1810*/  FADD.FTZ R35, R10, R35 ;  /* 0x000000230a237221 */ /* 0x000fe20000010000 */
[----:B------:R-:W-:Y:S01]  /*1820*/  FADD.FTZ R32, R11, R32 ;  /* 0x000000200b207221 */ /* 0x000fe20000010000 */
[----:B------:R-:W-:Y:S01]  /*1830*/  FFMA.FTZ R34, R23, R36, R34 ;  /* 0x0000002417227223 */ /* 0x000fe20000010022 */
[----:B------:R-:W-:Y:S01]  /*1840*/  FFMA.FTZ R39, R36, R37, R39 ;  /* 0x0000002524277223 */ /* 0x000fe20000010027 */
[----:B------:R-:W-:Y:S01]  /*1850*/  FADD.FTZ R35, R26, R35 ;  /* 0x000000231a237221 */ /* 0x000fe20000010000 */
[----:B------:R-:W-:Y:S01]  /*1860*/  FADD.FTZ R36, R27, R32 ;  /* 0x000000201b247221 */ /* 0x000fe20000010000 */
[----:B------:R-:W-:Y:S01]  /*1870*/  FADD.FTZ R42, R37, R42 ;  /* 0x0000002a252a7221 */ /* 0x000fe20000010000 */
[----:B------:R-:W-:Y:S01]  /*1880*/  FADD.FTZ R37, R28, -UR13 ;  /* 0x8000000d1c257e21 */ /* 0x000fe20008010000 */
[----:B------:R-:W-:Y:S01]  /*1890*/  FADD.FTZ R35, R14, R35 ;  /* 0x000000230e237221 */ /* 0x000fe20000010000 */
[----:B------:R-:W-:Y:S01]  /*18a0*/  FADD.FTZ R36, R15, R36 ;  /* 0x000000240f247221 */ /* 0x000fe20000010000 */
[----:B------:R-:W-:Y:S01]  /*18b0*/  FMUL.FTZ R41, R30, R52 ;  /* 0x000000341e297220 */ /* 0x000fe20000410000 */
[----:B------:R-:W-:Y:S01]  /*18c0*/  FMUL.FTZ R32, R37, UR10 ;  /* 0x0000000a25207c20 */ /* 0x000fe20008410000 */
[----:B------:R-:W-:Y:S01]  /*18d0*/  FADD.FTZ R35, R6, R35 ;  /* 0x0000002306237221 */ /* 0x000fe20000010000 */
[----:B------:R-:W-:Y:S01]  /*18e0*/  FADD.FTZ R36, R7, R36 ;  /* 0x0000002407247221 */ /* 0x000fe20000010000 */
[----:B------:R-:W-:Y:S01]  /*18f0*/  FADD.FTZ R37, R29, -UR13 ;  /* 0x8000000d1d257e21 */ /* 0x000fe20008010000 */
[----:B------:R-:W-:Y:S01]  /*1900*/  FADD.FTZ R43, R42, R41 ;  /* 0x000000292a2b7221 */ /* 0x000fe20000010000 */
[----:B------:R-:W-:Y:S01]  /*1910*/  FADD.FTZ R35, R18, R35 ;  /* 0x0000002312237221 */ /* 0x000fe20000010000 */
[----:B------:R-:W-:Y:S01]  /*1920*/  FADD.FTZ R38, R19, R36 ;  /* 0x0000002413267221 */ /* 0x000fe20000010000 */
[----:B------:R-:W-:Y:S01]  /*1930*/  FMUL.FTZ R37, R37, UR10 ;  /* 0x0000000a25257c20 */ /* 0x000fe20008410000 */
[----:B------:R-:W-:Y:S01]  /*1940*/  FFMA.FTZ R42, R32, R41, R39 ;  /* 0x00000029202a7223 */ /* 0x000fe20000010027 */
[----:B------:R-:W-:Y:S01]  /*1950*/  FADD.FTZ R35, R22, R35 ;  /* 0x0000002316237221 */ /* 0x000fe20000010000 */
[----:B------:R-:W-:Y:S01]  /*1960*/  FMUL.FTZ R40, R31, R0 ;  /* 0x000000001f287220 */ /* 0x000fe20000410000 */
[----:B------:R-:W-:Y:S01]  /*1970*/  FADD.FTZ R38, R23, R38 ;  /* 0x0000002617267221 */ /* 0x000fe20000010000 */
[C---:B------:R-:W-:Y:S01]  /*1980*/  FFMA.FTZ R32, R30.reuse, R32, R33 ;  /* 0x000000201e207223 */ /* 0x040fe20000010021 */
[----:B------:R-:W-:Y:S01]  /*1990*/  FFMA.FTZ R33, R31, R37, R34 ;  /* 0x000000251f217223 */ /* 0x000fe20000010022 */
[----:B------:R-:W-:Y:S01]  /*19a0*/  FADD.FTZ R34, R30, R35 ;  /* 0x000000231e227221 */ /* 0x000fe20000010000 */
[----:B------:R-:W-:Y:S01]  /*19b0*/  FADD.FTZ R36, R40, R43 ;  /* 0x0000002b28247221 */ /* 0x000fe20000010000 */
[----:B------:R-:W-:Y:S01]  /*19c0*/  FFMA.FTZ R39, R37, R40, R42 ;  /* 0x0000002825277223 */ /* 0x000fe2000001002a */
[----:B------:R-:W-:Y:S01]  /*19d0*/  FADD.FTZ R35, R31, R38 ;  /* 0x000000261f237221 */ /* 0x000fe20000010000 */
[----:B------:R-:W-:Y:S06]  /*19e0*/  BRA `(.L_x_1527) ;  /* 0x0000001000007947 */ /* 0x000fec0003800000 */
.L_x_1526:
[----:B-----5:R-:W-:Y:S01]  /*19f0*/  FADD.FTZ R33, R48, -UR13 ;  /* 0x8000000d30217e21 */ /* 0x020fe20008010000 */
[----:B------:R-:W-:Y:S01]  /*1a00*/  FADD.FTZ R32, R49, -UR13 ;  /* 0x8000000d31207e21 */ /* 0x000fe20008010000 */
[----:B------:R-:W-:Y:S01]  /*1a10*/  FADD.FTZ R45, R8, -UR13 ;  /* 0x8000000d082d7e21 */ /* 0x000fe20008010000 */
[----:B------:R-:W-:Y:S01]  /*1a20*/  FADD.FTZ R42, R9, -UR13 ;  /* 0x8000000d092a7e21 */ /* 0x000fe20008010000 */
[----:B------:R-:W-:Y:S01]  /*1a30*/  FMUL.FTZ R33, R33, UR10 ;  /* 0x0000000a21217c20 */ /* 0x000fe20008410000 */
[----:B------:R-:W-:Y:S01]  /*1a40*/  FMUL.FTZ R32, R32, UR10 ;  /* 0x0000000a20207c20 */ /* 0x000fe20008410000 */
[----:B------:R-:W-:Y:S02]  /*1a50*/  FMUL.FTZ R45, R45, UR10 ;  /* 0x0000000a2d2d7c20 */ /* 0x000fe40008410000 */
[--C-:B------:R-:W-:Y:S01]  /*1a60*/  FFMA.FTZ R34, R52, R33, R60.reuse ;  /* 0x0000002134227223 */ /* 0x100fe2000001003c */
        /* <DEDUP_REMOVED lines=9> */
[----:B------:R-:W-:Y:S01]  /*1b00*/  FMUL.FTZ R36, R42, UR10 ;  /* 0x0000000a2a247c20 */ /* 0x000fe20008410000 */
[----:B-1----:R-:W-:-:S02]  /*1b10*/  FADD.FTZ R40, R41, 1 ;  /* 0x3f80000029287421 */ /* 0x002fc40000010000 */
[----:B------:R0:W1:Y:S01]  /*1b20*/  MUFU.RCP R39, R37 ;  /* 0x0000002500277308 */ /* 0x0000620000001000 */
[----:B--2---:R-:W-:-:S07]  /*1b30*/  FADD.FTZ R50, R44, 1 ;  /* 0x3f8000002c327421 */ /* 0x004fce0000010000 */
[----:B------:R-:W2:Y:S01]  /*1b40*/  MUFU.RCP R40, R40 ;  /* 0x0000002800287308 */ /* 0x000ea20000001000 */
[----:B0-----:R-:W-:-:S04]  /*1b50*/  FFMA.FTZ R37, R0, R36, R59 ;  /* 0x0000002400257223 */ /* 0x001fc8000001003b */
[----:B------:R-:W-:Y:S01]  /*1b60*/  FMUL.FTZ R42, R37, -1.4426950216293334961 ;  /* 0xbfb8aa3b252a7820 */ /* 0x000fe20000410000 */
[----:B-1----:R-:W-:-:S05]  /*1b70*/  FADD.FTZ R41, -R39, 1 ;  /* 0x3f80000027297421 */ /* 0x002fca0000010100 */
[----:B------:R-:W0:Y:S01]  /*1b80*/  MUFU.EX2 R42, R42 ;  /* 0x0000002a002a7308 */ /* 0x000e220000000800 */
[----:B------:R-:W-:Y:S01]  /*1b90*/  FFMA.FTZ R41, R34, R41, 1 ;  /* 0x3f80000022297423 */ /* 0x000fe20000010029 */
[----:B------:R-:W-:Y:S01]  /*1ba0*/  FMUL.FTZ R34, R2, R39 ;  /* 0x0000002702227220 */ /* 0x000fe20000410000 */
[----:B------:R-:W-:Y:S01]  /*1bb0*/  FADD.FTZ R39, R24, -UR13 ;  /* 0x8000000d18277e21 */ /* 0x000fe20008010000 */
[----:B--2---:R-:W-:Y:S01]  /*1bc0*/  FADD.FTZ R43, -R40, 1 ;  /* 0x3f800000282b7421 */ /* 0x004fe20000010100 */
[----:B------:R-:W-:Y:S01]  /*1bd0*/  FMUL.FTZ R47, R3, R40 ;  /* 0x00000028032f7220 */ /* 0x000fe20000410000 */
[----:B------:R-:W-:Y:S01]  /*1be0*/  FMUL.FTZ R34, R34, R41 ;  /* 0x0000002922227220 */ /* 0x000fe20000410000 */
[----:B------:R-:W-:Y:S01]  /*1bf0*/  FMUL.FTZ R41, R39, UR10 ;  /* 0x0000000a27297c20 */ /* 0x000fe20008410000 */
[----:B------:R-:W-:Y:S02]  /*1c00*/  FFMA.FTZ R38, R38, R43, 1 ;  /* 0x3f80000026267423 */ /* 0x000fe4000001002b */
[----:B------:R-:W1:Y:S01]  /*1c10*/  MUFU.RCP R43, R50 ;  /* 0x00000032002b7308 */ /* 0x000e620000001000 */
[----:B------:R-:W-:Y:S01]  /*1c20*/  FFMA.FTZ R39, R52, R41, R60 ;  /* 0x0000002934277223 */ /* 0x000fe2000001003c */
[----:B------:R-:W-:Y:S01]  /*1c30*/  FMUL.FTZ R47, R47, R38 ;  /* 0x000000262f2f7220 */ /* 0x000fe20000410000 */
[----:B------:R-:W-:Y:S01]  /*1c40*/  FADD.FTZ R38, R25, -UR13 ;  /* 0x8000000d19267e21 */ /* 0x000fe20008010000 */
[----:B0-----:R-:W-:Y:S01]  /*1c50*/  FADD.FTZ R46, R42, 1 ;  /* 0x3f8000002a2e7421 */ /* 0x001fe20000010000 */
[----:B------:R-:W-:-:S02]  /*1c60*/  FMUL.FTZ R44, R39, -1.4426950216293334961 ;  /* 0xbfb8aa3b272c7820 */ /* 0x000fc40000410000 */
[----:B------:R-:W-:-:S03]  /*1c70*/  FMUL.FTZ R38, R38, UR10 ;  /* 0x0000000a26267c20 */ /* 0x000fc60008410000 */
[----:B------:R-:W0:Y:S01]  /*1c80*/  MUFU.RCP R46, R46 ;  /* 0x0000002e002e7308 */ /* 0x000e220000001000 */
[----:B------:R-:W-:-:S04]  /*1c90*/  FFMA.FTZ R40, R0, R38, R59 ;  /* 0x0000002600287223 */ /* 0x000fc8000001003b */
[----:B------:R-:W-:-:S03]  /*1ca0*/  FMUL.FTZ R42, R40, -1.4426950216293334961 ;  /* 0xbfb8aa3b282a7820 */ /* 0x000fc60000410000 */
[----:B------:R-:W2:Y:S01]  /*1cb0*/  MUFU.EX2 R44, R44 ;  /* 0x0000002c002c7308 */ /* 0x000ea20000000800 */
[----:B-1----:R-:W-:Y:S01]  /*1cc0*/  FADD.FTZ R50, -R43, 1 ;  /* 0x3f8000002b327421 */ /* 0x002fe20000010100 */
[----:B------:R-:W-:Y:S02]  /*1cd0*/  FMUL.FTZ R43, R10, R43 ;  /* 0x0000002b0a2b7220 */ /* 0x000fe40000410000 */
[----:B------:R-:W1:Y:S01]  /*1ce0*/  MUFU.EX2 R42, R42 ;  /* 0x0000002a002a7308 */ /* 0x000e620000000800 */
[----:B------:R-:W-:Y:S01]  /*1cf0*/  FFMA.FTZ R50, R35, R50, 1 ;  /* 0x3f80000023327423 */ /* 0x000fe20000010032 */
[----:B------:R-:W-:-:S04]  /*1d00*/  FADD.FTZ R35, R12, -UR13 ;  /* 0x8000000d0c237e21 */ /* 0x000fc80008010000 */
[----:B------:R-:W-:Y:S01]  /*1d10*/  FMUL.FTZ R35, R35, UR10 ;  /* 0x0000000a23237c20 */ /* 0x000fe20008410000 */
[----:B--2---:R-:W-:Y:S01]  /*1d20*/  FADD.FTZ R76, R44, 1 ;  /* 0x3f8000002c4c7421 */ /* 0x004fe20000010000 */
[----:B------:R-:W-:Y:S01]  /*1d30*/  FMUL.FTZ R44, R43, R50 ;  /* 0x000000322b2c7220 */ /* 0x000fe20000410000 */
[----:B0-----:R-:W-:Y:S01]  /*1d40*/  FADD.FTZ R50, -R46, 1 ;  /* 0x3f8000002e327421 */ /* 0x001fe20000010100 */
[----:B------:R-:W-:Y:S01]  /*1d50*/  FMUL.FTZ R46, R11, R46 ;  /* 0x0000002e0b2e7220 */ /* 0x000fe20000410000 */
[----:B------:R-:W0:Y:S02]  /*1d60*/  MUFU.RCP R43, R76 ;  /* 0x0000004c002b7308 */ /* 0x000e240000001000 */
[----:B------:R-:W-:Y:S01]  /*1d70*/  FFMA.FTZ R37, R37, R50, 1 ;  /* 0x3f80000025257423 */ /* 0x000fe20000010032 */
[----:B-1----:R-:W-:Y:S01]  /*1d80*/  FADD.FTZ R50, R42, 1 ;  /* 0x3f8000002a327421 */ /* 0x002fe20000010000 */
[----:B------:R-:W-:Y:S02]  /*1d90*/  FFMA.FTZ R42, R52, R35, R60 ;  /* 0x00000023342a7223 */ /* 0x000fe4000001003c */
[----:B------:R-:W-:-:S02]  /*1da0*/  FMUL.FTZ R37, R46, R37 ;  /* 0x000000252e257220 */ /* 0x000fc40000410000 */
[----:B------:R-:W-:Y:S01]  /*1db0*/  FMUL.FTZ R77, R42, -1.4426950216293334961 ;  /* 0xbfb8aa3b2a4d7820 */ /* 0x000fe20000410000 */
[----:B------:R-:W1:Y:S08]  /*1dc0*/  MUFU.RCP R50, R50 ;  /* 0x0000003200327308 */ /* 0x000e700000001000 */
[----:B------:R-:W2:Y:S01]  /*1dd0*/  MUFU.EX2 R51, R77 ;  /* 0x0000004d00337308 */ /* 0x000ea20000000800 */
[----:B0-----:R-:W-:-:S04]  /*1de0*/  FADD.FTZ R46, -R43, 1 ;  /* 0x3f8000002b2e7421 */ /* 0x001fc80000010100 */
[----:B------:R-:W-:Y:S01]  /*1df0*/  FFMA.FTZ R39, R39, R46, 1 ;  /* 0x3f80000027277423 */ /* 0x000fe2000001002e */
[----:B--2---:R-:W-:Y:S01]  /*1e00*/  FADD.FTZ R76, R51, 1 ;  /* 0x3f800000334c7421 */ /* 0x004fe20000010000 */
[----:B-1----:R-:W-:-:S04]  /*1e10*/  FADD.FTZ R51, -R50, 1 ;  /* 0x3f80000032337421 */ /* 0x002fc80000010100 */
[----:B------:R-:W-:Y:S01]  /*1e20*/  FFMA.FTZ R46, R40, R51, 1 ;  /* 0x3f800000282e7423 */ /* 0x000fe20000010033 */
[----:B------:R-:W-:Y:S01]  /*1e30*/  FMUL.FTZ R40, R26, R43 ;  /* 0x0000002b1a287220 */ /* 0x000fe20000410000 */
[----:B------:R-:W0:Y:S01]  /*1e40*/  MUFU.RCP R51, R76 ;  /* 0x0000004c00337308 */ /* 0x000e220000001000 */
[----:B------:R-:W-:Y:S02]  /*1e50*/  FMUL.FTZ R43, R27, R50 ;  /* 0x000000321b2b7220 */ /* 0x000fe40000410000 */
[----:B------:R-:W-:Y:S02]  /*1e60*/  FMUL.FTZ R40, R40, R39 ;  /* 0x0000002728287220 */ /* 0x000fe40000410000 */
[----:B------:R-:W-:Y:S01]  /*1e70*/  FMUL.FTZ R39, R43, R46 ;  /* 0x0000002e2b277220 */ /* 0x000fe20000410000 */
[----:B------:R-:W-:Y:S01]  /*1e80*/  FMUL.FTZ R46, R52, R34 ;  /* 0x00000022342e7220 */ /* 0x000fe20000410000 */
[----:B------:R-:W-:-:S03]  /*1e90*/  FMUL.FTZ R43, R0, R47 ;  /* 0x0000002f002b7220 */ /* 0x000fc60000410000 */
[----:B------:R-:W-:Y:S01]  /*1ea0*/  FFMA.FTZ R77, R33, R46, RZ ;  /* 0x0000002e214d7223 */ /* 0x000fe200000100ff */
[----:B------:R-:W-:-:S03]  /*1eb0*/  FADD.FTZ R50, RZ, R46 ;  /* 0x0000002eff327221 */ /* 0x000fc60000010000 */
[----:B------:R-:W-:Y:S01]  /*1ec0*/  FFMA.FTZ R46, R32, R43, R77 ;  /* 0x0000002b202e7223 */ /* 0x000fe2000001004d */
[----:B------:R-:W-:Y:S01]  /*1ed0*/  FADD.FTZ R50, R43, R50 ;  /* 0x000000322b327221 */ /* 0x000fe20000010000 */
[----:B------:R-:W-:Y:S01]  /*1ee0*/  FMUL.FTZ R77, R52, R44 ;  /* 0x0000002c344d7220 */ /* 0x000fe20000410000 */
[----:B0-----:R-:W-:Y:S01]  /*1ef0*/  FADD.FTZ R43, -R51, 1 ;  /* 0x3f800000332b7421 */ /* 0x001fe20000010100 */
[----:B------:R-:W-:Y:S02]  /*1f00*/  FMUL.FTZ R51, R14, R51 ;  /* 0x000000330e337220 */ /* 0x000fe40000410000 */
[----:B------:R-:W-:Y:S01]  /*1f10*/  FADD.FTZ R50, R50, R77 ;  /* 0x0000004d32327221 */ /* 0x000fe20000010000 */
[----:B------:R-:W-:Y:S01]  /*1f20*/  FFMA.FTZ R76, R42, R43, 1 ;  /* 0x3f8000002a4c7423 */ /* 0x000fe2000001002b */
[----:B------:R-:W-:Y:S01]  /*1f30*/  FFMA.FTZ R42, R33, R34, RZ ;  /* 0x00000022212a7223 */ /* 0x000fe200000100ff */
[----:B------:R-:W-:Y:S01]  /*1f40*/  FADD.FTZ R33, R13, -UR13 ;  /* 0x8000000d0d217e21 */ /* 0x000fe20008010000 */
[----:B------:R-:W-:Y:S01]  /*1f50*/  FADD.FTZ R43, RZ, R34 ;  /* 0x00000022ff2b7221 */ /* 0x000fe20000010000 */
[----:B------:R-:W-:Y:S01]  /*1f60*/  FMUL.FTZ R34, R51, R76 ;  /* 0x0000004c33227220 */ /* 0x000fe20000410000 */
[----:B------:R-:W-:Y:S01]  /*1f70*/  FFMA.FTZ R42, R45, R44, R42 ;  /* 0x0000002c2d2a7223 */ /* 0x000fe2000001002a */
[----:B------:R-:W-:Y:S01]  /*1f80*/  FMUL.FTZ R33, R33, UR10 ;  /* 0x0000000a21217c20 */ /* 0x000fe20008410000 */
[----:B------:R-:W-:Y:S01]  /*1f90*/  FADD.FTZ R43, R43, R44 ;  /* 0x0000002c2b2b7221 */ /* 0x000fe20000010000 */
[----:B------:R-:W-:-:S02]  /*1fa0*/  FFMA.FTZ R51, R45, R77, R46 ;  /* 0x0000004d2d337223 */ /* 0x000fc4000001002e */
[----:B------:R-:W-:-:S04]  /*1fb0*/  FFMA.FTZ R44, R0, R33, R59 ;  /* 0x00000021002c7223 */ /* 0x000fc8000001003b */
[----:B------:R-:W-:-:S06]  /*1fc0*/  FMUL.FTZ R76, R44, -1.4426950216293334961 ;  /* 0xbfb8aa3b2c4c7820 */ /* 0x000fcc0000410000 */
[----:B------:R-:W0:Y:S02]  /*1fd0*/  MUFU.EX2 R76, R76 ;  /* 0x0000004c004c7308 */ /* 0x000e240000000800 */
[----:B0-----:R-:W-:-:S04]  /*1fe0*/  FADD.FTZ R76, R76, 1 ;  /* 0x3f8000004c4c7421 */ /* 0x001fc80000010000 */
[----:B------:R-:W0:Y:S02]  /*1ff0*/  MUFU.RCP R46, R76 ;  /* 0x0000004c002e7308 */ /* 0x000e240000001000 */
[----:B0-----:R-:W-:-:S04]  /*2000*/  FADD.FTZ R45, -R46, 1 ;  /* 0x3f8000002e2d7421 */ /* 0x001fc80000010100 */
[----:B------:R-:W-:Y:S01]  /*2010*/  FFMA.FTZ R77, R44, R45, 1 ;  /* 0x3f8000002c4d7423 */ /* 0x000fe2000001002d */
[----:B------:R-:W-:Y:S01]  /*2020*/  FMUL.FTZ R44, R15, R46 ;  /* 0x0000002e0f2c7220 */ /* 0x000fe20000410000 */
[----:B------:R-:W-:Y:S01]  /*2030*/  FFMA.FTZ R45, R32, R47, RZ ;  /* 0x0000002f202d7223 */ /* 0x000fe200000100ff */
[----:B------:R-:W-:Y:S01]  /*2040*/  FADD.FTZ R46, RZ, R47 ;  /* 0x0000002fff2e7221 */ /* 0x000fe20000010000 */
[----:B------:R-:W-:Y:S01]  /*2050*/  FADD.FTZ R47, R4, -UR13 ;  /* 0x8000000d042f7e21 */ /* 0x000fe20008010000 */
[----:B------:R-:W-:Y:S01]  /*2060*/  FMUL.FTZ R32, R44, R77 ;  /* 0x0000004d2c207220 */ /* 0x000fe20000410000 */
[-C--:B------:R-:W-:Y:S01]  /*2070*/  FFMA.FTZ R45, R36, R37.reuse, R45 ;  /* 0x00000025242d7223 */ /* 0x080fe2000001002d */
[----:B------:R-:W-:Y:S01]  /*2080*/  FADD.FTZ R46, R46, R37 ;  /* 0x000000252e2e7221 */ /* 0x000fe20000010000 */
[----:B------:R-:W-:Y:S01]  /*2090*/  FMUL.FTZ R44, R0, R37 ;  /* 0x00000025002c7220 */ /* 0x000fe20000410000 */
[----:B------:R-:W-:-:S03]  /*20a0*/  FMUL.FTZ R37, R47, UR10 ;  /* 0x0000000a2f257c20 */ /* 0x000fc60008410000 */
[----:B------:R-:W-:Y:S01]  /*20b0*/  FFMA.FTZ R76, R36, R44, R51 ;  /* 0x0000002c244c7223 */ /* 0x000fe20000010033 */
[----:B------:R-:W-:Y:S01]  /*20c0*/  FFMA.FTZ R36, R52, R37, R60 ;  /* 0x0000002534247223 */ /* 0x000fe2000001003c */
[----:B------:R-:W-:-:S03]  /*20d0*/  FADD.FTZ R50, R44, R50 ;  /* 0x000000322c327221 */ /* 0x000fc60000010000 */
[----:B------:R-:W-:-:S06]  /*20e0*/  FMUL.FTZ R51, R36, -1.4426950216293334961 ;  /* 0xbfb8aa3b24337820 */ /* 0x000fcc0000410000 */
[----:B------:R-:W0:Y:S02]  /*20f0*/  MUFU.EX2 R51, R51 ;  /* 0x0000003300337308 */ /* 0x000e240000000800 */
[----:B0-----:R-:W-:Y:S01]  /*2100*/  FADD.FTZ R77, R51, 1 ;  /* 0x3f800000334d7421 */ /* 0x001fe20000010000 */
[----:B------:R-:W-:-:S03]  /*2110*/  FADD.FTZ R51, R5, -UR13 ;  /* 0x8000000d05337e21 */ /* 0x000fc60008010000 */
[----:B------:R-:W0:Y:S02]  /*2120*/  MUFU.RCP R47, R77 ;  /* 0x0000004d002f7308 */ /* 0x000e240000001000 */
[----:B0-----:R-:W-:-:S04]  /*2130*/  FADD.FTZ R44, -R47, 1 ;  /* 0x3f8000002f2c7421 */ /* 0x001fc80000010100 */
[----:B------:R-:W-:Y:S01]  /*2140*/  FFMA.FTZ R44, R36, R44, 1 ;  /* 0x3f800000242c7423 */ /* 0x000fe2000001002c */
[----:B------:R-:W-:Y:S01]  /*2150*/  FMUL.FTZ R36, R6, R47 ;  /* 0x0000002f06247220 */ /* 0x000fe20000410000 */
[----:B------:R-:W-:Y:S01]  /*2160*/  FADD.FTZ R47, R43, R40 ;  /* 0x000000282b2f7221 */ /* 0x000fe20000010000 */
[----:B------:R-:W-:Y:S02]  /*2170*/  FMUL.FTZ R43, R52, R40 ;  /* 0x00000028342b7220 */ /* 0x000fe40000410000 */
[----:B------:R-:W-:Y:S01]  /*2180*/  FMUL.FTZ R36, R36, R44 ;  /* 0x0000002c24247220 */ /* 0x000fe20000410000 */
[----:B------:R-:W-:Y:S01]  /*2190*/  FFMA.FTZ R44, R41, R40, R42 ;  /* 0x00000028292c7223 */ /* 0x000fe2000001002a */
[----:B------:R-:W-:Y:S01]  /*21a0*/  FMUL.FTZ R40, R51, UR10 ;  /* 0x0000000a33287c20 */ /* 0x000fe20008410000 */
[----:B------:R-:W-:Y:S01]  /*21b0*/  FFMA.FTZ R51, R41, R43, R76 ;  /* 0x0000002b29337223 */ /* 0x000fe2000001004c */
[----:B------:R-:W-:Y:S01]  /*21c0*/  FADD.FTZ R50, R50, R43 ;  /* 0x0000002b32327221 */ /* 0x000fe20000010000 */
[----:B------:R-:W-:Y:S01]  /*21d0*/  FFMA.FTZ R44, R35, R34, R44 ;  /* 0x00000022232c7223 */ /* 0x000fe2000001002c */
[----:B------:R-:W-:-:S03]  /*21e0*/  FFMA.FTZ R41, R0, R40, R59 ;  /* 0x0000002800297223 */ /* 0x000fc6000001003b */
[----:B------:R-:W-:Y:S01]  /*21f0*/  FFMA.FTZ R44, R37, R36, R44 ;  /* 0x00000024252c7223 */ /* 0x000fe2000001002c */
[----:B------:R-:W-:-:S06]  /*2200*/  FMUL.FTZ R76, R41, -1.4426950216293334961 ;  /* 0xbfb8aa3b294c7820 */ /* 0x000fcc0000410000 */
[----:B------:R-:W0:Y:S02]  /*2210*/  MUFU.EX2 R76, R76 ;  /* 0x0000004c004c7308 */ /* 0x000e240000000800 */
[----:B0-----:R-:W-:Y:S01]  /*2220*/  FADD.FTZ R77, R76, 1 ;  /* 0x3f8000004c4d7421 */ /* 0x001fe20000010000 */
[----:B------:R-:W-:-:S03]  /*2230*/  FMUL.FTZ R76, R0, R39 ;  /* 0x00000027004c7220 */ /* 0x000fc60000410000 */
[----:B------:R-:W0:Y:S01]  /*2240*/  MUFU.RCP R42, R77 ;  /* 0x0000004d002a7308 */ /* 0x000e220000001000 */
[----:B------:R-:W-:Y:S01]  /*2250*/  FADD.FTZ R50, R76, R50 ;  /* 0x000000324c327221 */ /* 0x000fe20000010000 */
[----:B0-----:R-:W-:-:S04]  /*2260*/  FADD.FTZ R43, -R42, 1 ;  /* 0x3f8000002a2b7421 */ /* 0x001fc80000010100 */
[----:B------:R-:W-:Y:S01]  /*2270*/  FFMA.FTZ R43, R41, R43, 1 ;  /* 0x3f800000292b7423 */ /* 0x000fe2000001002b */
[----:B------:R-:W-:Y:S01]  /*2280*/  FMUL.FTZ R41, R7, R42 ;  /* 0x0000002a07297220 */ /* 0x000fe20000410000 */
[----:B------:R-:W-:-:S03]  /*2290*/  FFMA.FTZ R42, R38, R39, R45 ;  /* 0x00000027262a7223 */ /* 0x000fc6000001002d */
[----:B------:R-:W-:Y:S01]  /*22a0*/  FMUL.FTZ R41, R41, R43 ;  /* 0x0000002b29297220 */ /* 0x000fe20000410000 */
[----:B------:R-:W-:Y:S01]  /*22b0*/  FADD.FTZ R43, R46, R39 ;  /* 0x000000272e2b7221 */ /* 0x000fe20000010000 */
[----:B------:R-:W-:-:S04]  /*22c0*/  FADD.FTZ R46, R16, -UR13 ;  /* 0x8000000d102e7e21 */ /* 0x000fc80008010000 */
[----:B------:R-:W-:Y:S01]  /*22d0*/  FMUL.FTZ R39, R46, UR10 ;  /* 0x0000000a2e277c20 */ /* 0x000fe20008410000 */
[----:B------:R-:W-:-:S03]  /*22e0*/  FFMA.FTZ R46, R38, R76, R51 ;  /* 0x0000004c262e7223 */ /* 0x000fc60000010033 */
        /* <DEDUP_REMOVED lines=8> */
[----:B------:R-:W-:Y:S01]  /*2370*/  FADD.FTZ R45, R47, R34 ;  /* 0x000000222f2d7221 */ /* 0x000fe20000010000 */
[----:B------:R-:W-:Y:S02]  /*2380*/  FMUL.FTZ R47, R52, R34 ;  /* 0x00000022342f7220 */ /* 0x000fe40000410000 */
[----:B------:R-:W-:Y:S01]  /*2390*/  FMUL.FTZ R38, R38, R76 ;  /* 0x0000004c26267220 */ /* 0x000fe20000410000 */
[----:B------:R-:W-:Y:S01]  /*23a0*/  FADD.FTZ R76, R17, -UR13 ;  /* 0x8000000d114c7e21 */ /* 0x000fe20008010000 */
[----:B------:R-:W-:Y:S01]  /*23b0*/  FADD.FTZ R50, R50, R47 ;  /* 0x0000002f32327221 */ /* 0x000fe20000010000 */
[----:B------:R-:W-:Y:S01]  /*23c0*/  FADD.FTZ R45, R45, R36 ;  /* 0x000000242d2d7221 */ /* 0x000fe20000010000 */
[----:B------:R-:W-:Y:S01]  /*23d0*/  FFMA.FTZ R44, R39, R38, R44 ;  /* 0x00000026272c7223 */ /* 0x000fe2000001002c */
[----:B------:R-:W-:Y:S01]  /*23e0*/  FMUL.FTZ R34, R76, UR10 ;  /* 0x0000000a4c227c20 */ /* 0x000fe20008410000 */
[----:B------:R-:W-:Y:S01]  /*23f0*/  FFMA.FTZ R76, R35, R47, R46 ;  /* 0x0000002f234c7223 */ /* 0x000fe2000001002e */
[----:B------:R-:W-:-:S02]  /*2400*/  FADD.FTZ R45, R45, R38 ;  /* 0x000000262d2d7221 */ /* 0x000fc40000010000 */
[----:B------:R-:W-:-:S04]  /*2410*/  FFMA.FTZ R35, R0, R34, R59 ;  /* 0x0000002200237223 */ /* 0x000fc8000001003b */
[----:B------:R-:W-:-:S06]  /*2420*/  FMUL.FTZ R51, R35, -1.4426950216293334961 ;  /* 0xbfb8aa3b23337820 */ /* 0x000fcc0000410000 */
[----:B------:R-:W0:Y:S02]  /*2430*/  MUFU.EX2 R51, R51 ;  /* 0x0000003300337308 */ /* 0x000e240000000800 */
[----:B0-----:R-:W-:Y:S01]  /*2440*/  FADD.FTZ R77, R51, 1 ;  /* 0x3f800000334d7421 */ /* 0x001fe20000010000 */
[----:B------:R-:W-:-:S03]  /*2450*/  FMUL.FTZ R51, R0, R32 ;  /* 0x0000002000337220 */ /* 0x000fc60000410000 */
[----:B------:R0:W1:Y:S01]  /*2460*/  MUFU.RCP R46, R77 ;  /* 0x0000004d002e7308 */ /* 0x0000620000001000 */
[----:B------:R-:W-:Y:S01]  /*2470*/  FFMA.FTZ R76, R33, R51, R76 ;  /* 0x00000033214c7223 */ /* 0x000fe2000001004c */
[----:B------:R-:W-:Y:S01]  /*2480*/  FADD.FTZ R50, R51, R50 ;  /* 0x0000003233327221 */ /* 0x000fe20000010000 */
[----:B0-----:R-:W-:-:S04]  /*2490*/  FMUL.FTZ R77, R52, R36 ;  /* 0x00000024344d7220 */ /* 0x001fc80000410000 */
[----:B------:R-:W-:Y:S01]  /*24a0*/  FADD.FTZ R50, R50, R77 ;  /* 0x0000004d32327221 */ /* 0x000fe20000010000 */
[----:B-1----:R-:W-:-:S04]  /*24b0*/  FADD.FTZ R47, -R46, 1 ;  /* 0x3f8000002e2f7421 */ /* 0x002fc80000010100 */
[----:B------:R-:W-:Y:S01]  /*24c0*/  FFMA.FTZ R47, R35, R47, 1 ;  /* 0x3f800000232f7423 */ /* 0x000fe2000001002f */
[----:B------:R-:W-:Y:S01]  /*24d0*/  FMUL.FTZ R35, R19, R46 ;  /* 0x0000002e13237220 */ /* 0x000fe20000410000 */
[----:B------:R-:W-:Y:S01]  /*24e0*/  FADD.FTZ R46, R43, R32 ;  /* 0x000000202b2e7221 */ /* 0x000fe20000010000 */
[----:B------:R-:W-:Y:S02]  /*24f0*/  FFMA.FTZ R43, R33, R32, R42 ;  /* 0x00000020212b7223 */ /* 0x000fe4000001002a */
[----:B------:R-:W-:Y:S01]  /*2500*/  FMUL.FTZ R35, R35, R47 ;  /* 0x0000002f23237220 */ /* 0x000fe20000410000 */
[----:B------:R-:W-:Y:S01]  /*2510*/  FADD.FTZ R47, R20, -UR13 ;  /* 0x8000000d142f7e21 */ /* 0x000fe20008010000 */
[----:B------:R-:W-:Y:S01]  /*2520*/  FFMA.FTZ R43, R40, R41, R43 ;  /* 0x00000029282b7223 */ /* 0x000fe2000001002b */
[----:B------:R-:W-:Y:S02]  /*2530*/  FADD.FTZ R46, R46, R41 ;  /* 0x000000292e2e7221 */ /* 0x000fe40000010000 */
[----:B------:R-:W-:-:S04]  /*2540*/  FMUL.FTZ R47, R47, UR10 ;  /* 0x0000000a2f2f7c20 */ /* 0x000fc80008410000 */
        /* <DEDUP_REMOVED lines=9> */
[----:B------:R-:W-:-:S03]  /*25e0*/  FADD.FTZ R51, R21, -UR13 ;  /* 0x8000000d15337e21 */ /* 0x000fc60008010000 */
[----:B------:R-:W-:Y:S01]  /*25f0*/  FFMA.FTZ R44, R47, R32, R44 ;  /* 0x000000202f2c7223 */ /* 0x000fe2000001002c */
[----:B------:R-:W-:Y:S01]  /*2600*/  FMUL.FTZ R33, R51, UR10 ;  /* 0x0000000a33217c20 */ /* 0x000fe20008410000 */
[----:B------:R-:W-:Y:S01]  /*2610*/  FFMA.FTZ R51, R37, R77, R76 ;  /* 0x0000004d25337223 */ /* 0x000fe2000001004c */
[C---:B------:R-:W-:Y:S01]  /*2620*/  FMUL.FTZ R76, R0.reuse, R41 ;  /* 0x00000029004c7220 */ /* 0x040fe20000410000 */
[----:B------:R-:W-:Y:S01]  /*2630*/  FADD.FTZ R45, R45, R32 ;  /* 0x000000202d2d7221 */ /* 0x000fe20000010000 */
[----:B------:R-:W-:Y:S02]  /*2640*/  FFMA.FTZ R36, R0, R33, R59 ;  /* 0x0000002100247223 */ /* 0x000fe4000001003b */
[----:B------:R-:W-:Y:S02]  /*2650*/  FADD.FTZ R50, R76, R50 ;  /* 0x000000324c327221 */ /* 0x000fe40000010000 */
[----:B------:R-:W-:-:S06]  /*2660*/  FMUL.FTZ R37, R36, -1.4426950216293334961 ;  /* 0xbfb8aa3b24257820 */ /* 0x000fcc0000410000 */
[----:B------:R-:W0:Y:S02]  /*2670*/  MUFU.EX2 R37, R37 ;  /* 0x0000002500257308 */ /* 0x000e240000000800 */
[----:B0-----:R-:W-:-:S06]  /*2680*/  FADD.FTZ R42, R37, 1 ;  /* 0x3f800000252a7421 */ /* 0x001fcc0000010000 */
[----:B------:R-:W0:Y:S02]  /*2690*/  MUFU.RCP R42, R42 ;  /* 0x0000002a002a7308 */ /* 0x000e240000001000 */
[----:B0-----:R-:W-:-:S04]  /*26a0*/  FADD.FTZ R77, -R42, 1 ;  /* 0x3f8000002a4d7421 */ /* 0x001fc80000010100 */
[----:B------:R-:W-:Y:S01]  /*26b0*/  FFMA.FTZ R77, R36, R77, 1 ;  /* 0x3f800000244d7423 */ /* 0x000fe2000001004d */
[----:B------:R-:W-:Y:S01]  /*26c0*/  FMUL.FTZ R36, R23, R42 ;  /* 0x0000002a17247220 */ /* 0x000fe20000410000 */
[----:B------:R-:W-:-:S03]  /*26d0*/  FFMA.FTZ R42, R40, R76, R51 ;  /* 0x0000004c282a7223 */ /* 0x000fc60000010033 */
[----:B------:R-:W-:Y:S01]  /*26e0*/  FMUL.FTZ R36, R36, R77 ;  /* 0x0000004d24247220 */ /* 0x000fe20000410000 */
[----:B------:R-:W-:-:S04]  /*26f0*/  FADD.FTZ R77, R28, -UR13 ;  /* 0x8000000d1c4d7e21 */ /* 0x000fc80008010000 */
[----:B------:R-:W-:-:S04]  /*2700*/  FMUL.FTZ R37, R77, UR10 ;  /* 0x0000000a4d257c20 */ /* 0x000fc80008410000 */
        /* <DEDUP_REMOVED lines=8> */
[----:B------:R-:W-:-:S03]  /*2790*/  FMUL.FTZ R41, R52, R38 ;  /* 0x0000002634297220 */ /* 0x000fc60000410000 */
[----:B------:R-:W-:Y:S01]  /*27a0*/  FMUL.FTZ R40, R40, R76 ;  /* 0x0000004c28287220 */ /* 0x000fe20000410000 */
[----:B------:R-:W-:Y:S01]  /*27b0*/  FADD.FTZ R76, R29, -UR13 ;  /* 0x8000000d1d4c7e21 */ /* 0x000fe20008010000 */
[----:B------:R-:W-:Y:S01]  /*27c0*/  FFMA.FTZ R39, R39, R41, R42 ;  /* 0x0000002927277223 */ /* 0x000fe2000001002a */
[----:B------:R-:W-:Y:S01]  /*27d0*/  FADD.FTZ R50, R50, R41 ;  /* 0x0000002932327221 */ /* 0x000fe20000010000 */
[----:B------:R-:W-:Y:S01]  /*27e0*/  FADD.FTZ R41, R46, R35 ;  /* 0x000000232e297221 */ /* 0x000fe20000010000 */
[----:B------:R-:W-:Y:S01]  /*27f0*/  FMUL.FTZ R38, R76, UR10 ;  /* 0x0000000a4c267c20 */ /* 0x000fe20008410000 */
[----:B------:R-:W-:-:S03]  /*2800*/  FMUL.FTZ R46, R0, R35 ;  /* 0x00000023002e7220 */ /* 0x000fc60000410000 */
        /* <DEDUP_REMOVED lines=9> */
[C---:B------:R-:W-:Y:S01]  /*28a0*/  FFMA.FTZ R42, R34.reuse, R35, R43 ;  /* 0x00000023222a7223 */ /* 0x040fe2000001002b */
[----:B------:R-:W-:Y:S01]  /*28b0*/  FFMA.FTZ R34, R34, R46, R39 ;  /* 0x0000002e22227223 */ /* 0x000fe20000010027 */
[----:B------:R-:W-:Y:S01]  /*28c0*/  FMUL.FTZ R39, R52, R32 ;  /* 0x0000002034277220 */ /* 0x000fe20000410000 */
[----:B------:R-:W-:Y:S01]  /*28d0*/  FMUL.FTZ R35, R76, R51 ;  /* 0x000000334c237220 */ /* 0x000fe20000410000 */
[----:B------:R-:W-:Y:S02]  /*28e0*/  FFMA.FTZ R32, R37, R40, R44 ;  /* 0x0000002825207223 */ /* 0x000fe4000001002c */
[----:B------:R-:W-:Y:S01]  /*28f0*/  FFMA.FTZ R46, R47, R39, R34 ;  /* 0x000000272f2e7223 */ /* 0x000fe20000010022 */
[----:B------:R-:W-:Y:S01]  /*2900*/  FADD.FTZ R39, R50, R39 ;  /* 0x0000002732277221 */ /* 0x000fe20000010000 */
[C---:B------:R-:W-:Y:S01]  /*2910*/  FMUL.FTZ R34, R0.reuse, R36 ;  /* 0x0000002400227220 */ /* 0x040fe20000410000 */
[----:B------:R-:W-:-:S03]  /*2920*/  FMUL.FTZ R43, R0, R35 ;  /* 0x00000023002b7220 */ /* 0x000fc60000410000 */
[C---:B------:R-:W-:Y:S01]  /*2930*/  FFMA.FTZ R46, R33.reuse, R34, R46 ;  /* 0x00000022212e7223 */ /* 0x040fe2000001002e */
[----:B------:R-:W-:Y:S01]  /*2940*/  FADD.FTZ R39, R34, R39 ;  /* 0x0000002722277221 */ /* 0x000fe20000010000 */
[----:B------:R-:W-:Y:S01]  /*2950*/  FMUL.FTZ R34, R52, R40 ;  /* 0x0000002834227220 */ /* 0x000fe20000410000 */
[----:B------:R-:W-:Y:S01]  /*2960*/  FFMA.FTZ R33, R33, R36, R42 ;  /* 0x0000002421217223 */ /* 0x000fe2000001002a */
[----:B------:R-:W-:Y:S02]  /*2970*/  FADD.FTZ R42, R41, R36 ;  /* 0x00000024292a7221 */ /* 0x000fe40000010000 */
[----:B------:R-:W-:Y:S01]  /*2980*/  FFMA.FTZ R47, R37, R34, R46 ;  /* 0x00000022252f7223 */ /* 0x000fe2000001002e */
[----:B------:R-:W-:Y:S01]  /*2990*/  FADD.FTZ R34, R39, R34 ;  /* 0x0000002227227221 */ /* 0x000fe20000010000 */
[----:B------:R-:W-:Y:S01]  /*29a0*/  FFMA.FTZ R33, R38, R35, R33 ;  /* 0x0000002326217223 */ /* 0x000fe20000010021 */
[----:B------:R-:W-:Y:S01]  /*29b0*/  FADD.FTZ R35, R42, R35 ;  /* 0x000000232a237221 */ /* 0x000fe20000010000 */
[----:B------:R-:W-:Y:S01]  /*29c0*/  FFMA.FTZ R39, R38, R43, R47 ;  /* 0x0000002b26277223 */ /* 0x000fe2000001002f */
[----:B------:R-:W-:Y:S01]  /*29d0*/  FADD.FTZ R36, R43, R34 ;  /* 0x000000222b247221 */ /* 0x000fe20000010000 */
[----:B------:R-:W-:-:S07]  /*29e0*/  FADD.FTZ R34, R45, R40 ;  /* 0x000000282d227221 */ /* 0x000fce0000010000 */
.L_x_1527:
[----:B------:R-:W-:Y:S01]  /*29f0*/  MOV R38, R36 ;  /* 0x0000002400267202 */ /* 0x000fe20000000f00 */
[----:B------:R-:W-:Y:S01]  /*2a00*/  STS.128 [R69], R32 ;  /* 0x0000002045007388 */ /* 0x000fe20000000c00 */
[C---:B------:R-:W-:Y:S01]  /*2a10*/  ISETP.GT.AND P1, PT, R55.reuse, 0x1e, PT ;  /* 0x0000001e3700780c */ /* 0x040fe20003f24270 */
[----:B------:R-:W-:Y:S01]  /*2a20*/  BSSY.RECONVERGENT B0, `(.L_x_1528) ;  /* 0x0000021000007945 */ /* 0x000fe20003800200 */
[C---:B------:R-:W-:Y:S01]  /*2a30*/  ISETP.GT.AND P6, PT, R55.reuse, 0xf, PT ;  /* 0x0000000f3700780c */ /* 0x040fe20003fc4270 */
[----:B------:R-:W0:Y:S01]  /*2a40*/  SHFL.DOWN PT, R36, R39, 0x1, 0x1f ;  /* 0x08201f0027247f89 */ /* 0x000e2200000e0000 */
[----:B------:R-:W-:Y:S02]  /*2a50*/  ISETP.GT.AND P5, PT, R55, 0x17, PT ;  /* 0x000000173700780c */ /* 0x000fe40003fa4270 */
[----:B------:R-:W-:Y:S01]  /*2a60*/  ISETP.NE.AND P3, PT, R58, RZ, PT ;  /* 0x000000ff3a00720c */ /* 0x000fe20003f65270 */
[----:B------:R-:W1:Y:S01]  /*2a70*/  SHFL.DOWN PT, R37, R38, 0x1, 0x1f ;  /* 0x08201f0026257f89 */ /* 0x000e6200000e0000 */
        /* <DEDUP_REMOVED lines=27> */
.L_x_1529:
[----:B------:R-:W-:Y:S05]  /*2c30*/  BSYNC.RECONVERGENT B0 ;  /* 0x0000000000007941 */ /* 0x000fea0003800200 */
.L_x_1528:
[----:B------:R-:W-:Y:S06]  /*2c40*/  BAR.SYNC.DEFER_BLOCKING 0x0 ;  /* 0x0000000000007b1d */ /* 0x000fec0000010000 */
[----:B------:R-:W-:Y:S04]  /*2c50*/  BSSY.RECONVERGENT B0, `(.L_x_1530) ;  /* 0x0000037000007945 */ /* 0x000fe80003800200 */
[----:B------:R-:W-:Y:S05]  /*2c60*/  @P3 BRA `(.L_x_1531) ;  /* 0x0000000000d43947 */ /* 0x000fea0003800000 */
[----:B------:R-:W4:Y:S01]  /*2c70*/  S2UR UR7, SR_CgaCtaId ;  /* 0x00000000000779c3 */ /* 0x000f220000008800 */
[----:B------:R-:W-:Y:S02]  /*2c80*/  UMOV UR6, 0x400 ;  /* 0x0000040000067882 */ /* 0x000fe40000000000 */
[----:B----4-:R-:W-:-:S09]  /*2c90*/  ULEA UR6, UR7, UR6, 0x18 ;  /* 0x0000000607067291 */ /* 0x010fd2000f8ec0ff */
[----:B------:R-:W4:Y:S04]  /*2ca0*/  LDS.128 R44, [UR6+0x20] ;  /* 0x00002006ff2c7984 */ /* 0x000f280008000c00 */
[----:B------:R-:W5:Y:S04]  /*2cb0*/  LDS.128 R40, [UR6+0x30] ;  /* 0x00003006ff287984 */ /* 0x000f680008000c00 */
[----:B-12---:R-:W1:Y:S01]  /*2cc0*/  LDS.128 R36, [UR6+0x40] ;  /* 0x00004006ff247984 */ /* 0x006e620008000c00 */
[----:B----4-:R-:W-:Y:S01]  /*2cd0*/  FADD.FTZ R77, R50, R44 ;  /* 0x0000002c324d7221 */ /* 0x010fe20000010000 */
[----:B------:R-:W-:-:S03]  /*2ce0*/  FADD.FTZ R44, R51, R45 ;  /* 0x0000002d332c7221 */ /* 0x000fc60000010000 */
[----:B------:R-:W-:Y:S01]  /*2cf0*/  FADD.FTZ R77, R77, R46 ;  /* 0x0000002e4d4d7221 */ /* 0x000fe20000010000 */
[----:B0--3--:R-:W-:Y:S02]  /*2d00*/  FADD.FTZ R50, R44, R47 ;  /* 0x0000002f2c327221 */ /* 0x009fe40000010000 */
[----:B------:R-:W0:Y:S01]  /*2d10*/  LDS.128 R44, [UR6+0x50] ;  /* 0x00005006ff2c7984 */ /* 0x000e220008000c00 */
[----:B-----5:R-:W-:Y:S01]  /*2d20*/  FADD.FTZ R77, R77, R40 ;  /* 0x000000284d4d7221 */ /* 0x020fe20000010000 */
[----:B------:R-:W-:-:S03]  /*2d30*/  FADD.FTZ R50, R50, R41 ;  /* 0x0000002932327221 */ /* 0x000fc60000010000 */
[----:B------:R-:W-:Y:S01]  /*2d40*/  FADD.FTZ R77, R77, R42 ;  /* 0x0000002a4d4d7221 */ /* 0x000fe20000010000 */
[----:B------:R-:W-:Y:S02]  /*2d50*/  FADD.FTZ R50, R50, R43 ;  /* 0x0000002b32327221 */ /* 0x000fe40000010000 */
[----:B------:R-:W2:Y:S01]  /*2d60*/  LDS.128 R40, [UR6+0x60] ;  /* 0x00006006ff287984 */ /* 0x000ea20008000c00 */
        /* <DEDUP_REMOVED lines=10> */
[----:B--2---:R-:W-:Y:S01]  /*2e10*/  FADD.FTZ R77, R77, R40 ;  /* 0x000000284d4d7221 */ /* 0x004fe20000010000 */
        /* <DEDUP_REMOVED lines=26> */
.L_x_1531:
[----:B------:R-:W-:Y:S05]  /*2fc0*/  BSYNC.RECONVERGENT B0 ;  /* 0x0000000000007941 */ /* 0x000fea0003800200 */
.L_x_1530:
[----:B------:R-:W-:Y:S06]  /*2fd0*/  BAR.SYNC.DEFER_BLOCKING 0x0 ;  /* 0x0000000000007b1d */ /* 0x000fec0000010000 */
[----:B------:R-:W-:Y:S04]  /*2fe0*/  BSSY.RECONVERGENT B0, `(.L_x_1532) ;  /* 0x000009d000007945 */ /* 0x000fe80003800200 */
[----:B------:R-:W-:Y:S05]  /*2ff0*/  @P1 BRA `(.L_x_1533) ;  /* 0x00000008006c1947 */ /* 0x000fea0003800000 */
[----:B------:R-:W4:Y:S04]  /*3000*/  LDS.128 R40, [R69+0x150] ;  /* 0x0001500045287984 */ /* 0x000f280000000c00 */
[----:B-12---:R-:W1:Y:S01]  /*3010*/  LDS.128 R36, [R69+0x2a0] ;  /* 0x0002a00045247984 */ /* 0x006e620000000c00 */
[----:B----4-:R-:W-:Y:S01]  /*3020*/  FADD.FTZ R44, R32, R40 ;  /* 0x00000028202c7221 */ /* 0x010fe20000010000 */
[----:B------:R-:W-:Y:S01]  /*3030*/  FADD.FTZ R46, R33, R41 ;  /* 0x00000029212e7221 */ /* 0x000fe20000010000 */
[----:B------:R-:W-:Y:S01]  /*3040*/  FADD.FTZ R45, R34, R42 ;  /* 0x0000002a222d7221 */ /* 0x000fe20000010000 */
[----:B------:R-:W-:Y:S01]  /*3050*/  FADD.FTZ R76, R35, R43 ;  /* 0x0000002b234c7221 */ /* 0x000fe20000010000 */
[----:B-1----:R-:W-:Y:S01]  /*3060*/  FADD.FTZ R47, R44, R36 ;  /* 0x000000242c2f7221 */ /* 0x002fe20000010000 */
[----:B------:R-:W1:Y:S01]  /*3070*/  LDS.128 R40, [R69+0x3f0] ;  /* 0x0003f00045287984 */ /* 0x000e620000000c00 */
[----:B------:R-:W-:Y:S01]  /*3080*/  FADD.FTZ R46, R46, R37 ;  /* 0x000000252e2e7221 */ /* 0x000fe20000010000 */
[----:B------:R-:W-:Y:S01]  /*3090*/  FADD.FTZ R45, R45, R38 ;  /* 0x000000262d2d7221 */ /* 0x000fe20000010000 */
[----:B------:R-:W-:Y:S01]  /*30a0*/  FADD.FTZ R76, R76, R39 ;  /* 0x000000274c4c7221 */ /* 0x000fe20000010000 */
[----:B------:R-:W2:Y:S04]  /*30b0*/  LDS.128 R32, [R69+0x540] ;  /* 0x0005400045207984 */ /* 0x000ea80000000c00 */
[----:B------:R-:W4:Y:S01]  /*30c0*/  LDS.128 R36, [R69+0x690] ;  /* 0x0006900045247984 */ /* 0x000f220000000c00 */
[----:B-1----:R-:W-:Y:S01]  /*30d0*/  FADD.FTZ R44, R46, R41 ;  /* 0x000000292e2c7221 */ /* 0x002fe20000010000 */
[----:B------:R-:W-:Y:S01]  /*30e0*/  FADD.FTZ R47, R47, R40 ;  /* 0x000000282f2f7221 */ /* 0x000fe20000010000 */
[----:B------:R-:W-:Y:S01]  /*30f0*/  FADD.FTZ R41, R45, R42 ;  /* 0x0000002a2d297221 */ /* 0x000fe20000010000 */
[----:B------:R-:W-:Y:S01]  /*3100*/  FADD.FTZ R46, R76, R43 ;  /* 0x0000002b4c2e7221 */ /* 0x000fe20000010000 */
[----:B--2---:R-:W-:Y:S01]  /*3110*/  FADD.FTZ R44, R44, R33 ;  /* 0x000000212c2c7221 */ /* 0x004fe20000010000 */
[----:B------:R-:W-:Y:S01]  /*3120*/  FADD.FTZ R45, R47, R32 ;  /* 0x000000202f2d7221 */ /* 0x000fe20000010000 */
[----:B------:R-:W-:Y:S01]  /*3130*/  FADD.FTZ R47, R41, R34 ;  /* 0x00000022292f7221 */ /* 0x000fe20000010000 */
[----:B------:R-:W-:Y:S01]  /*3140*/  FADD.FTZ R46, R46, R35 ;  /* 0x000000232e2e7221 */ /* 0x000fe20000010000 */
[----:B------:R-:W1:Y:S01]  /*3150*/  LDS.128 R40, [R69+0x7e0] ;  /* 0x0007e00045287984 */ /* 0x000e620000000c00 */
[----:B----4-:R-:W-:Y:S01]  /*3160*/  FADD.FTZ R45, R45, R36 ;  /* 0x000000242d2d7221 */ /* 0x010fe20000010000 */
[----:B------:R-:W-:Y:S01]  /*3170*/  FADD.FTZ R44, R44, R37 ;  /* 0x000000252c2c7221 */ /* 0x000fe20000010000 */
[----:B------:R-:W-:Y:S01]  /*3180*/  FADD.FTZ R47, R47, R38 ;  /* 0x000000262f2f7221 */ /* 0x000fe20000010000 */
[----:B------:R-:W2:Y:S01]  /*3190*/  LDS.128 R32, [R69+0x930] ;  /* 0x0009300045207984 */ /* 0x000ea20000000c00 */
[----:B------:R-:W-:-:S03]  /*31a0*/  FADD.FTZ R46, R46, R39 ;  /* 0x000000272e2e7221 */ /* 0x000fc60000010000 */
        /* <DEDUP_REMOVED lines=110> */
[----:B------:R-:W-:Y:S01]  /*3890*/  LDS.128 R40, [R69+0x28b0] ;  /* 0x0028b00045287984 */ /* 0x000fe20000000c00 */
[----:B--2---:R-:W-:Y:S01]  /*38a0*/  FADD.FTZ R45, R45, R32 ;  /* 0x000000202d2d7221 */ /* 0x004fe20000010000 */
[----:B------:R-:W-:Y:S01]  /*38b0*/  FADD.FTZ R44, R44, R33 ;  /* 0x000000212c2c7221 */ /* 0x000fe20000010000 */
[----:B------:R-:W-:Y:S01]  /*38c0*/  FADD.FTZ R47, R47, R34 ;  /* 0x000000222f2f7221 */ /* 0x000fe20000010000 */
[----:B------:R-:W-:Y:S02]  /*38d0*/  FADD.FTZ R46, R46, R35 ;  /* 0x000000232e2e7221 */ /* 0x000fe40000010000 */
[----:B------:R-:W1:Y:S01]  /*38e0*/  LDS.128 R32, [R69+0x2760] ;  /* 0x0027600045207984 */ /* 0x000e620000000c00 */
[----:B----4-:R-:W-:Y:S01]  /*38f0*/  FADD.FTZ R45, R45, R36 ;  /* 0x000000242d2d7221 */ /* 0x010fe20000010000 */
        /* <DEDUP_REMOVED lines=11> */
.L_x_1533:
[----:B------:R-:W-:Y:S05]  /*39b0*/  BSYNC.RECONVERGENT B0 ;  /* 0x0000000000007941 */ /* 0x000fea0003800200 */
.L_x_1532:
[----:B------:R-:W-:Y:S04]  /*39c0*/  BSSY.RECONVERGENT B0, `(.L_x_1534) ;  /* 0x000001d000007945 */ /* 0x000fe80003800200 */
[----:B------:R-:W-:Y:S05]  /*39d0*/  @P1 BRA `(.L_x_1535) ;  /* 0x00000000006c1947 */ /* 0x000fea0003800000 */
[----:B------:R-:W1:Y:S01]  /*39e0*/  LDC.64 R36, c[0x0][0x3f8] ;  /* 0x0000fe00ff247b82 */ /* 0x000e620000000a00 */
[----:B------:R-:W-:-:S07]  /*39f0*/  IMAD R71, R71, 0x15, R58 ;  /* 0x0000001547477824 */ /* 0x000fce00078e023a */
[----:B------:R-:W4:Y:S01]  /*3a00*/  LDC.64 R42, c[0x0][0x3d8] ;  /* 0x0000f600ff2a7b82 */ /* 0x000f220000000a00 */
[----:B-12---:R-:W-:Y:S01]  /*3a10*/  IMAD.WIDE.U32 R38, R36, 0x3, RZ ;  /* 0x0000000324267825 */ /* 0x006fe200078e00ff */
[----:B------:R-:W-:-:S04]  /*3a20*/  LEA R41, R37, R37, 0x1 ;  /* 0x0000002525297211 */ /* 0x000fc800078e08ff */
[----:B------:R-:W-:Y:S01]  /*3a30*/  IADD3 R41, PT, PT, R39, R41, RZ ;  /* 0x0000002927297210 */ /* 0x000fe20007ffe0ff */
[----:B----4-:R-:W-:-:S03]  /*3a40*/  IMAD.WIDE R42, R71, 0x4, R42 ;  /* 0x00000004472a7825 */ /* 0x010fc600078e022a */
[----:B------:R-:W-:Y:S02]  /*3a50*/  LEA.HI R39, P5, R41, R38, RZ, 0x1 ;  /* 0x0000002629277211 */ /* 0x000fe400078b08ff */
[----:B------:R-:W-:Y:S02]  /*3a60*/  LEA.HI R38, P1, R37, R36, RZ, 0x1 ;  /* 0x0000002425267211 */ /* 0x000fe400078308ff */
[----:B------:R-:W-:Y:S01]  /*3a70*/  IADD3.X R40, PT, PT, RZ, R41, RZ, P5, !PT ;  /* 0x00000029ff287210 */ /* 0x000fe20002ffe4ff */
[----:B------:R4:W-:Y:S01]  /*3a80*/  REDG.E.ADD.F32.FTZ.RN.STRONG.GPU desc[UR8][R42.64], R32 ;  /* 0x000000202a0079a6 */ /* 0x0009e2000c12f308 */
[----:B------:R-:W-:Y:S02]  /*3a90*/  SHF.L.U32 R44, R38, 0x1, RZ ;  /* 0x00000001262c7819 */ /* 0x000fe400000006ff */
[----:B------:R-:W-:Y:S02]  /*3aa0*/  IADD3.X R47, PT, PT, RZ, R37, RZ, P1, !PT ;  /* 0x00000025ff2f7210 */ /* 0x000fe40000ffe4ff */
[----:B------:R-:W-:-:S02]  /*3ab0*/  SHF.L.U32 R41, R39, 0x1, RZ ;  /* 0x0000000127297819 */ /* 0x000fc400000006ff */
[----:B------:R-:W-:Y:S02]  /*3ac0*/  SHF.L.U64.HI R45, R39, 0x1, R40 ;  /* 0x00000001272d7819 */ /* 0x000fe40000010228 */
[----:B------:R-:W-:Y:S02]  /*3ad0*/  LOP3.LUT R39, R44, 0xfffffffc, RZ, 0xc0, !PT ;  /* 0xfffffffc2c277812 */ /* 0x000fe400078ec0ff */
[----:B------:R-:W-:Y:S02]  /*3ae0*/  SHF.L.U64.HI R47, R38, 0x1, R47 ;  /* 0x00000001262f7819 */ /* 0x000fe4000001022f */
[----:B------:R-:W-:Y:S02]  /*3af0*/  LEA R38, P5, R36, R42, 0x2 ;  /* 0x0000002a24267211 */ /* 0x000fe400078a10ff */
[----:B------:R-:W-:Y:S02]  /*3b00*/  LOP3.LUT R41, R41, 0xfffffffc, RZ, 0xc0, !PT ;  /* 0xfffffffc29297812 */ /* 0x000fe400078ec0ff */
[----:B------:R-:W-:-:S02]  /*3b10*/  IADD3 R40, P1, PT, R42, R39, RZ ;  /* 0x000000272a287210 */ /* 0x000fc40007f3e0ff */
[----:B------:R-:W-:Y:S02]  /*3b20*/  LEA.HI.X R39, R36, R43, R37, 0x2, P5 ;  /* 0x0000002b24277211 */ /* 0x000fe400028f1425 */
[----:B------:R-:W-:Y:S02]  /*3b30*/  IADD3 R36, P5, PT, R42, R41, RZ ;  /* 0x000000292a247210 */ /* 0x000fe40007fbe0ff */
[C---:B------:R-:W-:Y:S02]  /*3b40*/  IADD3.X R41, PT, PT, R43.reuse, R47, RZ, P1, !PT ;  /* 0x0000002f2b297210 */ /* 0x040fe40000ffe4ff */
[----:B------:R-:W-:-:S03]  /*3b50*/  IADD3.X R37, PT, PT, R43, R45, RZ, P5, !PT ;  /* 0x0000002d2b257210 */ /* 0x000fc60002ffe4ff */
[----:B------:R4:W-:Y:S04]  /*3b60*/  REDG.E.ADD.F32.FTZ.RN.STRONG.GPU desc[UR8][R40.64], R33 ;  /* 0x00000021280079a6 */ /* 0x0009e8000c12f308 */
[----:B------:R4:W-:Y:S04]  /*3b70*/  REDG.E.ADD.F32.FTZ.RN.STRONG.GPU desc[UR8][R38.64], R34 ;  /* 0x00000022260079a6 */ /* 0x0009e8000c12f308 */
[----:B------:R4:W-:Y:S02]  /*3b80*/  REDG.E.ADD.F32.FTZ.RN.STRONG.GPU desc[UR8][R36.64], R35 ;  /* 0x00000023240079a6 */ /* 0x0009e4000c12f308 */
.L_x_1535:
[----:B------:R-:W-:Y:S05]  /*3b90*/  BSYNC.RECONVERGENT B0 ;  /* 0x0000000000007941 */ /* 0x000fea0003800200 */
.L_x_1534:
        /* <DEDUP_REMOVED lines=23> */
.L_x_1538:
[----:B-1----:R-:W4:Y:S04]  /*3d10*/  LDG.E.STRONG.GPU R34, desc[UR8][R32.64] ;  /* 0x0000000820227981 */ /* 0x002f28000c1ef900 */
[----:B----4-:R-:W-:Y:S01]  /*3d20*/  CCTL.IVALL ;  /* 0x00000000ff00798f */ /* 0x010fe20002000000 */
[----:B------:R-:W-:Y:S05]  /*3d30*/  YIELD ;  /* 0x0000000000007946 */ /* 0x000fea0003800000 */
[----:B------:R-:W-:-:S13]  /*3d40*/  ISETP.NE.AND P1, PT, R34, R39, PT ;  /* 0x000000272200720c */ /* 0x000fda0003f25270 */
[----:B------:R-:W-:Y:S05]  /*3d50*/  @P1 BRA `(.L_x_1538) ;  /* 0xfffffffc00ec1947 */ /* 0x000fea000383ffff */
.L_x_1537:
[----:B------:R-:W-:Y:S05]  /*3d60*/  WARPSYNC.ALL ;  /* 0x0000000000007948 */ /* 0x000fea0003800000 */
[----:B------:R-:W-:Y:S01]  /*3d70*/  BAR.SYNC.DEFER_BLOCKING 0x0 ;  /* 0x0000000000007b1d */ /* 0x000fe20000010000 */
[----:B--2---:R-:W-:-:S05]  /*3d80*/  HFMA2 R38, -RZ, RZ, 0, 0 ;  /* 0x00000000ff267431 */ /* 0x004fca00000001ff */
        /* <DEDUP_REMOVED lines=9> */
[----:B-1----:R-:W-:Y:S02]  /*3e20*/  MOV R39, R63 ;  /* 0x0000003f00277202 */ /* 0x002fe40000000f00 */
[----:B------:R-:W-:-:S09]  /*3e30*/  MOV R40, R64 ;  /* 0x0000004000287202 */ /* 0x000fd20000000f00 */
.L_x_1540:
[----:B------:R-:W-:Y:S02]  /*3e40*/  ISETP.EQ.OR P1, PT, RZ, UR6, P3 ;  /* 0x00000006ff007c0c */ /* 0x000fe40009f22670 */
[----:B------:R-:W-:-:S04]  /*3e50*/  IADD3 R32, PT, PT, R41, 0x1, RZ ;  /* 0x0000000129207810 */ /* 0x000fc80007ffe0ff */
[----:B------:R-:W-:-:S07]  /*3e60*/  ISETP.EQ.OR P5, PT, R32, UR11, P3 ;  /* 0x0000000b20007c0c */ /* 0x000fce0009fa2670 */
[----:B------:R-:W-:-:S06]  /*3e70*/  @!P1 IMAD.WIDE.U32 R32, R38, 0x8, R76 ;  /* 0x0000000826209825 */ /* 0x000fcc00078e004c */
[----:B------:R-:W0:Y:S01]  /*3e80*/  @!P1 LDG.E.64 R32, desc[UR8][R32.64] ;  /* 0x0000000820209981 */ /* 0x000e22000c1e1b00 */
[----:B------:R-:W-:-:S06]  /*3e90*/  @!P5 IMAD.WIDE.U32 R36, R42, 0x8, R76 ;  /* 0x000000082a24d825 */ /* 0x000fcc00078e004c */
[----:B------:R-:W2:Y:S01]  /*3ea0*/  @!P5 LDG.E.64 R36, desc[UR8][R36.64] ;  /* 0x000000082424d981 */ /* 0x000ea2000c1e1b00 */
[----:B------:R-:W-:-:S04]  /*3eb0*/  IADD3 R34, PT, PT, R41, 0x2, RZ ;  /* 0x0000000229227810 */ /* 0x000fc80007ffe0ff */
[----:B------:R-:W-:Y:S02]  /*3ec0*/  ISETP.EQ.OR P6, PT, R34, UR11, P3 ;  /* 0x0000000b22007c0c */ /* 0x000fe40009fc2670 */
[----:B------:R-:W-:-:S04]  /*3ed0*/  IADD3 R34, PT, PT, R41, 0x3, RZ ;  /* 0x0000000329227810 */ /* 0x000fc80007ffe0ff */
[----:B------:R-:W-:Y:S02]  /*3ee0*/  ISETP.EQ.OR P4, PT, R34, UR11, P3 ;  /* 0x0000000b22007c0c */ /* 0x000fe40009f82670 */
[----:B------:R-:W-:Y:S01]  /*3ef0*/  IADD3 R34, PT, PT, R41, 0x4, RZ ;  /* 0x0000000429227810 */ /* 0x000fe20007ffe0ff */
[----:B0--3--:R-:W-:Y:S01]  /*3f00*/  @!P1 FADD.FTZ R50, R50, R32 ;  /* 0x0000002032329221 */ /* 0x009fe20000010000 */
[----:B------:R-:W-:Y:S02]  /*3f10*/  @!P1 FADD.FTZ R51, R51, R33 ;  /* 0x0000002133339221 */ /* 0x000fe40000010000 */
[----:B------:R-:W-:Y:S01]  /*3f20*/  ISETP.EQ.OR P1, PT, R34, UR11, P3 ;  /* 0x0000000b22007c0c */ /* 0x000fe20009f22670 */
[----:B------:R-:W-:-:S06]  /*3f30*/  @!P6 IMAD.WIDE.U32 R34, R46, 0x8, R76 ;  /* 0x000000082e22e825 */ /* 0x000fcc00078e004c */
[----:B------:R-:W-:-:S04]  /*3f40*/  @!P4 IMAD.WIDE.U32 R32, R39, 0x8, R76 ;  /* 0x000000082720c825 */ /* 0x000fc800078e004c */
[----:B--2---:R-:W-:Y:S01]  /*3f50*/  @!P5 FADD.FTZ R50, R50, R36 ;  /* 0x000000243232d221 */ /* 0x004fe20000010000 */
[----:B------:R-:W2:Y:S04]  /*3f60*/  @!P6 LDG.E.64 R34, desc[UR8][R34.64] ;  /* 0x000000082222e981 */ /* 0x000ea8000c1e1b00 */
[----:B------:R-:W3:Y:S01]  /*3f70*/  @!P4 LDG.E.64 R32, desc[UR8][R32.64] ;  /* 0x000000082020c981 */ /* 0x000ee2000c1e1b00 */
[----:B------:R-:W-:Y:S01]  /*3f80*/  @!P5 FADD.FTZ R51, R51, R37 ;  /* 0x000000253333d221 */ /* 0x000fe20000010000 */
[----:B------:R-:W-:-:S06]  /*3f90*/  @!P1 IMAD.WIDE.U32 R36, R40, 0x8, R76 ;  /* 0x0000000828249825 */ /* 0x000fcc00078e004c */
[----:B------:R-:W4:Y:S01]  /*3fa0*/  @!P1 LDG.E.64 R36, desc[UR8][R36.64] ;  /* 0x0000000824249981 */ /* 0x000f22000c1e1b00 */
[----:B------:R-:W-:-:S04]  /*3fb0*/  IADD3 R47, PT, PT, R41, 0x5, RZ ;  /* 0x00000005292f7810 */ /* 0x000fc80007ffe0ff */
[----:B------:R-:W-:Y:S01]  /*3fc0*/  ISETP.EQ.OR P5, PT, R47, UR11, P3 ;  /* 0x0000000b2f007c0c */ /* 0x000fe20009fa2670 */
[----:B--2---:R-:W-:Y:S01]  /*3fd0*/  @!P6 FADD.FTZ R50, R50, R34 ;  /* 0x000000223232e221 */ /* 0x004fe20000010000 */
[----:B------:R-:W-:Y:S01]  /*3fe0*/  @!P6 FADD.FTZ R51, R51, R35 ;  /* 0x000000233333e221 */ /* 0x000fe20000010000 */
[----:B------:R-:W-:Y:S02]  /*3ff0*/  IADD3 R34, PT, PT, R41, 0x6, RZ ;  /* 0x0000000629227810 */ /* 0x000fe40007ffe0ff */
[----:B---3--:R-:W-:Y:S01]  /*4000*/  @!P4 FADD.FTZ R50, R50, R32 ;  /* 0x000000203232c221 */ /* 0x008fe20000010000 */
[----:B------:R-:W-:Y:S01]  /*4010*/  @!P4 FADD.FTZ R51, R51, R33 ;  /* 0x000000213333c221 */ /* 0x000fe20000010000 */
[----:B------:R-:W-:Y:S02]  /*4020*/  ISETP.EQ.OR P4, PT, R34, UR11, P3 ;  /* 0x0000000b22007c0c */ /* 0x000fe40009f82670 */
[----:B------:R-:W-:-:S04]  /*4030*/  IADD3 R32, PT, PT, R41, 0x7, RZ ;  /* 0x0000000729207810 */ /* 0x000fc80007ffe0ff */
[----:B------:R-:W-:Y:S01]  /*4040*/  ISETP.EQ.OR P6, PT, R32, UR11, P3 ;  /* 0x0000000b20007c0c */ /* 0x000fe20009fc2670 */
[----:B------:R-:W-:-:S04]  /*4050*/  @!P5 IMAD.WIDE.U32 R32, R43, 0x8, R76 ;  /* 0x000000082b20d825 */ /* 0x000fc800078e004c */
[----:B----4-:R-:W-:Y:S01]  /*4060*/  @!P1 FADD.FTZ R50, R50, R36 ;  /* 0x0000002432329221 */ /* 0x010fe20000010000 */
[----:B------:R-:W-:Y:S01]  /*4070*/  @!P1 FADD.FTZ R51, R51, R37 ;  /* 0x0000002533339221 */ /* 0x000fe20000010000 */
[--C-:B------:R-:W-:Y:S01]  /*4080*/  @!P4 IMAD.WIDE.U32 R34, R45, 0x8, R76.reuse ;  /* 0x000000082d22c825 */ /* 0x100fe200078e004c */
[----:B------:R-:W2:Y:S05]  /*4090*/  @!P5 LDG.E.64 R32, desc[UR8][R32.64] ;  /* 0x000000082020d981 */ /* 0x000eaa000c1e1b00 */
[----:B------:R-:W-:Y:S01]  /*40a0*/  @!P6 IMAD.WIDE.U32 R36, R44, 0x8, R76 ;  /* 0x000000082c24e825 */ /* 0x000fe200078e004c */
[----:B------:R-:W3:Y:S05]  /*40b0*/  @!P4 LDG.E.64 R34, desc[UR8][R34.64] ;  /* 0x000000082222c981 */ /* 0x000eea000c1e1b00 */
[----:B------:R-:W4:Y:S01]  /*40c0*/  @!P6 LDG.E.64 R36, desc[UR8][R36.64] ;  /* 0x000000082424e981 */ /* 0x000f22000c1e1b00 */
[----:B------:R-:W-:Y:S01]  /*40d0*/  IADD3 R41, PT, PT, R41, 0x8, RZ ;  /* 0x0000000829297810 */ /* 0x000fe20007ffe0ff */
[----:B------:R-:W-:Y:S01]  /*40e0*/  UIADD3 UR6, UPT, UPT, UR6, 0x8, URZ ;  /* 0x0000000806067890 */ /* 0x000fe2000fffe0ff */
[----:B------:R-:W-:-:S02]  /*40f0*/  LEA R38, R56, R38, 0x3 ;  /* 0x0000002638267211 */ /* 0x000fc400078e18ff */
[----:B------:R-:W-:Y:S02]  /*4100*/  ISETP.NE.AND P1, PT, R41, R65, PT ;  /* 0x000000412900720c */ /* 0x000fe40003f25270 */
[C---:B------:R-:W-:Y:S02]  /*4110*/  LEA R42, R56.reuse, R42, 0x3 ;  /* 0x0000002a382a7211 */ /* 0x040fe400078e18ff */
[C---:B------:R-:W-:Y:S02]  /*4120*/  LEA R46, R56.reuse, R46, 0x3 ;  /* 0x0000002e382e7211 */ /* 0x040fe400078e18ff */
[C---:B------:R-:W-:Y:S02]  /*4130*/  LEA R39, R56.reuse, R39, 0x3 ;  /* 0x0000002738277211 */ /* 0x040fe400078e18ff */
[C---:B------:R-:W-:Y:S02]  /*4140*/  LEA R40, R56.reuse, R40, 0x3 ;  /* 0x0000002838287211 */ /* 0x040fe400078e18ff */
[----:B------:R-:W-:-:S02]  /*4150*/  LEA R43, R56, R43, 0x3 ;  /* 0x0000002b382b7211 */ /* 0x000fc400078e18ff */
[C---:B------:R-:W-:Y:S02]  /*4160*/  LEA R45, R56.reuse, R45, 0x3 ;  /* 0x0000002d382d7211 */ /* 0x040fe400078e18ff */
[----:B------:R-:W-:Y:S01]  /*4170*/  LEA R44, R56, R44, 0x3 ;  /* 0x0000002c382c7211 */ /* 0x000fe200078e18ff */
[----:B--2---:R-:W-:Y:S01]  /*4180*/  @!P5 FADD.FTZ R50, R50, R32 ;  /* 0x000000203232d221 */ /* 0x004fe20000010000 */
[----:B------:R-:W-:-:S03]  /*4190*/  @!P5 FADD.FTZ R51, R51, R33 ;  /* 0x000000213333d221 */ /* 0x000fc60000010000 */
[----:B---3--:R-:W-:Y:S01]  /*41a0*/  @!P4 FADD.FTZ R50, R50, R34 ;  /* 0x000000223232c221 */ /* 0x008fe20000010000 */
[----:B------:R-:W-:-:S03]  /*41b0*/  @!P4 FADD.FTZ R51, R51, R35 ;  /* 0x000000233333c221 */ /* 0x000fc60000010000 */
[----:B----4-:R-:W-:Y:S01]  /*41c0*/  @!P6 FADD.FTZ R50, R50, R36 ;  /* 0x000000243232e221 */ /* 0x010fe20000010000 */
[----:B------:R-:W-:Y:S01]  /*41d0*/  @!P6 FADD.FTZ R51, R51, R37 ;  /* 0x000000253333e221 */ /* 0x000fe20000010000 */
[----:B------:R-:W-:Y:S06]  /*41e0*/  @P1 BRA `(.L_x_1540) ;  /* 0xfffffffc00141947 */ /* 0x000fec000383ffff */
[----:B------:R-:W-:-:S07]  /*41f0*/  MOV R38, R65 ;  /* 0x0000004100267202 */ /* 0x000fce0000000f00 */
.L_x_1539:
[----:B------:R-:W-:-:S13]  /*4200*/  ISETP.NE.AND P1, PT, R66, RZ, PT ;  /* 0x000000ff4200720c */ /* 0x000fda0003f25270 */
[----:B------:R-:W-:Y:S05]  /*4210*/  @!P1 BRA `(.L_x_1536) ;  /* 0x0000000000f09947 */ /* 0x000fea0003800000 */
[----:B-1----:R-:W-:Y:S02]  /*4220*/  IADD3 R32, PT, PT, R66, -0x1, RZ ;  /* 0xffffffff42207810 */ /* 0x002fe40007ffe0ff */
        /* <DEDUP_REMOVED lines=18> */
[----:B------:R-:W-:Y:S02]  /*4350*/  @!P4 IMAD.WIDE.U32 R34, R37, 0x8, R76 ;  /* 0x000000082522c825 */ /* 0x000fe400078e004c */
        /* <DEDUP_REMOVED lines=12> */
.L_x_1541:
        /* <DEDUP_REMOVED lines=18> */
.L_x_1542:
        /* <DEDUP_REMOVED lines=9> */
.L_x_1543:
[----:B------:R-:W-:Y:S05]  /*45d0*/  BSYNC.RECONVERGENT B0 ;  /* 0x0000000000007941 */ /* 0x000fea0003800200 */
.L_x_1536:
[----:B------:R-:W5:Y:S01]  /*45e0*/  S2UR UR7, SR_CgaCtaId ;  /* 0x00000000000779c3 */ /* 0x000f620000008800 */
[----:B------:R-:W-:Y:S01]  /*45f0*/  UMOV UR6, 0x400 ;  /* 0x0000040000067882 */ /* 0x000fe20000000000 */
[----:B------:R-:W0:Y:S01]  /*4600*/  LDCU.64 UR14, c[0x0][0x400] ;  /* 0x00008000ff0e77ac */ /* 0x000e220008000a00 */
[----:B----4-:R-:W-:Y:S01]  /*4610*/  IADD3 R36, PT, PT, R70, 0x20, RZ ;  /* 0x0000002046247810 */ /* 0x010fe20007ffe0ff */
[----:B------:R-:W-:-:S03]  /*4620*/  FADD.FTZ R48, R48, -UR13 ;  /* 0x8000000d30307e21 */ /* 0x000fc60008010000 */
[----:B-1----:R-:W-:Y:S01]  /*4630*/  SHF.R.S32.HI R37, RZ, 0x1f, R36 ;  /* 0x0000001fff257819 */ /* 0x002fe20000011424 */
[----:B------:R-:W-:Y:S01]  /*4640*/  FMUL.FTZ R39, R48, UR10 ;  /* 0x0000000a30277c20 */ /* 0x000fe20008410000 */
[----:B0-----:R-:W-:Y:S01]  /*4650*/  ISETP.GE.U32.AND P1, PT, R70, UR14, PT ;  /* 0x0000000e46007c0c */ /* 0x001fe2000bf26070 */
[----:B-----5:R-:W-:-:S03]  /*4660*/  ULEA UR6, UR7, UR6, 0x18 ;  /* 0x0000000607067291 */ /* 0x020fc6000f8ec0ff */
[----:B------:R-:W-:-:S06]  /*4670*/  ISETP.GE.AND.EX P1, PT, R53, UR15, PT, P1 ;  /* 0x0000000f35007c0c */ /* 0x000fcc000bf26310 */
        /* <DEDUP_REMOVED lines=8> */
[----:B------:R-:W-:-:S03]  /*4700*/  FADD.FTZ R32, R49, -UR13 ;  /* 0x8000000d31207e21 */ /* 0x000fc60008010000 */
[----:B------:R-:W-:Y:S01]  /*4710*/  FFMA.FTZ R33, R34, R39, R35 ;  /* 0x0000002722217223 */ /* 0x000fe20000010023 */
[----:B------:R-:W-:Y:S01]  /*4720*/  FMUL.FTZ R32, R32, UR10 ;  /* 0x0000000a20207c20 */ /* 0x000fe20008410000 */
[----:B------:R-:W-:Y:S06]  /*4730*/  @!P2 BRA `(.L_x_1544) ;  /* 0x000000000048a947 */ /* 0x000fec0003800000 */
        /* <DEDUP_REMOVED lines=18> */
.L_x_1544:
[----:B------:R-:W-:Y:S01]  /*4860*/  FADD.FTZ R8, R8, -UR13 ;  /* 0x8000000d08087e21 */ /* 0x000fe20008010000 */
[----:B------:R-:W-:Y:S01]  /*4870*/  FFMA.FTZ R39, R34, R32, R35 ;  /* 0x0000002022277223 */ /* 0x000fe20000010023 */
[----:B------:R-:W-:Y:S01]  /*4880*/  BSSY.RECONVERGENT B0, `(.L_x_1545) ;  /* 0x0000013000007945 */ /* 0x000fe20003800200 */
[----:B------:R-:W-:Y:S01]  /*4890*/  FFMA.FTZ R32, R52, R2, -R33 ;  /* 0x0000000234207223 */ /* 0x000fe20000010821 */
[----:B--2---:R-:W-:Y:S01]  /*48a0*/  FADD.FTZ R38, R9, -UR13 ;  /* 0x8000000d09267e21 */ /* 0x004fe20008010000 */
        /* <DEDUP_REMOVED lines=16> */
.L_x_1546:
[----:B------:R-:W-:Y:S05]  /*49b0*/  BSYNC.RECONVERGENT B0 ;  /* 0x0000000000007941 */ /* 0x000fea0003800200 */
.L_x_1545:
[----:B------:R-:W-:Y:S01]  /*49c0*/  FFMA.FTZ R41, R34, R43, R35 ;  /* 0x0000002b22297223 */ /* 0x000fe20000010023 */
[----:B------:R-:W-:Y:S01]  /*49d0*/  FMUL.FTZ R42, R38, UR10 ;  /* 0x0000000a262a7c20 */ /* 0x000fe20008410000 */
        /* <DEDUP_REMOVED lines=19> */
.L_x_1547:
[----:B------:R-:W-:Y:S01]  /*4b10*/  FFMA.FTZ R3, R34, R42, R35 ;  /* 0x0000002a22037223 */ /* 0x000fe20000010023 */
[----:B------:R-:W-:Y:S01]  /*4b20*/  BSSY.RECONVERGENT B0, `(.L_x_1548) ;  /* 0x0000013000007945 */ /* 0x000fe20003800200 */
[----:B------:R-:W-:Y:S01]  /*4b30*/  FFMA.FTZ R10, R52, R10, -R41 ;  /* 0x0000000a340a7223 */ /* 0x000fe20000010829 */
[----:B0-----:R-:W-:Y:S01]  /*4b40*/  FADD.FTZ R32, R24, -UR13 ;  /* 0x8000000d18207e21 */ /* 0x001fe20008010000 */
        /* <DEDUP_REMOVED lines=16> */
.L_x_1549:
[----:B------:R-:W-:Y:S05]  /*4c50*/  BSYNC.RECONVERGENT B0 ;  /* 0x0000000000007941 */ /* 0x000fea0003800200 */
.L_x_1548:
[----:B------:R-:W-:Y:S01]  /*4c60*/  FADD.FTZ R24, R12, -UR13 ;  /* 0x8000000d0c187e21 */ /* 0x000fe20008010000 */
[----:B------:R-:W-:Y:S01]  /*4c70*/  FADD.FTZ R13, R13, -UR13 ;  /* 0x8000000d0d0d7e21 */ /* 0x000fe20008010000 */
[----:B------:R-:W-:Y:S01]  /*4c80*/  FMUL.FTZ R33, R32, UR10 ;  /* 0x0000000a20217c20 */ /* 0x000fe20008410000 */
        /* <DEDUP_REMOVED lines=20> */
.L_x_1550:
[----:B------:R-:W-:Y:S04]  /*4dd0*/  BSSY.RECONVERGENT B0, `(.L_x_1551) ;  /* 0x0000015000007945 */ /* 0x000fe80003800200 */
[----:B------:R-:W-:Y:S05]  /*4de0*/  @P0 BRA `(.L_x_1552) ;  /* 0x00000000004c0947 */ /* 0x000fea0003800000 */
[----:B------:R-:W1:Y:S01]  /*4df0*/  LDCU.64 UR6, c[0x0][0x3f8] ;  /* 0x00007f00ff0677ac */ /* 0x000e620008000a00 */
[----:B------:R-:W-:Y:S01]  /*4e00*/  IADD3 R25, PT, PT, R70, 0x40, RZ ;  /* 0x0000004046197810 */ /* 0x000fe20007ffe0ff */
[C---:B------:R-:W-:Y:S01]  /*4e10*/  FFMA.FTZ R3, R34.reuse, R33, R35 ;  /* 0x0000002122037223 */ /* 0x040fe20000010023 */
[----:B0-----:R-:W-:Y:S01]  /*4e20*/  MOV R8, R74 ;  /* 0x0000004a00087202 */ /* 0x001fe20000000f00 */
[----:B------:R-:W0:Y:S01]  /*4e30*/  LDCU.64 UR16, c[0x0][0x380] ;  /* 0x00007000ff1077ac */ /* 0x000e220008000a00 */
[----:B------:R-:W-:Y:S01]  /*4e40*/  SHF.R.S32.HI R2, RZ, 0x1f, R25 ;  /* 0x0000001fff027819 */ /* 0x000fe20000011419 */
[----:B------:R-:W-:Y:S01]  /*4e50*/  FFMA.FTZ R11, R34, R36, R35 ;  /* 0x00000024220b7223 */ /* 0x000fe20000010023 */
[----:B------:R-:W-:Y:S01]  /*4e60*/  MOV R9, R73 ;  /* 0x0000004900097202 */ /* 0x000fe20000000f00 */
[----:B------:R-:W-:Y:S02]  /*4e70*/  FFMA.FTZ R3, R52, R26, -R3 ;  /* 0x0000001a34037223 */ /* 0x000fe40000010803 */
[----:B------:R-:W-:-:S02]  /*4e80*/  FFMA.FTZ R11, R0, R27, -R11 ;  /* 0x0000001b000b7223 */ /* 0x000fc4000001080b */
[----:B------:R-:W-:Y:S02]  /*4e90*/  FMUL.FTZ R10, R3, UR10 ;  /* 0x0000000a030a7c20 */ /* 0x000fe40008410000 */
        /* <DEDUP_REMOVED lines=8> */
.L_x_1552:
[----:B------:R-:W-:Y:S05]  /*4f20*/  BSYNC.RECONVERGENT B0 ;  /* 0x0000000000007941 */ /* 0x000fea0003800200 */
.L_x_1551:
[----:B------:R-:W-:Y:S01]  /*4f30*/  UISETP.NE.AND UP0, UPT, UR12, URZ, UPT ;  /* 0x000000ff0c00728c */ /* 0x000fe2000bf05270 */
[----:B------:R-:W-:Y:S01]  /*4f40*/  FADD.FTZ R16, R16, -UR13 ;  /* 0x8000000d10107e21 */ /* 0x000fe20008010000 */
[----:B------:R-:W-:Y:S01]  /*4f50*/  FADD.FTZ R26, R17, -UR13 ;  /* 0x8000000d111a7e21 */ /* 0x000fe20008010000 */
[----:B------:R-:W-:Y:S01]  /*4f60*/  FADD.FTZ R32, R4, -UR13 ;  /* 0x8000000d04207e21 */ /* 0x000fe20008010000 */
[----:B------:R-:W-:Y:S01]  /*4f70*/  FADD.FTZ R36, R5, -UR13 ;  /* 0x8000000d05247e21 */ /* 0x000fe20008010000 */
[----:B------:R-:W-:Y:S01]  /*4f80*/  FADD.FTZ R20, R20, -UR13 ;  /* 0x8000000d14147e21 */ /* 0x000fe20008010000 */
[----:B------:R-:W-:Y:S01]  /*4f90*/  FADD.FTZ R21, R21, -UR13 ;  /* 0x8000000d15157e21 */ /* 0x000fe20008010000 */
[----:B------:R-:W-:Y:S01]  /*4fa0*/  FADD.FTZ R17, R28, -UR13 ;  /* 0x8000000d1c117e21 */ /* 0x000fe20008010000 */
[----:B------:R-:W-:Y:S01]  /*4fb0*/  FADD.FTZ R29, R29, -UR13 ;  /* 0x8000000d1d1d7e21 */ /* 0x000fe20008010000 */
[C---:B------:R-:W-:Y:S01]  /*4fc0*/  IADD3 R5, PT, PT, R70.reuse, 0x60, RZ ;  /* 0x0000006046057810 */ /* 0x040fe20007ffe0ff */
[----:B0-----:R-:W-:Y:S01]  /*4fd0*/  FMUL.FTZ R8, R13, UR10 ;  /* 0x0000000a0d087c20 */ /* 0x001fe20008410000 */
[----:B------:R-:W-:Y:S01]  /*4fe0*/  IADD3 R39, PT, PT, R70, 0x80, RZ ;  /* 0x0000008046277810 */ /* 0x000fe20007ffe0ff */
[----:B------:R-:W-:Y:S01]  /*4ff0*/  FMUL.FTZ R28, R16, UR10 ;  /* 0x0000000a101c7c20 */ /* 0x000fe20008410000 */
[----:B------:R-:W-:Y:S01]  /*5000*/  IADD3 R12, PT, PT, R70, 0xa0, RZ ;  /* 0x000000a0460c7810 */ /* 0x000fe20007ffe0ff */
[----:B------:R-:W-:Y:S01]  /*5010*/  FMUL.FTZ R45, R24, UR10 ;  /* 0x0000000a182d7c20 */ /* 0x000fe20008410000 */
[----:B-1----:R-:W-:Y:S01]  /*5020*/  IADD3 R11, PT, PT, R70, 0xc0, RZ ;  /* 0x000000c0460b7810 */ /* 0x002fe20007ffe0ff */
[----:B------:R-:W-:Y:S01]  /*5030*/  FMUL.FTZ R32, R32, UR10 ;  /* 0x0000000a20207c20 */ /* 0x000fe20008410000 */
[----:B------:R-:W-:Y:S01]  /*5040*/  FMUL.FTZ R36, R36, UR10 ;  /* 0x0000000a24247c20 */ /* 0x000fe20008410000 */
[----:B------:R-:W-:Y:S01]  /*5050*/  FMUL.FTZ R26, R26, UR10 ;  /* 0x0000000a1a1a7c20 */ /* 0x000fe20008410000 */
[----:B------:R-:W-:Y:S01]  /*5060*/  FMUL.FTZ R13, R20, UR10 ;  /* 0x0000000a140d7c20 */ /* 0x000fe20008410000 */
[----:B------:R-:W-:Y:S01]  /*5070*/  FMUL.FTZ R16, R21, UR10 ;  /* 0x0000000a15107c20 */ /* 0x000fe20008410000 */
[----:B------:R-:W-:Y:S01]  /*5080*/  FMUL.FTZ R17, R17, UR10 ;  /* 0x0000000a11117c20 */ /* 0x000fe20008410000 */
[----:B------:R-:W-:Y:S01]  /*5090*/  IADD3 R10, PT, PT, R70, 0xe0, RZ ;  /* 0x000000e0460a7810 */ /* 0x000fe20007ffe0ff */
[----:B------:R-:W-:Y:S01]  /*50a0*/  FMUL.FTZ R20, R29, UR10 ;  /* 0x0000000a1d147c20 */ /* 0x000fe20008410000 */
[----:B------:R-:W-:Y:S01]  /*50b0*/  ISETP.GE.U32.AND P1, PT, R5, UR14, PT ;  /* 0x0000000e05007c0c */ /* 0x000fe2000bf26070 */
[C-C-:B------:R-:W-:Y:S01]  /*50c0*/  FFMA.FTZ R3, R34.reuse, R45, R35.reuse ;  /* 0x0000002d22037223 */ /* 0x140fe20000010023 */
[----:B------:R-:W-:Y:S01]  /*50d0*/  ISETP.GE.U32.AND P3, PT, R39, UR14, PT ;  /* 0x0000000e27007c0c */ /* 0x000fe2000bf66070 */
[--C-:B------:R-:W-:Y:S01]  /*50e0*/  FFMA.FTZ R9, R34, R8, R35.reuse ;  /* 0x0000000822097223 */ /* 0x100fe20000010023 */
[----:B------:R-:W-:Y:S01]  /*50f0*/  ISETP.GE.U32.AND P4, PT, R12, UR14, PT ;  /* 0x0000000e0c007c0c */ /* 0x000fe2000bf86070 */
[C-C-:B------:R-:W-:Y:S01]  /*5100*/  FFMA.FTZ R41, R34.reuse, R32, R35.reuse ;  /* 0x0000002022297223 */ /* 0x140fe20000010023 */
[----:B------:R-:W-:Y:S01]  /*5110*/  ISETP.GE.U32.AND P2, PT, R11, UR14, PT ;  /* 0x0000000e0b007c0c */ /* 0x000fe2000bf46070 */
[C---:B------:R-:W-:Y:S01]  /*5120*/  FFMA.FTZ R43, R34.reuse, R36, R35 ;  /* 0x00000024222b7223 */ /* 0x040fe20000010023 */
[----:B------:R-:W-:Y:S01]  /*5130*/  SHF.R.S32.HI R2, RZ, 0x1f, R5 ;  /* 0x0000001fff027819 */ /* 0x000fe20000011405 */
[C---:B------:R-:W-:Y:S01]  /*5140*/  FFMA.FTZ R33, R34.reuse, R28, R35 ;  /* 0x0000001c22217223 */ /* 0x040fe20000010023 */
[----:B------:R-:W-:Y:S01]  /*5150*/  SHF.R.S32.HI R38, RZ, 0x1f, R39 ;  /* 0x0000001fff267819 */ /* 0x000fe20000011427 */
[C-C-:B------:R-:W-:Y:S01]  /*5160*/  FFMA.FTZ R37, R34.reuse, R26, R35.reuse ;  /* 0x0000001a22257223 */ /* 0x140fe20000010023 */
[----:B------:R-:W-:Y:S01]  /*5170*/  SHF.R.S32.HI R24, RZ, 0x1f, R12 ;  /* 0x0000001fff187819 */ /* 0x000fe2000001140c */
[C---:B------:R-:W-:Y:S01]  /*5180*/  FFMA.FTZ R25, R34.reuse, R13, R35 ;  /* 0x0000000d22197223 */ /* 0x040fe20000010023 */
[----:B------:R-:W-:Y:S01]  /*5190*/  SHF.R.S32.HI R21, RZ, 0x1f, R11 ;  /* 0x0000001fff157819 */ /* 0x000fe2000001140b */
[C-C-:B------:R-:W-:Y:S01]  /*51a0*/  FFMA.FTZ R27, R34.reuse, R16, R35.reuse ;  /* 0x00000010221b7223 */ /* 0x140fe20000010023 */
[--C-:B------:R-:W-:Y:S01]  /*51b0*/  FFMA.FTZ R29, R34, R17, R35.reuse ;  /* 0x00000011221d7223 */ /* 0x100fe20000010023 */
        /* <DEDUP_REMOVED lines=25> */
.L_x_1553:
[----:B------:R-:W-:Y:S01]  /*5350*/  BSSY.RECONVERGENT B0, `(.L_x_1554) ;  /* 0x0000011000007945 */ /* 0x000fe20003800200 */
[----:B------:R-:W-:Y:S01]  /*5360*/  FFMA.FTZ R8, R52, R14, -R3 ;  /* 0x0000000e34087223 */ /* 0x000fe20000010803 */
[----:B------:R-:W-:Y:S02]  /*5370*/  FFMA.FTZ R9, R0, R15, -R9 ;  /* 0x0000000f00097223 */ /* 0x000fe40000010809 */
[----:B------:R-:W-:Y:S05]  /*5380*/  @P1 BRA `(.L_x_1555) ;  /* 0x0000000000341947 */ /* 0x000fea0003800000 */
        /* <DEDUP_REMOVED lines=13> */
.L_x_1555:
[----:B------:R-:W-:Y:S05]  /*5460*/  BSYNC.RECONVERGENT B0 ;  /* 0x0000000000007941 */ /* 0x000fea0003800200 */
.L_x_1554:
        /* <DEDUP_REMOVED lines=19> */
.L_x_1556:
[----:B------:R-:W-:Y:S01]  /*55a0*/  BSSY.RECONVERGENT B0, `(.L_x_1557) ;  /* 0x0000011000007945 */ /* 0x000fe20003800200 */
[----:B------:R-:W-:Y:S01]  /*55b0*/  FFMA.FTZ R6, R52, R6, -R41 ;  /* 0x0000000634067223 */ /* 0x000fe20000010829 */
[----:B------:R-:W-:Y:S02]  /*55c0*/  FFMA.FTZ R7, R0, R7, -R43 ;  /* 0x0000000700077223 */ /* 0x000fe4000001082b */
[----:B------:R-:W-:Y:S05]  /*55d0*/  @P3 BRA `(.L_x_1558) ;  /* 0x0000000000343947 */ /* 0x000fea0003800000 */
        /* <DEDUP_REMOVED lines=13> */
.L_x_1558:
[----:B------:R-:W-:Y:S05]  /*56b0*/  BSYNC.RECONVERGENT B0 ;  /* 0x0000000000007941 */ /* 0x000fea0003800200 */
.L_x_1557:
        /* <DEDUP_REMOVED lines=19> */
.L_x_1559:
[----:B------:R-:W-:Y:S01]  /*57f0*/  BSSY.RECONVERGENT B0, `(.L_x_1560) ;  /* 0x0000011000007945 */ /* 0x000fe20003800200 */
[----:B-1----:R-:W-:Y:S01]  /*5800*/  FFMA.FTZ R6, R52, R18, -R33 ;  /* 0x0000001234067223 */ /* 0x002fe20000010821 */
[----:B------:R-:W-:Y:S02]  /*5810*/  FFMA.FTZ R7, R0, R19, -R37 ;  /* 0x0000001300077223 */ /* 0x000fe40000010825 */
[----:B------:R-:W-:Y:S05]  /*5820*/  @P4 BRA `(.L_x_1561) ;  /* 0x0000000000344947 */ /* 0x000fea0003800000 */
        /* <DEDUP_REMOVED lines=13> */
.L_x_1561:
[----:B------:R-:W-:Y:S05]  /*5900*/  BSYNC.RECONVERGENT B0 ;  /* 0x0000000000007941 */ /* 0x000fea0003800200 */
.L_x_1560:
        /* <DEDUP_REMOVED lines=19> */
.L_x_1562:
[----:B------:R-:W-:Y:S01]  /*5a40*/  BSSY.RECONVERGENT B0, `(.L_x_1563) ;  /* 0x0000012000007945 */ /* 0x000fe20003800200 */
[----:B------:R-:W-:Y:S01]  /*5a50*/  FFMA.FTZ R25, R52, R22, -R25 ;  /* 0x0000001634197223 */ /* 0x000fe20000010819 */
[----:B0-----:R-:W-:Y:S01]  /*5a60*/  SHF.R.S32.HI R9, RZ, 0x1f, R10 ;  /* 0x0000001fff097819 */ /* 0x001fe2000001140a */
        /* <DEDUP_REMOVED lines=15> */
.L_x_1564:
[----:B------:R-:W-:Y:S05]  /*5b60*/  BSYNC.RECONVERGENT B0 ;  /* 0x0000000000007941 */ /* 0x000fea0003800200 */
.L_x_1563:
        /* <DEDUP_REMOVED lines=19> */
.L_x_1565:
        /* <DEDUP_REMOVED lines=9> */
[----:B------:R-:W1:Y:S01]  /*5d30*/  LDCU.64 UR14, c[0x0][0x380] ;  /* 0x00007000ff0e77ac */ /* 0x000e620008000a00 */
[----:B0-----:R-:W-:-:S03]  /*5d40*/  IMAD R3, R9, UR6, RZ ;  /* 0x0000000609037c24 */ /* 0x001fc6000f8e02ff */
[----:B------:R-:W-:-:S04]  /*5d50*/  IMAD.WIDE.U32 R72, R10, UR6, R72 ;  /* 0x000000060a487c25 */ /* 0x000fc8000f8e0048 */
[----:B------:R-:W-:Y:S01]  /*5d60*/  IMAD R3, R10, UR7, R3 ;  /* 0x000000070a037c24 */ /* 0x000fe2000f8e0203 */
[----:B-1----:R-:W-:-:S04]  /*5d70*/  LEA R2, P0, R72, UR14, 0x2 ;  /* 0x0000000e48027c11 */ /* 0x002fc8000f8010ff */
[----:B------:R-:W-:-:S04]  /*5d80*/  IADD3 R3, PT, PT, R73, R3, RZ ;  /* 0x0000000349037210 */ /* 0x000fc80007ffe0ff */
[----:B------:R-:W-:-:S05]  /*5d90*/  LEA.HI.X R3, R72, UR15, R3, 0x2, P0 ;  /* 0x0000000f48037c11 */ /* 0x000fca00080f1403 */
[----:B------:R1:W-:Y:S02]  /*5da0*/  STG.E.64 desc[UR8][R2.64], R34 ;  /* 0x0000002202007986 */ /* 0x0003e4000c101b08 */
.L_x_1567:
[----:B------:R-:W-:Y:S05]  /*5db0*/  BSYNC.RECONVERGENT B0 ;  /* 0x0000000000007941 */ /* 0x000fea0003800200 */
.L_x_1566:
[----:B------:R-:W-:Y:S02]  /*5dc0*/  IADD3 R61, PT, PT, R56, R61, RZ ;  /* 0x0000003d383d7210 */ /* 0x000fe40007ffe0ff */
[----:B------:R-:W-:Y:S02]  /*5dd0*/  IADD3 R62, PT, PT, R62, 0x1, RZ ;  /* 0x000000013e3e7810 */ /* 0x000fe40007ffe0ff */
[----:B------:R-:W-:-:S13]  /*5de0*/  ISETP.GE.AND P0, PT, R61, UR4, PT ;  /* 0x000000043d007c0c */ /* 0x000fda000bf06270 */
[----:B------:R-:W-:Y:S05]  /*5df0*/  @!P0 BRA `(.L_x_1568) ;  /* 0xffffffa4000c8947 */ /* 0x000fea000383ffff */
.L_x_1525:
[----:B------:R-:W2:Y:S01]  /*5e00*/  LDC R4, c[0x0][0x370] ;  /* 0x0000dc00ff047b82 */ /* 0x000ea20000000800 */
[----:B------:R-:W-:Y:S01]  /*5e10*/  ISETP.NE.AND P2, PT, R58, RZ, PT ;  /* 0x000000ff3a00720c */ /* 0x000fe20003f45270 */
[----:B------:R-:W-:Y:S06]  /*5e20*/  BSSY.RECONVERGENT B0, `(.L_x_1569) ;  /* 0x0000011000007945 */ /* 0x000fec0003800200 */
[----:B0-----:R-:W0:Y:S08]  /*5e30*/  LDC R7, c[0x0][0x374] ;  /* 0x0000dd00ff077b82 */ /* 0x001e300000000800 */
[----:B-1----:R-:W1:Y:S01]  /*5e40*/  LDC.64 R2, c[0x0][0x3c8] ;  /* 0x0000f200ff027b82 */ /* 0x002e620000000a00 */
[----:B--2---:R-:W-:-:S02]  /*5e50*/  IADD3 R5, PT, PT, R4, -0x1, RZ ;  /* 0xffffffff04057810 */ /* 0x004fc40007ffe0ff */
[----:B------:R-:W-:Y:S02]  /*5e60*/  ISETP.NE.AND P1, PT, R4, 0x1, PT ;  /* 0x000000010400780c */ /* 0x000fe40003f25270 */
[----:B0-----:R-:W-:-:S04]  /*5e70*/  IADD3 R0, PT, PT, R7, -0x1, RZ ;  /* 0xffffffff07007810 */ /* 0x001fc80007ffe0ff */
[----:B------:R-:W-:Y:S02]  /*5e80*/  ISETP.NE.AND P0, PT, R57, R0, PT ;  /* 0x000000003900720c */ /* 0x000fe40003f05270 */
        /* <DEDUP_REMOVED lines=10> */
.L_x_1570:
[----:B------:R-:W-:Y:S05]  /*5f30*/  BSYNC.RECONVERGENT B0 ;  /* 0x0000000000007941 */ /* 0x000fea0003800200 */
.L_x_1569:
[----:B------:R-:W-:Y:S05]  /*5f40*/  @P0 EXIT ;  /* 0x000000000000094d */ /* 0x000fea0003800000 */
[----:B------:R-:W-:Y:S05]  /*5f50*/  @P2 BRA `(.L_x_1571) ;  /* 0x0000000000202947 */ /* 0x000fea0003800000 */
[----:B------:R-:W-:-:S05]  /*5f60*/  IMAD R0, R4, R7, RZ ;  /* 0x0000000704007224 */ /* 0x000fca00078e02ff */
[----:B------:R-:W-:-:S13]  /*5f70*/  ISETP.NE.AND P0, PT, R0, -0x1, PT ;  /* 0xffffffff0000780c */ /* 0x000fda0003f05270 */
[----:B------:R-:W-:Y:S05]  /*5f80*/  @!P0 BRA `(.L_x_1571) ;  /* 0x0000000000148947 */ /* 0x000fea0003800000 */
.L_x_1572:
[----:B0-----:R-:W2:Y:S04]  /*5f90*/  LDG.E.STRONG.GPU R5, desc[UR8][R2.64] ;  /* 0x0000000802057981 */ /* 0x001ea8000c1ef900 */
[----:B--2---:R-:W-:Y:S01]  /*5fa0*/  CCTL.IVALL ;  /* 0x00000000ff00798f */ /* 0x004fe20002000000 */
[----:B------:R-:W-:Y:S05]  /*5fb0*/  YIELD ;  /* 0x0000000000007946 */ /* 0x000fea0003800000 */
[----:B------:R-:W-:-:S13]  /*5fc0*/  ISETP.NE.AND P0, PT, R5, R0, PT ;  /* 0x000000000500720c */ /* 0x000fda0003f05270 */
[----:B------:R-:W-:Y:S05]  /*5fd0*/  @P0 BRA `(.L_x_1572) ;  /* 0xfffffffc00ec0947 */ /* 0x000fea000383ffff */
.L_x_1571:
        /* <DEDUP_REMOVED lines=73> */
.L_x_1575:
        /* <DEDUP_REMOVED lines=10> */
[----:B------:R-:W4:Y:S04]  /*6510*/  LDG.E R12, desc[UR8][R12.64] ;  /* 0x000000080c0c7981 */ /* 0x000f28000c1e1900 */
[----:B------:R-:W4:Y:S01]  /*6520*/  LDG.E R15, desc[UR8][R14.64] ;  /* 0x000000080e0f7981 */ /* 0x000f22000c1e1900 */
        /* <DEDUP_REMOVED lines=14> */
[----:B----4-:R-:W-:Y:S01]  /*6610*/  F2FP.BF16.F32.PACK_AB R19, R15, R12 ;  /* 0x0000000c0f13723e */ /* 0x010fe200000010ff */
[----:B------:R0:W-:Y:S04]  /*6620*/  STG.E desc[UR8][R6.64], R17 ;  /* 0x0000001106007986 */ /* 0x0001e8000c101908 */
[----:B------:R0:W-:Y:S01]  /*6630*/  STG.E desc[UR8][R8.64], R19 ;  /* 0x0000001308007986 */ /* 0x0001e2000c101908 */
[----:B------:R-:W-:Y:S01]  /*6640*/  IADD3.X R23, PT, PT, RZ, R23, RZ, P3, !PT ;  /* 0x00000017ff177210 */ /* 0x000fe20001ffe4ff */
[----:B------:R-:W-:Y:S06]  /*6650*/  @P1 BRA `(.L_x_1575) ;  /* 0xfffffffc00841947 */ /* 0x000fec000383ffff */
.L_x_1574:
[----:B------:R-:W-:Y:S05]  /*6660*/  BSYNC.RECONVERGENT B0 ;  /* 0x0000000000007941 */ /* 0x000fea0003800200 */
.L_x_1573:
        /* <DEDUP_REMOVED lines=10> */
.L_x_1576:
        /* <DEDUP_REMOVED lines=9> */
[----:B------:R-:W-:-:S02]  /*67a0*/  IADD3.X R25, PT, PT, R5, R21, RZ, P2, !PT ;  /* 0x0000001505197210 */ /* 0x000fc400017fe4ff */
[----:B------:R-:W-:Y:S01]  /*67b0*/  IADD3.X R13, PT, PT, R5, R11, RZ, P1, !PT ;  /* 0x0000000b050d7210 */ /* 0x000fe20000ffe4ff */
[----:B------:R-:W4:Y:S04]  /*67c0*/  LDG.E R7, desc[UR8][R6.64] ;  /* 0x0000000806077981 */ /* 0x000f28000c1e1900 */
[----:B------:R-:W5:Y:S04]  /*67d0*/  LDG.E R12, desc[UR8][R12.64] ;  /* 0x000000080c0c7981 */ /* 0x000f68000c1e1900 */
[----:B------:R-:W5:Y:S01]  /*67e0*/  LDG.E R25, desc[UR8][R24.64] ;  /* 0x0000000818197981 */ /* 0x000f62000c1e1900 */
        /* <DEDUP_REMOVED lines=8> */
[----:B----4-:R-:W-:-:S02]  /*6870*/  F2FP.BF16.F32.PACK_AB R31, R7, R2 ;  /* 0x00000002071f723e */ /* 0x010fc400000010ff */
[----:B------:R-:W-:-:S04]  /*6880*/  LOP3.LUT R2, R59, 0x3, RZ, 0xc0, !PT ;  /* 0x000000033b027812 */ /* 0x000fc800078ec0ff */
[----:B------:R-:W-:Y:S02]  /*6890*/  IADD3.X R9, PT, PT, R2, UR5, RZ, P1, !PT ;  /* 0x0000000502097c10 */ /* 0x000fe40008ffe4ff */
[----:B-----5:R-:W-:Y:S02]  /*68a0*/  F2FP.BF16.F32.PACK_AB R33, R25, R12 ;  /* 0x0000000c1921723e */ /* 0x020fe400000010ff */
        /* <DEDUP_REMOVED lines=9> */
[----:B------:R-:W4:Y:S04]  /*6940*/  LDG.E R10, desc[UR8][R6.64+0xa80] ;  /* 0x000a8008060a7981 */ /* 0x000f28000c1e1900 */
[----:B------:R-:W4:Y:S01]  /*6950*/  LDG.E R35, desc[UR8][R4.64+0xa80] ;  /* 0x000a800804237981 */ /* 0x000f22000c1e1900 */
        /* <DEDUP_REMOVED lines=9> */
[----:B----4-:R-:W-:-:S03]  /*69f0*/  F2FP.BF16.F32.PACK_AB R35, R35, R10 ;  /* 0x0000000a2323723e */ /* 0x010fc600000010ff */
[----:B------:R0:W-:Y:S04]  /*6a00*/  STG.E desc[UR8][R24.64], R31 ;  /* 0x0000001f18007986 */ /* 0x0001e8000c101908 */
[----:B------:R2:W-:Y:S04]  /*6a10*/  STG.E desc[UR8][R26.64], R35 ;  /* 0x000000231a007986 */ /* 0x0005e8000c101908 */
[----:B------:R-:W4:Y:S04]  /*6a20*/  LDG.E R2, desc[UR8][R8.64+0x1500] ;  /* 0x0015000808027981 */ /* 0x000f28000c1e1900 */
[----:B-1----:R-:W4:Y:S04]  /*6a30*/  LDG.E R33, desc[UR8][R12.64+0x1500] ;  /* 0x001500080c217981 */ /* 0x002f28000c1e1900 */
[----:B------:R-:W5:Y:S04]  /*6a40*/  LDG.E R10, desc[UR8][R6.64+0x1500] ;  /* 0x00150008060a7981 */ /* 0x000f68000c1e1900 */
[----:B------:R-:W5:Y:S01]  /*6a50*/  LDG.E R37, desc[UR8][R4.64+0x1500] ;  /* 0x0015000804257981 */ /* 0x000f62000c1e1900 */
        /* <DEDUP_REMOVED lines=8> */
[----:B----4-:R-:W-:Y:S02]  /*6ae0*/  F2FP.BF16.F32.PACK_AB R33, R33, R2 ;  /* 0x000000022121723e */ /* 0x010fe400000010ff */
[----:B-----5:R-:W-:-:S03]  /*6af0*/  F2FP.BF16.F32.PACK_AB R37, R37, R10 ;  /* 0x0000000a2525723e */ /* 0x020fc600000010ff */
[----:B------:R0:W-:Y:S04]  /*6b00*/  STG.E desc[UR8][R28.64], R33 ;  /* 0x000000211c007986 */ /* 0x0001e8000c101908 */
[----:B------:R4:W-:Y:S04]  /*6b10*/  STG.E desc[UR8][R24.64], R37 ;  /* 0x0000002518007986 */ /* 0x0009e8000c101908 */
[----:B------:R-:W5:Y:S04]  /*6b20*/  LDG.E R8, desc[UR8][R8.64+0x1f80] ;  /* 0x001f800808087981 */ /* 0x000f68000c1e1900 */
[----:B------:R-:W5:Y:S04]  /*6b30*/  LDG.E R13, desc[UR8][R12.64+0x1f80] ;  /* 0x001f80080c0d7981 */ /* 0x000f68000c1e1900 */
[----:B------:R-:W3:Y:S04]  /*6b40*/  LDG.E R6, desc[UR8][R6.64+0x1f80] ;  /* 0x001f800806067981 */ /* 0x000ee8000c1e1900 */
[----:B------:R-:W3:Y:S01]  /*6b50*/  LDG.E R5, desc[UR8][R4.64+0x1f80] ;  /* 0x001f800804057981 */ /* 0x000ee2000c1e1900 */
        /* <DEDUP_REMOVED lines=12> */
[----:B-----5:R-:W-:Y:S02]  /*6c20*/  F2FP.BF16.F32.PACK_AB R13, R13, R8 ;  /* 0x000000080d0d723e */ /* 0x020fe400000010ff */
[----:B---3--:R-:W-:-:S03]  /*6c30*/  F2FP.BF16.F32.PACK_AB R7, R5, R6 ;  /* 0x000000060507723e */ /* 0x008fc600000010ff */
[----:B------:R4:W-:Y:S04]  /*6c40*/  STG.E desc[UR8][R26.64], R13 ;  /* 0x0000000d1a007986 */ /* 0x0009e8000c101908 */
[----:B------:R4:W-:Y:S02]  /*6c50*/  STG.E desc[UR8][R28.64], R7 ;  /* 0x000000071c007986 */ /* 0x0009e4000c101908 */
[----:B------:R-:W-:Y:S05]  /*6c60*/  @P0 BRA `(.L_x_1576) ;  /* 0xfffffff800a80947 */ /* 0x000fea000383ffff */
[----:B------:R-:W-:Y:S05]  /*6c70*/  EXIT ;  /* 0x000000000000794d */ /* 0x000fea0003800000 */
.L_x_1577:
        /* <DEDUP_REMOVED lines=16> */
.L_x_3440:


//--------------------- .text._Z35group_norm_nhwc_bwd_one_pass_kernelI11Fp32IOBf16WLi512ELi42ELi672EEv26Group_norm_nhwc_bwd_params --------------------------
	.section	.text._Z35group_norm_nhwc_bwd_one_pass_kernelI11Fp32IOBf16WLi512ELi42ELi672EEv26Group_norm_nhwc_bwd_params,"ax",@progbits
	.align	128
        .global         _Z35group_norm_nhwc_bwd_one_pass_kernelI11Fp32IOBf16WLi512ELi42ELi672EEv26Group_norm_nhwc_bwd_params
        .type           _Z35group_norm_nhwc_bwd_one_pass_kernelI11Fp32IOBf16WLi512ELi42ELi672EEv26Group_norm_nhwc_bwd_params,@function
        .size           _Z35group_norm_nhwc_bwd_one_pass_kernelI11Fp32IOBf16WLi512ELi42ELi672EEv26Group_norm_nhwc_bwd_params,(.L_x_3441 - _Z35group_norm_nhwc_bwd_one_pass_kernelI11Fp32IOBf16WLi512ELi42ELi672EEv26Group_norm_nhwc_bwd_params)
        .other          _Z35group_norm_nhwc_bwd_one_pass_kernelI11Fp32IOBf16WLi512ELi42ELi672EEv26Group_norm_nhwc_bwd_params,@"STO_CUDA_ENTRY STV_DEFAULT"
_Z35group_norm_nhwc_bwd_one_pass_kernelI11Fp32IOBf16WLi512ELi42ELi672EEv26Group_norm_nhwc_bwd_params:
.text._Z35group_norm_nhwc_bwd_one_pass_kernelI11Fp32IOBf16WLi512ELi42ELi672EEv26Group_norm_nhwc_bwd_params:
        /* <DEDUP_REMOVED lines=24> */
.L_x_1645:
[----:B------:R-:W2:Y:S01]  /*0180*/  LDL R5, [R1+0x2c] ;  /* 0x00002c0001057983 */ /* 0x000ea20000100800 */
[----:B-1----:R-:W1:Y:S01]  /*0190*/  LDCU UR14, c[0x0][0x410] ;  /* 0x00008200ff0e77ac */ /* 0x002e620008000800 */
[----:B0-----:R-:W-:Y:S01]  /*01a0*/  IABS R3, UR5 ;  /* 0x0000000500037c13 */ /* 0x001fe20008000000 */
[----:B------:R-:W2:Y:S01]  /*01b0*/  S2UR UR10, SR_CTAID.X ;  /* 0x00000000000a79c3 */ /* 0x000ea20000002500 */
[----:B------:R-:W3:Y:S01]  /*01c0*/  LDL.LU R6, [R1+0x28] ;  /* 0x0000280001067983 */ /* 0x000ee20000300800 */
[----:B------:R-:W-:Y:S01]  /*01d0*/  UMOV UR6, URZ ;  /* 0x000000ff00067c82 */ /* 0x000fe20008000000 */
[----:B------:R-:W-:Y:S01]  /*01e0*/  R2UR UR9, R3 ;  /* 0x00000000030972ca */ /* 0x000fe200000e0000 */
[----:B------:R-:W4:Y:S01]  /*01f0*/  LDCU.128 UR16, c[0x0][0x400] ;  /* 0x00008000ff1077ac */ /* 0x000f220008000c00 */
[----:B------:R-:W-:-:S03]  /*0200*/  CS2R R44, SRZ ;  /* 0x00000000002c7805 */ /* 0x000fc6000001ff00 */
[----:B0-----:R-:W2:Y:S01]  /*0210*/  LDC R4, c[0x0][0x41c] ;  /* 0x00010700ff047b82 */ /* 0x001ea20000000800 */
[----:B------:R-:W-:Y:S01]  /*0220*/  UISETP.GE.AND UP4, UPT, UR5, URZ, UPT ;  /* 0x000000ff0500728c */ /* 0x000fe2000bf86270 */
[----:B-1----:R-:W-:Y:S01]  /*0230*/  MOV R0, UR14 ;  /* 0x0000000e00007c02 */ /* 0x002fe20008000f00 */
[----:B------:R-:W-:-:S03]  /*0240*/  UISETP.NE.AND UP0, UPT, UR14, URZ, UPT ;  /* 0x000000ff0e00728c */ /* 0x000fc6000bf05270 */
[----:B------:R-:W-:Y:S02]  /*0250*/  IABS R0, R0 ;  /* 0x0000000000007213 */ /* 0x000fe40000000000 */
[----:B----4-:R-:W-:Y:S02]  /*0260*/  MOV R7, UR18 ;  /* 0x0000001200077c02 */ /* 0x010fe40008000f00 */
[----:B------:R-:W-:-:S13]  /*0270*/  R2UR UR11, R0 ;  /* 0x00000000000b72ca */ /* 0x000fda00000e0000 */
[----:B------:R-:W0:Y:S08]  /*0280*/  I2F.RP R0, UR11 ;  /* 0x0000000b00007d06 */ /* 0x000e300008209400 */
[----:B0-----:R-:W0:Y:S02]  /*0290*/  MUFU.RCP R0, R0 ;  /* 0x0000000000007308 */ /* 0x001e240000001000 */
[----:B0-----:R-:W-:-:S06]  /*02a0*/  IADD3 R2, PT, PT, R0, 0xffffffe, RZ ;  /* 0x0ffffffe00027810 */ /* 0x001fcc0007ffe0ff */
[----:B------:R-:W0:Y:S02]  /*02b0*/  F2I.FTZ.U32.TRUNC.NTZ R2, R2 ;  /* 0x0000000200027305 */ /* 0x000e24000021f000 */
[----:B0-----:R-:W-:-:S13]  /*02c0*/  R2UR UR7, R2 ;  /* 0x00000000020772ca */ /* 0x001fda00000e0000 */
        /* <DEDUP_REMOVED lines=21> */
[----:B------:R-:W-:-:S06]  /*0420*/  UIMAD UR6, UR8, 0x2a, URZ ;  /* 0x0000002a080678a4 */ /* 0x000fcc000f8e02ff */
[----:B------:R-:W-:Y:S01]  /*0430*/  MOV R0, UR6 ;  /* 0x0000000600007c02 */ /* 0x000fe20008000f00 */
[----:B--2---:R-:W-:Y:S01]  /*0440*/  IMAD R4, R4, UR10, R5 ;  /* 0x0000000a04047c24 */ /* 0x004fe2000f8e0205 */
[----:B---3--:R-:W-:Y:S01]  /*0450*/  IADD3 R10, P2, PT, R6, UR6, RZ ;  /* 0x00000006060a7c10 */ /* 0x008fe2000ff5e0ff */
[----:B------:R-:W-:-:S03]  /*0460*/  USHF.R.S32.HI UR6, URZ, 0x1f, UR7 ;  /* 0x0000001fff067899 */ /* 0x000fc60008011407 */
[C---:B------:R-:W-:Y:S02]  /*0470*/  IADD3 R27, PT, PT, R4.reuse, 0x20, RZ ;  /* 0x00000020041b7810 */ /* 0x040fe40007ffe0ff */
[----:B------:R-:W-:Y:S01]  /*0480*/  ISETP.GE.U32.AND P3, PT, R4, UR16, PT ;  /* 0x0000001004007c0c */ /* 0x000fe2000bf66070 */
[----:B------:R-:W-:Y:S01]  /*0490*/  UIMAD UR6, UR6, UR18, URZ ;  /* 0x00000012060672a4 */ /* 0x000fe2000f8e02ff */
[----:B------:R-:W-:Y:S02]  /*04a0*/  ISETP.GE.U32.AND P1, PT, R27, UR16, PT ;  /* 0x000000101b007c0c */ /* 0x000fe4000bf26070 */
[----:B------:R-:W-:Y:S01]  /*04b0*/  SHF.R.S32.HI R5, RZ, 0x1f, R27 ;  /* 0x0000001fff057819 */ /* 0x000fe2000001141b */
[----:B------:R-:W-:Y:S01]  /*04c0*/  UIMAD UR6, UR7, UR19, UR6 ;  /* 0x00000013070672a4 */ /* 0x000fe2000f8e0206 */
[----:B------:R-:W-:Y:S02]  /*04d0*/  SHF.R.S32.HI R3, RZ, 0x1f, R4 ;  /* 0x0000001fff037819 */ /* 0x000fe40000011404 */
[----:B------:R-:W-:-:S02]  /*04e0*/  ISETP.GE.AND.EX P1, PT, R5, UR17, PT, P1 ;  /* 0x0000001105007c0c */ /* 0x000fc4000bf26310 */
[----:B------:R-:W-:Y:S02]  /*04f0*/  IADD3 R29, PT, PT, R4, 0x40, RZ ;  /* 0x00000040041d7810 */ /* 0x000fe40007ffe0ff */
[----:B------:R-:W-:Y:S02]  /*0500*/  ISETP.GE.AND.EX P3, PT, R3, UR17, PT, P3 ;  /* 0x0000001103007c0c */ /* 0x000fe4000bf66330 */
[----:B------:R-:W-:Y:S02]  /*0510*/  ISETP.GE.U32.AND P0, PT, R29, UR16, PT ;  /* 0x000000101d007c0c */ /* 0x000fe4000bf06070 */
[----:B------:R-:W-:Y:S02]  /*0520*/  SHF.R.S32.HI R31, RZ, 0x1f, R29 ;  /* 0x0000001fff1f7819 */ /* 0x000fe4000001141d */
[----:B------:R-:W-:Y:S02]  /*0530*/  LEA.HI.X.SX32 R11, R0, RZ, 0x1, P2 ;  /* 0x000000ff000b7211 */ /* 0x000fe400010f0eff */
[----:B------:R-:W-:Y:S01]  /*0540*/  ISETP.GE.AND.EX P0, PT, R31, UR17, PT, P0 ;  /* 0x000000111f007c0c */ /* 0x000fe2000bf06300 */
[----:B------:R-:W0:Y:S01]  /*0550*/  @!P1 LDC.64 R36, c[0x0][0x3f8] ;  /* 0x0000fe00ff249b82 */ /* 0x000e220000000a00 */
[----:B------:R-:W-:Y:S01]  /*0560*/  IADD3 R24, PT, PT, R4, 0x60, RZ ;  /* 0x0000006004187810 */ /* 0x000fe20007ffe0ff */
[----:B------:R-:W-:-:S03]  /*0570*/  IMAD.WIDE.U32 R10, R7, UR7, R10 ;  /* 0x00000007070a7c25 */ /* 0x000fc6000f8e000a */
[----:B------:R-:W-:Y:S02]  /*0580*/  ISETP.GE.U32.AND P2, PT, R24, UR16, PT ;  /* 0x0000001018007c0c */ /* 0x000fe4000bf46070 */
[----:B------:R-:W-:Y:S01]  /*0590*/  SHF.R.S32.HI R33, RZ, 0x1f, R24 ;  /* 0x0000001fff217819 */ /* 0x000fe20000011418 */
[----:B------:R-:W1:Y:S01]  /*05a0*/  @!P3 LDC.64 R34, c[0x0][0x3f8] ;  /* 0x0000fe00ff22bb82 */ /* 0x000e620000000a00 */
[----:B------:R-:W-:Y:S02]  /*05b0*/  IADD3 R13, PT, PT, R11, UR6, RZ ;  /* 0x000000060b0d7c10 */ /* 0x000fe4000fffe0ff */
[----:B------:R-:W-:Y:S02]  /*05c0*/  CS2R R52, SRZ ;  /* 0x0000000000347805 */ /* 0x000fe4000001ff00 */
[----:B------:R-:W-:Y:S02]  /*05d0*/  @!P3 MOV R12, R10 ;  /* 0x0000000a000cb202 */ /* 0x000fe40000000f00 */
[----:B------:R-:W-:-:S02]  /*05e0*/  CS2R R50, SRZ ;  /* 0x0000000000327805 */ /* 0x000fc4000001ff00 */
[----:B------:R-:W-:Y:S02]  /*05f0*/  ISETP.GE.AND.EX P2, PT, R33, UR17, PT, P2 ;  /* 0x0000001121007c0c */ /* 0x000fe4000bf46320 */
[----:B------:R-:W-:Y:S02]  /*0600*/  CS2R R48, SRZ ;  /* 0x0000000000307805 */ /* 0x000fe4000001ff00 */
[----:B------:R-:W-:Y:S01]  /*0610*/  @!P1 MOV R16, R10 ;  /* 0x0000000a00109202 */ /* 0x000fe20000000f00 */
[----:B------:R-:W2:Y:S01]  /*0620*/  @!P0 LDC.64 R18, c[0x0][0x3f8] ;  /* 0x0000fe00ff128b82 */ /* 0x000ea20000000a00 */
[----:B------:R-:W-:Y:S02]  /*0630*/  @!P1 MOV R17, R13 ;  /* 0x0000000d00119202 */ /* 0x000fe40000000f00 */
[----:B------:R-:W-:Y:S02]  /*0640*/  CS2R R46, SRZ ;  /* 0x00000000002e7805 */ /* 0x000fe4000001ff00 */
[----:B------:R-:W-:-:S02]  /*0650*/  CS2R R74, SRZ ;  /* 0x00000000004a7805 */ /* 0x000fc4000001ff00 */
[----:B------:R-:W-:Y:S02]  /*0660*/  CS2R R72, SRZ ;  /* 0x0000000000487805 */ /* 0x000fe4000001ff00 */
[----:B------:R-:W-:Y:S02]  /*0670*/  CS2R R70, SRZ ;  /* 0x0000000000467805 */ /* 0x000fe4000001ff00 */
[----:B------:R-:W-:Y:S02]  /*0680*/  CS2R R68, SRZ ;  /* 0x0000000000447805 */ /* 0x000fe4000001ff00 */
[----:B------:R-:W-:Y:S01]  /*0690*/  CS2R R66, SRZ ;  /* 0x0000000000427805 */ /* 0x000fe2000001ff00 */
[----:B------:R-:W3:Y:S01]  /*06a0*/  @!P3 LDC.64 R8, c[0x0][0x3a0] ;  /* 0x0000e800ff08bb82 */ /* 0x000ee20000000a00 */
[-C--:B0-----:R-:W-:Y:S01]  /*06b0*/  @!P1 IMAD R0, R5, R36.reuse, RZ ;  /* 0x0000002405009224 */ /* 0x081fe200078e02ff */
[C---:B------:R-:W-:Y:S01]  /*06c0*/  IADD3 R5, PT, PT, R4.reuse, 0x80, RZ ;  /* 0x0000008004057810 */ /* 0x040fe20007ffe0ff */
[----:B------:R-:W-:Y:S01]  /*06d0*/  @!P1 IMAD.WIDE.U32 R16, R27, R36, R16 ;  /* 0x000000241b109225 */ /* 0x000fe200078e0010 */
[C---:B------:R-:W-:Y:S01]  /*06e0*/  IADD3 R56, PT, PT, R4.reuse, 0x1c0, RZ ;  /* 0x000001c004387810 */ /* 0x040fe20007ffe0ff */
[----:B------:R-:W0:Y:S01]  /*06f0*/  LDCU.64 UR6, c[0x0][0x3b8] ;  /* 0x00007700ff0677ac */ /* 0x000e220008000a00 */
[----:B------:R-:W-:Y:S01]  /*0700*/  ISETP.GE.U32.AND P5, PT, R5, UR16, PT ;  /* 0x0000001005007c0c */ /* 0x000fe2000bfa6070 */
[----:B------:R-:W-:Y:S01]  /*0710*/  @!P1 IMAD R37, R27, R37, R0 ;  /* 0x000000251b259224 */ /* 0x000fe200078e0200 */
[----:B------:R-:W4:Y:S01]  /*0720*/  @!P3 LDC.64 R14, c[0x0][0x398] ;  /* 0x0000e600ff0ebb82 */ /* 0x000f220000000a00 */
[-C--:B-1----:R-:W-:Y:S01]  /*0730*/  @!P3 IMAD R3, R3, R34.reuse, RZ ;  /* 0x000000220303b224 */ /* 0x082fe200078e02ff */
[----:B------:R-:W-:Y:S01]  /*0740*/  SHF.R.S32.HI R25, RZ, 0x1f, R5 ;  /* 0x0000001fff197819 */ /* 0x000fe20000011405 */
[----:B------:R-:W-:Y:S01]  /*0750*/  @!P3 IMAD.WIDE.U32 R6, R4, R34, R12 ;  /* 0x000000220406b225 */ /* 0x000fe200078e000c */
[----:B------:R-:W-:-:S02]  /*0760*/  @!P1 IADD3 R17, PT, PT, R17, R37, RZ ;  /* 0x0000002511119210 */ /* 0x000fc40007ffe0ff */
[----:B------:R-:W-:Y:S01]  /*0770*/  ISETP.GE.AND.EX P5, PT, R25, UR17, PT, P5 ;  /* 0x0000001119007c0c */ /* 0x000fe2000bfa6350 */
[----:B------:R-:W-:Y:S01]  /*0780*/  @!P3 IMAD R35, R4, R35, R3 ;  /* 0x000000230423b224 */ /* 0x000fe200078e0203 */
[----:B------:R-:W-:Y:S01]  /*0790*/  @!P3 SHF.L.U32 R27, R6, 0x2, RZ ;  /* 0x00000002061bb819 */ /* 0x000fe200000006ff */
[----:B--2---:R-:W-:Y:S01]  /*07a0*/  @!P0 IMAD R26, R31, R18, RZ ;  /* 0x000000121f1a8224 */ /* 0x004fe200078e02ff */
[----:B------:R-:W1:Y:S01]  /*07b0*/  @!P2 LDC.64 R2, c[0x0][0x3f8] ;  /* 0x0000fe00ff02ab82 */ /* 0x000e620000000a00 */
[----:B------:R-:W-:Y:S02]  /*07c0*/  @!P1 SHF.L.U32 R31, R16, 0x2, RZ ;  /* 0x00000002101f9819 */ /* 0x000fe400000006ff */
[----:B------:R-:W-:Y:S01]  /*07d0*/  @!P3 IADD3 R7, PT, PT, R7, R35, RZ ;  /* 0x000000230707b210 */ /* 0x000fe20007ffe0ff */
[----:B------:R-:W-:Y:S01]  /*07e0*/  @!P0 IMAD R35, R29, R19, R26 ;  /* 0x000000131d238224 */ /* 0x000fe200078e021a */
[----:B------:R-:W-:Y:S02]  /*07f0*/  @!P0 MOV R26, R10 ;  /* 0x0000000a001a8202 */ /* 0x000fe40000000f00 */
[----:B---3--:R-:W-:Y:S01]  /*0800*/  @!P3 IADD3 R8, P6, PT, R27, R8, RZ ;  /* 0x000000081b08b210 */ /* 0x008fe20007fde0ff */
[----:B------:R-:W2:Y:S01]  /*0810*/  @!P1 LDC.64 R20, c[0x0][0x3a0] ;  /* 0x0000e800ff149b82 */ /* 0x000ea20000000a00 */
[----:B------:R-:W-:-:S02]  /*0820*/  @!P3 SHF.L.U64.HI R28, R6, 0x2, R7 ;  /* 0x00000002061cb819 */ /* 0x000fc40000010207 */
[----:B------:R-:W-:Y:S02]  /*0830*/  @!P5 MOV R36, R10 ;  /* 0x0000000a0024d202 */ /* 0x000fe40000000f00 */
[C---:B------:R-:W-:Y:S02]  /*0840*/  @!P3 IADD3.X R9, PT, PT, R28.reuse, R9, RZ, P6, !PT ;  /* 0x000000091c09b210 */ /* 0x040fe400037fe4ff */
[----:B----4-:R-:W-:Y:S01]  /*0850*/  @!P3 IADD3 R14, P4, PT, R27, R14, RZ ;  /* 0x0000000e1b0eb210 */ /* 0x010fe20007f9e0ff */
[----:B------:R-:W3:Y:S01]  /*0860*/  @!P1 LDC.64 R22, c[0x0][0x398] ;  /* 0x0000e600ff169b82 */ /* 0x000ee20000000a00 */
[----:B------:R-:W-:Y:S01]  /*0870*/  @!P0 MOV R27, R13 ;  /* 0x0000000d001b8202 */ /* 0x000fe20000000f00 */
[----:B------:R4:W4:Y:S01]  /*0880*/  @!P3 LDG.E.64 R44, desc[UR12][R8.64] ;  /* 0x0000000c082cb981 */ /* 0x000922000c1e1b00 */
[----:B------:R-:W-:Y:S02]  /*0890*/  @!P3 IADD3.X R15, PT, PT, R28, R15, RZ, P4, !PT ;  /* 0x0000000f1c0fb210 */ /* 0x000fe400027fe4ff */
[----:B------:R-:W-:Y:S01]  /*08a0*/  @!P5 MOV R37, R13 ;  /* 0x0000000d0025d202 */ /* 0x000fe20000000f00 */
[----:B------:R-:W-:Y:S01]  /*08b0*/  @!P0 IMAD.WIDE.U32 R18, R29, R18, R26 ;  /* 0x000000121d128225 */ /* 0x000fe200078e001a */
[----:B------:R-:W-:Y:S01]  /*08c0*/  @!P1 SHF.L.U64.HI R0, R16, 0x2, R17 ;  /* 0x0000000210009819 */ /* 0x000fe20000010211 */
[----:B------:R-:W0:Y:S02]  /*08d0*/  @!P5 LDC.64 R26, c[0x0][0x3f8] ;  /* 0x0000fe00ff1adb82 */ /* 0x000e240000000a00 */
[----:B-1----:R-:W-:Y:S01]  /*08e0*/  @!P2 IMAD R33, R33, R2, RZ ;  /* 0x000000022121a224 */ /* 0x002fe200078e02ff */
[----:B------:R-:W-:-:S02]  /*08f0*/  @!P0 IADD3 R19, PT, PT, R19, R35, RZ ;  /* 0x0000002313138210 */ /* 0x000fc40007ffe0ff */
[----:B------:R-:W-:Y:S01]  /*0900*/  @!P0 SHF.L.U32 R29, R18, 0x2, RZ ;  /* 0x00000002121d8819 */ /* 0x000fe200000006ff */
[----:B------:R-:W-:Y:S01]  /*0910*/  @!P2 IMAD R33, R24, R3, R33 ;  /* 0x000000031821a224 */ /* 0x000fe200078e0221 */
[----:B------:R-:W-:Y:S01]  /*0920*/  @!P0 SHF.L.U64.HI R28, R18, 0x2, R19 ;  /* 0x00000002121c8819 */ /* 0x000fe20000010213 */
[----:B------:R-:W1:Y:S01]  /*0930*/  @!P0 LDC.64 R6, c[0x0][0x3a0] ;  /* 0x0000e800ff068b82 */ /* 0x000e620000000a00 */
[----:B------:R-:W-:Y:S02]  /*0940*/  @!P2 MOV R18, R10 ;  /* 0x0000000a0012a202 */ /* 0x000fe40000000f00 */
[----:B------:R-:W-:Y:S02]  /*0950*/  @!P2 MOV R19, R13 ;  /* 0x0000000d0013a202 */ /* 0x000fe40000000f00 */
[----:B--2---:R-:W-:Y:S01]  /*0960*/  @!P1 IADD3 R20, P6, PT, R31, R20, RZ ;  /* 0x000000141f149210 */ /* 0x004fe20007fde0ff */
[----:B------:R-:W-:-:S03]  /*0970*/  @!P2 IMAD.WIDE.U32 R2, R24, R2, R18 ;  /* 0x000000021802a225 */ /* 0x000fc600078e0012 */
[C---:B------:R-:W-:Y:S01]  /*0980*/  @!P1 IADD3.X R21, PT, PT, R0.reuse, R21, RZ, P6, !PT ;  /* 0x0000001500159210 */ /* 0x040fe200037fe4ff */
[----:B------:R-:W2:Y:S01]  /*0990*/  @!P0 LDC.64 R16, c[0x0][0x398] ;  /* 0x0000e600ff108b82 */ /* 0x000ea20000000a00 */
[----:B---3--:R-:W-:Y:S02]  /*09a0*/  @!P1 IADD3 R22, P4, PT, R31, R22, RZ ;  /* 0x000000161f169210 */ /* 0x008fe40007f9e0ff */
[----:B------:R-:W-:Y:S02]  /*09b0*/  @!P2 IADD3 R3, PT, PT, R3, R33, RZ ;  /* 0x000000210303a210 */ /* 0x000fe40007ffe0ff */
[----:B------:R-:W-:Y:S01]  /*09c0*/  @!P1 IADD3.X R23, PT, PT, R0, R23, RZ, P4, !PT ;  /* 0x0000001700179210 */ /* 0x000fe200027fe4ff */
[-C--:B0-----:R-:W-:Y:S01]  /*09d0*/  @!P5 IMAD R18, R25, R26.reuse, RZ ;  /* 0x0000001a1912d224 */ /* 0x081fe200078e02ff */
[----:B------:R-:W-:Y:S01]  /*09e0*/  IADD3 R0, PT, PT, R4, 0xa0, RZ ;  /* 0x000000a004007810 */ /* 0x000fe20007ffe0ff */
[C---:B------:R-:W-:Y:S01]  /*09f0*/  @!P5 IMAD.WIDE.U32 R36, R5.reuse, R26, R36 ;  /* 0x0000001a0524d225 */ /* 0x040fe200078e0024 */
[----:B------:R-:W-:Y:S01]  /*0a00*/  @!P2 SHF.L.U32 R41, R2, 0x2, RZ ;  /* 0x000000020229a819 */ /* 0x000fe200000006ff */
[----:B------:R-:W0:Y:S01]  /*0a10*/  @!P2 LDC.64 R24, c[0x0][0x3a0] ;  /* 0x0000e800ff18ab82 */ /* 0x000e220000000a00 */
[----:B------:R-:W-:Y:S01]  /*0a20*/  ISETP.GE.U32.AND P4, PT, R0, UR16, PT ;  /* 0x0000001000007c0c */ /* 0x000fe2000bf86070 */
[----:B------:R-:W-:Y:S01]  /*0a30*/  @!P5 IMAD R43, R5, R27, R18 ;  /* 0x0000001b052bd224 */ /* 0x000fe200078e0212 */
[----:B------:R-:W-:-:S02]  /*0a40*/  CS2R R26, SRZ ;  /* 0x00000000001a7805 */ /* 0x000fc4000001ff00 */
[----:B------:R-:W-:Y:S01]  /*0a50*/  SHF.R.S32.HI R31, RZ, 0x1f, R0 ;  /* 0x0000001fff1f7819 */ /* 0x000fe20000011400 */
[----:B------:R-:W5:Y:S01]  /*0a60*/  @!P1 LDG.E.64 R52, desc[UR12][R22.64] ;  /* 0x0000000c16349981 */ /* 0x000f62000c1e1b00 */
[----:B-1----:R-:W-:Y:S02]  /*0a70*/  @!P0 IADD3 R6, P6, PT, R29, R6, RZ ;  /* 0x000000061d068210 */ /* 0x002fe40007fde0ff */
[----:B------:R-:W-:Y:S01]  /*0a80*/  ISETP.GE.AND.EX P4, PT, R31, UR17, PT, P4 ;  /* 0x000000111f007c0c */ /* 0x000fe2000bf86340 */
[----:B------:R-:W3:Y:S01]  /*0a90*/  @!P1 LDG.E.64 R26, desc[UR12][R20.64] ;  /* 0x0000000c141a9981 */ /* 0x000ee2000c1e1b00 */
[----:B------:R-:W-:Y:S01]  /*0aa0*/  @!P0 IADD3.X R7, PT, PT, R28, R7, RZ, P6, !PT ;  /* 0x000000071c078210 */ /* 0x000fe200037fe4ff */
[----:B------:R-:W1:Y:S01]  /*0ab0*/  @!P2 LDC.64 R18, c[0x0][0x398] ;  /* 0x0000e600ff12ab82 */ /* 0x000e620000000a00 */
[----:B------:R-:W-:Y:S02]  /*0ac0*/  @!P2 SHF.L.U64.HI R38, R2, 0x2, R3 ;  /* 0x000000020226a819 */ /* 0x000fe40000010203 */
[----:B------:R-:W-:-:S02]  /*0ad0*/  CS2R R2, SRZ ;  /* 0x0000000000027805 */ /* 0x000fc4000001ff00 */
[----:B--2---:R-:W-:Y:S02]  /*0ae0*/  @!P0 IADD3 R16, P6, PT, R29, R16, RZ ;  /* 0x000000101d108210 */ /* 0x004fe40007fde0ff */
[----:B------:R-:W-:Y:S02]  /*0af0*/  IADD3 R5, PT, PT, R4, 0xc0, RZ ;  /* 0x000000c004057810 */ /* 0x000fe40007ffe0ff */
[----:B------:R-:W-:Y:S01]  /*0b00*/  @!P0 IADD3.X R17, PT, PT, R28, R17, RZ, P6, !PT ;  /* 0x000000111c118210 */ /* 0x000fe200037fe4ff */
[----:B------:R2:W5:Y:S01]  /*0b10*/  @!P3 LDG.E.64 R2, desc[UR12][R14.64] ;  /* 0x0000000c0e02b981 */ /* 0x000562000c1e1b00 */
[----:B------:R-:W0:Y:S08]  /*0b20*/  @!P5 LDC.64 R28, c[0x0][0x398] ;  /* 0x0000e600ff1cdb82 */ /* 0x000e300000000a00 */
[----:B------:R-:W0:Y:S01]  /*0b30*/  @!P4 LDC.64 R32, c[0x0][0x3f8] ;  /* 0x0000fe00ff20cb82 */ /* 0x000e220000000a00 */
[----:B------:R-:W-:Y:S01]  /*0b40*/  ISETP.GE.U32.AND P3, PT, R5, UR16, PT ;  /* 0x0000001005007c0c */ /* 0x000fe2000bf66070 */
[----:B------:R-:W5:Y:S01]  /*0b50*/  @!P0 LDG.E.64 R50, desc[UR12][R16.64] ;  /* 0x0000000c10328981 */ /* 0x000f62000c1e1b00 */
[----:B------:R-:W-:-:S05]  /*0b60*/  SHF.R.S32.HI R39, RZ, 0x1f, R5 ;  /* 0x0000001fff277819 */ /* 0x000fca0000011405 */
[----:B------:R-:W0:Y:S01]  /*0b70*/  @!P5 LDC.64 R34, c[0x0][0x3a0] ;  /* 0x0000e800ff22db82 */ /* 0x000e220000000a00 */
[----:B------:R-:W-:Y:S02]  /*0b80*/  ISETP.GE.AND.EX P3, PT, R39, UR17, PT, P3 ;  /* 0x0000001127007c0c */ /* 0x000fe4000bf66330 */
[----:B----4-:R-:W-:Y:S02]  /*0b90*/  @!P5 IADD3 R9, PT, PT, R37, R43, RZ ;  /* 0x0000002b2509d210 */ /* 0x010fe40007ffe0ff */
[C---:B--2---:R-:W-:Y:S02]  /*0ba0*/  @!P5 SHF.L.U32 R15, R36.reuse, 0x2, RZ ;  /* 0x00000002240fd819 */ /* 0x044fe400000006ff */
[----:B------:R-:W-:Y:S02]  /*0bb0*/  @!P5 SHF.L.U64.HI R36, R36, 0x2, R9 ;  /* 0x000000022424d819 */ /* 0x000fe40000010209 */
[----:B------:R-:W-:Y:S02]  /*0bc0*/  @!P4 MOV R9, R13 ;  /* 0x0000000d0009c202 */ /* 0x000fe40000000f00 */
[----:B-1----:R-:W-:-:S03]  /*0bd0*/  @!P2 IADD3 R18, P6, PT, R41, R18, RZ ;  /* 0x000000122912a210 */ /* 0x002fc60007fde0ff */
[----:B------:R-:W1:Y:S01]  /*0be0*/  @!P3 LDC.64 R20, c[0x0][0x3f8] ;  /* 0x0000fe00ff14bb82 */ /* 0x000e620000000a00 */
[----:B0-----:R-:W-:-:S07]  /*0bf0*/  @!P4 IMAD R8, R31, R32, RZ ;  /* 0x000000201f08c224 */ /* 0x001fce00078e02ff */
[----:B------:R-:W0:Y:S01]  /*0c00*/  @!P4 LDC.64 R30, c[0x0][0x398] ;  /* 0x0000e600ff1ecb82 */ /* 0x000e220000000a00 */
[----:B------:R-:W-:Y:S01]  /*0c10*/  @!P4 IMAD R37, R0, R33, R8 ;  /* 0x000000210025c224 */ /* 0x000fe200078e0208 */
[----:B------:R-:W-:Y:S02]  /*0c20*/  @!P4 MOV R8, R10 ;  /* 0x0000000a0008c202 */ /* 0x000fe40000000f00 */
[----:B------:R-:W-:-:S03]  /*0c30*/  @!P2 IADD3 R24, P1, PT, R41, R24, RZ ;  /* 0x000000182918a210 */ /* 0x000fc60007f3e0ff */
[----:B------:R-:W-:Y:S01]  /*0c40*/  @!P4 IMAD.WIDE.U32 R32, R0, R32, R8 ;  /* 0x000000200020c225 */ /* 0x000fe200078e0008 */
[----:B------:R-:W-:Y:S02]  /*0c50*/  @!P2 IADD3.X R19, PT, PT, R38, R19, RZ, P6, !PT ;  /* 0x000000132613a210 */ /* 0x000fe400037fe4ff */
[----:B------:R-:W-:Y:S02]  /*0c60*/  @!P5 IADD3 R14, P6, PT, R15, R28, RZ ;  /* 0x0000001c0f0ed210 */ /* 0x000fe40007fde0ff */
[----:B------:R-:W-:Y:S02]  /*0c70*/  @!P4 IADD3 R23, PT, PT, R33, R37, RZ ;  /* 0x000000252117c210 */ /* 0x000fe40007ffe0ff */
[----:B------:R-:W-:Y:S02]  /*0c80*/  CS2R R42, SRZ ;  /* 0x00000000002a7805 */ /* 0x000fe4000001ff00 */
[----:B------:R-:W-:Y:S01]  /*0c90*/  @!P4 SHF.L.U32 R33, R32, 0x2, RZ ;  /* 0x000000022021c819 */ /* 0x000fe200000006ff */
[----:B------:R-:W5:Y:S01]  /*0ca0*/  @!P2 LDG.E.64 R48, desc[UR12][R18.64] ;  /* 0x0000000c1230a981 */ /* 0x000f62000c1e1b00 */
[----:B------:R-:W-:-:S02]  /*0cb0*/  @!P2 IADD3.X R25, PT, PT, R38, R25, RZ, P1, !PT ;  /* 0x000000192619a210 */ /* 0x000fc40000ffe4ff */
[----:B------:R-:W-:Y:S02]  /*0cc0*/  @!P5 IADD3 R8, P1, PT, R15, R34, RZ ;  /* 0x000000220f08d210 */ /* 0x000fe40007f3e0ff */
[----:B------:R-:W-:Y:S01]  /*0cd0*/  @!P5 IADD3.X R15, PT, PT, R36, R29, RZ, P6, !PT ;  /* 0x0000001d240fd210 */ /* 0x000fe200037fe4ff */
[----:B------:R-:W2:Y:S01]  /*0ce0*/  @!P2 LDG.E.64 R42, desc[UR12][R24.64] ;  /* 0x0000000c182aa981 */ /* 0x000ea2000c1e1b00 */
[----:B------:R-:W-:Y:S02]  /*0cf0*/  @!P4 SHF.L.U64.HI R28, R32, 0x2, R23 ;  /* 0x00000002201cc819 */ /* 0x000fe40000010217 */
[----:B------:R-:W-:Y:S01]  /*0d00*/  @!P5 IADD3.X R9, PT, PT, R36, R35, RZ, P1, !PT ;  /* 0x000000232409d210 */ /* 0x000fe20000ffe4ff */
[----:B-1----:R-:W-:Y:S01]  /*0d10*/  @!P3 IMAD R36, R39, R20, RZ ;  /* 0x000000142724b224 */ /* 0x002fe200078e02ff */
[----:B------:R-:W-:Y:S01]  /*0d20*/  @!P3 MOV R29, R13 ;  /* 0x0000000d001db202 */ /* 0x000fe20000000f00 */
[----:B------:R-:W1:Y:S01]  /*0d30*/  @!P3 LDC.64 R34, c[0x0][0x398] ;  /* 0x0000e600ff22bb82 */ /* 0x000e620000000a00 */
[----:B---3--:R3:W-:Y:S01]  /*0d40*/  STL.64 [R1+0x18], R26 ;  /* 0x0000181a01007387 */ /* 0x0087e20000100a00 */
[----:B------:R-:W-:-:S03]  /*0d50*/  IADD3 R0, PT, PT, R4, 0xe0, RZ ;  /* 0x000000e004007810 */ /* 0x000fc60007ffe0ff */
[----:B------:R-:W5:Y:S03]  /*0d60*/  @!P5 LDG.E.64 R46, desc[UR12][R14.64] ;  /* 0x0000000c0e2ed981 */ /* 0x000f66000c1e1b00 */
[----:B---3--:R-:W3:Y:S01]  /*0d70*/  @!P4 LDC.64 R26, c[0x0][0x3a0] ;  /* 0x0000e800ff1acb82 */ /* 0x008ee20000000a00 */
[----:B------:R-:W-:Y:S01]  /*0d80*/  @!P3 IMAD R39, R5, R21, R36 ;  /* 0x000000150527b224 */ /* 0x000fe200078e0224 */
[----:B---3--:R-:W-:-:S04]  /*0d90*/  @!P4 IADD3 R22, P6, PT, R33, R26, RZ ;  /* 0x0000001a2116c210 */ /* 0x008fc80007fde0ff */
[C---:B------:R-:W-:Y:S02]  /*0da0*/  @!P4 IADD3.X R23, PT, PT, R28.reuse, R27, RZ, P6, !PT ;  /* 0x0000001b1c17c210 */ /* 0x040fe400037fe4ff */
[----:B0-----:R-:W-:Y:S02]  /*0db0*/  @!P4 IADD3 R30, P6, PT, R33, R30, RZ ;  /* 0x0000001e211ec210 */ /* 0x001fe40007fde0ff */
[----:B------:R-:W0:Y:S01]  /*0dc0*/  @!P3 LDC.64 R32, c[0x0][0x3a0] ;  /* 0x0000e800ff20bb82 */ /* 0x000e220000000a00 */
[----:B------:R3:W-:Y:S01]  /*0dd0*/  STL.64 [R1+0x10], R44 ;  /* 0x0000102c01007387 */ /* 0x0007e20000100a00 */
[----:B------:R-:W-:Y:S02]  /*0de0*/  @!P4 IADD3.X R31, PT, PT, R28, R31, RZ, P6, !PT ;  /* 0x0000001f1c1fc210 */ /* 0x000fe400037fe4ff */
[----:B------:R-:W-:Y:S01]  /*0df0*/  @!P3 MOV R28, R10 ;  /* 0x0000000a001cb202 */ /* 0x000fe20000000f00 */
[----:B------:R-:W5:Y:S04]  /*0e00*/  @!P4 LDG.E.64 R74, desc[UR12][R22.64] ;  /* 0x0000000c164ac981 */ /* 0x000f68000c1e1b00 */
[----:B------:R-:W-:-:S05]  /*0e10*/  @!P3 IMAD.WIDE.U32 R20, R5, R20, R28 ;  /* 0x000000140514b225 */ /* 0x000fca00078e001c */
[----:B------:R-:W-:Y:S02]  /*0e20*/  @!P3 IADD3 R21, PT, PT, R21, R39, RZ ;  /* 0x000000271515b210 */ /* 0x000fe40007ffe0ff */
[C---:B------:R-:W-:Y:S02]  /*0e30*/  @!P3 SHF.L.U32 R5, R20.reuse, 0x2, RZ ;  /* 0x000000021405b819 */ /* 0x040fe400000006ff */
[----:B------:R-:W-:Y:S02]  /*0e40*/  @!P3 SHF.L.U64.HI R28, R20, 0x2, R21 ;  /* 0x00000002141cb819 */ /* 0x000fe40000010215 */
[----:B---3--:R-:W-:Y:S02]  /*0e50*/  CS2R R44, SRZ ;  /* 0x00000000002c7805 */ /* 0x008fe4000001ff00 */
[----:B0-----:R-:W-:-:S04]  /*0e60*/  @!P3 IADD3 R20, P6, PT, R5, R32, RZ ;  /* 0x000000200514b210 */ /* 0x001fc80007fde0ff */
[----:B------:R1:W3:Y:S01]  /*0e70*/  @!P0 LDG.E.64 R44, desc[UR12][R6.64] ;  /* 0x0000000c062c8981 */ /* 0x0002e2000c1e1b00 */
[----:B------:R-:W-:Y:S02]  /*0e80*/  @!P3 IADD3.X R21, PT, PT, R28, R33, RZ, P6, !PT ;  /* 0x000000211c15b210 */ /* 0x000fe400037fe4ff */
[----:B------:R-:W-:Y:S02]  /*0e90*/  CS2R R32, SRZ ;  /* 0x0000000000207805 */ /* 0x000fe4000001ff00 */
[----:B------:R-:W-:Y:S02]  /*0ea0*/  ISETP.GE.U32.AND P1, PT, R0, UR16, PT ;  /* 0x0000001000007c0c */ /* 0x000fe4000bf26070 */
[----:B------:R-:W-:Y:S01]  /*0eb0*/  SHF.R.S32.HI R37, RZ, 0x1f, R0 ;  /* 0x0000001fff257819 */ /* 0x000fe20000011400 */
[----:B------:R-:W5:Y:S04]  /*0ec0*/  @!P3 LDG.E.64 R72, desc[UR12][R20.64] ;  /* 0x0000000c1448b981 */ /* 0x000f68000c1e1b00 */
[----:B------:R0:W4:Y:S01]  /*0ed0*/  @!P5 LDG.E.64 R32, desc[UR12][R8.64] ;  /* 0x0000000c0820d981 */ /* 0x000122000c1e1b00 */
[----:B------:R-:W-:-:S13]  /*0ee0*/  ISETP.GE.AND.EX P1, PT, R37, UR17, PT, P1 ;  /* 0x0000001125007c0c */ /* 0x000fda000bf26310 */
[----:B------:R-:W2:Y:S01]  /*0ef0*/  @!P1 LDC.64 R26, c[0x0][0x3f8] ;  /* 0x0000fe00ff1a9b82 */ /* 0x000ea20000000a00 */
[----:B------:R-:W-:-:S04]  /*0f00*/  IADD3 R29, PT, PT, R4, 0x100, RZ ;  /* 0x00000100041d7810 */ /* 0x000fc80007ffe0ff */
[----:B------:R-:W-:Y:S02]  /*0f10*/  ISETP.GE.U32.AND P0, PT, R29, UR16, PT ;  /* 0x000000101d007c0c */ /* 0x000fe4000bf06070 */
[----:B------:R-:W-:Y:S02]  /*0f20*/  SHF.R.S32.HI R41, RZ, 0x1f, R29 ;  /* 0x0000001fff297819 */ /* 0x000fe4000001141d */
[----:B-1----:R-:W-:Y:S02]  /*0f30*/  @!P3 IADD3 R6, P6, PT, R5, R34, RZ ;  /* 0x000000220506b210 */ /* 0x002fe40007fde0ff */
[----:B------:R-:W-:Y:S02]  /*0f40*/  ISETP.GE.AND.EX P0, PT, R41, UR17, PT, P0 ;  /* 0x0000001129007c0c */ /* 0x000fe4000bf06300 */
[----:B------:R-:W-:Y:S02]  /*0f50*/  @!P3 IADD3.X R7, PT, PT, R28, R35, RZ, P6, !PT ;  /* 0x000000231c07b210 */ /* 0x000fe400037fe4ff */
[----:B------:R-:W-:-:S04]  /*0f60*/  IADD3 R28, PT, PT, R4, 0x120, RZ ;  /* 0x00000120041c7810 */ /* 0x000fc80007ffe0ff */
[----:B------:R-:W-:Y:S01]  /*0f70*/  ISETP.GE.U32.AND P2, PT, R28, UR16, PT ;  /* 0x000000101c007c0c */ /* 0x000fe2000bf46070 */
[----:B--2---:R-:W-:-:S04]  /*0f80*/  @!P1 IMAD R37, R37, R26, RZ ;  /* 0x0000001a25259224 */ /* 0x004fc800078e02ff */
[----:B------:R-:W1:Y:S01]  /*0f90*/  @!P0 LDC.64 R16, c[0x0][0x3f8] ;  /* 0x0000fe00ff108b82 */ /* 0x000e620000000a00 */
[----:B------:R-:W-:Y:S01]  /*0fa0*/  @!P1 IMAD R27, R0, R27, R37 ;  /* 0x0000001b001b9224 */ /* 0x000fe200078e0225 */
[----:B------:R-:W-:Y:S02]  /*0fb0*/  SHF.R.S32.HI R37, RZ, 0x1f, R28 ;  /* 0x0000001fff257819 */ /* 0x000fe4000001141c */
[----:B------:R-:W-:Y:S02]  /*0fc0*/  @!P1 MOV R38, R10 ;  /* 0x0000000a00269202 */ /* 0x000fe40000000f00 */
[----:B------:R-:W-:Y:S02]  /*0fd0*/  @!P1 MOV R39, R13 ;  /* 0x0000000d00279202 */ /* 0x000fe40000000f00 */
[----:B------:R-:W2:Y:S01]  /*0fe0*/  @!P0 LDC.64 R14, c[0x0][0x3a0] ;  /* 0x0000e800ff0e8b82 */ /* 0x000ea20000000a00 */
[----:B------:R-:W-:Y:S02]  /*0ff0*/  ISETP.GE.AND.EX P2, PT, R37, UR17, PT, P2 ;  /* 0x0000001125007c0c */ /* 0x000fe4000bf46320 */
[----:B------:R-:W-:Y:S01]  /*1000*/  IADD3 R5, PT, PT, R4, 0x140, RZ ;  /* 0x0000014004057810 */ /* 0x000fe20007ffe0ff */
[----:B------:R-:W-:-:S03]  /*1010*/  @!P1 IMAD.WIDE.U32 R38, R0, R26, R38 ;  /* 0x0000001a00269225 */ /* 0x000fc600078e0026 */
[----:B------:R-:W-:Y:S01]  /*1020*/  ISETP.GE.U32.AND P5, PT, R5, UR16, PT ;  /* 0x0000001005007c0c */ /* 0x000fe2000bfa6070 */
[----:B0-----:R-:W0:Y:S01]  /*1030*/  @!P0 LDC.64 R8, c[0x0][0x398] ;  /* 0x0000e600ff088b82 */ /* 0x001e220000000a00 */
[----:B------:R-:W-:Y:S02]  /*1040*/  SHF.R.S32.HI R35, RZ, 0x1f, R5 ;  /* 0x0000001fff237819 */ /* 0x000fe40000011405 */
[----:B------:R-:W-:Y:S02]  /*1050*/  @!P1 IADD3 R19, PT, PT, R39, R27, RZ ;  /* 0x0000001b27139210 */ /* 0x000fe40007ffe0ff */
[----:B------:R-:W-:-:S03]  /*1060*/  ISETP.GE.AND.EX P5, PT, R35, UR17, PT, P5 ;  /* 0x0000001123007c0c */ /* 0x000fc6000bfa6350 */
[----:B------:R-:W2:Y:S08]  /*1070*/  @!P1 LDC.64 R26, c[0x0][0x398] ;  /* 0x0000e600ff1a9b82 */ /* 0x000eb00000000a00 */
[----:B------:R-:W0:Y:S01]  /*1080*/  @!P2 LDC.64 R24, c[0x0][0x3f8] ;  /* 0x0000fe00ff18ab82 */ /* 0x000e220000000a00 */
[----:B-1----:R-:W-:Y:S01]  /*1090*/  @!P0 IMAD R0, R41, R16, RZ ;  /* 0x0000001029008224 */ /* 0x002fe200078e02ff */
[----:B------:R-:W-:-:S02]  /*10a0*/  @!P1 SHF.L.U32 R41, R38, 0x2, RZ ;  /* 0x0000000226299819 */ /* 0x000fc400000006ff */
[----:B------:R-:W-:Y:S02]  /*10b0*/  @!P1 SHF.L.U64.HI R34, R38, 0x2, R19 ;  /* 0x0000000226229819 */ /* 0x000fe40000010213 */
[----:B------:R-:W-:Y:S02]  /*10c0*/  @!P0 MOV R38, R10 ;  /* 0x0000000a00268202 */ /* 0x000fe40000000f00 */
[----:B------:R-:W-:Y:S01]  /*10d0*/  @!P0 MOV R39, R13 ;  /* 0x0000000d00278202 */ /* 0x000fe20000000f00 */
[----:B------:R-:W1:Y:S02]  /*10e0*/  @!P5 LDC.64 R18, c[0x0][0x3f8] ;  /* 0x0000fe00ff12db82 */ /* 0x000e640000000a00 */
[----:B------:R-:W-:-:S06]  /*10f0*/  @!P0 IMAD.WIDE.U32 R38, R29, R16, R38 ;  /* 0x000000101d268225 */ /* 0x000fcc00078e0026 */
[----:B------:R-:W1:Y:S01]  /*1100*/  @!P2 LDC.64 R22, c[0x0][0x398] ;  /* 0x0000e600ff16ab82 */ /* 0x000e620000000a00 */
[----:B0-----:R-:W-:Y:S01]  /*1110*/  @!P2 IMAD R37, R37, R24, RZ ;  /* 0x000000182525a224 */ /* 0x001fe200078e02ff */
[----:B---3--:R-:W-:Y:S01]  /*1120*/  STL.64 [R1+0x20], R44 ;  /* 0x0000202c01007387 */ /* 0x008fe20000100a00 */
[----:B----4-:R-:W-:-:S03]  /*1130*/  MOV R77, R32 ;  /* 0x00000020004d7202 */ /* 0x010fc60000000f00 */
[----:B------:R0:W-:Y:S01]  /*1140*/  STL.64 [R1], R32 ;  /* 0x0000002001007387 */ /* 0x0001e20000100a00 */
[----:B------:R-:W-:Y:S02]  /*1150*/  MOV R76, R33 ;  /* 0x00000021004c7202 */ /* 0x000fe40000000f00 */
[----:B0-----:R-:W0:Y:S01]  /*1160*/  @!P1 LDC.64 R32, c[0x0][0x3a0] ;  /* 0x0000e800ff209b82 */ /* 0x001e220000000a00 */
[----:B------:R-:W-:Y:S01]  /*1170*/  CS2R R44, SRZ ;  /* 0x00000000002c7805 */ /* 0x000fe2000001ff00 */
[----:B------:R3:W-:Y:S05]  /*1180*/  STL.64 [R1+0x8], R42 ;  /* 0x0000082a01007387 */ /* 0x0007ea0000100a00 */
[----:B------:R4:W5:Y:S01]  /*1190*/  @!P4 LDG.E.64 R44, desc[UR12][R30.64] ;  /* 0x0000000c1e2cc981 */ /* 0x000962000c1e1b00 */
[----:B---3--:R-:W-:Y:S01]  /*11a0*/  @!P0 IMAD R43, R29, R17, R0 ;  /* 0x000000111d2b8224 */ /* 0x008fe200078e0200 */
[----:B------:R-:W-:Y:S01]  /*11b0*/  IADD3 R0, PT, PT, R4, 0x160, RZ ;  /* 0x0000016004007810 */ /* 0x000fe20007ffe0ff */
[----:B------:R-:W3:Y:S01]  /*11c0*/  @!P2 LDC.64 R16, c[0x0][0x3a0] ;  /* 0x0000e800ff10ab82 */ /* 0x000ee20000000a00 */
[----:B0-----:R-:W-:-:S02]  /*11d0*/  @!P1 IADD3 R32, P6, PT, R41, R32, RZ ;  /* 0x0000002029209210 */ /* 0x001fc40007fde0ff */
[----:B------:R-:W-:Y:S02]  /*11e0*/  ISETP.GE.U32.AND P4, PT, R0, UR16, PT ;  /* 0x0000001000007c0c */ /* 0x000fe4000bf86070 */
[----:B------:R-:W-:Y:S02]  /*11f0*/  @!P1 IADD3.X R33, PT, PT, R34, R33, RZ, P6, !PT ;  /* 0x0000002122219210 */ /* 0x000fe400037fe4ff */
[----:B--2---:R-:W-:Y:S02]  /*1200*/  @!P1 IADD3 R26, P6, PT, R41, R26, RZ ;  /* 0x0000001a291a9210 */ /* 0x004fe40007fde0ff */
[----:B------:R-:W-:Y:S01]  /*1210*/  SHF.R.S32.HI R29, RZ, 0x1f, R0 ;  /* 0x0000001fff1d7819 */ /* 0x000fe20000011400 */
[----:B------:R-:W5:Y:S01]  /*1220*/  @!P1 LDG.E.64 R70, desc[UR12][R32.64] ;  /* 0x0000000c20469981 */ /* 0x000f62000c1e1b00 */
[----:B------:R-:W-:Y:S02]  /*1230*/  @!P0 IADD3 R39, PT, PT, R39, R43, RZ ;  /* 0x0000002b27278210 */ /* 0x000fe40007ffe0ff */
[----:B----4-:R-:W-:-:S02]  /*1240*/  @!P0 SHF.L.U32 R31, R38, 0x2, RZ ;  /* 0x00000002261f8819 */ /* 0x010fc400000006ff */
[----:B------:R-:W-:Y:S02]  /*1250*/  @!P1 IADD3.X R27, PT, PT, R34, R27, RZ, P6, !PT ;  /* 0x0000001b221b9210 */ /* 0x000fe400037fe4ff */
[----:B------:R-:W-:Y:S02]  /*1260*/  ISETP.GE.AND.EX P4, PT, R29, UR17, PT, P4 ;  /* 0x000000111d007c0c */ /* 0x000fe4000bf86340 */
[----:B------:R-:W-:Y:S01]  /*1270*/  @!P0 SHF.L.U64.HI R34, R38, 0x2, R39 ;  /* 0x0000000226228819 */ /* 0x000fe20000010227 */
[C---:B------:R-:W-:Y:S01]  /*1280*/  @!P2 IMAD R41, R28.reuse, R25, R37 ;  /* 0x000000191c29a224 */ /* 0x040fe200078e0225 */
[----:B------:R-:W-:Y:S01]  /*1290*/  @!P2 MOV R38, R10 ;  /* 0x0000000a0026a202 */ /* 0x000fe20000000f00 */
[----:B------:R-:W0:Y:S01]  /*12a0*/  @!P5 LDC.64 R36, c[0x0][0x3a0] ;  /* 0x0000e800ff24db82 */ /* 0x000e220000000a00 */
[----:B------:R-:W-:Y:S02]  /*12b0*/  @!P2 MOV R39, R13 ;  /* 0x0000000d0027a202 */ /* 0x000fe40000000f00 */
[----:B------:R-:W-:Y:S01]  /*12c0*/  @!P0 IADD3 R14, P6, PT, R31, R14, RZ ;  /* 0x0000000e1f0e8210 */ /* 0x000fe20007fde0ff */
[----:B------:R-:W-:-:S03]  /*12d0*/  @!P2 IMAD.WIDE.U32 R38, R28, R24, R38 ;  /* 0x000000181c26a225 */ /* 0x000fc600078e0026 */
[C---:B------:R-:W-:Y:S01]  /*12e0*/  @!P0 IADD3.X R15, PT, PT, R34.reuse, R15, RZ, P6, !PT ;  /* 0x0000000f220f8210 */ /* 0x040fe200037fe4ff */
[----:B------:R-:W2:Y:S01]  /*12f0*/  @!P5 LDC.64 R24, c[0x0][0x398] ;  /* 0x0000e600ff18db82 */ /* 0x000ea20000000a00 */
[----:B------:R-:W-:Y:S01]  /*1300*/  @!P0 IADD3 R8, P6, PT, R31, R8, RZ ;  /* 0x000000081f088210 */ /* 0x000fe20007fde0ff */
[----:B-1----:R-:W-:Y:S01]  /*1310*/  @!P5 IMAD R28, R35, R18, RZ ;  /* 0x00000012231cd224 */ /* 0x002fe200078e02ff */
[----:B------:R-:W-:Y:S02]  /*1320*/  @!P2 IADD3 R41, PT, PT, R39, R41, RZ ;  /* 0x000000292729a210 */ /* 0x000fe40007ffe0ff */
[----:B------:R-:W-:Y:S02]  /*1330*/  CS2R R42, SRZ ;  /* 0x00000000002a7805 */ /* 0x000fe4000001ff00 */
[----:B------:R-:W-:Y:S01]  /*1340*/  @!P0 IADD3.X R9, PT, PT, R34, R9, RZ, P6, !PT ;  /* 0x0000000922098210 */ /* 0x000fe200037fe4ff */
[----:B------:R1:W5:Y:S01]  /*1350*/  @!P0 LDG.E.64 R68, desc[UR12][R14.64] ;  /* 0x0000000c0e448981 */ /* 0x000362000c1e1b00 */
[----:B------:R-:W-:Y:S01]  /*1360*/  @!P5 MOV R34, R10 ;  /* 0x0000000a0022d202 */ /* 0x000fe20000000f00 */
[----:B------:R-:W4:Y:S01]  /*1370*/  @!P4 LDC.64 R30, c[0x0][0x3f8] ;  /* 0x0000fe00ff1ecb82 */ /* 0x000f220000000a00 */
[----:B------:R-:W-:Y:S01]  /*1380*/  @!P5 MOV R35, R13 ;  /* 0x0000000d0023d202 */ /* 0x000fe20000000f00 */
[----:B------:R-:W5:Y:S01]  /*1390*/  @!P3 LDG.E.64 R42, desc[UR12][R6.64] ;  /* 0x0000000c062ab981 */ /* 0x000f62000c1e1b00 */
[----:B------:R-:W-:-:S02]  /*13a0*/  @!P2 SHF.L.U32 R39, R38, 0x2, RZ ;  /* 0x000000022627a819 */ /* 0x000fc400000006ff */
[----:B------:R-:W-:Y:S01]  /*13b0*/  @!P2 SHF.L.U64.HI R38, R38, 0x2, R41 ;  /* 0x000000022626a819 */ /* 0x000fe20000010229 */
[----:B------:R-:W-:Y:S01]  /*13c0*/  @!P5 IMAD R41, R5, R19, R28 ;  /* 0x000000130529d224 */ /* 0x000fe200078e021c */
[----:B---3--:R-:W-:Y:S01]  /*13d0*/  @!P2 IADD3 R16, P6, PT, R39, R16, RZ ;  /* 0x000000102710a210 */ /* 0x008fe20007fde0ff */
[----:B------:R-:W-:Y:S01]  /*13e0*/  @!P5 IMAD.WIDE.U32 R18, R5, R18, R34 ;  /* 0x000000120512d225 */ /* 0x000fe200078e0022 */
[----:B------:R-:W3:Y:S02]  /*13f0*/  @!P4 LDC.64 R20, c[0x0][0x3a0] ;  /* 0x0000e800ff14cb82 */ /* 0x000ee40000000a00 */
[----:B------:R-:W-:Y:S02]  /*1400*/  @!P2 IADD3.X R17, PT, PT, R38, R17, RZ, P6, !PT ;  /* 0x000000112611a210 */ /* 0x000fe400037fe4ff */
[----:B------:R-:W-:Y:S02]  /*1410*/  @!P2 IADD3 R22, P6, PT, R39, R22, RZ ;  /* 0x000000162716a210 */ /* 0x000fe40007fde0ff */
[----:B------:R-:W-:-:S02]  /*1420*/  @!P5 IADD3 R5, PT, PT, R19, R41, RZ ;  /* 0x000000291305d210 */ /* 0x000fc40007ffe0ff */
[----:B-1----:R-:W-:Y:S02]  /*1430*/  CS2R R14, SRZ ;  /* 0x00000000000e7805 */ /* 0x002fe4000001ff00 */
[----:B------:R-:W-:Y:S01]  /*1440*/  @!P5 SHF.L.U32 R19, R18, 0x2, RZ ;  /* 0x000000021213d819 */ /* 0x000fe200000006ff */
[----:B------:R-:W5:Y:S01]  /*1450*/  @!P2 LDG.E.64 R66, desc[UR12][R16.64] ;  /* 0x0000000c1042a981 */ /* 0x000f62000c1e1b00 */
[----:B------:R-:W-:Y:S02]  /*1460*/  @!P2 IADD3.X R23, PT, PT, R38, R23, RZ, P6, !PT ;  /* 0x000000172617a210 */ /* 0x000fe400037fe4ff */
[----:B------:R-:W-:Y:S02]  /*1470*/  @!P5 SHF.L.U64.HI R28, R18, 0x2, R5 ;  /* 0x00000002121cd819 */ /* 0x000fe40000010205 */
[----:B0-----:R-:W-:Y:S01]  /*1480*/  @!P5 IADD3 R36, P6, PT, R19, R36, RZ ;  /* 0x000000241324d210 */ /* 0x001fe20007fde0ff */
[----:B----4-:R-:W-:Y:S01]  /*1490*/  @!P4 IMAD R29, R29, R30, RZ ;  /* 0x0000001e1d1dc224 */ /* 0x010fe200078e02ff */
[----:B------:R-:W-:-:S02]  /*14a0*/  CS2R R40, SRZ ;  /* 0x0000000000287805 */ /* 0x000fc4000001ff00 */
[----:B------:R-:W-:Y:S02]  /*14b0*/  IADD3 R35, PT, PT, R4, 0x1a0, RZ ;  /* 0x000001a004237810 */ /* 0x000fe40007ffe0ff */
[----:B------:R-:W-:Y:S02]  /*14c0*/  CS2R R38, SRZ ;  /* 0x0000000000267805 */ /* 0x000fe4000001ff00 */
[----:B------:R-:W-:Y:S01]  /*14d0*/  @!P5 IADD3.X R37, PT, PT, R28, R37, RZ, P6, !PT ;  /* 0x000000251c25d210 */ /* 0x000fe200037fe4ff */
[----:B------:R-:W5:Y:S01]  /*14e0*/  @!P2 LDG.E.64 R14, desc[UR12][R22.64] ;  /* 0x0000000c160ea981 */ /* 0x000f62000c1e1b00 */
[----:B--2---:R-:W-:Y:S02]  /*14f0*/  @!P5 IADD3 R18, P6, PT, R19, R24, RZ ;  /* 0x000000181312d210 */ /* 0x004fe40007fde0ff */
[----:B------:R-:W-:Y:S01]  /*1500*/  @!P4 MOV R24, R10 ;  /* 0x0000000a0018c202 */ /* 0x000fe20000000f00 */
[----:B------:R-:W-:Y:S01]  /*1510*/  @!P4 IMAD R29, R0, R31, R29 ;  /* 0x0000001f001dc224 */ /* 0x000fe200078e021d */
[----:B------:R-:W-:Y:S01]  /*1520*/  @!P5 IADD3.X R19, PT, PT, R28, R25, RZ, P6, !PT ;  /* 0x000000191c13d210 */ /* 0x000fe200037fe4ff */
[----:B------:R0:W5:Y:S01]  /*1530*/  @!P1 LDG.E.64 R40, desc[UR12][R26.64] ;  /* 0x0000000c1a289981 */ /* 0x000162000c1e1b00 */
[----:B------:R-:W-:-:S02]  /*1540*/  @!P4 MOV R25, R13 ;  /* 0x0000000d0019c202 */ /* 0x000fc40000000f00 */
[----:B------:R-:W-:Y:S01]  /*1550*/  IADD3 R28, PT, PT, R4, 0x180, RZ ;  /* 0x00000180041c7810 */ /* 0x000fe20007ffe0ff */
[----:B------:R1:W5:Y:S01]  /*1560*/  @!P0 LDG.E.64 R38, desc[UR12][R8.64] ;  /* 0x0000000c08268981 */ /* 0x000362000c1e1b00 */
[----:B------:R-:W-:Y:S02]  /*1570*/  @!P4 IMAD.WIDE.U32 R30, R0, R30, R24 ;  /* 0x0000001e001ec225 */ /* 0x000fe400078e0018 */
[----:B------:R-:W-:Y:S02]  /*1580*/  ISETP.GE.U32.AND P3, PT, R28, UR16, PT ;  /* 0x000000101c007c0c */ /* 0x000fe4000bf66070 */
[----:B------:R-:W-:Y:S01]  /*1590*/  SHF.R.S32.HI R25, RZ, 0x1f, R28 ;  /* 0x0000001fff197819 */ /* 0x000fe2000001141c */
[----:B0-----:R-:W0:Y:S03]  /*15a0*/  @!P4 LDC.64 R26, c[0x0][0x398] ;  /* 0x0000e600ff1acb82 */ /* 0x001e260000000a00 */
[----:B------:R-:W-:-:S02]  /*15b0*/  ISETP.GE.AND.EX P3, PT, R25, UR17, PT, P3 ;  /* 0x0000001119007c0c */ /* 0x000fc4000bf66330 */
[----:B------:R-:W-:Y:S02]  /*15c0*/  ISETP.GE.U32.AND P1, PT, R35, UR16, PT ;  /* 0x0000001023007c0c */ /* 0x000fe4000bf26070 */
[----:B------:R-:W-:-:S04]  /*15d0*/  SHF.R.S32.HI R5, RZ, 0x1f, R35 ;  /* 0x0000001fff057819 */ /* 0x000fc80000011423 */
[----:B------:R-:W-:-:S05]  /*15e0*/  ISETP.GE.AND.EX P1, PT, R5, UR17, PT, P1 ;  /* 0x0000001105007c0c */ /* 0x000fca000bf26310 */
[----:B------:R-:W2:Y:S08]  /*15f0*/  @!P3 LDC.64 R6, c[0x0][0x3f8] ;  /* 0x0000fe00ff06bb82 */ /* 0x000eb00000000a00 */
[----:B-1----:R-:W1:Y:S01]  /*1600*/  @!P1 LDC.64 R8, c[0x0][0x3f8] ;  /* 0x0000fe00ff089b82 */ /* 0x002e620000000a00 */
[----:B------:R-:W-:Y:S02]  /*1610*/  @!P3 MOV R16, R10 ;  /* 0x0000000a0010b202 */ /* 0x000fe40000000f00 */
[----:B------:R-:W-:-:S05]  /*1620*/  @!P3 MOV R17, R13 ;  /* 0x0000000d0011b202 */ /* 0x000fca0000000f00 */
[----:B------:R-:W4:Y:S01]  /*1630*/  @!P3 LDC.64 R22, c[0x0][0x3a0] ;  /* 0x0000e800ff16bb82 */ /* 0x000f220000000a00 */
[----:B------:R-:W-:Y:S01]  /*1640*/  @!P4 IADD3 R29, PT, PT, R31, R29, RZ ;  /* 0x0000001d1f1dc210 */ /* 0x000fe20007ffe0ff */
[----:B--2---:R-:W-:-:S06]  /*1650*/  @!P3 IMAD R25, R25, R6, RZ ;  /* 0x000000061919b224 */ /* 0x004fcc00078e02ff */
[----:B------:R-:W2:Y:S01]  /*1660*/  @!P3 LDC.64 R32, c[0x0][0x398] ;  /* 0x0000e600ff20bb82 */ /* 0x000ea20000000a00 */
[C---:B------:R-:W-:Y:S02]  /*1670*/  @!P3 IMAD R25, R28.reuse, R7, R25 ;  /* 0x000000071c19b224 */ /* 0x040fe400078e0219 */
[----:B------:R-:W-:Y:S01]  /*1680*/  @!P3 IMAD.WIDE.U32 R6, R28, R6, R16 ;  /* 0x000000061c06b225 */ /* 0x000fe200078e0010 */
[C---:B------:R-:W-:Y:S02]  /*1690*/  @!P4 SHF.L.U32 R0, R30.reuse, 0x2, RZ ;  /* 0x000000021e00c819 */ /* 0x040fe400000006ff */
[----:B------:R-:W-:Y:S02]  /*16a0*/  @!P4 SHF.L.U64.HI R24, R30, 0x2, R29 ;  /* 0x000000021e18c819 */ /* 0x000fe4000001021d */
[----:B------:R-:W-:Y:S01]  /*16b0*/  @!P3 IADD3 R25, PT, PT, R7, R25, RZ ;  /* 0x000000190719b210 */ /* 0x000fe20007ffe0ff */
[----:B------:R-:W2:Y:S01]  /*16c0*/  @!P1 LDC.64 R30, c[0x0][0x3a0] ;  /* 0x0000e800ff1e9b82 */ /* 0x000ea20000000a00 */
[----:B---3--:R-:W-:-:S02]  /*16d0*/  @!P4 IADD3 R20, P2, PT, R0, R20, RZ ;  /* 0x000000140014c210 */ /* 0x008fc40007f5e0ff */
[----:B0-----:R-:W-:Y:S01]  /*16e0*/  @!P4 IADD3 R26, P6, PT, R0, R26, RZ ;  /* 0x0000001a001ac210 */ /* 0x001fe20007fde0ff */
[----:B-1----:R-:W-:Y:S01]  /*16f0*/  @!P1 IMAD R16, R5, R8, RZ ;  /* 0x0000000805109224 */ /* 0x002fe200078e02ff */
[----:B------:R-:W-:Y:S02]  /*1700*/  @!P3 SHF.L.U32 R5, R6, 0x2, RZ ;  /* 0x000000020605b819 */ /* 0x000fe400000006ff */
[C---:B------:R-:W-:Y:S02]  /*1710*/  @!P4 IADD3.X R21, PT, PT, R24.reuse, R21, RZ, P2, !PT ;  /* 0x000000151815c210 */ /* 0x040fe400017fe4ff */
[----:B------:R-:W-:Y:S02]  /*1720*/  @!P4 IADD3.X R27, PT, PT, R24, R27, RZ, P6, !PT ;  /* 0x0000001b181bc210 */ /* 0x000fe400037fe4ff */
[----:B------:R-:W-:Y:S02]  /*1730*/  @!P3 SHF.L.U64.HI R6, R6, 0x2, R25 ;  /* 0x000000020606b819 */ /* 0x000fe40000010219 */
[----:B------:R-:W0:Y:S01]  /*1740*/  @!P1 LDC.64 R24, c[0x0][0x398] ;  /* 0x0000e600ff189b82 */ /* 0x000e220000000a00 */
[----:B------:R-:W-:Y:S01]  /*1750*/  @!P1 IMAD R7, R35, R9, R16 ;  /* 0x0000000923079224 */ /* 0x000fe200078e0210 */
[----:B------:R-:W-:-:S02]  /*1760*/  @!P1 MOV R16, R10 ;  /* 0x0000000a00109202 */ /* 0x000fc40000000f00 */
[----:B------:R-:W-:Y:S02]  /*1770*/  @!P1 MOV R17, R13 ;  /* 0x0000000d00119202 */ /* 0x000fe40000000f00 */
[----:B----4-:R-:W-:Y:S01]  /*1780*/  @!P3 IADD3 R22, P6, PT, R5, R22, RZ ;  /* 0x000000160516b210 */ /* 0x010fe20007fde0ff */
[----:B------:R-:W-:-:S03]  /*1790*/  @!P1 IMAD.WIDE.U32 R8, R35, R8, R16 ;  /* 0x0000000823089225 */ /* 0x000fc600078e0010 */
[----:B------:R-:W-:Y:S02]  /*17a0*/  @!P3 IADD3.X R23, PT, PT, R6, R23, RZ, P6, !PT ;  /* 0x000000170617b210 */ /* 0x000fe400037fe4ff */
[----:B--2---:R-:W-:Y:S02]  /*17b0*/  @!P3 IADD3 R32, P6, PT, R5, R32, RZ ;  /* 0x000000200520b210 */ /* 0x004fe40007fde0ff */
[----:B------:R-:W-:Y:S02]  /*17c0*/  @!P1 IADD3 R9, PT, PT, R9, R7, RZ ;  /* 0x0000000709099210 */ /* 0x000fe40007ffe0ff */
[----:B------:R-:W-:Y:S02]  /*17d0*/  @!P1 SHF.L.U32 R7, R8, 0x2, RZ ;  /* 0x0000000208079819 */ /* 0x000fe400000006ff */
[----:B------:R-:W-:Y:S02]  /*17e0*/  @!P3 IADD3.X R33, PT, PT, R6, R33, RZ, P6, !PT ;  /* 0x000000210621b210 */ /* 0x000fe400037fe4ff */
[----:B------:R-:W-:-:S02]  /*17f0*/  @!P1 SHF.L.U64.HI R5, R8, 0x2, R9 ;  /* 0x0000000208059819 */ /* 0x000fc40000010209 */
[----:B------:R-:W-:-:S04]  /*1800*/  @!P1 IADD3 R30, P6, PT, R7, R30, RZ ;  /* 0x0000001e071e9210 */ /* 0x000fc80007fde0ff */
[----:B------:R-:W-:Y:S02]  /*1810*/  @!P1 IADD3.X R31, PT, PT, R5, R31, RZ, P6, !PT ;  /* 0x0000001f051f9210 */ /* 0x000fe400037fe4ff */
[----:B0-----:R-:W-:-:S04]  /*1820*/  @!P1 IADD3 R24, P6, PT, R7, R24, RZ ;  /* 0x0000001807189210 */ /* 0x001fc80007fde0ff */
[----:B------:R-:W-:Y:S02]  /*1830*/  @!P1 IADD3.X R25, PT, PT, R5, R25, RZ, P6, !PT ;  /* 0x0000001905199210 */ /* 0x000fe400037fe4ff */
[----:B------:R-:W2:Y:S01]  /*1840*/  LDL R5, [R1+0x30] ;  /* 0x0000300001057983 */ /* 0x000ea20000100800 */
[----:B------:R-:W-:Y:S02]  /*1850*/  ISETP.GE.U32.AND P0, PT, R56, UR16, PT ;  /* 0x0000001038007c0c */ /* 0x000fe4000bf06070 */
[----:B------:R-:W-:-:S04]  /*1860*/  SHF.R.S32.HI R34, RZ, 0x1f, R56 ;  /* 0x0000001fff227819 */ /* 0x000fc80000011438 */
[----:B------:R-:W-:-:S13]  /*1870*/  ISETP.GE.AND.EX P0, PT, R34, UR17, PT, P0 ;  /* 0x0000001122007c0c */ /* 0x000fda000bf06300 */
[----:B------:R-:W0:Y:S01]  /*1880*/  @!P0 LDC.64 R28, c[0x0][0x3f8] ;  /* 0x0000fe00ff1c8b82 */ /* 0x000e220000000a00 */
[----:B------:R-:W-:Y:S01]  /*1890*/  UIMAD.WIDE UR6, UR5, 0x8, UR6 ;  /* 0x00000008050678a5 */ /* 0x000fe2000f8e0206 */
[----:B------:R-:W-:Y:S02]  /*18a0*/  @!P0 MOV R55, R13 ;  /* 0x0000000d00378202 */ /* 0x000fe40000000f00 */
[----:B------:R-:W-:-:S04]  /*18b0*/  IADD3 R4, PT, PT, R4, 0x1e0, RZ ;  /* 0x000001e004047810 */ /* 0x000fc80007ffe0ff */
[----:B------:R-:W1:Y:S08]  /*18c0*/  @!P0 LDC.64 R16, c[0x0][0x3a0] ;  /* 0x0000e800ff108b82 */ /* 0x000e700000000a00 */
[----:B------:R-:W3:Y:S01]  /*18d0*/  @!P0 LDC.64 R8, c[0x0][0x398] ;  /* 0x0000e600ff088b82 */ /* 0x000ee20000000a00 */
[----:B0-----:R-:W-:-:S04]  /*18e0*/  @!P0 IMAD R54, R34, R28, RZ ;  /* 0x0000001c22368224 */ /* 0x001fc800078e02ff */
[C---:B------:R-:W-:Y:S01]  /*18f0*/  @!P0 IMAD R6, R56.reuse, R29, R54 ;  /* 0x0000001d38068224 */ /* 0x040fe200078e0236 */
[----:B------:R-:W-:Y:S02]  /*1900*/  @!P0 MOV R54, R10 ;  /* 0x0000000a00368202 */ /* 0x000fe40000000f00 */
[----:B------:R-:W-:Y:S01]  /*1910*/  MOV R29, UR7 ;  /* 0x00000007001d7c02 */ /* 0x000fe20008000f00 */
[----:B------:R-:W0:Y:S02]  /*1920*/  LDCU.U8 UR7, c[0x0][0x414] ;  /* 0x00008280ff0777ac */ /* 0x000e240008000000 */
[----:B------:R-:W-:Y:S01]  /*1930*/  @!P0 IMAD.WIDE.U32 R54, R56, R28, R54 ;  /* 0x0000001c38368225 */ /* 0x000fe200078e0036 */
[----:B------:R-:W-:Y:S02]  /*1940*/  MOV R28, UR6 ;  /* 0x00000006001c7c02 */ /* 0x000fe40008000f00 */
[----:B------:R-:W-:-:S04]  /*1950*/  ISETP.GE.U32.AND P2, PT, R4, UR16, PT ;  /* 0x0000001004007c0c */ /* 0x000fc8000bf46070 */
[----:B------:R-:W4:Y:S01]  /*1960*/  LDG.E.64 R28, desc[UR12][R28.64] ;  /* 0x0000000c1c1c7981 */ /* 0x000f22000c1e1b00 */
[----:B------:R-:W-:-:S04]  /*1970*/  SHF.R.S32.HI R0, RZ, 0x1f, R4 ;  /* 0x0000001fff007819 */ /* 0x000fc80000011404 */
[----:B------:R-:W-:Y:S02]  /*1980*/  ISETP.GE.AND.EX P2, PT, R0, UR17, PT, P2 ;  /* 0x0000001100007c0c */ /* 0x000fe4000bf46320 */
[----:B------:R-:W-:Y:S02]  /*1990*/  @!P0 IADD3 R6, PT, PT, R55, R6, RZ ;  /* 0x0000000637068210 */ /* 0x000fe40007ffe0ff */
[C---:B------:R-:W-:Y:S02]  /*19a0*/  @!P0 SHF.L.U32 R55, R54.reuse, 0x2, RZ ;  /* 0x0000000236378819 */ /* 0x040fe400000006ff */
[----:B------:R-:W-:Y:S02]  /*19b0*/  @!P0 SHF.L.U64.HI R54, R54, 0x2, R6 ;  /* 0x0000000236368819 */ /* 0x000fe40000010206 */
[----:B-1----:R-:W-:-:S05]  /*19c0*/  @!P0 IADD3 R6, P6, PT, R55, R16, RZ ;  /* 0x0000001037068210 */ /* 0x002fca0007fde0ff */
[----:B------:R-:W1:Y:S01]  /*19d0*/  @!P2 LDC.64 R34, c[0x0][0x3f8] ;  /* 0x0000fe00ff22ab82 */ /* 0x000e620000000a00 */
[----:B------:R-:W-:Y:S02]  /*19e0*/  @!P0 IADD3.X R7, PT, PT, R54, R17, RZ, P6, !PT ;  /* 0x0000001136078210 */ /* 0x000fe400037fe4ff */
[----:B------:R-:W-:Y:S02]  /*19f0*/  CS2R R16, SRZ ;  /* 0x0000000000107805 */ /* 0x000fe4000001ff00 */
[----:B------:R-:W-:-:S04]  /*1a00*/  CS2R R62, SRZ ;  /* 0x00000000003e7805 */ /* 0x000fc8000001ff00 */
[----:B------:R0:W5:Y:S01]  /*1a10*/  @!P5 LDG.E.64 R16, desc[UR12][R18.64] ;  /* 0x0000000c1210d981 */ /* 0x000162000c1e1b00 */
[----:B------:R-:W-:Y:S02]  /*1a20*/  CS2R R60, SRZ ;  /* 0x00000000003c7805 */ /* 0x000fe4000001ff00 */
[----:B---3--:R-:W-:Y:S01]  /*1a30*/  @!P0 IADD3 R8, P6, PT, R55, R8, RZ ;  /* 0x0000000837088210 */ /* 0x008fe20007fde0ff */
[----:B------:R3:W5:Y:S01]  /*1a40*/  @!P4 LDG.E.64 R62, desc[UR12][R20.64] ;  /* 0x0000000c143ec981 */ /* 0x000762000c1e1b00 */
[----:B0-----:R-:W-:-:S03]  /*1a50*/  CS2R R18, SRZ ;  /* 0x0000000000127805 */ /* 0x001fc6000001ff00 */
[----:B------:R-:W5:Y:S01]  /*1a60*/  @!P3 LDG.E.64 R60, desc[UR12][R22.64] ;  /* 0x0000000c163cb981 */ /* 0x000f62000c1e1b00 */
[----:B---3--:R-:W-:-:S03]  /*1a70*/  CS2R R20, SRZ ;  /* 0x0000000000147805 */ /* 0x008fc6000001ff00 */
[----:B------:R0:W5:Y:S01]  /*1a80*/  @!P4 LDG.E.64 R18, desc[UR12][R26.64] ;  /* 0x0000000c1a12c981 */ /* 0x000162000c1e1b00 */
[----:B------:R-:W-:Y:S01]  /*1a90*/  @!P0 IADD3.X R9, PT, PT, R54, R9, RZ, P6, !PT ;  /* 0x0000000936098210 */ /* 0x000fe200037fe4ff */
[----:B-1----:R-:W-:Y:S01]  /*1aa0*/  @!P2 IMAD R0, R0, R34, RZ ;  /* 0x000000220000a224 */ /* 0x002fe200078e02ff */
[----:B------:R-:W-:Y:S01]  /*1ab0*/  @!P2 MOV R54, R10 ;  /* 0x0000000a0036a202 */ /* 0x000fe20000000f00 */
[----:B------:R-:W5:Y:S01]  /*1ac0*/  @!P3 LDG.E.64 R20, desc[UR12][R32.64] ;  /* 0x0000000c2014b981 */ /* 0x000f62000c1e1b00 */
[----:B------:R-:W-:Y:S01]  /*1ad0*/  @!P2 MOV R55, R13 ;  /* 0x0000000d0037a202 */ /* 0x000fe20000000f00 */
[----:B0-----:R-:W0:Y:S01]  /*1ae0*/  @!P2 LDC.64 R26, c[0x0][0x3a0] ;  /* 0x0000e800ff1aab82 */ /* 0x001e220000000a00 */
[----:B------:R-:W-:Y:S01]  /*1af0*/  ISETP.NE.AND P3, PT, RZ, UR7, PT ;  /* 0x00000007ff007c0c */ /* 0x000fe2000bf65270 */
[C---:B------:R-:W-:Y:S01]  /*1b00*/  @!P2 IMAD R0, R4.reuse, R35, R0 ;  /* 0x000000230400a224 */ /* 0x040fe200078e0200 */
[----:B------:R-:W-:Y:S01]  /*1b10*/  CS2R R22, SRZ ;  /* 0x0000000000167805 */ /* 0x000fe2000001ff00 */
[----:B------:R-:W-:Y:S01]  /*1b20*/  @!P2 IMAD.WIDE.U32 R34, R4, R34, R54 ;  /* 0x000000220422a225 */ /* 0x000fe200078e0036 */
[----:B------:R-:W-:-:S02]  /*1b30*/  CS2R R56, SRZ ;  /* 0x0000000000387805 */ /* 0x000fc4000001ff00 */
[----:B------:R-:W-:Y:S02]  /*1b40*/  CS2R R58, SRZ ;  /* 0x00000000003a7805 */ /* 0x000fe4000001ff00 */
[----:B------:R-:W-:Y:S01]  /*1b50*/  @!P2 IADD3 R0, PT, PT, R35, R0, RZ ;  /* 0x000000002300a210 */ /* 0x000fe20007ffe0ff */
[----:B------:R1:W5:Y:S03]  /*1b60*/  @!P1 LDG.E.64 R22, desc[UR12][R24.64] ;  /* 0x0000000c18169981 */ /* 0x000366000c1e1b00 */
[C---:B------:R-:W-:Y:S01]  /*1b70*/  @!P2 SHF.L.U64.HI R4, R34.reuse, 0x2, R0 ;  /* 0x000000022204a819 */ /* 0x040fe20000010200 */
[----:B------:R3:W5:Y:S01]  /*1b80*/  @!P0 LDG.E.64 R56, desc[UR12][R6.64] ;  /* 0x0000000c06388981 */ /* 0x000762000c1e1b00 */
[----:B------:R-:W-:-:S03]  /*1b90*/  @!P2 SHF.L.U32 R0, R34, 0x2, RZ ;  /* 0x000000022200a819 */ /* 0x000fc600000006ff */
[----:B------:R0:W5:Y:S01]  /*1ba0*/  @!P1 LDG.E.64 R58, desc[UR12][R30.64] ;  /* 0x0000000c1e3a9981 */ /* 0x000162000c1e1b00 */
[----:B-1----:R-:W-:Y:S01]  /*1bb0*/  CS2R R24, SRZ ;  /* 0x0000000000187805 */ /* 0x002fe2000001ff00 */
[----:B---3--:R-:W1:Y:S05]  /*1bc0*/  @P3 LDC.64 R6, c[0x0][0x3b0] ;  /* 0x0000ec00ff063b82 */ /* 0x008e6a0000000a00 */
[----:B------:R3:W5:Y:S01]  /*1bd0*/  @!P0 LDG.E.64 R24, desc[UR12][R8.64] ;  /* 0x0000000c08188981 */ /* 0x000762000c1e1b00 */
[----:B0-----:R-:W-:Y:S02]  /*1be0*/  @!P2 IADD3 R26, P0, PT, R0, R26, RZ ;  /* 0x0000001a001aa210 */ /* 0x001fe40007f1e0ff */
[----:B------:R-:W0:Y:S01]  /*1bf0*/  LDC.64 R30, c[0x0][0x3a8] ;  /* 0x0000ea00ff1e7b82 */ /* 0x000e220000000a00 */
[----:B------:R-:W-:-:S02]  /*1c00*/  CS2R R54, SRZ ;  /* 0x0000000000367805 */ /* 0x000fc4000001ff00 */
[----:B------:R-:W-:-:S05]  /*1c10*/  @!P2 IADD3.X R27, PT, PT, R4, R27, RZ, P0, !PT ;  /* 0x0000001b041ba210 */ /* 0x000fca00007fe4ff */
[----:B------:R1:W5:Y:S01]  /*1c20*/  @!P2 LDG.E.64 R54, desc[UR12][R26.64] ;  /* 0x0000000c1a36a981 */ /* 0x000362000c1e1b00 */
[----:B---3--:R-:W3:Y:S01]  /*1c30*/  @!P2 LDC.64 R8, c[0x0][0x398] ;  /* 0x0000e600ff08ab82 */ /* 0x008ee20000000a00 */
[----:B-1----:R-:W-:Y:S02]  /*1c40*/  MOV R26, UR8 ;  /* 0x00000008001a7c02 */ /* 0x002fe40008000f00 */
[----:B------:R-:W-:-:S06]  /*1c50*/  CS2R R64, SRZ ;  /* 0x0000000000407805 */ /* 0x000fcc000001ff00 */
[----:B------:R-:W5:Y:S01]  /*1c60*/  @!P5 LDG.E.64 R64, desc[UR12][R36.64] ;  /* 0x0000000c2440d981 */ /* 0x000f62000c1e1b00 */
[----:B---3--:R-:W-:-:S04]  /*1c70*/  @!P2 IADD3 R8, P0, PT, R0, R8, RZ ;  /* 0x000000080008a210 */ /* 0x008fc80007f1e0ff */
[----:B------:R-:W-:Y:S02]  /*1c80*/  @!P2 IADD3.X R9, PT, PT, R4, R9, RZ, P0, !PT ;  /* 0x000000090409a210 */ /* 0x000fe400007fe4ff */
[----:B--2---:R-:W-:-:S05]  /*1c90*/  LOP3.LUT R5, R5, 0xffff, RZ, 0xc0, !PT ;  /* 0x0000ffff05057812 */ /* 0x004fca00078ec0ff */
[----:B------:R-:W-:-:S04]  /*1ca0*/  IMAD R26, R26, 0x2a, R5 ;  /* 0x0000002a1a1a7824 */ /* 0x000fc800078e0205 */
[----:B------:R-:W-:-:S04]  /*1cb0*/  @P3 IMAD.WIDE R6, R26, 0x2, R6 ;  /* 0x000000021a063825 */ /* 0x000fc800078e0206 */
[----:B0-----:R-:W-:Y:S01]  /*1cc0*/  IMAD.WIDE R26, R26, 0x2, R30 ;  /* 0x000000021a1a7825 */ /* 0x001fe200078e021e */
[----:B------:R-:W2:Y:S04]  /*1cd0*/  @P3 LDG.E.U16 R0, desc[UR12][R6.64] ;  /* 0x0000000c06003981 */ /* 0x000ea8000c1e1500 */
[----:B------:R-:W3:Y:S04]  /*1ce0*/  LDG.E.U16 R30, desc[UR12][R26.64+0x2] ;  /* 0x0000020c1a1e7981 */ /* 0x000ee8000c1e1500 */
[----:B------:R-:W3:Y:S04]  /*1cf0*/  @P3 LDG.E.U16 R6, desc[UR12][R6.64+0x2] ;  /* 0x0000020c06063981 */ /* 0x000ee8000c1e1500 */
[----:B------:R0:W-:Y:S04]  /*1d00*/  STL [R1+0x28], R5 ;  /* 0x0000280501007387 */ /* 0x0001e80000100800 */
[----:B------:R-:W5:Y:S04]  /*1d10*/  LDL R33, [R1+0x14] ;  /* 0x0000140001217983 */ /* 0x000f680000100800 */
[----:B------:R1:W3:Y:S04]  /*1d20*/  LDG.E.U16 R7, desc[UR12][R26.64] ;  /* 0x0000000c1a077981 */ /* 0x0002e8000c1e1500 */
[----:B------:R0:W5:Y:S04]  /*1d30*/  LDL R34, [R1+0x18] ;  /* 0x0000180001227983 */ /* 0x0001680000100800 */
[----:B------:R0:W5:Y:S01]  /*1d40*/  LDL R35, [R1+0x24] ;  /* 0x0000240001237983 */ /* 0x0001620000100800 */
[----:B-1----:R-:W-:-:S03]  /*1d50*/  CS2R R26, SRZ ;  /* 0x00000000001a7805 */ /* 0x002fc6000001ff00 */
[----:B------:R1:W5:Y:S04]  /*1d60*/  LDL R36, [R1+0x8] ;  /* 0x0000080001247983 */ /* 0x0003680000100800 */
[----:B------:R1:W5:Y:S04]  /*1d70*/  LDL R37, [R1+0xc] ;  /* 0x00000c0001257983 */ /* 0x0003680000100800 */
[----:B------:R1:W5:Y:S01]  /*1d80*/  @!P2 LDG.E.64 R26, desc[UR12][R8.64] ;  /* 0x0000000c081aa981 */ /* 0x000362000c1e1b00 */
        /* <DEDUP_REMOVED lines=15> */
[----:B---3--:R-:W-:Y:S02]  /*1e80*/  @P3 SHF.L.U32 R5, R6, 0x10, RZ ;  /* 0x0000001006053819 */ /* 0x008fe400000006ff */
[----:B------:R-:W-:Y:S02]  /*1e90*/  SHF.L.U32 R6, R30, 0x10, RZ ;  /* 0x000000101e067819 */ /* 0x000fe400000006ff */
[----:B------:R-:W-:Y:S01]  /*1ea0*/  SHF.L.U32 R7, R7, 0x10, RZ ;  /* 0x0000001007077819 */ /* 0x000fe200000006ff */
[----:B-1----:R-:W-:Y:S06]  /*1eb0*/  BRA.U UP1, `(.L_x_1579) ;  /* 0x0000000d01907547 */ /* 0x002fec000b800000 */
        /* <DEDUP_REMOVED lines=228> */
.L_x_1579:
        /* <DEDUP_REMOVED lines=515> */
.L_x_1580:
        /* <DEDUP_REMOVED lines=45> */
.L_x_1582:
[----:B------:R-:W-:Y:S05]  /*5000*/  BSYNC.RECONVERGENT B0 ;  /* 0x0000000000007941 */ /* 0x000fea0003800200 */
.L_x_1581:
        /* <DEDUP_REMOVED lines=56> */
.L_x_1584:
[----:B------:R-:W-:Y:S05]  /*5390*/  BSYNC.RECONVERGENT B0 ;  /* 0x0000000000007941 */ /* 0x000fea0003800200 */
.L_x_1583:
[----:B------:R-:W-:Y:S06]  /*53a0*/  BAR.SYNC.DEFER_BLOCKING 0x0 ;  /* 0x0000000000007b1d */ /* 0x000fec0000010000 */
[----:B------:R-:W-:Y:S04]  /*53b0*/  BSSY.RECONVERGENT B0, `(.L_x_1585) ;  /* 0x000009d000007945 */ /* 0x000fe80003800200 */
[----:B------:R-:W-:Y:S05]  /*53c0*/  @P1 BRA `(.L_x_1586) ;  /* 0x00000008006c1947 */ /* 0x000fea0003800000 */
[----:B-12---:R-:W1:Y:S02]  /*53d0*/  LDS.128 R32, [R8+0x150] ;  /* 0x0001500008207984 */ /* 0x006e640000000c00 */
[----:B-1----:R-:W-:Y:S01]  /*53e0*/  FADD.FTZ R32, R28, R32 ;  /* 0x000000201c207221 */ /* 0x002fe20000010000 */
[----:B------:R-:W-:Y:S01]  /*53f0*/  FADD.FTZ R33, R29, R33 ;  /* 0x000000211d217221 */ /* 0x000fe20000010000 */
[----:B------:R-:W-:Y:S01]  /*5400*/  FADD.FTZ R34, R30, R34 ;  /* 0x000000221e227221 */ /* 0x000fe20000010000 */
[----:B------:R-:W-:Y:S02]  /*5410*/  FADD.FTZ R35, R31, R35 ;  /* 0x000000231f237221 */ /* 0x000fe40000010000 */
[----:B0-----:R-:W0:Y:S02]  /*5420*/  LDS.128 R28, [R8+0x2a0] ;  /* 0x0002a000081c7984 */ /* 0x001e240000000c00 */
        /* <DEDUP_REMOVED lines=149> */
.L_x_1586:
[----:B------:R-:W-:Y:S05]  /*5d80*/  BSYNC.RECONVERGENT B0 ;  /* 0x0000000000007941 */ /* 0x000fea0003800200 */
.L_x_1585:
        /* <DEDUP_REMOVED lines=30> */
.L_x_1588:
[----:B------:R-:W-:Y:S05]  /*5f70*/  BSYNC.RECONVERGENT B0 ;  /* 0x0000000000007941 */ /* 0x000fea0003800200 */
.L_x_1587:
[----:B0---4-:R-:W0:Y:S02]  /*5f80*/  LDC R28, c[0x0][0x370] ;  /* 0x0000dc00ff1c7b82 */ /* 0x011e240000000800 */
[----:B0-----:R-:W-:-:S13]  /*5f90*/  ISETP.GE.U32.AND P1, PT, R28, 0x2, PT ;  /* 0x000000021c00780c */ /* 0x001fda0003f26070 */
[----:B------:R-:W-:Y:S05]  /*5fa0*/  @!P1 BRA `(.L_x_1589) ;  /* 0x0000001400449947 */ /* 0x000fea0003800000 */
[----:B------:R-:W-:Y:S05]  /*5fb0*/  @P0 BRA `(.L_x_1590) ;  /* 0x0000000000900947 */ /* 0x000fea0003800000 */
[----:B------:R-:W0:Y:S01]  /*5fc0*/  S2R R29, SR_CTAID.Y ;  /* 0x00000000001d7919 */ /* 0x000e220000002600 */
[----:B------:R-:W4:Y:S01]  /*5fd0*/  LDC R30, c[0x0][0x374] ;  /* 0x0000dd00ff1e7b82 */ /* 0x000f220000000800 */
[----:B------:R-:W-:-:S07]  /*5fe0*/  ULOP3.LUT UR6, UR4, 0x1, URZ, 0xc0, !UPT ;  /* 0x0000000104067892 */ /* 0x000fce000f8ec0ff */
[----:B-1----:R-:W3:Y:S01]  /*5ff0*/  LDC.64 R32, c[0x0][0x3d0] ;  /* 0x0000f400ff207b82 */ /* 0x002ee20000000a00 */
[C---:B----4-:R-:W-:Y:S02]  /*6000*/  IMAD R8, R30.reuse, UR6, RZ ;  /* 0x000000061e087c24 */ /* 0x050fe4000f8e02ff */
[----:B0-----:R-:W-:-:S03]  /*6010*/  IMAD R30, R30, UR10, R29 ;  /* 0x0000000a1e1e7c24 */ /* 0x001fc6000f8e021d */
[C---:B------:R-:W-:Y:S01]  /*6020*/  IADD3 R29, PT, PT, R8.reuse, R29, RZ ;  /* 0x0000001d081d7210 */ /* 0x040fe20007ffe0ff */
[----:B------:R-:W-:-:S05]  /*6030*/  IMAD R8, R8, R28, RZ ;  /* 0x0000001c08087224 */ /* 0x000fca00078e02ff */
[----:B------:R-:W-:-:S05]  /*6040*/  SHF.L.U32 R8, R8, 0x1, RZ ;  /* 0x0000000108087819 */ /* 0x000fca00000006ff */
[----:B---3--:R-:W-:-:S04]  /*6050*/  IMAD.WIDE R8, R8, 0x4, R32 ;  /* 0x0000000408087825 */ /* 0x008fc800078e0220 */
        /* <DEDUP_REMOVED lines=16> */
.L_x_1591:
        /* <DEDUP_REMOVED lines=10> */
.L_x_1590:
[----:B------:R-:W-:Y:S05]  /*6200*/  WARPSYNC.ALL ;  /* 0x0000000000007948 */ /* 0x000fea0003800000 */
[----:B------:R-:W-:Y:S01]  /*6210*/  ISETP.GE.U32.AND P0, PT, R28, 0x8, PT ;  /* 0x000000081c00780c */ /* 0x000fe20003f06070 */
[----:B------:R-:W-:Y:S01]  /*6220*/  BAR.SYNC.DEFER_BLOCKING 0x0 ;  /* 0x0000000000007b1d */ /* 0x000fe20000010000 */
[----:B0--3--:R-:W-:-:S11]  /*6230*/  HFMA2 R9, -RZ, RZ, 0, 0 ;  /* 0x00000000ff097431 */ /* 0x009fd600000001ff */
[----:B------:R-:W-:Y:S05]  /*6240*/  @!P0 BRA `(.L_x_1592) ;  /* 0x0000000800948947 */ /* 0x000fea0003800000 */
[----:B------:R-:W0:Y:S01]  /*6250*/  S2UR UR6, SR_CTAID.Y ;  /* 0x00000000000679c3 */ /* 0x000e220000002600 */
[----:B------:R-:W3:Y:S01]  /*6260*/  S2R R77, SR_TID.X ;  /* 0x00000000004d7919 */ /* 0x000ee20000002100 */
[----:B------:R-:W0:Y:S01]  /*6270*/  LDCU UR7, c[0x0][0x374] ;  /* 0x00006e80ff0777ac */ /* 0x000e220008000800 */
[----:B------:R-:W-:Y:S01]  /*6280*/  MOV R8, RZ ;  /* 0x000000ff00087202 */ /* 0x000fe20000000f00 */
[----:B------:R-:W-:-:S04]  /*6290*/  UIADD3 UR21, UPT, UPT, -UR10, URZ, URZ ;  /* 0x000000ff0a157290 */ /* 0x000fc8000fffe1ff */
[----:B------:R-:W4:Y:S01]  /*62a0*/  S2UR UR9, SR_CTAID.X ;  /* 0x00000000000979c3 */ /* 0x000f220000002500 */
[----:B0-----:R-:W-:Y:S02]  /*62b0*/  UIMAD UR15, UR7, 0x3, UR6 ;  /* 0x00000003070f78a4 */ /* 0x001fe4000f8e0206 */
[----:B------:R-:W-:Y:S02]  /*62c0*/  ULEA UR16, UR7, UR6, 0x1 ;  /* 0x0000000607107291 */ /* 0x000fe4000f8e08ff */
[----:B------:R-:W-:Y:S02]  /*62d0*/  UIMAD UR17, UR7, 0x7, UR6 ;  /* 0x00000007071178a4 */ /* 0x000fe4000f8e0206 */
[----:B------:R-:W-:Y:S02]  /*62e0*/  UIMAD UR18, UR7, 0x6, UR6 ;  /* 0x00000006071278a4 */ /* 0x000fe4000f8e0206 */
[----:B------:R-:W-:Y:S02]  /*62f0*/  UIMAD UR19, UR7, 0x5, UR6 ;  /* 0x00000005071378a4 */ /* 0x000fe4000f8e0206 */
[----:B------:R-:W-:-:S02]  /*6300*/  ULEA UR20, UR7, UR6, 0x2 ;  /* 0x0000000607147291 */ /* 0x000fc4000f8e10ff */
[----:B---34-:R-:W-:-:S12]  /*6310*/  UIADD3 UR7, UPT, UPT, UR6, UR7, URZ ;  /* 0x0000000706077290 */ /* 0x018fd8000fffe0ff */
.L_x_1593:
[----:B------:R-:W-:Y:S01]  /*6320*/  ISETP.NE.AND P2, PT, RZ, UR21, PT ;  /* 0x00000015ff007c0c */ /* 0x000fe2000bf45270 */
[----:B------:R-:W-:Y:S01]  /*6330*/  UMOV UR10, UR9 ;  /* 0x00000009000a7c82 */ /* 0x000fe20008000000 */
[----:B------:R-:W-:Y:S02]  /*6340*/  MOV R31, UR4 ;  /* 0x00000004001f7c02 */ /* 0x000fe40008000f00 */
[----:B------:R-:W-:Y:S02]  /*6350*/  ISETP.NE.OR P2, PT, R0, RZ, !P2 ;  /* 0x000000ff0000720c */ /* 0x000fe40005745670 */
[----:B------:R-:W-:Y:S02]  /*6360*/  IADD3 R0, PT, PT, R8, 0x1, RZ ;  /* 0x0000000108007810 */ /* 0x000fe40007ffe0ff */
[----:B-1----:R-:W-:Y:S02]  /*6370*/  MOV R33, UR4 ;  /* 0x0000000400217c02 */ /* 0x002fe40008000f00 */
[----:B------:R-:W-:-:S02]  /*6380*/  ISETP.NE.AND P4, PT, R0, UR10, PT ;  /* 0x0000000a00007c0c */ /* 0x000fc4000bf85270 */
[----:B------:R-:W-:-:S04]  /*6390*/  MOV R0, R77 ;  /* 0x0000004d00007202 */ /* 0x000fc80000000f00 */
[----:B------:R-:W-:Y:S01]  /*63a0*/  ISETP.NE.OR P4, PT, R0, RZ, !P4 ;  /* 0x000000ff0000720c */ /* 0x000fe20006785670 */
[----:B------:R-:W0:Y:S01]  /*63b0*/  @!P2 LDC R30, c[0x0][0x374] ;  /* 0x0000dd00ff1eab82 */ /* 0x000e220000000800 */
[----:B------:R-:W-:-:S07]  /*63c0*/  @!P2 LOP3.LUT R31, R31, 0x1, RZ, 0xc0, !PT ;  /* 0x000000011f1fa812 */ /* 0x000fce00078ec0ff */
[----:B------:R-:W1:Y:S04]  /*63d0*/  @!P2 LDC R9, c[0x0][0x370] ;  /* 0x0000dc00ff09ab82 */ /* 0x000e680000000800 */
[----:B------:R-:W-:-:S04]  /*63e0*/  @!P4 LOP3.LUT R33, R33, 0x1, RZ, 0xc0, !PT ;  /* 0x000000012121c812 */ /* 0x000fc800078ec0ff */
[----:B------:R-:W3:Y:S01]  /*63f0*/  @!P2 LDC.64 R28, c[0x0][0x3d0] ;  /* 0x0000f400ff1cab82 */ /* 0x000ee20000000a00 */
[----:B0-----:R-:W-:-:S07]  /*6400*/  @!P2 IMAD R30, R31, R30, RZ ;  /* 0x0000001e1f1ea224 */ /* 0x001fce00078e02ff */
[----:B------:R-:W0:Y:S01]  /*6410*/  @!P4 LDC R32, c[0x0][0x374] ;  /* 0x0000dd00ff20cb82 */ /* 0x000e220000000800 */
[----:B-1----:R-:W-:Y:S01]  /*6420*/  @!P2 IMAD R9, R30, R9, RZ ;  /* 0x000000091e09a224 */ /* 0x002fe200078e02ff */
[----:B------:R-:W-:-:S04]  /*6430*/  MOV R30, UR6 ;  /* 0x00000006001e7c02 */ /* 0x000fc80008000f00 */
[----:B------:R-:W-:-:S05]  /*6440*/  @!P2 SHF.L.U32 R9, R9, 0x1, RZ ;  /* 0x000000010909a819 */ /* 0x000fca00000006ff */
[----:B---3--:R-:W-:Y:S02]  /*6450*/  @!P2 IMAD.WIDE R28, R9, 0x4, R28 ;  /* 0x00000004091ca825 */ /* 0x008fe400078e021c */
[----:B------:R-:W1:Y:S02]  /*6460*/  @!P4 LDC R9, c[0x0][0x370] ;  /* 0x0000dc00ff09cb82 */ /* 0x000e640000000800 */
[----:B------:R-:W-:-:S06]  /*6470*/  @!P2 IMAD.WIDE.U32 R28, R30, 0x8, R28 ;  /* 0x000000081e1ca825 */ /* 0x000fcc00078e001c */
[----:B------:R-:W3:Y:S01]  /*6480*/  @!P4 LDC.64 R30, c[0x0][0x3d0] ;  /* 0x0000f400ff1ecb82 */ /* 0x000ee20000000a00 */
[----:B0-----:R-:W-:Y:S01]  /*6490*/  @!P4 IMAD R32, R33, R32, RZ ;  /* 0x000000202120c224 */ /* 0x001fe200078e02ff */
[----:B------:R-:W4:Y:S03]  /*64a0*/  @!P2 LDG.E.64 R28, desc[UR12][R28.64] ;  /* 0x0000000c1c1ca981 */ /* 0x000f26000c1e1b00 */
[----:B-1----:R-:W-:-:S05]  /*64b0*/  @!P4 IMAD R9, R32, R9, RZ ;  /* 0x000000092009c224 */ /* 0x002fca00078e02ff */
[----:B------:R-:W-:-:S05]  /*64c0*/  @!P4 SHF.L.U32 R9, R9, 0x1, RZ ;  /* 0x000000010909c819 */ /* 0x000fca00000006ff */
[----:B---3--:R-:W-:Y:S01]  /*64d0*/  @!P4 IMAD.WIDE R30, R9, 0x4, R30 ;  /* 0x00000004091ec825 */ /* 0x008fe200078e021e */
[----:B------:R-:W-:-:S05]  /*64e0*/  MOV R9, UR7 ;  /* 0x0000000700097c02 */ /* 0x000fca0008000f00 */
[----:B------:R-:W-:-:S06]  /*64f0*/  @!P4 IMAD.WIDE.U32 R30, R9, 0x8, R30 ;  /* 0x00000008091ec825 */ /* 0x000fcc00078e001e */
[----:B------:R-:W3:Y:S01]  /*6500*/  @!P4 LDG.E.64 R30, desc[UR12][R30.64] ;  /* 0x0000000c1e1ec981 */ /* 0x000ee2000c1e1b00 */
[C---:B------:R-:W-:Y:S02]  /*6510*/  IADD3 R9, PT, PT, R8.reuse, 0x2, RZ ;  /* 0x0000000208097810 */ /* 0x040fe40007ffe0ff */
[----:B------:R-:W-:Y:S02]  /*6520*/  MOV R33, UR4 ;  /* 0x0000000400217c02 */ /* 0x000fe40008000f00 */
[----:B------:R-:W-:Y:S02]  /*6530*/  ISETP.NE.AND P3, PT, R9, UR10, PT ;  /* 0x0000000a09007c0c */ /* 0x000fe4000bf65270 */
[----:B------:R-:W-:Y:S02]  /*6540*/  IADD3 R9, PT, PT, R8, 0x3, RZ ;  /* 0x0000000308097810 */ /* 0x000fe40007ffe0ff */
[----:B------:R-:W-:Y:S02]  /*6550*/  ISETP.NE.OR P3, PT, R0, RZ, !P3 ;  /* 0x000000ff0000720c */ /* 0x000fe40005f65670 */
[----:B------:R-:W-:-:S04]  /*6560*/  ISETP.NE.AND P1, PT, R9, UR10, PT ;  /* 0x0000000a09007c0c */ /* 0x000fc8000bf25270 */
[----:B------:R-:W-:-:S07]  /*6570*/  ISETP.NE.OR P1, PT, R0, RZ, !P1 ;  /* 0x000000ff0000720c */ /* 0x000fce0004f25670 */
[----:B------:R-:W0:Y:S01]  /*6580*/  @!P3 LDC R32, c[0x0][0x374] ;  /* 0x0000dd00ff20bb82 */ /* 0x000e220000000800 */
[----:B------:R-:W-:-:S07]  /*6590*/  @!P3 LOP3.LUT R33, R33, 0x1, RZ, 0xc0, !PT ;  /* 0x000000012121b812 */ /* 0x000fce00078ec0ff */
[----:B--2---:R-:W1:Y:S08]  /*65a0*/  @!P3 LDC R34, c[0x0][0x370] ;  /* 0x0000dc00ff22bb82 */ /* 0x004e700000000800 */
[----:B------:R-:W2:Y:S01]  /*65b0*/  @!P1 LDC R9, c[0x0][0x374] ;  /* 0x0000dd00ff099b82 */ /* 0x000ea20000000800 */
[----:B0-----:R-:W-:Y:S01]  /*65c0*/  @!P3 IMAD R32, R33, R32, RZ ;  /* 0x000000202120b224 */ /* 0x001fe200078e02ff */
[----:B------:R-:W-:-:S04]  /*65d0*/  MOV R33, UR4 ;  /* 0x0000000400217c02 */ /* 0x000fc80008000f00 */
[----:B------:R-:W-:Y:S01]  /*65e0*/  @!P1 LOP3.LUT R33, R33, 0x1, RZ, 0xc0, !PT ;  /* 0x0000000121219812 */ /* 0x000fe200078ec0ff */
[----:B-1----:R-:W-:Y:S02]  /*65f0*/  @!P3 IMAD R34, R32, R34, RZ ;  /* 0x000000222022b224 */ /* 0x002fe400078e02ff */
[----:B------:R-:W0:Y:S03]  /*6600*/  @!P1 LDC R32, c[0x0][0x370] ;  /* 0x0000dc00ff209b82 */ /* 0x000e260000000800 */
[----:B------:R-:W-:Y:S01]  /*6610*/  @!P3 SHF.L.U32 R34, R34, 0x1, RZ ;  /* 0x000000012222b819 */ /* 0x000fe200000006ff */
[----:B--2---:R-:W-:Y:S01]  /*6620*/  @!P1 IMAD R9, R33, R9, RZ ;  /* 0x0000000921099224 */ /* 0x004fe200078e02ff */
[----:B------:R-:W-:-:S04]  /*6630*/  IADD3 R33, PT, PT, R8, 0x4, RZ ;  /* 0x0000000408217810 */ /* 0x000fc80007ffe0ff */
[----:B------:R-:W-:-:S04]  /*6640*/  ISETP.NE.AND P0, PT, R33, UR10, PT ;  /* 0x0000000a21007c0c */ /* 0x000fc8000bf05270 */
[----:B------:R-:W-:Y:S01]  /*6650*/  ISETP.NE.OR P0, PT, R0, RZ, !P0 ;  /* 0x000000ff0000720c */ /* 0x000fe20004705670 */
[----:B0-----:R-:W-:Y:S02]  /*6660*/  @!P1 IMAD R9, R9, R32, RZ ;  /* 0x0000002009099224 */ /* 0x001fe400078e02ff */
[----:B------:R-:W0:Y:S02]  /*6670*/  @!P3 LDC.64 R32, c[0x0][0x3d0] ;  /* 0x0000f400ff20bb82 */ /* 0x000e240000000a00 */
[----:B0-----:R-:W-:Y:S01]  /*6680*/  @!P3 IMAD.WIDE R32, R34, 0x4, R32 ;  /* 0x000000042220b825 */ /* 0x001fe200078e0220 */
[----:B------:R-:W-:Y:S02]  /*6690*/  @!P1 SHF.L.U32 R9, R9, 0x1, RZ ;  /* 0x0000000109099819 */ /* 0x000fe400000006ff */
[----:B------:R-:W-:Y:S01]  /*66a0*/  MOV R35, UR15 ;  /* 0x0000000f00237c02 */ /* 0x000fe20008000f00 */
[----:B----4-:R-:W-:Y:S01]  /*66b0*/  @!P2 FADD.FTZ R36, R36, R28 ;  /* 0x0000001c2424a221 */ /* 0x010fe20000010000 */
[----:B------:R-:W-:-:S03]  /*66c0*/  @!P2 FADD.FTZ R37, R37, R29 ;  /* 0x0000001d2525a221 */ /* 0x000fc60000010000 */
[----:B------:R-:W0:Y:S01]  /*66d0*/  @!P0 LDC R28, c[0x0][0x374] ;  /* 0x0000dd00ff1c8b82 */ /* 0x000e220000000800 */
[----:B------:R-:W-:-:S05]  /*66e0*/  MOV R29, UR16 ;  /* 0x00000010001d7c02 */ /* 0x000fca0008000f00 */
[----:B------:R-:W-:Y:S02]  /*66f0*/  @!P3 IMAD.WIDE.U32 R32, R29, 0x8, R32 ;  /* 0x000000081d20b825 */ /* 0x000fe400078e0020 */
[----:B------:R-:W1:Y:S04]  /*6700*/  @!P0 LDC R34, c[0x0][0x370] ;  /* 0x0000dc00ff228b82 */ /* 0x000e680000000800 */
[----:B------:R-:W2:Y:S01]  /*6710*/  @!P3 LDG.E.64 R32, desc[UR12][R32.64] ;  /* 0x0000000c2020b981 */ /* 0x000ea2000c1e1b00 */
[----:B---3--:R-:W-:Y:S01]  /*6720*/  @!P4 FADD.FTZ R36, R36, R30 ;  /* 0x0000001e2424c221 */ /* 0x008fe20000010000 */
[----:B------:R-:W-:-:S04]  /*6730*/  MOV R30, UR4 ;  /* 0x00000004001e7c02 */ /* 0x000fc80008000f00 */
[----:B------:R-:W-:-:S05]  /*6740*/  @!P0 LOP3.LUT R30, R30, 0x1, RZ, 0xc0, !PT ;  /* 0x000000011e1e8812 */ /* 0x000fca00078ec0ff */
[----:B0-----:R-:W-:Y:S02]  /*6750*/  @!P0 IMAD R30, R30, R28, RZ ;  /* 0x0000001c1e1e8224 */ /* 0x001fe400078e02ff */
[----:B------:R-:W0:Y:S02]  /*6760*/  @!P1 LDC.64 R28, c[0x0][0x3d0] ;  /* 0x0000f400ff1c9b82 */ /* 0x000e240000000a00 */
[----:B-1----:R-:W-:Y:S02]  /*6770*/  @!P0 IMAD R30, R30, R34, RZ ;  /* 0x000000221e1e8224 */ /* 0x002fe400078e02ff */
[----:B0-----:R-:W-:-:S04]  /*6780*/  @!P1 IMAD.WIDE R28, R9, 0x4, R28 ;  /* 0x00000004091c9825 */ /* 0x001fc800078e021c */
[----:B------:R-:W-:Y:S02]  /*6790*/  @!P1 IMAD.WIDE.U32 R34, R35, 0x8, R28 ;  /* 0x0000000823229825 */ /* 0x000fe400078e001c */
[----:B------:R-:W0:Y:S01]  /*67a0*/  @!P0 LDC.64 R28, c[0x0][0x3d0] ;  /* 0x0000f400ff1c8b82 */ /* 0x000e220000000a00 */
[----:B------:R-:W-:Y:S02]  /*67b0*/  @!P0 SHF.L.U32 R30, R30, 0x1, RZ ;  /* 0x000000011e1e8819 */ /* 0x000fe400000006ff */
[----:B------:R-:W-:Y:S01]  /*67c0*/  MOV R9, UR20 ;  /* 0x0000001400097c02 */ /* 0x000fe20008000f00 */
[----:B------:R-:W3:Y:S02]  /*67d0*/  @!P1 LDG.E.64 R34, desc[UR12][R34.64] ;  /* 0x0000000c22229981 */ /* 0x000ee4000c1e1b00 */
[----:B0-----:R-:W-:-:S04]  /*67e0*/  @!P0 IMAD.WIDE R28, R30, 0x4, R28 ;  /* 0x000000041e1c8825 */ /* 0x001fc800078e021c */
[----:B------:R-:W-:-:S06]  /*67f0*/  @!P0 IMAD.WIDE.U32 R28, R9, 0x8, R28 ;  /* 0x00000008091c8825 */ /* 0x000fcc00078e001c */
[----:B------:R-:W4:Y:S01]  /*6800*/  @!P0 LDG.E.64 R28, desc[UR12][R28.64] ;  /* 0x0000000c1c1c8981 */ /* 0x000f22000c1e1b00 */
[----:B------:R-:W-:-:S04]  /*6810*/  IADD3 R9, PT, PT, R8, 0x5, RZ ;  /* 0x0000000508097810 */ /* 0x000fc80007ffe0ff */
[----:B------:R-:W-:-:S04]  /*6820*/  ISETP.NE.AND P2, PT, R9, UR10, PT ;  /* 0x0000000a09007c0c */ /* 0x000fc8000bf45270 */
[----:B------:R-:W-:-:S13]  /*6830*/  ISETP.NE.OR P2, PT, R0, RZ, !P2 ;  /* 0x000000ff0000720c */ /* 0x000fda0005745670 */
[----:B------:R-:W0:Y:S08]  /*6840*/  @!P2 LDC R9, c[0x0][0x374] ;  /* 0x0000dd00ff09ab82 */ /* 0x000e300000000800 */
[----:B------:R-:W1:Y:S01]  /*6850*/  @!P2 LDC R76, c[0x0][0x370] ;  /* 0x0000dc00ff4cab82 */ /* 0x000e620000000800 */
[----:B------:R-:W-:-:S04]  /*6860*/  MOV R30, UR4 ;  /* 0x00000004001e7c02 */ /* 0x000fc80008000f00 */
[----:B------:R-:W-:Y:S01]  /*6870*/  @!P2 LOP3.LUT R30, R30, 0x1, RZ, 0xc0, !PT ;  /* 0x000000011e1ea812 */ /* 0x000fe200078ec0ff */
[----:B------:R-:W-:-:S04]  /*6880*/  @!P4 FADD.FTZ R37, R37, R31 ;  /* 0x0000001f2525c221 */ /* 0x000fc80000010000 */
[----:B0-----:R-:W-:-:S04]  /*6890*/  @!P2 IMAD R9, R30, R9, RZ ;  /* 0x000000091e09a224 */ /* 0x001fc800078e02ff */
[----:B-1----:R-:W-:Y:S01]  /*68a0*/  @!P2 IMAD R76, R9, R76, RZ ;  /* 0x0000004c094ca224 */ /* 0x002fe200078e02ff */
[----:B------:R-:W-:-:S04]  /*68b0*/  IADD3 R9, PT, PT, R8, 0x6, RZ ;  /* 0x0000000608097810 */ /* 0x000fc80007ffe0ff */
[----:B------:R-:W-:-:S04]  /*68c0*/  ISETP.NE.AND P4, PT, R9, UR10, PT ;  /* 0x0000000a09007c0c */ /* 0x000fc8000bf85270 */
[----:B------:R-:W-:-:S13]  /*68d0*/  ISETP.NE.OR P4, PT, R0, RZ, !P4 ;  /* 0x000000ff0000720c */ /* 0x000fda0006785670 */
[----:B------:R-:W0:Y:S01]  /*68e0*/  @!P4 LDC R9, c[0x0][0x374] ;  /* 0x0000dd00ff09cb82 */ /* 0x000e220000000800 */
[----:B------:R-:W-:-:S04]  /*68f0*/  MOV R30, UR4 ;  /* 0x00000004001e7c02 */ /* 0x000fc80008000f00 */
[----:B------:R-:W-:Y:S02]  /*6900*/  @!P4 LOP3.LUT R30, R30, 0x1, RZ, 0xc0, !PT ;  /* 0x000000011e1ec812 */ /* 0x000fe400078ec0ff */
[----:B------:R-:W-:-:S03]  /*6910*/  IADD3 R31, PT, PT, R8, 0x7, RZ ;  /* 0x00000007081f7810 */ /* 0x000fc60007ffe0ff */
[----:B0-----:R-:W-:Y:S02]  /*6920*/  @!P4 IMAD R9, R30, R9, RZ ;  /* 0x000000091e09c224 */ /* 0x001fe400078e02ff */
[----:B------:R-:W0:Y:S01]  /*6930*/  @!P4 LDC R30, c[0x0][0x370] ;  /* 0x0000dc00ff1ecb82 */ /* 0x000e220000000800 */
[----:B------:R-:W-:Y:S01]  /*6940*/  @!P2 SHF.L.U32 R76, R76, 0x1, RZ ;  /* 0x000000014c4ca819 */ /* 0x000fe200000006ff */
[----:B0-----:R-:W-:-:S05]  /*6950*/  @!P4 IMAD R9, R9, R30, RZ ;  /* 0x0000001e0909c224 */ /* 0x001fca00078e02ff */
[----:B------:R-:W-:Y:S01]  /*6960*/  @!P4 SHF.L.U32 R9, R9, 0x1, RZ ;  /* 0x000000010909c819 */ /* 0x000fe200000006ff */
[----:B--2---:R-:W-:Y:S01]  /*6970*/  @!P3 FADD.FTZ R36, R36, R32 ;  /* 0x000000202424b221 */ /* 0x004fe20000010000 */
[----:B------:R-:W-:Y:S01]  /*6980*/  @!P3 FADD.FTZ R37, R37, R33 ;  /* 0x000000212525b221 */ /* 0x000fe20000010000 */
[----:B------:R-:W-:Y:S02]  /*6990*/  ISETP.NE.AND P3, PT, R31, UR10, PT ;  /* 0x0000000a1f007c0c */ /* 0x000fe4000bf65270 */
[----:B------:R-:W0:Y:S02]  /*69a0*/  @!P2 LDC.64 R30, c[0x0][0x3d0] ;  /* 0x0000f400ff1eab82 */ /* 0x000e240000000a00 */
[----:B------:R-:W-:-:S13]  /*69b0*/  ISETP.NE.OR P3, PT, R0, RZ, !P3 ;  /* 0x000000ff0000720c */ /* 0x000fda0005f65670 */
[----:B------:R-:W1:Y:S01]  /*69c0*/  @!P3 LDC R32, c[0x0][0x374] ;  /* 0x0000dd00ff20bb82 */ /* 0x000e620000000800 */
[----:B0-----:R-:W-:Y:S01]  /*69d0*/  @!P2 IMAD.WIDE R30, R76, 0x4, R30 ;  /* 0x000000044c1ea825 */ /* 0x001fe200078e021e */
[----:B------:R-:W-:-:S03]  /*69e0*/  MOV R33, UR18 ;  /* 0x0000001200217c02 */ /* 0x000fc60008000f00 */
[----:B---3--:R-:W-:Y:S01]  /*69f0*/  @!P1 FADD.FTZ R36, R36, R34 ;  /* 0x0000002224249221 */ /* 0x008fe20000010000 */
[----:B------:R-:W-:Y:S01]  /*6a00*/  MOV R34, UR19 ;  /* 0x0000001300227c02 */ /* 0x000fe20008000f00 */
[----:B------:R-:W-:-:S04]  /*6a10*/  @!P1 FADD.FTZ R37, R37, R35 ;  /* 0x0000002325259221 */ /* 0x000fc80000010000 */
[----:B------:R-:W-:Y:S02]  /*6a20*/  @!P2 IMAD.WIDE.U32 R34, R34, 0x8, R30 ;  /* 0x000000082222a825 */ /* 0x000fe400078e001e */
[----:B------:R-:W0:Y:S04]  /*6a30*/  @!P4 LDC.64 R30, c[0x0][0x3d0] ;  /* 0x0000f400ff1ecb82 */ /* 0x000e280000000a00 */
[----:B------:R-:W2:Y:S01]  /*6a40*/  @!P2 LDG.E.64 R34, desc[UR12][R34.64] ;  /* 0x0000000c2222a981 */ /* 0x000ea2000c1e1b00 */
[----:B----4-:R-:W-:Y:S01]  /*6a50*/  @!P0 FADD.FTZ R36, R36, R28 ;  /* 0x0000001c24248221 */ /* 0x010fe20000010000 */
[----:B------:R-:W-:-:S04]  /*6a60*/  MOV R28, UR4 ;  /* 0x00000004001c7c02 */ /* 0x000fc80008000f00 */
[----:B------:R-:W-:-:S05]  /*6a70*/  @!P3 LOP3.LUT R28, R28, 0x1, RZ, 0xc0, !PT ;  /* 0x000000011c1cb812 */ /* 0x000fca00078ec0ff */
[----:B-1----:R-:W-:Y:S02]  /*6a80*/  @!P3 IMAD R28, R28, R32, RZ ;  /* 0x000000201c1cb224 */ /* 0x002fe400078e02ff */
[----:B------:R-:W1:Y:S01]  /*6a90*/  @!P3 LDC R32, c[0x0][0x370] ;  /* 0x0000dc00ff20bb82 */ /* 0x000e620000000800 */
[----:B0-----:R-:W-:-:S04]  /*6aa0*/  @!P4 IMAD.WIDE R30, R9, 0x4, R30 ;  /* 0x00000004091ec825 */ /* 0x001fc800078e021e */
[----:B------:R-:W-:-:S06]  /*6ab0*/  @!P4 IMAD.WIDE.U32 R30, R33, 0x8, R30 ;  /* 0x00000008211ec825 */ /* 0x000fcc00078e001e */
[----:B------:R-:W3:Y:S01]  /*6ac0*/  @!P4 LDG.E.64 R30, desc[UR12][R30.64] ;  /* 0x0000000c1e1ec981 */ /* 0x000ee2000c1e1b00 */
[----:B-1----:R-:W-:Y:S02]  /*6ad0*/  @!P3 IMAD R9, R28, R32, RZ ;  /* 0x000000201c09b224 */ /* 0x002fe400078e02ff */
[----:B------:R-:W0:Y:S03]  /*6ae0*/  @!P3 LDC.64 R32, c[0x0][0x3d0] ;  /* 0x0000f400ff20bb82 */ /* 0x000e260000000a00 */
[----:B------:R-:W-:-:S05]  /*6af0*/  @!P3 SHF.L.U32 R9, R9, 0x1, RZ ;  /* 0x000000010909b819 */ /* 0x000fca00000006ff */
[----:B0-----:R-:W-:Y:S01]  /*6b00*/  @!P3 IMAD.WIDE R32, R9, 0x4, R32 ;  /* 0x000000040920b825 */ /* 0x001fe200078e0220 */
[----:B------:R-:W-:-:S05]  /*6b10*/  MOV R9, UR17 ;  /* 0x0000001100097c02 */ /* 0x000fca0008000f00 */
[----:B------:R-:W-:-:S06]  /*6b20*/  @!P3 IMAD.WIDE.U32 R32, R9, 0x8, R32 ;  /* 0x000000080920b825 */ /* 0x000fcc00078e0020 */
[----:B------:R-:W4:Y:S01]  /*6b30*/  @!P3 LDG.E.64 R32, desc[UR12][R32.64] ;  /* 0x0000000c2020b981 */ /* 0x000f22000c1e1b00 */
        /* <DEDUP_REMOVED lines=17> */
[----:B---3--:R-:W-:Y:S01]  /*6c50*/  @!P4 FADD.FTZ R36, R36, R30 ;  /* 0x0000001e2424c221 */ /* 0x008fe20000010000 */
[----:B------:R-:W-:-:S03]  /*6c60*/  @!P4 FADD.FTZ R37, R37, R31 ;  /* 0x0000001f2525c221 */ /* 0x000fc60000010000 */
[----:B----4-:R-:W-:Y:S01]  /*6c70*/  @!P3 FADD.FTZ R36, R36, R32 ;  /* 0x000000202424b221 */ /* 0x010fe20000010000 */
[----:B------:R-:W-:Y:S01]  /*6c80*/  @!P3 FADD.FTZ R37, R37, R33 ;  /* 0x000000212525b221 */ /* 0x000fe20000010000 */
[----:B------:R-:W-:Y:S06]  /*6c90*/  @P0 BRA `(.L_x_1593) ;  /* 0xfffffff400a00947 */ /* 0x000fec000383ffff */
.L_x_1592:
[----:B------:R-:W0:Y:S02]  /*6ca0*/  LDC R8, c[0x0][0x370] ;  /* 0x0000dc00ff087b82 */ /* 0x000e240000000800 */
[----:B0-----:R-:W-:-:S13]  /*6cb0*/  LOP3.LUT P0, R28, R8, 0x7, RZ, 0xc0, !PT ;  /* 0x00000007081c7812 */ /* 0x001fda000780c0ff */
        /* <DEDUP_REMOVED lines=70> */
.L_x_1594:
        /* <DEDUP_REMOVED lines=38> */
.L_x_1595:
        /* <DEDUP_REMOVED lines=19> */
.L_x_1596:
[----:B------:R-:W-:Y:S05]  /*74b0*/  BSYNC.RECONVERGENT B0 ;  /* 0x0000000000007941 */ /* 0x000fea0003800200 */
.L_x_1589:
[----:B------:R-:W4:Y:S04]  /*74c0*/  LDL.LU R28, [R1+0x10] ;  /* 0x00001000011c7983 */ /* 0x000f280000300800 */
        /* <DEDUP_REMOVED lines=37> */
.L_x_1597:
[----:B------:R-:W3:Y:S01]  /*7720*/  LDL R29, [R1+0x2c] ;  /* 0x00002c00011d7983 */ /* 0x000ee20000100800 */
[--C-:B------:R-:W-:Y:S01]  /*7730*/  FFMA.FTZ R31, R9, UR8, R8.reuse ;  /* 0x00000008091f7c23 */ /* 0x100fe20008010008 */
[----:B------:R-:W0:Y:S01]  /*7740*/  LDCU.64 UR6, c[0x0][0x400] ;  /* 0x00008000ff0677ac */ /* 0x000e220008000a00 */
[----:B------:R-:W3:Y:S01]  /*7750*/  LDC R9, c[0x0][0x41c] ;  /* 0x00010700ff097b82 */ /* 0x000ee20000000800 */
[----:B------:R-:W-:Y:S01]  /*7760*/  FFMA.FTZ R30, R28, UR8, R8 ;  /* 0x000000081c1e7c23 */ /* 0x000fe20008010008 */
[----:B------:R-:W-:Y:S01]  /*7770*/  BSSY.RECONVERGENT B0, `(.L_x_1598) ;  /* 0x0000015000007945 */ /* 0x000fe20003800200 */
[----:B------:R-:W-:Y:S02]  /*7780*/  FFMA.FTZ R31, R6, R3, -R31 ;  /* 0x00000003061f7223 */ /* 0x000fe4000001081f */
[----:B------:R-:W-:Y:S01]  /*7790*/  FFMA.FTZ R30, R7, R2, -R30 ;  /* 0x00000002071e7223 */ /* 0x000fe2000001081e */
        /* <DEDUP_REMOVED lines=12> */
[----:B------:R-:W-:Y:S01]  /*7860*/  IADD3 R3, PT, PT, R29, R2, RZ ;  /* 0x000000021d037210 */ /* 0x000fe20007ffe0ff */
[----:B------:R-:W-:Y:S01]  /*7870*/  FMUL.FTZ R29, R31, UR14 ;  /* 0x0000000e1f1d7c20 */ /* 0x000fe20008410000 */
[----:B---3--:R-:W-:-:S04]  /*7880*/  LEA R2, P0, R28, UR16, 0x2 ;  /* 0x000000101c027c11 */ /* 0x008fc8000f8010ff */
[----:B------:R-:W-:Y:S01]  /*7890*/  LEA.HI.X R3, R28, UR17, R3, 0x2, P0 ;  /* 0x000000111c037c11 */ /* 0x000fe200080f1403 */
[----:B------:R-:W-:-:S05]  /*78a0*/  FMUL.FTZ R28, R30, UR14 ;  /* 0x0000000e1e1c7c20 */ /* 0x000fca0008410000 */
[----:B------:R0:W-:Y:S03]  /*78b0*/  STG.E.64 desc[UR12][R2.64], R28 ;  /* 0x0000001c02007986 */ /* 0x0001e6000c101b0c */
.L_x_1599:
[----:B------:R-:W-:Y:S05]  /*78c0*/  BSYNC.RECONVERGENT B0 ;  /* 0x0000000000007941 */ /* 0x000fea0003800200 */
.L_x_1598:
[----:B0-----:R-:W3:Y:S04]  /*78d0*/  LDL.LU R2, [R1+0x18] ;  /* 0x0000180001027983 */ /* 0x001ee80000300800 */
[----:B------:R-:W4:Y:S01]  /*78e0*/  LDL.LU R3, [R1+0x1c] ;  /* 0x00001c0001037983 */ /* 0x000f220000300800 */
[----:B---3--:R-:W-:Y:S01]  /*78f0*/  FADD.FTZ R2, R2, -UR11 ;  /* 0x8000000b02027e21 */ /* 0x008fe20008010000 */
[----:B----4-:R-:W-:-:S03]  /*7900*/  FADD.FTZ R29, R3, -UR11 ;  /* 0x8000000b031d7e21 */ /* 0x010fc60008010000 */
        /* <DEDUP_REMOVED lines=21> */
[----:B------:R-:W-:-:S07]  /*7a60*/  FMUL.FTZ R53, R53, R28 ;  /* 0x0000001c35357220 */ /* 0x000fce0000410000 */
.L_x_1600:
[----:B------:R-:W-:Y:S01]  /*7a70*/  IADD3 R3, PT, PT, R9, 0x20, RZ ;  /* 0x0000002009037810 */ /* 0x000fe20007ffe0ff */
[----:B------:R-:W-:Y:S01]  /*7a80*/  FFMA.FTZ R52, R7, R52, -R2 ;  /* 0x0000003407347223 */ /* 0x000fe20000010802 */
[----:B------:R-:W-:Y:S01]  /*7a90*/  FFMA.FTZ R29, R29, UR8, R8 ;  /* 0x000000081d1d7c23 */ /* 0x000fe20008010008 */
[----:B------:R-:W-:Y:S01]  /*7aa0*/  BSSY.RECONVERGENT B0, `(.L_x_1601) ;  /* 0x0000013000007945 */ /* 0x000fe20003800200 */
[----:B------:R-:W-:Y:S02]  /*7ab0*/  ISETP.GE.U32.AND P0, PT, R3, UR6, PT ;  /* 0x0000000603007c0c */ /* 0x000fe4000bf06070 */
[----:B------:R-:W-:Y:S01]  /*7ac0*/  SHF.R.S32.HI R2, RZ, 0x1f, R3 ;  /* 0x0000001fff027819 */ /* 0x000fe20000011403 */
[----:B------:R-:W-:-:S03]  /*7ad0*/  FFMA.FTZ R53, R6, R53, -R29 ;  /* 0x0000003506357223 */ /* 0x000fc6000001081d */
        /* <DEDUP_REMOVED lines=15> */
.L_x_1602:
[----:B------:R-:W-:Y:S05]  /*7bd0*/  BSYNC.RECONVERGENT B0 ;  /* 0x0000000000007941 */ /* 0x000fea0003800200 */
.L_x_1601:
[----:B0-----:R-:W3:Y:S04]  /*7be0*/  LDL.LU R29, [R1+0x20] ;  /* 0x00002000011d7983 */ /* 0x001ee80000300800 */
[----:B------:R-:W4:Y:S01]  /*7bf0*/  LDL.LU R28, [R1+0x24] ;  /* 0x00002400011c7983 */ /* 0x000f220000300800 */
[----:B------:R-:W-:-:S04]  /*7c00*/  IADD3 R3, PT, PT, R9, 0x40, RZ ;  /* 0x0000004009037810 */ /* 0x000fc80007ffe0ff */
[----:B------:R-:W-:Y:S02]  /*7c10*/  ISETP.GE.U32.AND P0, PT, R3, UR6, PT ;  /* 0x0000000603007c0c */ /* 0x000fe4000bf06070 */
[----:B------:R-:W-:-:S04]  /*7c20*/  SHF.R.S32.HI R2, RZ, 0x1f, R3 ;  /* 0x0000001fff027819 */ /* 0x000fc80000011403 */
[----:B------:R-:W-:Y:S01]  /*7c30*/  ISETP.GE.AND.EX P0, PT, R2, UR7, PT, P0 ;  /* 0x0000000702007c0c */ /* 0x000fe2000bf06300 */
[----:B---3--:R-:W-:Y:S01]  /*7c40*/  FADD.FTZ R31, R29, -UR11 ;  /* 0x8000000b1d1f7e21 */ /* 0x008fe20008010000 */
[----:B----4-:R-:W-:-:S03]  /*7c50*/  FADD.FTZ R29, R28, -UR11 ;  /* 0x8000000b1c1d7e21 */ /* 0x010fc60008010000 */
[----:B------:R-:W-:Y:S01]  /*7c60*/  FMUL.FTZ R31, R31, UR14 ;  /* 0x0000000e1f1f7c20 */ /* 0x000fe20008410000 */
[----:B------:R-:W-:Y:S01]  /*7c70*/  FMUL.FTZ R29, R29, UR14 ;  /* 0x0000000e1d1d7c20 */ /* 0x000fe20008410000 */
[----:B------:R-:W-:Y:S06]  /*7c80*/  BRA.U !UP0, `(.L_x_1603) ;  /* 0x0000000108487547 */ /* 0x000fec000b800000 */
[----:B------:R-:W-:-:S04]  /*7c90*/  FFMA.FTZ R28, R7, R31, R4 ;  /* 0x0000001f071c7223 */ /* 0x000fc80000010004 */
[----:B------:R-:W-:-:S06]  /*7ca0*/  FMUL.FTZ R30, R28, -1.4426950216293334961 ;  /* 0xbfb8aa3b1c1e7820 */ /* 0x000fcc0000410000 */
[----:B------:R-:W0:Y:S02]  /*7cb0*/  MUFU.EX2 R30, R30 ;  /* 0x0000001e001e7308 */ /* 0x000e240000000800 */
[----:B0-----:R-:W-:-:S04]  /*7cc0*/  FADD.FTZ R32, R30, 1 ;  /* 0x3f8000001e207421 */ /* 0x001fc80000010000 */
[----:B-1----:R-:W0:Y:S02]  /*7cd0*/  MUFU.RCP R33, R32 ;  /* 0x0000002000217308 */ /* 0x002e240000001000 */
        /* <DEDUP_REMOVED lines=13> */
.L_x_1603:
[--C-:B------:R-:W-:Y:S01]  /*7db0*/  FFMA.FTZ R28, R31, UR8, R8.reuse ;  /* 0x000000081f1c7c23 */ /* 0x100fe20008010008 */
[----:B------:R-:W-:Y:S01]  /*7dc0*/  FFMA.FTZ R29, R29, UR8, R8 ;  /* 0x000000081d1d7c23 */ /* 0x000fe20008010008 */
[----:B------:R-:W-:Y:S01]  /*7dd0*/  BSSY.RECONVERGENT B0, `(.L_x_1604) ;  /* 0x0000012000007945 */ /* 0x000fe20003800200 */
[----:B------:R-:W-:Y:S01]  /*7de0*/  IADD3 R30, PT, PT, R9, 0x60, RZ ;  /* 0x00000060091e7810 */ /* 0x000fe20007ffe0ff */
[----:B------:R-:W-:Y:S01]  /*7df0*/  FFMA.FTZ R50, R7, R50, -R28 ;  /* 0x0000003207327223 */ /* 0x000fe2000001081c */
[----:B------:R-:W-:Y:S01]  /*7e00*/  FFMA.FTZ R51, R6, R51, -R29 ;  /* 0x0000003306337223 */ /* 0x000fe2000001081d */
[----:B------:R-:W-:Y:S06]  /*7e10*/  @P0 BRA `(.L_x_1605) ;  /* 0x0000000000340947 */ /* 0x000fec0003800000 */
[----:B------:R-:W0:Y:S01]  /*7e20*/  LDCU.64 UR16, c[0x0][0x3f8] ;  /* 0x00007f00ff1077ac */ /* 0x000e220008000a00 */
[----:B------:R-:W-:Y:S02]  /*7e30*/  MOV R28, R10 ;  /* 0x0000000a001c7202 */ /* 0x000fe40000000f00 */
[----:B------:R-:W-:Y:S01]  /*7e40*/  MOV R29, R13 ;  /* 0x0000000d001d7202 */ /* 0x000fe20000000f00 */
[----:B------:R-:W3:Y:S01]  /*7e50*/  LDCU.64 UR18, c[0x0][0x380] ;  /* 0x00007000ff1277ac */ /* 0x000ee20008000a00 */
[----:B0-----:R-:W-:Y:S02]  /*7e60*/  IMAD R2, R2, UR16, RZ ;  /* 0x0000001002027c24 */ /* 0x001fe4000f8e02ff */
[----:B------:R-:W-:-:S04]  /*7e70*/  IMAD.WIDE.U32 R28, R3, UR16, R28 ;  /* 0x00000010031c7c25 */ /* 0x000fc8000f8e001c */
[----:B------:R-:W-:Y:S01]  /*7e80*/  IMAD R31, R3, UR17, R2 ;  /* 0x00000011031f7c24 */ /* 0x000fe2000f8e0202 */
[----:B---3--:R-:W-:-:S04]  /*7e90*/  LEA R2, P0, R28, UR18, 0x2 ;  /* 0x000000121c027c11 */ /* 0x008fc8000f8010ff */
[----:B------:R-:W-:Y:S01]  /*7ea0*/  IADD3 R31, PT, PT, R29, R31, RZ ;  /* 0x0000001f1d1f7210 */ /* 0x000fe20007ffe0ff */
[----:B------:R-:W-:-:S03]  /*7eb0*/  FMUL.FTZ R29, R51, UR14 ;  /* 0x0000000e331d7c20 */ /* 0x000fc60008410000 */
[----:B------:R-:W-:Y:S01]  /*7ec0*/  LEA.HI.X R3, R28, UR19, R31, 0x2, P0 ;  /* 0x000000131c037c11 */ /* 0x000fe200080f141f */
[----:B------:R-:W-:-:S05]  /*7ed0*/  FMUL.FTZ R28, R50, UR14 ;  /* 0x0000000e321c7c20 */ /* 0x000fca0008410000 */
[----:B------:R0:W-:Y:S02]  /*7ee0*/  STG.E.64 desc[UR12][R2.64], R28 ;  /* 0x0000001c02007986 */ /* 0x0001e4000c101b0c */
.L_x_1605:
[----:B------:R-:W-:Y:S05]  /*7ef0*/  BSYNC.RECONVERGENT B0 ;  /* 0x0000000000007941 */ /* 0x000fea0003800200 */
.L_x_1604:
        /* <DEDUP_REMOVED lines=29> */
.L_x_1606:
[----:B------:R-:W-:Y:S01]  /*80d0*/  FFMA.FTZ R29, R3, UR8, R8 ;  /* 0x00000008031d7c23 */ /* 0x000fe20008010008 */
[----:B------:R-:W-:Y:S01]  /*80e0*/  BSSY.RECONVERGENT B0, `(.L_x_1607) ;  /* 0x0000013000007945 */ /* 0x000fe20003800200 */
[----:B------:R-:W-:Y:S01]  /*80f0*/  FFMA.FTZ R28, R7, R48, -R28 ;  /* 0x00000030071c7223 */ /* 0x000fe2000001081c */
[C---:B-1----:R-:W-:Y:S01]  /*8100*/  IADD3 R33, PT, PT, R9.reuse, 0x80, RZ ;  /* 0x0000008009217810 */ /* 0x042fe20007ffe0ff */
[----:B------:R-:W-:Y:S01]  /*8110*/  FFMA.FTZ R29, R6, R49, -R29 ;  /* 0x00000031061d7223 */ /* 0x000fe2000001081d */
[----:B------:R-:W-:Y:S01]  /*8120*/  IADD3 R32, PT, PT, R9, 0xa0, RZ ;  /* 0x000000a009207810 */ /* 0x000fe20007ffe0ff */
[----:B------:R-:W-:Y:S06]  /*8130*/  @P0 BRA `(.L_x_1608) ;  /* 0x0000000000340947 */ /* 0x000fec0003800000 */
[----:B------:R-:W0:Y:S01]  /*8140*/  LDCU.64 UR16, c[0x0][0x3f8] ;  /* 0x00007f00ff1077ac */ /* 0x000e220008000a00 */
[----:B------:R-:W-:Y:S01]  /*8150*/  FMUL.FTZ R28, R28, UR14 ;  /* 0x0000000e1c1c7c20 */ /* 0x000fe20008410000 */
[----:B------:R-:W-:Y:S01]  /*8160*/  FMUL.FTZ R29, R29, UR14 ;  /* 0x0000000e1d1d7c20 */ /* 0x000fe20008410000 */
[----:B------:R-:W1:Y:S01]  /*8170*/  LDCU.64 UR18, c[0x0][0x380] ;  /* 0x00007000ff1277ac */ /* 0x000e620008000a00 */
[----:B0-----:R-:W-:Y:S01]  /*8180*/  IMAD R3, R2, UR16, RZ ;  /* 0x0000001002037c24 */ /* 0x001fe2000f8e02ff */
[----:B------:R-:W-:-:S03]  /*8190*/  MOV R2, R10 ;  /* 0x0000000a00027202 */ /* 0x000fc60000000f00 */
[----:B------:R-:W-:Y:S01]  /*81a0*/  IMAD R35, R30, UR17, R3 ;  /* 0x000000111e237c24 */ /* 0x000fe2000f8e0203 */
[----:B------:R-:W-:-:S03]  /*81b0*/  MOV R3, R13 ;  /* 0x0000000d00037202 */ /* 0x000fc60000000f00 */
[----:B------:R-:W-:-:S05]  /*81c0*/  IMAD.WIDE.U32 R30, R30, UR16, R2 ;  /* 0x000000101e1e7c25 */ /* 0x000fca000f8e0002 */
[----:B------:R-:W-:Y:S02]  /*81d0*/  IADD3 R35, PT, PT, R31, R35, RZ ;  /* 0x000000231f237210 */ /* 0x000fe40007ffe0ff */
[----:B-1----:R-:W-:-:S04]  /*81e0*/  LEA R2, P0, R30, UR18, 0x2 ;  /* 0x000000121e027c11 */ /* 0x002fc8000f8010ff */
[----:B------:R-:W-:-:S05]  /*81f0*/  LEA.HI.X R3, R30, UR19, R35, 0x2, P0 ;  /* 0x000000131e037c11 */ /* 0x000fca00080f1423 */
[----:B------:R0:W-:Y:S04]  /*8200*/  STG.E.64 desc[UR12][R2.64], R28 ;  /* 0x0000001c02007986 */ /* 0x0001e8000c101b0c */
.L_x_1608:
[----:B------:R-:W-:Y:S05]  /*8210*/  BSYNC.RECONVERGENT B0 ;  /* 0x0000000000007941 */ /* 0x000fea0003800200 */
.L_x_1607:
[----:B------:R-:W3:Y:S04]  /*8220*/  LDL.LU R30, [R1] ;  /* 0x00000000011e7983 */ /* 0x000ee80000300800 */
[----:B0-----:R-:W4:Y:S01]  /*8230*/  LDL.LU R29, [R1+0x4] ;  /* 0x00000400011d7983 */ /* 0x001f220000300800 */
[C---:B------:R-:W-:Y:S02]  /*8240*/  IADD3 R3, PT, PT, R9.reuse, 0xc0, RZ ;  /* 0x000000c009037810 */ /* 0x040fe40007ffe0ff */
[----:B--2---:R-:W-:Y:S02]  /*8250*/  IADD3 R34, PT, PT, R9, 0xe0, RZ ;  /* 0x000000e009227810 */ /* 0x004fe40007ffe0ff */
[----:B------:R-:W-:Y:S02]  /*8260*/  ISETP.GE.U32.AND P0, PT, R33, UR6, PT ;  /* 0x0000000621007c0c */ /* 0x000fe4000bf06070 */
[----:B------:R-:W-:-:S02]  /*8270*/  ISETP.GE.U32.AND P1, PT, R32, UR6, PT ;  /* 0x0000000620007c0c */ /* 0x000fc4000bf26070 */
[----:B------:R-:W-:Y:S02]  /*8280*/  ISETP.GE.U32.AND P2, PT, R3, UR6, PT ;  /* 0x0000000603007c0c */ /* 0x000fe4000bf46070 */
[----:B------:R-:W-:Y:S02]  /*8290*/  ISETP.GE.U32.AND P3, PT, R34, UR6, PT ;  /* 0x0000000622007c0c */ /* 0x000fe4000bf66070 */
[----:B------:R-:W-:Y:S02]  /*82a0*/  SHF.R.S32.HI R28, RZ, 0x1f, R33 ;  /* 0x0000001fff1c7819 */ /* 0x000fe40000011421 */
[----:B------:R-:W-:Y:S02]  /*82b0*/  SHF.R.S32.HI R2, RZ, 0x1f, R32 ;  /* 0x0000001fff027819 */ /* 0x000fe40000011420 */
[----:B------:R-:W-:Y:S02]  /*82c0*/  SHF.R.S32.HI R35, RZ, 0x1f, R3 ;  /* 0x0000001fff237819 */ /* 0x000fe40000011403 */
[----:B------:R-:W-:-:S02]  /*82d0*/  SHF.R.S32.HI R36, RZ, 0x1f, R34 ;  /* 0x0000001fff247819 */ /* 0x000fc40000011422 */
[----:B------:R-:W-:Y:S02]  /*82e0*/  ISETP.GE.AND.EX P0, PT, R28, UR7, PT, P0 ;  /* 0x000000071c007c0c */ /* 0x000fe4000bf06300 */
[----:B------:R-:W-:Y:S02]  /*82f0*/  ISETP.GE.AND.EX P1, PT, R2, UR7, PT, P1 ;  /* 0x0000000702007c0c */ /* 0x000fe4000bf26310 */
[----:B------:R-:W-:Y:S02]  /*8300*/  ISETP.GE.AND.EX P2, PT, R35, UR7, PT, P2 ;  /* 0x0000000723007c0c */ /* 0x000fe4000bf46320 */
[----:B------:R-:W-:Y:S01]  /*8310*/  ISETP.GE.AND.EX P3, PT, R36, UR7, PT, P3 ;  /* 0x0000000724007c0c */ /* 0x000fe2000bf66330 */
[----:B---3--:R-:W-:Y:S01]  /*8320*/  FADD.FTZ R31, R30, -UR11 ;  /* 0x8000000b1e1f7e21 */ /* 0x008fe20008010000 */
[----:B----4-:R-:W-:-:S03]  /*8330*/  FADD.FTZ R29, R29, -UR11 ;  /* 0x8000000b1d1d7e21 */ /* 0x010fc60008010000 */
[----:B------:R-:W-:Y:S01]  /*8340*/  FMUL.FTZ R31, R31, UR14 ;  /* 0x0000000e1f1f7c20 */ /* 0x000fe20008410000 */
        /* <DEDUP_REMOVED lines=20> */
.L_x_1609:
[--C-:B------:R-:W-:Y:S01]  /*8490*/  FFMA.FTZ R30, R31, UR8, R8.reuse ;  /* 0x000000081f1e7c23 */ /* 0x100fe20008010008 */
        /* <DEDUP_REMOVED lines=21> */
.L_x_1611:
[----:B------:R-:W-:Y:S05]  /*85f0*/  BSYNC.RECONVERGENT B0 ;  /* 0x0000000000007941 */ /* 0x000fea0003800200 */
.L_x_1610:
        /* <DEDUP_REMOVED lines=21> */
.L_x_1612:
        /* <DEDUP_REMOVED lines=21> */
.L_x_1614:
[----:B------:R-:W-:Y:S05]  /*88a0*/  BSYNC.RECONVERGENT B0 ;  /* 0x0000000000007941 */ /* 0x000fea0003800200 */
.L_x_1613:
        /* <DEDUP_REMOVED lines=21> */
.L_x_1615:
        /* <DEDUP_REMOVED lines=21> */
.L_x_1617:
[----:B------:R-:W-:Y:S05]  /*8b50*/  BSYNC.RECONVERGENT B0 ;  /* 0x0000000000007941 */ /* 0x000fea0003800200 */
.L_x_1616:
        /* <DEDUP_REMOVED lines=21> */
.L_x_1618:
[----:B0-----:R-:W-:Y:S01]  /*8cb0*/  FFMA.FTZ R3, R71, UR8, R8 ;  /* 0x0000000847037c23 */ /* 0x001fe20008010008 */
[----:B------:R-:W-:Y:S01]  /*8cc0*/  BSSY.RECONVERGENT B0, `(.L_x_1619) ;  /* 0x0000013000007945 */ /* 0x000fe20003800200 */
[----:B------:R-:W-:Y:S01]  /*8cd0*/  FFMA.FTZ R44, R7, R40, -R44 ;  /* 0x00000028072c7223 */ /* 0x000fe2000001082c */
        /* <DEDUP_REMOVED lines=17> */
.L_x_1620:
[----:B------:R-:W-:Y:S05]  /*8df0*/  BSYNC.RECONVERGENT B0 ;  /* 0x0000000000007941 */ /* 0x000fea0003800200 */
.L_x_1619:
[C---:B------:R-:W-:Y:S01]  /*8e00*/  IADD3 R43, PT, PT, R9.reuse, 0x120, RZ ;  /* 0x00000120092b7810 */ /* 0x040fe20007ffe0ff */
[----:B0-----:R-:W-:Y:S01]  /*8e10*/  FMUL.FTZ R31, R68, UR14 ;  /* 0x0000000e441f7c20 */ /* 0x001fe20008410000 */
[----:B------:R-:W-:Y:S01]  /*8e20*/  IADD3 R41, PT, PT, R9, 0x140, RZ ;  /* 0x0000014009297810 */ /* 0x000fe20007ffe0ff */
[----:B------:R-:W-:Y:S01]  /*8e30*/  FADD.FTZ R3, R69, -UR11 ;  /* 0x8000000b45037e21 */ /* 0x000fe20008010000 */
[----:B------:R-:W-:Y:S01]  /*8e40*/  IADD3 R32, PT, PT, R9, 0x160, RZ ;  /* 0x0000016009207810 */ /* 0x000fe20007ffe0ff */
        /* <DEDUP_REMOVED lines=43> */
.L_x_1621:
        /* <DEDUP_REMOVED lines=21> */
.L_x_1623:
[----:B------:R-:W-:Y:S05]  /*9250*/  BSYNC.RECONVERGENT B0 ;  /* 0x0000000000007941 */ /* 0x000fea0003800200 */
.L_x_1622:
        /* <DEDUP_REMOVED lines=21> */
.L_x_1624:
[----:B------:R-:W-:Y:S01]  /*93b0*/  FADD.FTZ R64, R64, -UR11 ;  /* 0x8000000b40407e21 */ /* 0x000fe20008010000 */
[----:B------:R-:W-:Y:S01]  /*93c0*/  FFMA.FTZ R3, R67, UR8, R8 ;  /* 0x0000000843037c23 */ /* 0x000fe20008010008 */
[----:B------:R-:W-:Y:S01]  /*93d0*/  BSSY.RECONVERGENT B0, `(.L_x_1625) ;  /* 0x0000013000007945 */ /* 0x000fe20003800200 */
[----:B0-----:R-:W-:Y:S01]  /*93e0*/  FFMA.FTZ R28, R7, R14, -R48 ;  /* 0x0000000e071c7223 */ /* 0x001fe20000010830 */
        /* <DEDUP_REMOVED lines=17> */
.L_x_1626:
[----:B------:R-:W-:Y:S05]  /*9500*/  BSYNC.RECONVERGENT B0 ;  /* 0x0000000000007941 */ /* 0x000fea0003800200 */
.L_x_1625:
        /* <DEDUP_REMOVED lines=21> */
.L_x_1627:
        /* <DEDUP_REMOVED lines=21> */
.L_x_1629:
[----:B------:R-:W-:Y:S05]  /*97b0*/  BSYNC.RECONVERGENT B0 ;  /* 0x0000000000007941 */ /* 0x000fea0003800200 */
.L_x_1628:
        /* <DEDUP_REMOVED lines=21> */
.L_x_1630:
        /* <DEDUP_REMOVED lines=12> */
[----:B------:R-:W2:Y:S01]  /*99d0*/  LDCU.64 UR18, c[0x0][0x380] ;  /* 0x00007000ff1277ac */ /* 0x000ea20008000a00 */
[----:B------:R-:W-:Y:S01]  /*99e0*/  FMUL.FTZ R39, R39, UR14 ;  /* 0x0000000e27277c20 */ /* 0x000fe20008410000 */
[----:B-1----:R-:W-:Y:S02]  /*99f0*/  IMAD R17, R36, UR16, RZ ;  /* 0x0000001024117c24 */ /* 0x002fe4000f8e02ff */
[----:B0-----:R-:W-:-:S04]  /*9a00*/  IMAD.WIDE.U32 R14, R32, UR16, R2 ;  /* 0x00000010200e7c25 */ /* 0x001fc8000f8e0002 */
[----:B------:R-:W-:Y:S01]  /*9a10*/  IMAD R17, R32, UR17, R17 ;  /* 0x0000001120117c24 */ /* 0x000fe2000f8e0211 */
[----:B--2---:R-:W-:-:S04]  /*9a20*/  LEA R2, P0, R14, UR18, 0x2 ;  /* 0x000000120e027c11 */ /* 0x004fc8000f8010ff */
[----:B------:R-:W-:-:S04]  /*9a30*/  IADD3 R17, PT, PT, R15, R17, RZ ;  /* 0x000000110f117210 */ /* 0x000fc80007ffe0ff */
[----:B------:R-:W-:-:S05]  /*9a40*/  LEA.HI.X R3, R14, UR19, R17, 0x2, P0 ;  /* 0x000000130e037c11 */ /* 0x000fca00080f1411 */
[----:B------:R1:W-:Y:S02]  /*9a50*/  STG.E.64 desc[UR12][R2.64], R38 ;  /* 0x0000002602007986 */ /* 0x0003e4000c101b0c */
.L_x_1632:
[----:B------:R-:W-:Y:S05]  /*9a60*/  BSYNC.RECONVERGENT B0 ;  /* 0x0000000000007941 */ /* 0x000fea0003800200 */
.L_x_1631:
[----:B------:R-:W-:Y:S01]  /*9a70*/  FFMA.FTZ R30, R29, UR8, R8 ;  /* 0x000000081d1e7c23 */ /* 0x000fe20008010008 */
[----:B------:R-:W-:Y:S01]  /*9a80*/  FMUL.FTZ R61, R61, UR14 ;  /* 0x0000000e3d3d7c20 */ /* 0x000fe20008410000 */
[----:B------:R-:W-:Y:S06]  /*9a90*/  BRA.U !UP0, `(.L_x_1633) ;  /* 0x0000000108487547 */ /* 0x000fec000b800000 */
[----:B-1----:R-:W-:Y:S01]  /*9aa0*/  FFMA.FTZ R2, R7, R29, R4 ;  /* 0x0000001d07027223 */ /* 0x002fe20000010004 */
        /* <DEDUP_REMOVED lines=17> */
.L_x_1633:
[----:B------:R-:W-:Y:S01]  /*9bc0*/  FADD.FTZ R58, R58, -UR11 ;  /* 0x8000000b3a3a7e21 */ /* 0x000fe20008010000 */
[----:B-1----:R-:W-:Y:S01]  /*9bd0*/  FFMA.FTZ R3, R61, UR8, R8 ;  /* 0x000000083d037c23 */ /* 0x002fe20008010008 */
        /* <DEDUP_REMOVED lines=19> */
.L_x_1635:
[----:B------:R-:W-:Y:S05]  /*9d10*/  BSYNC.RECONVERGENT B0 ;  /* 0x0000000000007941 */ /* 0x000fea0003800200 */
.L_x_1634:
        /* <DEDUP_REMOVED lines=21> */
.L_x_1636:
        /* <DEDUP_REMOVED lines=21> */
.L_x_1638:
[----:B------:R-:W-:Y:S05]  /*9fc0*/  BSYNC.RECONVERGENT B0 ;  /* 0x0000000000007941 */ /* 0x000fea0003800200 */
.L_x_1637:
        /* <DEDUP_REMOVED lines=21> */
.L_x_1639:
[----:B-1----:R-:W-:Y:S01]  /*a120*/  SHF.R.S32.HI R2, RZ, 0x1f, R35 ;  /* 0x0000001fff027819 */ /* 0x002fe20000011423 */
[----:B------:R-:W-:Y:S01]  /*a130*/  FADD.FTZ R54, R54, -UR11 ;  /* 0x8000000b36367e21 */ /* 0x000fe20008010000 */
[----:B------:R-:W-:Y:S01]  /*a140*/  FADD.FTZ R55, R55, -UR11 ;  /* 0x8000000b37377e21 */ /* 0x000fe20008010000 */
[----:B------:R-:W-:Y:S01]  /*a150*/  IADD3 R19, PT, PT, R9, 0x1e0, RZ ;  /* 0x000001e009137810 */ /* 0x000fe20007ffe0ff */
[----:B------:R-:W-:Y:S01]  /*a160*/  FFMA.FTZ R3, R57, UR8, R8 ;  /* 0x0000000839037c23 */ /* 0x000fe20008010008 */
[----:B------:R-:W-:Y:S01]  /*a170*/  ISETP.GE.AND.EX P3, PT, R2, UR7, PT, P3 ;  /* 0x0000000702007c0c */ /* 0x000fe2000bf66330 */
[----:B0-----:R-:W-:Y:S01]  /*a180*/  FMUL.FTZ R15, R54, UR14 ;  /* 0x0000000e360f7c20 */ /* 0x001fe20008410000 */
        /* <DEDUP_REMOVED lines=22> */
.L_x_1641:
[----:B------:R-:W-:Y:S05]  /*a2f0*/  BSYNC.RECONVERGENT B0 ;  /* 0x0000000000007941 */ /* 0x000fea0003800200 */
.L_x_1640:
        /* <DEDUP_REMOVED lines=19> */
.L_x_1642:
        /* <DEDUP_REMOVED lines=9> */
[----:B------:R-:W0:Y:S01]  /*a4c0*/  LDCU.64 UR8, c[0x0][0x380] ;  /* 0x00007000ff0877ac */ /* 0x000e220008000a00 */
[----:B-1----:R-:W-:Y:S02]  /*a4d0*/  IMAD R20, R20, UR6, RZ ;  /* 0x0000000614147c24 */ /* 0x002fe4000f8e02ff */
[----:B------:R-:W-:-:S04]  /*a4e0*/  IMAD.WIDE.U32 R10, R19, UR6, R10 ;  /* 0x00000006130a7c25 */ /* 0x000fc8000f8e000a */
[----:B------:R-:W-:Y:S01]  /*a4f0*/  IMAD R19, R19, UR7, R20 ;  /* 0x0000000713137c24 */ /* 0x000fe2000f8e0214 */
[----:B0-----:R-:W-:-:S04]  /*a500*/  LEA R2, P0, R10, UR8, 0x2 ;  /* 0x000000080a027c11 */ /* 0x001fc8000f8010ff */
[----:B------:R-:W-:-:S04]  /*a510*/  IADD3 R19, PT, PT, R11, R19, RZ ;  /* 0x000000130b137210 */ /* 0x000fc80007ffe0ff */
[----:B------:R-:W-:-:S05]  /*a520*/  LEA.HI.X R3, R10, UR9, R19, 0x2, P0 ;  /* 0x000000090a037c11 */ /* 0x000fca00080f1413 */
[----:B------:R1:W-:Y:S02]  /*a530*/  STG.E.64 desc[UR12][R2.64], R16 ;  /* 0x0000001002007986 */ /* 0x0003e4000c101b0c */
.L_x_1644:
[----:B------:R-:W-:Y:S05]  /*a540*/  BSYNC.RECONVERGENT B0 ;  /* 0x0000000000007941 */ /* 0x000fea0003800200 */
.L_x_1643:
[----:B------:R-:W2:Y:S01]  /*a550*/  LDCU UR6, c[0x0][0x374] ;  /* 0x00006e80ff0677ac */ /* 0x000ea20008000800 */
[----:B------:R-:W3:Y:S01]  /*a560*/  LDCU UR7, c[0x0][0x410] ;  /* 0x00008200ff0777ac */ /* 0x000ee20008000800 */
[----:B------:R-:W3:Y:S01]  /*a570*/  LDCU UR8, c[0x0][0x3e0] ;  /* 0x00007c00ff0877ac */ /* 0x000ee20008000800 */
[----:B------:R-:W-:Y:S02]  /*a580*/  UIADD3 UR4, UPT, UPT, UR4, 0x1, URZ ;  /* 0x0000000104047890 */ /* 0x000fe4000fffe0ff */
[----:B--2---:R-:W-:Y:S02]  /*a590*/  UIADD3 UR5, UPT, UPT, UR6, UR5, URZ ;  /* 0x0000000506057290 */ /* 0x004fe4000fffe0ff */
[----:B---3--:R-:W-:-:S04]  /*a5a0*/  UIMAD UR7, UR7, UR8, URZ ;  /* 0x00000008070772a4 */ /* 0x008fc8000f8e02ff */
[----:B------:R-:W-:-:S09]  /*a5b0*/  UISETP.GE.AND UP0, UPT, UR5, UR7, UPT ;  /* 0x000000070500728c */ /* 0x000fd2000bf06270 */
[----:B------:R-:W-:Y:S05]  /*a5c0*/  BRA.U !UP0, `(.L_x_1645) ;  /* 0xffffff5908ec7547 */ /* 0x000fea000b83ffff */
.L_x_1578:
[----:B------:R-:W2:Y:S01]  /*a5d0*/  LDC R6, c[0x0][0x370] ;  /* 0x0000dc00ff067b82 */ /* 0x000ea20000000800 */
[----:B------:R-:W-:Y:S01]  /*a5e0*/  ISETP.NE.AND P1, PT, R0, RZ, PT ;  /* 0x000000ff0000720c */ /* 0x000fe20003f25270 */
[----:B------:R-:W-:Y:S06]  /*a5f0*/  BSSY.RECONVERGENT B0, `(.L_x_1646) ;  /* 0x000000d000007945 */ /* 0x000fec0003800200 */
[----:B------:R-:W3:Y:S08]  /*a600*/  LDC R7, c[0x0][0x374] ;  /* 0x0000dd00ff077b82 */ /* 0x000ef00000000800 */
[----:B01----:R-:W0:Y:S01]  /*a610*/  LDC.64 R2, c[0x0][0x3c8] ;  /* 0x0000f200ff027b82 */ /* 0x003e220000000a00 */
[----:B--2---:R-:W-:-:S02]  /*a620*/  ISETP.NE.AND P0, PT, R6, 0x1, PT ;  /* 0x000000010600780c */ /* 0x004fc40003f05270 */
[----:B---3--:R-:W-:-:S04]  /*a630*/  SHF.L.U32 R4, R7, 0x1, RZ ;  /* 0x0000000107047819 */ /* 0x008fc800000006ff */
        /* <DEDUP_REMOVED lines=8> */
.L_x_1647:
[----:B------:R-:W-:Y:S05]  /*a6c0*/  BSYNC.RECONVERGENT B0 ;  /* 0x0000000000007941 */ /* 0x000fea0003800200 */
.L_x_1646:
        /* <DEDUP_REMOVED lines=11> */
.L_x_1649:
[----:B------:R-:W2:Y:S04]  /*a780*/  LDG.E.STRONG.GPU R5, desc[UR12][R2.64] ;  /* 0x0000000c02057981 */ /* 0x000ea8000c1ef900 */
[----:B--2---:R-:W-:Y:S01]  /*a790*/  CCTL.IVALL ;  /* 0x00000000ff00798f */ /* 0x004fe20002000000 */
[----:B------:R-:W-:Y:S05]  /*a7a0*/  YIELD ;  /* 0x0000000000007946 */ /* 0x000fea0003800000 */
[----:B------:R-:W-:-:S13]  /*a7b0*/  ISETP.NE.AND P0, PT, R5, R4, PT ;  /* 0x000000040500720c */ /* 0x000fda0003f05270 */
[----:B------:R-:W-:Y:S05]  /*a7c0*/  @P0 BRA `(.L_x_1649) ;  /* 0xfffffffc00ec0947 */ /* 0x000fea000383ffff */
.L_x_1648:
        /* <DEDUP_REMOVED lines=74> */
.L_x_1652:
        /* <DEDUP_REMOVED lines=31> */
.L_x_1651:
[----:B------:R-:W-:Y:S05]  /*ae60*/  BSYNC.RECONVERGENT B0 ;  /* 0x0000000000007941 */ /* 0x000fea0003800200 */
.L_x_1650:
        /* <DEDUP_REMOVED lines=10> */
.L_x_1653:
        /* <DEDUP_REMOVED lines=87> */
.L_x_1654:
        /* <DEDUP_REMOVED lines=16> */
.L_x_3441:


//--------------------- .text._Z35group_norm_nhwc_bwd_one_pass_kernelI11Fp32IOFp16WLi64ELi42ELi672EEv26Group_norm_nhwc_bwd_params --------------------------
	.section	.text._Z35group_norm_nhwc_bwd_one_pass_kernelI11Fp32IOFp16WLi64ELi42ELi672EEv26Group_norm_nhwc_bwd_params,"ax",@progbits
	.align	128
        .global         _Z35group_norm_nhwc_bwd_one_pass_kernelI11Fp32IOFp16WLi64ELi42ELi672EEv26Group_norm_nhwc_bwd_params
        .type           _Z35group_norm_nhwc_bwd_one_pass_kernelI11Fp32IOFp16WLi64ELi42ELi672EEv26Group_norm_nhwc_bwd_params,@function
        .size           _Z35group_norm_nhwc_bwd_one_pass_kernelI11Fp32IOFp16WLi64ELi42ELi672EEv26Group_norm_nhwc_bwd_params,(.L_x_3442 - _Z35group_norm_nhwc_bwd_one_pass_kernelI11Fp32IOFp16WLi64ELi42ELi672EEv26Group_norm_nhwc_bwd_params)
        .other          _Z35group_norm_nhwc_bwd_one_pass_kernelI11Fp32IOFp16WLi64ELi42ELi672EEv26Group_norm_nhwc_bwd_params,@"STO_CUDA_ENTRY STV_DEFAULT"
_Z35group_norm_nhwc_bwd_one_pass_kernelI11Fp32IOFp16WLi64ELi42ELi672EEv26Group_norm_nhwc_bwd_params:
.text._Z35group_norm_nhwc_bwd_one_pass_kernelI11Fp32IOFp16WLi64ELi42ELi672EEv26Group_norm_nhwc_bwd_params:
        /* <DEDUP_REMOVED lines=26> */
.L_x_1680:
        /* <DEDUP_REMOVED lines=117> */
[----:B---3--:R-:W-:Y:S02]  /*08f0*/  @P2 HADD2.F32 R29, -RZ, R0.H0_H0 ;  /* 0x20000000ff1d2230 */ /* 0x008fe40000004100 */
[----:B--2---:R-:W-:Y:S02]  /*0900*/  HADD2.F32 R25, -RZ, R25.H0_H0 ;  /* 0x20000019ff197230 */ /* 0x004fe40000004100 */
[----:B------:R-:W-:Y:S02]  /*0910*/  @P2 HADD2.F32 R28, -RZ, R33.H0_H0 ;  /* 0x20000021ff1c2230 */ /* 0x000fe40000004100 */
[----:B------:R-:W-:Y:S01]  /*0920*/  HADD2.F32 R0, -RZ, R20.H0_H0 ;  /* 0x20000014ff007230 */ /* 0x000fe20000004100 */
        /* <DEDUP_REMOVED lines=30> */
.L_x_1656:
        /* <DEDUP_REMOVED lines=64> */
.L_x_1657:
        /* <DEDUP_REMOVED lines=43> */
.L_x_1659:
[----:B------:R-:W-:Y:S05]  /*11c0*/  BSYNC.RECONVERGENT B0 ;  /* 0x0000000000007941 */ /* 0x000fea0003800200 */
.L_x_1658:
        /* <DEDUP_REMOVED lines=54> */
.L_x_1661:
[----:B------:R-:W-:Y:S05]  /*1530*/  BSYNC.RECONVERGENT B0 ;  /* 0x0000000000007941 */ /* 0x000fea0003800200 */
.L_x_1660:
        /* <DEDUP_REMOVED lines=158> */
.L_x_1663:
[----:B------:R-:W-:Y:S05]  /*1f20*/  BSYNC.RECONVERGENT B0 ;  /* 0x0000000000007941 */ /* 0x000fea0003800200 */
.L_x_1662:
        /* <DEDUP_REMOVED lines=29> */
.L_x_1665:
[----:B------:R-:W-:Y:S05]  /*2100*/  BSYNC.RECONVERGENT B0 ;  /* 0x0000000000007941 */ /* 0x000fea0003800200 */
.L_x_1664:
        /* <DEDUP_REMOVED lines=30> */
.L_x_1668:
[----:B-1----:R-:W3:Y:S04]  /*22f0*/  LDG.E.STRONG.GPU R14, desc[UR14][R12.64] ;  /* 0x0000000e0c0e7981 */ /* 0x002ee8000c1ef900 */
[----:B---3--:R-:W-:Y:S01]  /*2300*/  CCTL.IVALL ;  /* 0x00000000ff00798f */ /* 0x008fe20002000000 */
[----:B------:R-:W-:Y:S05]  /*2310*/  YIELD ;  /* 0x0000000000007946 */ /* 0x000fea0003800000 */
[----:B------:R-:W-:-:S13]  /*2320*/  ISETP.NE.AND P0, PT, R14, R19, PT ;  /* 0x000000130e00720c */ /* 0x000fda0003f05270 */
[----:B------:R-:W-:Y:S05]  /*2330*/  @P0 BRA `(.L_x_1668) ;  /* 0xfffffffc00ec0947 */ /* 0x000fea000383ffff */
.L_x_1667:
        /* <DEDUP_REMOVED lines=15> */
.L_x_1670:
        /* <DEDUP_REMOVED lines=84> */
.L_x_1669:
        /* <DEDUP_REMOVED lines=41> */
.L_x_1671:
        /* <DEDUP_REMOVED lines=23> */
.L_x_1672:
        /* <DEDUP_REMOVED lines=11> */
.L_x_1673:
[----:B------:R-:W-:Y:S05]  /*2e20*/  BSYNC.RECONVERGENT B0 ;  /* 0x0000000000007941 */ /* 0x000fea0003800200 */
.L_x_1666:
        /* <DEDUP_REMOVED lines=48> */
.L_x_1674:
        /* <DEDUP_REMOVED lines=18> */
.L_x_1676:
[----:B------:R-:W-:Y:S05]  /*3250*/  BSYNC.RECONVERGENT B0 ;  /* 0x0000000000007941 */ /* 0x000fea0003800200 */
.L_x_1675:
        /* <DEDUP_REMOVED lines=19> */
.L_x_1677:
        /* <DEDUP_REMOVED lines=17> */
.L_x_1679:
[----:B------:R-:W-:Y:S05]  /*34a0*/  BSYNC.RECONVERGENT B0 ;  /* 0x0000000000007941 */ /* 0x000fea0003800200 */
.L_x_1678:
[----:B------:R-:W-:Y:S02]  /*34b0*/  UIADD3 UR6, UPT, UPT, UR18, UR6, URZ ;  /* 0x0000000612067290 */ /* 0x000fe4000fffe0ff */
[----:B------:R-:W-:Y:S02]  /*34c0*/  UIADD3 UR4, UPT, UPT, UR4, 0x1, URZ ;  /* 0x0000000104047890 */ /* 0x000fe4000fffe0ff */
[----:B------:R-:W-:-:S09]  /*34d0*/  UISETP.GE.AND UP0, UPT, UR6, UR7, UPT ;  /* 0x000000070600728c */ /* 0x000fd2000bf06270 */
[----:B------:R-:W-:Y:S05]  /*34e0*/  BRA.U !UP0, `(.L_x_1680) ;  /* 0xffffffcd082c7547 */ /* 0x000fea000b83ffff */
.L_x_1655:
        /* <DEDUP_REMOVED lines=19> */
.L_x_1682:
[----:B------:R-:W-:Y:S05]  /*3620*/  BSYNC.RECONVERGENT B0 ;  /* 0x0000000000007941 */ /* 0x000fea0003800200 */
.L_x_1681:
[----:B------:R-:W-:Y:S05]  /*3630*/  @P0 EXIT ;  /* 0x000000000000094d */ /* 0x000fea0003800000 */
[----:B------:R-:W-:Y:S05]  /*3640*/  @P2 BRA `(.L_x_1683) ;  /* 0x0000000000202947 */ /* 0x000fea0003800000 */
[----:B------:R-:W-:-:S05]  /*3650*/  IMAD R0, R4, R7, RZ ;  /* 0x0000000704007224 */ /* 0x000fca00078e02ff */
[----:B------:R-:W-:-:S13]  /*3660*/  ISETP.NE.AND P0, PT, R0, -0x1, PT ;  /* 0xffffffff0000780c */ /* 0x000fda0003f05270 */
[----:B------:R-:W-:Y:S05]  /*3670*/  @!P0 BRA `(.L_x_1683) ;  /* 0x0000000000148947 */ /* 0x000fea0003800000 */
.L_x_1684:
[----:B0-----:R-:W3:Y:S04]  /*3680*/  LDG.E.STRONG.GPU R5, desc[UR14][R2.64] ;  /* 0x0000000e02057981 */ /* 0x001ee8000c1ef900 */
[----:B---3--:R-:W-:Y:S01]  /*3690*/  CCTL.IVALL ;  /* 0x00000000ff00798f */ /* 0x008fe20002000000 */
[----:B------:R-:W-:Y:S05]  /*36a0*/  YIELD ;  /* 0x0000000000007946 */ /* 0x000fea0003800000 */
[----:B------:R-:W-:-:S13]  /*36b0*/  ISETP.NE.AND P0, PT, R5, R0, PT ;  /* 0x000000000500720c */ /* 0x000fda0003f05270 */
[----:B------:R-:W-:Y:S05]  /*36c0*/  @P0 BRA `(.L_x_1684) ;  /* 0xfffffffc00ec0947 */ /* 0x000fea000383ffff */
.L_x_1683:
        /* <DEDUP_REMOVED lines=75> */
.L_x_1687:
        /* <DEDUP_REMOVED lines=18> */
[----:B--2---:R-:W-:Y:S02]  /*3ca0*/  F2FP.F16.F32.PACK_AB R25, R8, R25 ;  /* 0x000000190819723e */ /* 0x004fe400000000ff */
[----:B------:R-:W-:Y:S02]  /*3cb0*/  MOV R8, R19 ;  /* 0x0000001300087202 */ /* 0x000fe40000000f00 */
[----:B---3--:R-:W-:Y:S02]  /*3cc0*/  F2FP.F16.F32.PACK_AB R29, R13, R10 ;  /* 0x0000000a0d1d723e */ /* 0x008fe400000000ff */
        /* <DEDUP_REMOVED lines=8> */
.L_x_1686:
[----:B------:R-:W-:Y:S05]  /*3d50*/  BSYNC.RECONVERGENT B0 ;  /* 0x0000000000007941 */ /* 0x000fea0003800200 */
.L_x_1685:
        /* <DEDUP_REMOVED lines=10> */
.L_x_1688:
        /* <DEDUP_REMOVED lines=21> */
[----:B-----5:R-:W-:Y:S02]  /*3f50*/  F2FP.F16.F32.PACK_AB R31, R7, R4 ;  /* 0x00000004071f723e */ /* 0x020fe400000000ff */
[----:B------:R-:W-:-:S04]  /*3f60*/  IADD3 R4, P1, PT, R14, UR4, RZ ;  /* 0x000000040e047c10 */ /* 0x000fc8000ff3e0ff */
[----:B------:R-:W-:Y:S02]  /*3f70*/  IADD3.X R5, PT, PT, R5, UR5, RZ, P1, !PT ;  /* 0x0000000505057c10 */ /* 0x000fe40008ffe4ff */
[----:B--2---:R-:W-:Y:S02]  /*3f80*/  F2FP.F16.F32.PACK_AB R33, R11, R8 ;  /* 0x000000080b21723e */ /* 0x004fe400000000ff */
        /* <DEDUP_REMOVED lines=56> */
[----:B---3--:R-:W-:Y:S02]  /*4310*/  F2FP.F16.F32.PACK_AB R11, R11, R4 ;  /* 0x000000040b0b723e */ /* 0x008fe400000000ff */
[----:B----4-:R-:W-:-:S03]  /*4320*/  F2FP.F16.F32.PACK_AB R5, R9, R6 ;  /* 0x000000060905723e */ /* 0x010fc600000000ff */
[----:B------:R1:W-:Y:S04]  /*4330*/  STG.E desc[UR14][R30.64], R11 ;  /* 0x0000000b1e007986 */ /* 0x0003e8000c10190e */
[----:B------:R1:W-:Y:S02]  /*4340*/  STG.E desc[UR14][R28.64], R5 ;  /* 0x000000051c007986 */ /* 0x0003e4000c10190e */
[----:B------:R-:W-:Y:S05]  /*4350*/  @P0 BRA `(.L_x_1688) ;  /* 0xfffffff800a80947 */ /* 0x000fea000383ffff */
[----:B------:R-:W-:Y:S05]  /*4360*/  EXIT ;  /* 0x000000000000794d */ /* 0x000fea0003800000 */
.L_x_1689:
        /* <DEDUP_REMOVED lines=9> */
.L_x_3442:


//--------------------- .text._Z35group_norm_nhwc_bwd_one_pass_kernelI11Fp32IOFp16WLi128ELi42ELi672EEv26Group_norm_nhwc_bwd_params --------------------------
	.section	.text._Z35group_norm_nhwc_bwd_one_pass_kernelI11Fp32IOFp16WLi128ELi42ELi672EEv26Group_norm_nhwc_bwd_params,"ax",@progbits
	.align	128
        .global         _Z35group_norm_nhwc_bwd_one_pass_kernelI11Fp32IOFp16WLi128ELi42ELi672EEv26Group_norm_nhwc_bwd_params
        .type           _Z35group_norm_nhwc_bwd_one_pass_kernelI11Fp32IOFp16WLi128ELi42ELi672EEv26Group_norm_nhwc_bwd_params,@function
        .size           _Z35group_norm_nhwc_bwd_one_pass_kernelI11Fp32IOFp16WLi128ELi42ELi672EEv26Group_norm_nhwc_bwd_params,(.L_x_3443 - _Z35group_norm_nhwc_bwd_one_pass_kernelI11Fp32IOFp16WLi128ELi42ELi672EEv26Group_norm_nhwc_bwd_params)
        .other          _Z35group_norm_nhwc_bwd_one_pass_kernelI11Fp32IOFp16WLi128ELi42ELi672EEv26Group_norm_nhwc_bwd_params,@"STO_CUDA_ENTRY STV_DEFAULT"
_Z35group_norm_nhwc_bwd_one_pass_kernelI11Fp32IOFp16WLi128ELi42ELi672EEv26Group_norm_nhwc_bwd_params:
.text._Z35group_norm_nhwc_bwd_one_pass_kernelI11Fp32IOFp16WLi128ELi42ELi672EEv26Group_norm_nhwc_bwd_params:
        /* <DEDUP_REMOVED lines=21> */
.L_x_1721:
        /* <DEDUP_REMOVED lines=166> */
[----:B---3--:R-:W-:Y:S02]  /*0bb0*/  @P4 HADD2.F32 R38, -RZ, R46.H0_H0 ;  /* 0x2000002eff264230 */ /* 0x008fe40000004100 */
[----:B----4-:R-:W-:Y:S02]  /*0bc0*/  @P4 HADD2.F32 R7, -RZ, R41.H0_H0 ;  /* 0x20000029ff074230 */ /* 0x010fe40000004100 */
[----:B------:R-:W-:Y:S02]  /*0bd0*/  HADD2.F32 R9, -RZ, R36.H0_H0 ;  /* 0x20000024ff097230 */ /* 0x000fe40000004100 */
[----:B------:R-:W-:Y:S01]  /*0be0*/  HADD2.F32 R8, -RZ, R37.H0_H0 ;  /* 0x20000025ff087230 */ /* 0x000fe20000004100 */
        /* <DEDUP_REMOVED lines=58> */
.L_x_1691:
        /* <DEDUP_REMOVED lines=128> */
.L_x_1692:
        /* <DEDUP_REMOVED lines=45> */
.L_x_1694:
[----:B------:R-:W-:Y:S05]  /*1a60*/  BSYNC.RECONVERGENT B0 ;  /* 0x0000000000007941 */ /* 0x000fea0003800200 */
.L_x_1693:
        /* <DEDUP_REMOVED lines=54> */
.L_x_1696:
[----:B------:R-:W-:Y:S05]  /*1dd0*/  BSYNC.RECONVERGENT B0 ;  /* 0x0000000000007941 */ /* 0x000fea0003800200 */
.L_x_1695:
        /* <DEDUP_REMOVED lines=158> */
.L_x_1698:
[----:B------:R-:W-:Y:S05]  /*27c0*/  BSYNC.RECONVERGENT B0 ;  /* 0x0000000000007941 */ /* 0x000fea0003800200 */
.L_x_1697:
        /* <DEDUP_REMOVED lines=29> */
.L_x_1700:
[----:B------:R-:W-:Y:S05]  /*29a0*/  BSYNC.RECONVERGENT B0 ;  /* 0x0000000000007941 */ /* 0x000fea0003800200 */
.L_x_1699:
        /* <DEDUP_REMOVED lines=33> */
.L_x_1703:
        /* <DEDUP_REMOVED lines=8> */
.L_x_1702:
        /* <DEDUP_REMOVED lines=17> */
.L_x_1705:
        /* <DEDUP_REMOVED lines=153> */
.L_x_1704:
        /* <DEDUP_REMOVED lines=44> */
.L_x_1706:
        /* <DEDUP_REMOVED lines=20> */
.L_x_1707:
        /* <DEDUP_REMOVED lines=11> */
.L_x_1708:
[----:B0-----:R-:W-:Y:S05]  /*3b90*/  BSYNC.RECONVERGENT B0 ;  /* 0x0000000000007941 */ /* 0x001fea0003800200 */
.L_x_1701:
        /* <DEDUP_REMOVED lines=63> */
.L_x_1709:
        /* <DEDUP_REMOVED lines=25> */
.L_x_1711:
[----:B------:R-:W-:Y:S05]  /*4120*/  BSYNC.RECONVERGENT B0 ;  /* 0x0000000000007941 */ /* 0x000fea0003800200 */
.L_x_1710:
        /* <DEDUP_REMOVED lines=19> */
.L_x_1712:
        /* <DEDUP_REMOVED lines=17> */
.L_x_1714:
[----:B------:R-:W-:Y:S05]  /*4370*/  BSYNC.RECONVERGENT B0 ;  /* 0x0000000000007941 */ /* 0x000fea0003800200 */
.L_x_1713:
        /* <DEDUP_REMOVED lines=19> */
.L_x_1715:
        /* <DEDUP_REMOVED lines=18> */
.L_x_1717:
[----:B------:R-:W-:Y:S05]  /*45d0*/  BSYNC.RECONVERGENT B0 ;  /* 0x0000000000007941 */ /* 0x000fea0003800200 */
.L_x_1716:
        /* <DEDUP_REMOVED lines=19> */
.L_x_1718:
        /* <DEDUP_REMOVED lines=17> */
.L_x_1720:
[----:B------:R-:W-:Y:S05]  /*4820*/  BSYNC.RECONVERGENT B0 ;  /* 0x0000000000007941 */ /* 0x000fea0003800200 */
.L_x_1719:
        /* <DEDUP_REMOVED lines=8> */
.L_x_1690:
        /* <DEDUP_REMOVED lines=15> */
.L_x_1723:
[----:B------:R-:W-:Y:S05]  /*49a0*/  BSYNC.RECONVERGENT B0 ;  /* 0x0000000000007941 */ /* 0x000fea0003800200 */
.L_x_1722:
        /* <DEDUP_REMOVED lines=11> */
.L_x_1725:
[----:B------:R-:W2:Y:S04]  /*4a60*/  LDG.E.STRONG.GPU R5, desc[UR14][R2.64] ;  /* 0x0000000e02057981 */ /* 0x000ea8000c1ef900 */
[----:B--2---:R-:W-:Y:S01]  /*4a70*/  CCTL.IVALL ;  /* 0x00000000ff00798f */ /* 0x004fe20002000000 */
[----:B------:R-:W-:Y:S05]  /*4a80*/  YIELD ;  /* 0x0000000000007946 */ /* 0x000fea0003800000 */
[----:B------:R-:W-:-:S13]  /*4a90*/  ISETP.NE.AND P0, PT, R5, R4, PT ;  /* 0x000000040500720c */ /* 0x000fda0003f05270 */
[----:B------:R-:W-:Y:S05]  /*4aa0*/  @P0 BRA `(.L_x_1725) ;  /* 0xfffffffc00ec0947 */ /* 0x000fea000383ffff */
.L_x_1724:
        /* <DEDUP_REMOVED lines=74> */
.L_x_1728:
        /* <DEDUP_REMOVED lines=31> */
.L_x_1727:
[----:B------:R-:W-:Y:S05]  /*5140*/  BSYNC.RECONVERGENT B0 ;  /* 0x0000000000007941 */ /* 0x000fea0003800200 */
.L_x_1726:
        /* <DEDUP_REMOVED lines=10> */
.L_x_1729:
        /* <DEDUP_REMOVED lines=87> */
.L_x_1730:
        /* <DEDUP_REMOVED lines=10> */
.L_x_3443:


//--------------------- .text._Z35group_norm_nhwc_bwd_one_pass_kernelI11Fp32IOFp16WLi256ELi42ELi672EEv26Group_norm_nhwc_bwd_params --------------------------
	.section	.text._Z35group_norm_nhwc_bwd_one_pass_kernelI11Fp32IOFp16WLi256ELi42ELi672EEv26Group_norm_nhwc_bwd_params,"ax",@progbits
	.align	128
        .global         _Z35group_norm_nhwc_bwd_one_pass_kernelI11Fp32IOFp16WLi256ELi42ELi672EEv26Group_norm_nhwc_bwd_params
        .type           _Z35group_norm_nhwc_bwd_one_pass_kernelI11Fp32IOFp16WLi256ELi42ELi672EEv26Group_norm_nhwc_bwd_params,@function
        .size           _Z35group_norm_nhwc_bwd_one_pass_kernelI11Fp32IOFp16WLi256ELi42ELi672EEv26Group_norm_nhwc_bwd_params,(.L_x_3444 - _Z35group_norm_nhwc_bwd_one_pass_kernelI11Fp32IOFp16WLi256ELi42ELi672EEv26Group_norm_nhwc_bwd_params)
        .other          _Z35group_norm_nhwc_bwd_one_pass_kernelI11Fp32IOFp16WLi256ELi42ELi672EEv26Group_norm_nhwc_bwd_params,@"STO_CUDA_ENTRY STV_DEFAULT"
_Z35group_norm_nhwc_bwd_one_pass_kernelI11Fp32IOFp16WLi256ELi42ELi672EEv26Group_norm_nhwc_bwd_params:
.text._Z35group_norm_nhwc_bwd_one_pass_kernelI11Fp32IOFp16WLi256ELi42ELi672EEv26Group_norm_nhwc_bwd_params:
        /* <DEDUP_REMOVED lines=35> */
.L_x_1774:
        /* <DEDUP_REMOVED lines=262> */
[----:B---3--:R-:W-:Y:S02]  /*1290*/  @P2 HADD2.F32 R59, -RZ, R41.H0_H0 ;  /* 0x20000029ff3b2230 */ /* 0x008fe40000004100 */
[----:B----4-:R-:W-:Y:S02]  /*12a0*/  @P2 HADD2.F32 R60, -RZ, R40.H0_H0 ;  /* 0x20000028ff3c2230 */ /* 0x010fe40000004100 */
[----:B------:R-:W-:Y:S02]  /*12b0*/  HADD2.F32 R52, -RZ, R52.H0_H0 ;  /* 0x20000034ff347230 */ /* 0x000fe40000004100 */
[----:B------:R-:W-:Y:S01]  /*12c0*/  HADD2.F32 R0, -RZ, R0.H0_H0 ;  /* 0x20000000ff007230 */ /* 0x000fe20000004100 */
        /* <DEDUP_REMOVED lines=114> */
.L_x_1732:
        /* <DEDUP_REMOVED lines=256> */
.L_x_1733:
        /* <DEDUP_REMOVED lines=36> */
.L_x_1735:
[----:B------:R-:W-:Y:S05]  /*2c30*/  BSYNC.RECONVERGENT B0 ;  /* 0x0000000000007941 */ /* 0x000fea0003800200 */
.L_x_1734:
        /* <DEDUP_REMOVED lines=56> */
.L_x_1737:
[----:B------:R-:W-:Y:S05]  /*2fc0*/  BSYNC.RECONVERGENT B0 ;  /* 0x0000000000007941 */ /* 0x000fea0003800200 */
.L_x_1736:
        /* <DEDUP_REMOVED lines=158> */
.L_x_1739:
[----:B------:R-:W-:Y:S05]  /*39b0*/  BSYNC.RECONVERGENT B0 ;  /* 0x0000000000007941 */ /* 0x000fea0003800200 */
.L_x_1738:
        /* <DEDUP_REMOVED lines=29> */
.L_x_1741:
[----:B------:R-:W-:Y:S05]  /*3b90*/  BSYNC.RECONVERGENT B0 ;  /* 0x0000000000007941 */ /* 0x000fea0003800200 */
.L_x_1740:
        /* <DEDUP_REMOVED lines=23> */
.L_x_1744:
[----:B-1----:R-:W4:Y:S04]  /*3d10*/  LDG.E.STRONG.GPU R34, desc[UR8][R32.64] ;  /* 0x0000000820227981 */ /* 0x002f28000c1ef900 */
[----:B----4-:R-:W-:Y:S01]  /*3d20*/  CCTL.IVALL ;  /* 0x00000000ff00798f */ /* 0x010fe20002000000 */
[----:B------:R-:W-:Y:S05]  /*3d30*/  YIELD ;  /* 0x0000000000007946 */ /* 0x000fea0003800000 */
[----:B------:R-:W-:-:S13]  /*3d40*/  ISETP.NE.AND P1, PT, R34, R39, PT ;  /* 0x000000272200720c */ /* 0x000fda0003f25270 */
[----:B------:R-:W-:Y:S05]  /*3d50*/  @P1 BRA `(.L_x_1744) ;  /* 0xfffffffc00ec1947 */ /* 0x000fea000383ffff */
.L_x_1743:
        /* <DEDUP_REMOVED lines=14> */
.L_x_1746:
        /* <DEDUP_REMOVED lines=60> */
.L_x_1745:
        /* <DEDUP_REMOVED lines=34> */
.L_x_1747:
        /* <DEDUP_REMOVED lines=18> */
.L_x_1748:
        /* <DEDUP_REMOVED lines=9> */
.L_x_1749:
[----:B------:R-:W-:Y:S05]  /*45d0*/  BSYNC.RECONVERGENT B0 ;  /* 0x0000000000007941 */ /* 0x000fea0003800200 */
.L_x_1742:
        /* <DEDUP_REMOVED lines=40> */
.L_x_1750:
        /* <DEDUP_REMOVED lines=21> */
.L_x_1752:
[----:B------:R-:W-:Y:S05]  /*49b0*/  BSYNC.RECONVERGENT B0 ;  /* 0x0000000000007941 */ /* 0x000fea0003800200 */
.L_x_1751:
        /* <DEDUP_REMOVED lines=21> */
.L_x_1753:
        /* <DEDUP_REMOVED lines=20> */
.L_x_1755:
[----:B------:R-:W-:Y:S05]  /*4c50*/  BSYNC.RECONVERGENT B0 ;  /* 0x0000000000007941 */ /* 0x000fea0003800200 */
.L_x_1754:
        /* <DEDUP_REMOVED lines=23> */
.L_x_1756:
        /* <DEDUP_REMOVED lines=21> */
.L_x_1758:
[----:B------:R-:W-:Y:S05]  /*4f20*/  BSYNC.RECONVERGENT B0 ;  /* 0x0000000000007941 */ /* 0x000fea0003800200 */
.L_x_1757:
        /* <DEDUP_REMOVED lines=66> */
.L_x_1759:
        /* <DEDUP_REMOVED lines=17> */
.L_x_1761:
[----:B------:R-:W-:Y:S05]  /*5460*/  BSYNC.RECONVERGENT B0 ;  /* 0x0000000000007941 */ /* 0x000fea0003800200 */
.L_x_1760:
        /* <DEDUP_REMOVED lines=19> */
.L_x_1762:
        /* <DEDUP_REMOVED lines=17> */
.L_x_1764:
[----:B------:R-:W-:Y:S05]  /*56b0*/  BSYNC.RECONVERGENT B0 ;  /* 0x0000000000007941 */ /* 0x000fea0003800200 */
.L_x_1763:
        /* <DEDUP_REMOVED lines=19> */
.L_x_1765:
        /* <DEDUP_REMOVED lines=17> */
.L_x_1767:
[----:B------:R-:W-:Y:S05]  /*5900*/  BSYNC.RECONVERGENT B0 ;  /* 0x0000000000007941 */ /* 0x000fea0003800200 */
.L_x_1766:
        /* <DEDUP_REMOVED lines=19> */
.L_x_1768:
        /* <DEDUP_REMOVED lines=18> */
.L_x_1770:
[----:B------:R-:W-:Y:S05]  /*5b60*/  BSYNC.RECONVERGENT B0 ;  /* 0x0000000000007941 */ /* 0x000fea0003800200 */
.L_x_1769:
        /* <DEDUP_REMOVED lines=19> */
.L_x_1771:
        /* <DEDUP_REMOVED lines=17> */
.L_x_1773:
[----:B------:R-:W-:Y:S05]  /*5db0*/  BSYNC.RECONVERGENT B0 ;  /* 0x0000000000007941 */ /* 0x000fea0003800200 */
.L_x_1772:
[----:B------:R-:W-:Y:S02]  /*5dc0*/  IADD3 R61, PT, PT, R56, R61, RZ ;  /* 0x0000003d383d7210 */ /* 0x000fe40007ffe0ff */
[----:B------:R-:W-:Y:S02]  /*5dd0*/  IADD3 R62, PT, PT, R62, 0x1, RZ ;  /* 0x000000013e3e7810 */ /* 0x000fe40007ffe0ff */
[----:B------:R-:W-:-:S13]  /*5de0*/  ISETP.GE.AND P0, PT, R61, UR4, PT ;  /* 0x000000043d007c0c */ /* 0x000fda000bf06270 */
[----:B------:R-:W-:Y:S05]  /*5df0*/  @!P0 BRA `(.L_x_1774) ;  /* 0xffffffa4000c8947 */ /* 0x000fea000383ffff */
.L_x_1731:
        /* <DEDUP_REMOVED lines=19> */
.L_x_1776:
[----:B------:R-:W-:Y:S05]  /*5f30*/  BSYNC.RECONVERGENT B0 ;  /* 0x0000000000007941 */ /* 0x000fea0003800200 */
.L_x_1775:
[----:B------:R-:W-:Y:S05]  /*5f40*/  @P0 EXIT ;  /* 0x000000000000094d */ /* 0x000fea0003800000 */
[----:B------:R-:W-:Y:S05]  /*5f50*/  @P2 BRA `(.L_x_1777) ;  /* 0x0000000000202947 */ /* 0x000fea0003800000 */
[----:B------:R-:W-:-:S05]  /*5f60*/  IMAD R0, R4, R7, RZ ;  /* 0x0000000704007224 */ /* 0x000fca00078e02ff */
[----:B------:R-:W-:-:S13]  /*5f70*/  ISETP.NE.AND P0, PT, R0, -0x1, PT ;  /* 0xffffffff0000780c */ /* 0x000fda0003f05270 */
[----:B------:R-:W-:Y:S05]  /*5f80*/  @!P0 BRA `(.L_x_1777) ;  /* 0x0000000000148947 */ /* 0x000fea0003800000 */
.L_x_1778:
[----:B0-----:R-:W2:Y:S04]  /*5f90*/  LDG.E.STRONG.GPU R5, desc[UR8][R2.64] ;  /* 0x0000000802057981 */ /* 0x001ea8000c1ef900 */
[----:B--2---:R-:W-:Y:S01]  /*5fa0*/  CCTL.IVALL ;  /* 0x00000000ff00798f */ /* 0x004fe20002000000 */
[----:B------:R-:W-:Y:S05]  /*5fb0*/  YIELD ;  /* 0x0000000000007946 */ /* 0x000fea0003800000 */
[----:B------:R-:W-:-:S13]  /*5fc0*/  ISETP.NE.AND P0, PT, R5, R0, PT ;  /* 0x000000000500720c */ /* 0x000fda0003f05270 */
[----:B------:R-:W-:Y:S05]  /*5fd0*/  @P0 BRA `(.L_x_1778) ;  /* 0xfffffffc00ec0947 */ /* 0x000fea000383ffff */
.L_x_1777:
        /* <DEDUP_REMOVED lines=73> */
.L_x_1781:
        /* <DEDUP_REMOVED lines=26> */
[----:B----4-:R-:W-:Y:S01]  /*6610*/  F2FP.F16.F32.PACK_AB R19, R15, R12 ;  /* 0x0000000c0f13723e */ /* 0x010fe200000000ff */
[----:B------:R0:W-:Y:S04]  /*6620*/  STG.E desc[UR8][R6.64], R17 ;  /* 0x0000001106007986 */ /* 0x0001e8000c101908 */
[----:B------:R0:W-:Y:S01]  /*6630*/  STG.E desc[UR8][R8.64], R19 ;  /* 0x0000001308007986 */ /* 0x0001e2000c101908 */
[----:B------:R-:W-:Y:S01]  /*6640*/  IADD3.X R23, PT, PT, RZ, R23, RZ, P3, !PT ;  /* 0x00000017ff177210 */ /* 0x000fe20001ffe4ff */
[----:B------:R-:W-:Y:S06]  /*6650*/  @P1 BRA `(.L_x_1781) ;  /* 0xfffffffc00841947 */ /* 0x000fec000383ffff */
.L_x_1780:
[----:B------:R-:W-:Y:S05]  /*6660*/  BSYNC.RECONVERGENT B0 ;  /* 0x0000000000007941 */ /* 0x000fea0003800200 */
.L_x_1779:
        /* <DEDUP_REMOVED lines=10> */
.L_x_1782:
        /* <DEDUP_REMOVED lines=22> */
[----:B----4-:R-:W-:-:S02]  /*6870*/  F2FP.F16.F32.PACK_AB R31, R7, R2 ;  /* 0x00000002071f723e */ /* 0x010fc400000000ff */
[----:B------:R-:W-:-:S04]  /*6880*/  LOP3.LUT R2, R59, 0x3, RZ, 0xc0, !PT ;  /* 0x000000033b027812 */ /* 0x000fc800078ec0ff */
[----:B------:R-:W-:Y:S02]  /*6890*/  IADD3.X R9, PT, PT, R2, UR5, RZ, P1, !PT ;  /* 0x0000000502097c10 */ /* 0x000fe40008ffe4ff */
[----:B-----5:R-:W-:Y:S02]  /*68a0*/  F2FP.F16.F32.PACK_AB R33, R25, R12 ;  /* 0x0000000c1921723e */ /* 0x020fe400000000ff */
        /* <DEDUP_REMOVED lines=20> */
[----:B----4-:R-:W-:-:S03]  /*69f0*/  F2FP.F16.F32.PACK_AB R35, R35, R10 ;  /* 0x0000000a2323723e */ /* 0x010fc600000000ff */
        /* <DEDUP_REMOVED lines=14> */
[----:B----4-:R-:W-:Y:S02]  /*6ae0*/  F2FP.F16.F32.PACK_AB R33, R33, R2 ;  /* 0x000000022121723e */ /* 0x010fe400000000ff */
[----:B-----5:R-:W-:-:S03]  /*6af0*/  F2FP.F16.F32.PACK_AB R37, R37, R10 ;  /* 0x0000000a2525723e */ /* 0x020fc600000000ff */
        /* <DEDUP_REMOVED lines=18> */
[----:B-----5:R-:W-:Y:S02]  /*6c20*/  F2FP.F16.F32.PACK_AB R13, R13, R8 ;  /* 0x000000080d0d723e */ /* 0x020fe400000000ff */
[----:B---3--:R-:W-:-:S03]  /*6c30*/  F2FP.F16.F32.PACK_AB R7, R5, R6 ;  /* 0x000000060507723e */ /* 0x008fc600000000ff */
[----:B------:R4:W-:Y:S04]  /*6c40*/  STG.E desc[UR8][R26.64], R13 ;  /* 0x0000000d1a007986 */ /* 0x0009e8000c101908 */
[----:B------:R4:W-:Y:S02]  /*6c50*/  STG.E desc[UR8][R28.64], R7 ;  /* 0x000000071c007986 */ /* 0x0009e4000c101908 */
[----:B------:R-:W-:Y:S05]  /*6c60*/  @P0 BRA `(.L_x_1782) ;  /* 0xfffffff800a80947 */ /* 0x000fea000383ffff */
[----:B------:R-:W-:Y:S05]  /*6c70*/  EXIT ;  /* 0x000000000000794d */ /* 0x000fea0003800000 */
.L_x_1783:
        /* <DEDUP_REMOVED lines=16> */
.L_x_3444:


//--------------------- .text._Z35group_norm_nhwc_bwd_one_pass_kernelI11Fp32IOFp16WLi512ELi42ELi672EEv26Group_norm_nhwc_bwd_params --------------------------
	.section	.text._Z35group_norm_nhwc_bwd_one_pass_kernelI11Fp32IOFp16WLi512ELi42ELi672EEv26Group_norm_nhwc_bwd_params,"ax",@progbits
	.align	128
        .global         _Z35group_norm_nhwc_bwd_one_pass_kernelI11Fp32IOFp16WLi512ELi42ELi672EEv26Group_norm_nhwc_bwd_params
        .type           _Z35group_norm_nhwc_bwd_one_pass_kernelI11Fp32IOFp16WLi512ELi42ELi672EEv26Group_norm_nhwc_bwd_params,@function
        .size           _Z35group_norm_nhwc_bwd_one_pass_kernelI11Fp32IOFp16WLi512ELi42ELi672EEv26Group_norm_nhwc_bwd_params,(.L_x_3445 - _Z35group_norm_nhwc_bwd_one_pass_kernelI11Fp32IOFp16WLi512ELi42ELi672EEv26Group_norm_nhwc_bwd_params)
        .other          _Z35group_norm_nhwc_bwd_one_pass_kernelI11Fp32IOFp16WLi512ELi42ELi672EEv26Group_norm_nhwc_bwd_params,@"STO_CUDA_ENTRY STV_DEFAULT"
_Z35group_norm_nhwc_bwd_one_pass_kernelI11Fp32IOFp16WLi512ELi42ELi672EEv26Group_norm_nhwc_bwd_params:
.text._Z35group_norm_nhwc_bwd_one_pass_kernelI11Fp32IOFp16WLi512ELi42ELi672EEv26Group_norm_nhwc_bwd_params:
        /* <DEDUP_REMOVED lines=24> */
.L_x_1851:
        /* <DEDUP_REMOVED lines=464> */
[----:B---3--:R-:W-:Y:S02]  /*1e80*/  @P3 HADD2.F32 R5, -RZ, R6.H0_H0 ;  /* 0x20000006ff053230 */ /* 0x008fe40000004100 */
[----:B------:R-:W-:Y:S02]  /*1e90*/  HADD2.F32 R6, -RZ, R30.H0_H0 ;  /* 0x2000001eff067230 */ /* 0x000fe40000004100 */
[----:B------:R-:W-:Y:S01]  /*1ea0*/  HADD2.F32 R7, -RZ, R7.H0_H0 ;  /* 0x20000007ff077230 */ /* 0x000fe20000004100 */
        /* <DEDUP_REMOVED lines=229> */
.L_x_1785:
        /* <DEDUP_REMOVED lines=515> */
.L_x_1786:
        /* <DEDUP_REMOVED lines=45> */
.L_x_1788:
[----:B------:R-:W-:Y:S05]  /*5000*/  BSYNC.RECONVERGENT B0 ;  /* 0x0000000000007941 */ /* 0x000fea0003800200 */
.L_x_1787:
        /* <DEDUP_REMOVED lines=56> */
.L_x_1790:
[----:B------:R-:W-:Y:S05]  /*5390*/  BSYNC.RECONVERGENT B0 ;  /* 0x0000000000007941 */ /* 0x000fea0003800200 */
.L_x_1789:
        /* <DEDUP_REMOVED lines=158> */
.L_x_1792:
[----:B------:R-:W-:Y:S05]  /*5d80*/  BSYNC.RECONVERGENT B0 ;  /* 0x0000000000007941 */ /* 0x000fea0003800200 */
.L_x_1791:
        /* <DEDUP_REMOVED lines=30> */
.L_x_1794:
[----:B------:R-:W-:Y:S05]  /*5f70*/  BSYNC.RECONVERGENT B0 ;  /* 0x0000000000007941 */ /* 0x000fea0003800200 */
.L_x_1793:
        /* <DEDUP_REMOVED lines=30> */
.L_x_1797:
        /* <DEDUP_REMOVED lines=10> */
.L_x_1796:
        /* <DEDUP_REMOVED lines=18> */
.L_x_1799:
        /* <DEDUP_REMOVED lines=152> */
.L_x_1798:
        /* <DEDUP_REMOVED lines=72> */
.L_x_1800:
        /* <DEDUP_REMOVED lines=38> */
.L_x_1801:
        /* <DEDUP_REMOVED lines=19> */
.L_x_1802:
[----:B------:R-:W-:Y:S05]  /*74b0*/  BSYNC.RECONVERGENT B0 ;  /* 0x0000000000007941 */ /* 0x000fea0003800200 */
.L_x_1795:
        /* <DEDUP_REMOVED lines=38> */
.L_x_1803:
        /* <DEDUP_REMOVED lines=26> */
.L_x_1805:
[----:B------:R-:W-:Y:S05]  /*78c0*/  BSYNC.RECONVERGENT B0 ;  /* 0x0000000000007941 */ /* 0x000fea0003800200 */
.L_x_1804:
        /* <DEDUP_REMOVED lines=26> */
.L_x_1806:
        /* <DEDUP_REMOVED lines=22> */
.L_x_1808:
[----:B------:R-:W-:Y:S05]  /*7bd0*/  BSYNC.RECONVERGENT B0 ;  /* 0x0000000000007941 */ /* 0x000fea0003800200 */
.L_x_1807:
        /* <DEDUP_REMOVED lines=29> */
.L_x_1809:
        /* <DEDUP_REMOVED lines=20> */
.L_x_1811:
[----:B------:R-:W-:Y:S05]  /*7ef0*/  BSYNC.RECONVERGENT B0 ;  /* 0x0000000000007941 */ /* 0x000fea0003800200 */
.L_x_1810:
        /* <DEDUP_REMOVED lines=29> */
.L_x_1812:
        /* <DEDUP_REMOVED lines=20> */
.L_x_1814:
[----:B------:R-:W-:Y:S05]  /*8210*/  BSYNC.RECONVERGENT B0 ;  /* 0x0000000000007941 */ /* 0x000fea0003800200 */
.L_x_1813:
        /* <DEDUP_REMOVED lines=39> */
.L_x_1815:
        /* <DEDUP_REMOVED lines=22> */
.L_x_1817:
[----:B------:R-:W-:Y:S05]  /*85f0*/  BSYNC.RECONVERGENT B0 ;  /* 0x0000000000007941 */ /* 0x000fea0003800200 */
.L_x_1816:
        /* <DEDUP_REMOVED lines=21> */
.L_x_1818:
        /* <DEDUP_REMOVED lines=21> */
.L_x_1820:
[----:B------:R-:W-:Y:S05]  /*88a0*/  BSYNC.RECONVERGENT B0 ;  /* 0x0000000000007941 */ /* 0x000fea0003800200 */
.L_x_1819:
        /* <DEDUP_REMOVED lines=21> */
.L_x_1821:
        /* <DEDUP_REMOVED lines=21> */
.L_x_1823:
[----:B------:R-:W-:Y:S05]  /*8b50*/  BSYNC.RECONVERGENT B0 ;  /* 0x0000000000007941 */ /* 0x000fea0003800200 */
.L_x_1822:
        /* <DEDUP_REMOVED lines=21> */
.L_x_1824:
        /* <DEDUP_REMOVED lines=20> */
.L_x_1826:
[----:B------:R-:W-:Y:S05]  /*8df0*/  BSYNC.RECONVERGENT B0 ;  /* 0x0000000000007941 */ /* 0x000fea0003800200 */
.L_x_1825:
        /* <DEDUP_REMOVED lines=48> */
.L_x_1827:
        /* <DEDUP_REMOVED lines=21> */
.L_x_1829:
[----:B------:R-:W-:Y:S05]  /*9250*/  BSYNC.RECONVERGENT B0 ;  /* 0x0000000000007941 */ /* 0x000fea0003800200 */
.L_x_1828:
        /* <DEDUP_REMOVED lines=21> */
.L_x_1830:
        /* <DEDUP_REMOVED lines=21> */
.L_x_1832:
[----:B------:R-:W-:Y:S05]  /*9500*/  BSYNC.RECONVERGENT B0 ;  /* 0x0000000000007941 */ /* 0x000fea0003800200 */
.L_x_1831:
        /* <DEDUP_REMOVED lines=21> */
.L_x_1833:
        /* <DEDUP_REMOVED lines=21> */
.L_x_1835:
[----:B------:R-:W-:Y:S05]  /*97b0*/  BSYNC.RECONVERGENT B0 ;  /* 0x0000000000007941 */ /* 0x000fea0003800200 */
.L_x_1834:
        /* <DEDUP_REMOVED lines=21> */
.L_x_1836:
        /* <DEDUP_REMOVED lines=21> */
.L_x_1838:
[----:B------:R-:W-:Y:S05]  /*9a60*/  BSYNC.RECONVERGENT B0 ;  /* 0x0000000000007941 */ /* 0x000fea0003800200 */
.L_x_1837:
        /* <DEDUP_REMOVED lines=21> */
.L_x_1839:
        /* <DEDUP_REMOVED lines=21> */
.L_x_1841:
[----:B------:R-:W-:Y:S05]  /*9d10*/  BSYNC.RECONVERGENT B0 ;  /* 0x0000000000007941 */ /* 0x000fea0003800200 */
.L_x_1840:
        /* <DEDUP_REMOVED lines=21> */
.L_x_1842:
        /* <DEDUP_REMOVED lines=21> */
.L_x_1844:
[----:B------:R-:W-:Y:S05]  /*9fc0*/  BSYNC.RECONVERGENT B0 ;  /* 0x0000000000007941 */ /* 0x000fea0003800200 */
.L_x_1843:
        /* <DEDUP_REMOVED lines=21> */
.L_x_1845:
        /* <DEDUP_REMOVED lines=29> */
.L_x_1847:
[----:B------:R-:W-:Y:S05]  /*a2f0*/  BSYNC.RECONVERGENT B0 ;  /* 0x0000000000007941 */ /* 0x000fea0003800200 */
.L_x_1846:
        /* <DEDUP_REMOVED lines=19> */
.L_x_1848:
        /* <DEDUP_REMOVED lines=17> */
.L_x_1850:
[----:B------:R-:W-:Y:S05]  /*a540*/  BSYNC.RECONVERGENT B0 ;  /* 0x0000000000007941 */ /* 0x000fea0003800200 */
.L_x_1849:
        /* <DEDUP_REMOVED lines=8> */
.L_x_1784:
        /* <DEDUP_REMOVED lines=15> */
.L_x_1853:
[----:B------:R-:W-:Y:S05]  /*a6c0*/  BSYNC.RECONVERGENT B0 ;  /* 0x0000000000007941 */ /* 0x000fea0003800200 */
.L_x_1852:
        /* <DEDUP_REMOVED lines=11> */
.L_x_1855:
[----:B------:R-:W2:Y:S04]  /*a780*/  LDG.E.STRONG.GPU R5, desc[UR12][R2.64] ;  /* 0x0000000c02057981 */ /* 0x000ea8000c1ef900 */
[----:B--2---:R-:W-:Y:S01]  /*a790*/  CCTL.IVALL ;  /* 0x00000000ff00798f */ /* 0x004fe20002000000 */
[----:B------:R-:W-:Y:S05]  /*a7a0*/  YIELD ;  /* 0x0000000000007946 */ /* 0x000fea0003800000 */
[----:B------:R-:W-:-:S13]  /*a7b0*/  ISETP.NE.AND P0, PT, R5, R4, PT ;  /* 0x000000040500720c */ /* 0x000fda0003f05270 */
[----:B------:R-:W-:Y:S05]  /*a7c0*/  @P0 BRA `(.L_x_1855) ;  /* 0xfffffffc00ec0947 */ /* 0x000fea000383ffff */
.L_x_1854:
        /* <DEDUP_REMOVED lines=74> */
.L_x_1858:
        /* <DEDUP_REMOVED lines=31> */
.L_x_1857:
[----:B------:R-:W-:Y:S05]  /*ae60*/  BSYNC.RECONVERGENT B0 ;  /* 0x0000000000007941 */ /* 0x000fea0003800200 */
.L_x_1856:
        /* <DEDUP_REMOVED lines=10> */
.L_x_1859:
        /* <DEDUP_REMOVED lines=87> */
.L_x_1860:
        /* <DEDUP_REMOVED lines=16> */
.L_x_3445:


//--------------------- .text._Z35group_norm_nhwc_fwd_one_pass_kernelI11Bf16IOFp32WLi64ELi42ELi672EEv26Group_norm_nhwc_fwd_params --------------------------
	.section	.text._Z35group_norm_nhwc_fwd_one_pass_kernelI11Bf16IOFp32WLi64ELi42ELi672EEv26Group_norm_nhwc_fwd_params,"ax",@progbits
	.align	128
        .global         _Z35group_norm_nhwc_fwd_one_pass_kernelI11Bf16IOFp32WLi64ELi42ELi672EEv26Group_norm_nhwc_fwd_params
        .type           _Z35group_norm_nhwc_fwd_one_pass_kernelI11Bf16IOFp32WLi64ELi42ELi672EEv26Group_norm_nhwc_fwd_params,@function
        .size           _Z35group_norm_nhwc_fwd_one_pass_kernelI11Bf16IOFp32WLi64ELi42ELi672EEv26Group_norm_nhwc_fwd_params,(.L_x_3446 - _Z35group_norm_nhwc_fwd_one_pass_kernelI11Bf16IOFp32WLi64ELi42ELi672EEv26Group_norm_nhwc_fwd_params)
        .other          _Z35group_norm_nhwc_fwd_one_pass_kernelI11Bf16IOFp32WLi64ELi42ELi672EEv26Group_norm_nhwc_fwd_params,@"STO_CUDA_ENTRY STV_DEFAULT"
_Z35group_norm_nhwc_fwd_one_pass_kernelI11Bf16IOFp32WLi64ELi42ELi672EEv26Group_norm_nhwc_fwd_params:
.text._Z35group_norm_nhwc_fwd_one_pass_kernelI11Bf16IOFp32WLi64ELi42ELi672EEv26Group_norm_nhwc_fwd_params:
[----:B------:R-:W-:Y:S08]  /*0000*/  LDC R1, c[0x0][0x37c] ;  /* 0x0000df00ff017b82 */ /* 0x000ff00000000800 */
[----:B------:R-:W0:Y:S01]  /*0010*/  S2UR UR6, SR_CTAID.Y ;  /* 0x00000000000679c3 */ /* 0x000e220000002600 */
[----:B------:R-:W1:Y:S01]  /*0020*/  LDCU UR4, c[0x0][0x3f8] ;  /* 0x00007f00ff0477ac */ /* 0x000e620008000800 */
[----:B------:R-:W1:Y:S02]  /*0030*/  LDCU UR5, c[0x0][0x3c8] ;  /* 0x00007900ff0577ac */ /* 0x000e640008000800 */
[----:B-1----:R-:W-:-:S04]  /*0040*/  UIMAD UR4, UR4, UR5, URZ ;  /* 0x00000005040472a4 */ /* 0x002fc8000f8e02ff */
[----:B0-----:R-:W-:-:S06]  /*0050*/  UISETP.GE.AND UP0, UPT, UR6, UR4, UPT ;  /* 0x000000040600728c */ /* 0x001fcc000bf06270 */
[----:B------:R-:W-:-:S13]  /*0060*/  PLOP3.LUT P0, PT, PT, PT, UP0, 0x80, 0x8 ;  /* 0x000000000008781c */ /* 0x000fda0003f0f008 */
[----:B------:R-:W-:Y:S05]  /*0070*/  @P0 EXIT ;  /* 0x000000000000094d */ /* 0x000fea0003800000 */
[----:B------:R-:W0:Y:S01]  /*0080*/  S2R R3, SR_TID.X ;  /* 0x0000000000037919 */ /* 0x000e220000002100 */
[----:B------:R-:W1:Y:S01]  /*0090*/  S2UR UR18, SR_CTAID.X ;  /* 0x00000000001279c3 */ /* 0x000e620000002500 */
[----:B------:R-:W2:Y:S01]  /*00a0*/  LDCU UR4, c[0x0][0x404] ;  /* 0x00008080ff0477ac */ /* 0x000ea20008000800 */
[----:B------:R-:W3:Y:S01]  /*00b0*/  LDCU.64 UR8, c[0x0][0x388] ;  /* 0x00007100ff0877ac */ /* 0x000ee20008000a00 */
[----:B------:R-:W4:Y:S05]  /*00c0*/  LDCU UR19, c[0x0][0x374] ;  /* 0x00006e80ff1377ac */ /* 0x000f2a0008000800 */
[----:B------:R-:W4:Y:S01]  /*00d0*/  LDC R22, c[0x0][0x370] ;  /* 0x0000dc00ff167b82 */ /* 0x000f220000000800 */
[----:B------:R-:W0:Y:S01]  /*00e0*/  LDCU.64 UR14, c[0x0][0x358] ;  /* 0x00006b00ff0e77ac */ /* 0x000e220008000a00 */
[----:B------:R-:W-:Y:S01]  /*00f0*/  UMOV UR7, UR6 ;  /* 0x0000000600077c82 */ /* 0x000fe20008000000 */
[----:B--2---:R-:W-:Y:S01]  /*0100*/  MOV R2, UR4 ;  /* 0x0000000400027c02 */ /* 0x004fe20008000f00 */
[----:B------:R-:W-:Y:S01]  /*0110*/  UMOV UR4, URZ ;  /* 0x000000ff00047c82 */ /* 0x000fe20008000000 */
[----:B---3--:R-:W-:-:S02]  /*0120*/  ISETP.NE.U32.AND P1, PT, RZ, UR8, PT ;  /* 0x00000008ff007c0c */ /* 0x008fc4000bf25070 */
[C---:B0-----:R-:W-:Y:S02]  /*0130*/  LOP3.LUT R0, R3.reuse, 0xffff, RZ, 0xc0, !PT ;  /* 0x0000ffff03007812 */ /* 0x041fe400078ec0ff */
[----:B-1----:R-:W-:-:S03]  /*0140*/  LOP3.LUT P0, RZ, R3, UR18, RZ, 0xfc, !PT ;  /* 0x0000001203ff7c12 */ /* 0x002fc6000f80fcff */
[----:B------:R-:W-:Y:S01]  /*0150*/  IMAD R0, R0, 0xc31, RZ ;  /* 0x00000c3100007824 */ /* 0x000fe200078e02ff */
[----:B------:R-:W-:-:S04]  /*0160*/  ISETP.NE.AND.EX P0, PT, RZ, UR9, !P0, P1 ;  /* 0x00000009ff007c0c */ /* 0x000fc8000c705310 */
[----:B------:R-:W-:-:S04]  /*0170*/  SHF.R.U32.HI R23, RZ, 0x10, R0 ;  /* 0x00000010ff177819 */ /* 0x000fc80000011600 */
[----:B------:R-:W-:Y:S01]  /*0180*/  PRMT R0, R23, 0x9910, RZ ;  /* 0x0000991017007816 */ /* 0x000fe200000000ff */
[----:B------:R-:W-:-:S04]  /*0190*/  IMAD R23, R2, UR18, R23 ;  /* 0x0000001202177c24 */ /* 0x000fc8000f8e0217 */
[----:B------:R-:W-:-:S05]  /*01a0*/  IMAD R0, R0, 0x15, RZ ;  /* 0x0000001500007824 */ /* 0x000fca00078e02ff */
[----:B------:R-:W-:-:S04]  /*01b0*/  IADD3 R0, PT, PT, RZ, -R0, RZ ;  /* 0x80000000ff007210 */ /* 0x000fc80007ffe0ff */
[----:B------:R-:W-:-:S04]  /*01c0*/  PRMT R0, R0, 0x7710, RZ ;  /* 0x0000771000007816 */ /* 0x000fc800000000ff */
[----:B------:R-:W-:-:S05]  /*01d0*/  IADD3 R0, PT, PT, R0, R3, RZ ;  /* 0x0000000300007210 */ /* 0x000fca0007ffe0ff */
[----:B------:R-:W-:-:S05]  /*01e0*/  IMAD.SHL.U32 R0, R0, 0x2, RZ ;  /* 0x0000000200007824 */ /* 0x000fca00078e00ff */
[----:B----4-:R-:W-:-:S07]  /*01f0*/  LOP3.LUT R15, R0, 0xffff, RZ, 0xc0, !PT ;  /* 0x0000ffff000f7812 */ /* 0x010fce00078ec0ff */
.L_x_1880:
[----:B0----5:R-:W0:Y:S01]  /*0200*/  LDC R13, c[0x0][0x3f8] ;  /* 0x0000fe00ff0d7b82 */ /* 0x021e220000000800 */
[----:B-1----:R-:W1:Y:S01]  /*0210*/  LDCU.64 UR8, c[0x0][0x3e8] ;  /* 0x00007d00ff0877ac */ /* 0x002e620008000a00 */
[----:B------:R-:W-:Y:S01]  /*0220*/  SHF.R.S32.HI R19, RZ, 0x1f, R23 ;  /* 0x0000001fff137819 */ /* 0x000fe20000011417 */
[----:B------:R-:W-:Y:S01]  /*0230*/  HFMA2 R21, -RZ, RZ, 0, 0 ;  /* 0x00000000ff157431 */ /* 0x000fe200000001ff */
[----:B0-23--:R-:W-:Y:S02]  /*0240*/  IABS R5, R13 ;  /* 0x0000000d00057213 */ /* 0x00dfe40000000000 */
[----:B------:R-:W-:Y:S02]  /*0250*/  ISETP.NE.AND P3, PT, R13, RZ, PT ;  /* 0x000000ff0d00720c */ /* 0x000fe40003f65270 */
[----:B------:R-:W0:Y:S08]  /*0260*/  I2F.RP R0, R5 ;  /* 0x0000000500007306 */ /* 0x000e300000209400 */
[----:B0-----:R-:W0:Y:S02]  /*0270*/  MUFU.RCP R0, R0 ;  /* 0x0000000000007308 */ /* 0x001e240000001000 */
[----:B0-----:R-:W-:-:S06]  /*0280*/  IADD3 R2, PT, PT, R0, 0xffffffe, RZ ;  /* 0x0ffffffe00027810 */ /* 0x001fcc0007ffe0ff */
[----:B------:R0:W2:Y:S02]  /*0290*/  F2I.FTZ.U32.TRUNC.NTZ R3, R2 ;  /* 0x0000000200037305 */ /* 0x0000a4000021f000 */
[----:B0-----:R-:W-:Y:S01]  /*02a0*/  HFMA2 R2, -RZ, RZ, 0, 0 ;  /* 0x00000000ff027431 */ /* 0x001fe200000001ff */
[----:B--2---:R-:W-:-:S05]  /*02b0*/  IADD3 R4, PT, PT, RZ, -R3, RZ ;  /* 0x80000003ff047210 */ /* 0x004fca0007ffe0ff */
[----:B------:R-:W-:Y:S01]  /*02c0*/  IMAD R7, R4, R5, RZ ;  /* 0x0000000504077224 */ /* 0x000fe200078e02ff */
[----:B------:R-:W-:-:S03]  /*02d0*/  IABS R4, UR7 ;  /* 0x0000000700047c13 */ /* 0x000fc60008000000 */
[----:B------:R-:W-:-:S06]  /*02e0*/  IMAD.HI.U32 R3, R3, R7, R2 ;  /* 0x0000000703037227 */ /* 0x000fcc00078e0002 */
[----:B------:R-:W-:-:S04]  /*02f0*/  IMAD.HI.U32 R3, R3, R4, RZ ;  /* 0x0000000403037227 */ /* 0x000fc800078e00ff */
[----:B------:R-:W-:-:S04]  /*0300*/  IMAD.MOV R0, RZ, RZ, -R3 ;  /* 0x000000ffff007224 */ /* 0x000fc800078e0a03 */
[----:B------:R-:W-:-:S05]  /*0310*/  IMAD R0, R5, R0, R4 ;  /* 0x0000000005007224 */ /* 0x000fca00078e0204 */
[----:B------:R-:W-:-:S13]  /*0320*/  ISETP.GT.U32.AND P2, PT, R5, R0, PT ;  /* 0x000000000500720c */ /* 0x000fda0003f44070 */
[-C--:B------:R-:W-:Y:S02]  /*0330*/  @!P2 IADD3 R0, PT, PT, R0, -R5.reuse, RZ ;  /* 0x800000050000a210 */ /* 0x080fe40007ffe0ff */
[----:B------:R-:W-:Y:S02]  /*0340*/  @!P2 IADD3 R3, PT, PT, R3, 0x1, RZ ;  /* 0x000000010303a810 */ /* 0x000fe40007ffe0ff */
[----:B------:R-:W-:Y:S02]  /*0350*/  ISETP.GE.U32.AND P1, PT, R0, R5, PT ;  /* 0x000000050000720c */ /* 0x000fe40003f26070 */
[----:B------:R-:W-:-:S04]  /*0360*/  LOP3.LUT R0, R13, UR7, RZ, 0x3c, !PT ;  /* 0x000000070d007c12 */ /* 0x000fc8000f8e3cff */
[----:B------:R-:W-:Y:S01]  /*0370*/  ISETP.GE.AND P4, PT, R0, RZ, PT ;  /* 0x000000ff0000720c */ /* 0x000fe20003f86270 */
[----:B------:R-:W-:-:S05]  /*0380*/  VIADD R0, R23, 0x20 ;  /* 0x0000002017007836 */ /* 0x000fca0000000000 */
[----:B-1----:R-:W-:Y:S02]  /*0390*/  ISETP.GE.U32.AND P2, PT, R0, UR8, PT ;  /* 0x0000000800007c0c */ /* 0x002fe4000bf46070 */
[----:B------:R-:W-:Y:S02]  /*03a0*/  @P1 IADD3 R3, PT, PT, R3, 0x1, RZ ;  /* 0x0000000103031810 */ /* 0x000fe40007ffe0ff */
[----:B------:R-:W-:Y:S02]  /*03b0*/  SHF.R.S32.HI R17, RZ, 0x1f, R0 ;  /* 0x0000001fff117819 */ /* 0x000fe40000011400 */
[----:B------:R-:W-:Y:S02]  /*03c0*/  ISETP.GE.U32.AND P1, PT, R23, UR8, PT ;  /* 0x0000000817007c0c */ /* 0x000fe4000bf26070 */
[----:B------:R-:W-:Y:S02]  /*03d0*/  ISETP.GE.AND.EX P2, PT, R17, UR9, PT, P2 ;  /* 0x0000000911007c0c */ /* 0x000fe4000bf46320 */
[----:B------:R-:W-:-:S02]  /*03e0*/  MOV R11, R3 ;  /* 0x00000003000b7202 */ /* 0x000fc40000000f00 */
[----:B------:R-:W-:Y:S01]  /*03f0*/  ISETP.GE.AND.EX P1, PT, R19, UR9, PT, P1 ;  /* 0x0000000913007c0c */ /* 0x000fe2000bf26310 */
[----:B------:R-:W0:Y:S01]  /*0400*/  LDCU.64 UR8, c[0x0][0x3f0] ;  /* 0x00007e00ff0877ac */ /* 0x000e220008000a00 */
[----:B------:R-:W-:Y:S02]  /*0410*/  @!P4 IADD3 R11, PT, PT, -R11, RZ, RZ ;  /* 0x000000ff0b0bc210 */ /* 0x000fe40007ffe1ff */
[----:B------:R-:W-:-:S04]  /*0420*/  @!P3 LOP3.LUT R11, RZ, R13, RZ, 0x33, !PT ;  /* 0x0000000dff0bb212 */ /* 0x000fc800078e33ff */
[----:B------:R-:W-:Y:S01]  /*0430*/  IADD3 R20, PT, PT, -R11, RZ, RZ ;  /* 0x000000ff0b147210 */ /* 0x000fe20007ffe1ff */
[----:B------:R-:W1:Y:S01]  /*0440*/  @!P2 LDC.64 R6, c[0x0][0x3e0] ;  /* 0x0000f800ff06ab82 */ /* 0x000e620000000a00 */
[----:B------:R-:W-:-:S03]  /*0450*/  SHF.R.S32.HI R4, RZ, 0x1f, R11 ;  /* 0x0000001fff047819 */ /* 0x000fc6000001140b */
[----:B------:R-:W-:-:S04]  /*0460*/  IMAD R20, R13, R20, UR7 ;  /* 0x000000070d147e24 */ /* 0x000fc8000f8e0214 */
[----:B------:R-:W2:Y:S01]  /*0470*/  @!P1 LDC.64 R8, c[0x0][0x3e0] ;  /* 0x0000f800ff089b82 */ /* 0x000ea20000000a00 */
[----:B------:R-:W-:Y:S02]  /*0480*/  IMAD R20, R20, 0x2a, RZ ;  /* 0x0000002a14147824 */ /* 0x000fe400078e02ff */
[----:B0-----:R-:W-:-:S03]  /*0490*/  IMAD R10, R4, UR8, RZ ;  /* 0x00000008040a7c24 */ /* 0x001fc6000f8e02ff */
[C---:B------:R-:W-:Y:S01]  /*04a0*/  IADD3 R24, P3, PT, R20.reuse, R15, RZ ;  /* 0x0000000f14187210 */ /* 0x040fe20007f7e0ff */
[----:B------:R-:W-:Y:S01]  /*04b0*/  IMAD R27, R11, UR9, R10 ;  /* 0x000000090b1b7c24 */ /* 0x000fe2000f8e020a */
[----:B------:R-:W0:Y:S02]  /*04c0*/  @!P1 LDC.64 R2, c[0x0][0x390] ;  /* 0x0000e400ff029b82 */ /* 0x000e240000000a00 */
[----:B------:R-:W-:-:S03]  /*04d0*/  LEA.HI.X.SX32 R25, R20, RZ, 0x1, P3 ;  /* 0x000000ff14197211 */ /* 0x000fc600018f0eff */
[----:B------:R-:W-:-:S03]  /*04e0*/  IMAD.WIDE.U32 R24, R11, UR8, R24 ;  /* 0x000000080b187c25 */ /* 0x000fc6000f8e0018 */
[----:B------:R-:W3:Y:S01]  /*04f0*/  @!P2 LDC.64 R4, c[0x0][0x390] ;  /* 0x0000e400ff04ab82 */ /* 0x000ee20000000a00 */
[----:B------:R-:W-:Y:S01]  /*0500*/  IMAD.IADD R27, R25, 0x1, R27 ;  /* 0x00000001191b7824 */ /* 0x000fe200078e021b */
[----:B------:R-:W-:Y:S01]  /*0510*/  @!P1 MOV R26, R24 ;  /* 0x00000018001a9202 */ /* 0x000fe20000000f00 */
[----:B-1----:R-:W-:Y:S02]  /*0520*/  @!P2 IMAD R12, R17, R6, RZ ;  /* 0x00000006110ca224 */ /* 0x002fe400078e02ff */
[----:B--2---:R-:W-:Y:S01]  /*0530*/  @!P1 IMAD R10, R19, R8, RZ ;  /* 0x00000008130a9224 */ /* 0x004fe200078e02ff */
[----:B------:R-:W-:Y:S01]  /*0540*/  @!P2 MOV R13, R27 ;  /* 0x0000001b000da202 */ /* 0x000fe20000000f00 */
[----:B------:R-:W-:Y:S01]  /*0550*/  @!P2 IMAD R15, R0, R7, R12 ;  /* 0x00000007000fa224 */ /* 0x000fe200078e020c */
[----:B------:R-:W-:Y:S01]  /*0560*/  @!P2 MOV R12, R24 ;  /* 0x00000018000ca202 */ /* 0x000fe20000000f00 */
[C---:B------:R-:W-:Y:S02]  /*0570*/  @!P1 IMAD R11, R23.reuse, R9, R10 ;  /* 0x00000009170b9224 */ /* 0x040fe400078e020a */
[----:B------:R-:W-:-:S04]  /*0580*/  @!P1 IMAD.WIDE.U32 R8, R23, R8, R26 ;  /* 0x0000000817089225 */ /* 0x000fc800078e001a */
[----:B------:R-:W-:Y:S01]  /*0590*/  @!P2 IMAD.WIDE.U32 R12, R0, R6, R12 ;  /* 0x00000006000ca225 */ /* 0x000fe200078e000c */
[----:B0-----:R-:W-:-:S03]  /*05a0*/  @!P1 LEA R6, P3, R8, R2, 0x1 ;  /* 0x0000000208069211 */ /* 0x001fc600078608ff */
[----:B------:R-:W-:Y:S01]  /*05b0*/  @!P1 IMAD.IADD R7, R9, 0x1, R11 ;  /* 0x0000000109079824 */ /* 0x000fe200078e020b */
[----:B------:R-:W-:Y:S02]  /*05c0*/  @!P2 IADD3 R0, PT, PT, R13, R15, RZ ;  /* 0x0000000f0d00a210 */ /* 0x000fe40007ffe0ff */
[----:B---3--:R-:W-:Y:S02]  /*05d0*/  @!P2 LEA R10, P4, R12, R4, 0x1 ;  /* 0x000000040c0aa211 */ /* 0x008fe400078808ff */
[----:B------:R-:W-:Y:S02]  /*05e0*/  @!P1 LEA.HI.X R7, R8, R3, R7, 0x1, P3 ;  /* 0x0000000308079211 */ /* 0x000fe400018f0c07 */
[----:B------:R-:W-:Y:S02]  /*05f0*/  MOV R3, RZ ;  /* 0x000000ff00037202 */ /* 0x000fe40000000f00 */
[----:B------:R-:W-:Y:S01]  /*0600*/  @!P2 LEA.HI.X R11, R12, R5, R0, 0x1, P4 ;  /* 0x000000050c0ba211 */ /* 0x000fe200020f0c00 */
[----:B------:R-:W2:Y:S04]  /*0610*/  @!P1 LDG.E R21, desc[UR14][R6.64] ;  /* 0x0000000e06159981 */ /* 0x000ea8000c1e1900 */
[----:B------:R-:W3:Y:S01]  /*0620*/  @!P2 LDG.E R3, desc[UR14][R10.64] ;  /* 0x0000000e0a03a981 */ /* 0x000ee2000c1e1900 */
[----:B------:R-:W-:Y:S01]  /*0630*/  BSSY.RECONVERGENT B0, `(.L_x_1861) ;  /* 0x0000037000007945 */ /* 0x000fe20003800200 */
[----:B------:R-:W0:Y:S01]  /*0640*/  S2R R4, SR_LANEID ;  /* 0x0000000000047919 */ /* 0x000e220000000000 */
[----:B------:R-:W1:Y:S01]  /*0650*/  S2R R14, SR_TID.X ;  /* 0x00000000000e7919 */ /* 0x000e620000002100 */
[----:B0-----:R-:W-:-:S02]  /*0660*/  ISETP.GT.AND P1, PT, R4, 0x1e, PT ;  /* 0x0000001e0400780c */ /* 0x001fc40003f24270 */
[----:B------:R-:W-:Y:S02]  /*0670*/  ISETP.GT.AND P2, PT, R4, 0xf, PT ;  /* 0x0000000f0400780c */ /* 0x000fe40003f44270 */
[C---:B--2---:R-:W-:Y:S02]  /*0680*/  PRMT R2, R21.reuse, 0x7632, R2 ;  /* 0x0000763215027816 */ /* 0x044fe40000000002 */
[----:B------:R-:W-:Y:S02]  /*0690*/  SHF.L.U32 R21, R21, 0x10, RZ ;  /* 0x0000001015157819 */ /* 0x000fe400000006ff */
[C---:B---3--:R-:W-:Y:S01]  /*06a0*/  PRMT R0, R3.reuse, 0x7632, R0 ;  /* 0x0000763203007816 */ /* 0x048fe20000000000 */
[----:B------:R-:W-:Y:S01]  /*06b0*/  IMAD.U32 R2, R2, 0x10000, RZ ;  /* 0x0001000002027824 */ /* 0x000fe200078e00ff */
[----:B------:R-:W-:Y:S02]  /*06c0*/  SHF.L.U32 R3, R3, 0x10, RZ ;  /* 0x0000001003037819 */ /* 0x000fe400000006ff */
[----:B------:R-:W-:Y:S01]  /*06d0*/  SHF.L.U32 R0, R0, 0x10, RZ ;  /* 0x0000001000007819 */ /* 0x000fe200000006ff */
[----:B------:R-:W-:Y:S01]  /*06e0*/  FMUL.FTZ R8, R2, R2 ;  /* 0x0000000202087220 */ /* 0x000fe20000410000 */
[----:B------:R-:W-:-:S03]  /*06f0*/  FADD.FTZ R5, R21, R2 ;  /* 0x0000000215057221 */ /* 0x000fc60000010000 */
[----:B------:R-:W-:Y:S01]  /*0700*/  FMUL.FTZ R12, R0, R0 ;  /* 0x00000000000c7220 */ /* 0x000fe20000410000 */
[----:B------:R-:W-:Y:S01]  /*0710*/  FFMA.FTZ R8, R21, R21, R8 ;  /* 0x0000001515087223 */ /* 0x000fe20000010008 */
[C---:B------:R-:W-:Y:S01]  /*0720*/  FADD.FTZ R6, R3.reuse, R0 ;  /* 0x0000000003067221 */ /* 0x040fe20000010000 */
[----:B------:R-:W-:Y:S01]  /*0730*/  FADD.FTZ R5, RZ, R5 ;  /* 0x00000005ff057221 */ /* 0x000fe20000010000 */
[----:B------:R-:W-:Y:S01]  /*0740*/  FFMA.FTZ R7, R3, R3, R12 ;  /* 0x0000000303077223 */ /* 0x000fe2000001000c */
[----:B------:R-:W-:Y:S02]  /*0750*/  FADD.FTZ R8, RZ, R8 ;  /* 0x00000008ff087221 */ /* 0x000fe40000010000 */
[----:B------:R-:W-:Y:S02]  /*0760*/  FADD.FTZ R5, R5, R6 ;  /* 0x0000000605057221 */ /* 0x000fe40000010000 */
[----:B------:R-:W-:-:S03]  /*0770*/  FADD.FTZ R7, R8, R7 ;  /* 0x0000000708077221 */ /* 0x000fc60000010000 */
[----:B------:R-:W0:Y:S04]  /*0780*/  SHFL.DOWN PT, R6, R5, 0x1, 0x1f ;  /* 0x08201f0005067f89 */ /* 0x000e2800000e0000 */
[----:B------:R-:W2:Y:S01]  /*0790*/  SHFL.DOWN PT, R8, R7, 0x1, 0x1f ;  /* 0x08201f0007087f89 */ /* 0x000ea200000e0000 */
[----:B0-----:R-:W-:Y:S01]  /*07a0*/  @!P1 FADD.FTZ R5, R5, R6 ;  /* 0x0000000605059221 */ /* 0x001fe20000010000 */
[----:B--2---:R-:W-:-:S04]  /*07b0*/  @!P1 FADD.FTZ R7, R7, R8 ;  /* 0x0000000807079221 */ /* 0x004fc80000010000 */
[----:B------:R-:W0:Y:S01]  /*07c0*/  SHFL.DOWN PT, R6, R5, 0x2, 0x1f ;  /* 0x08401f0005067f89 */ /* 0x000e2200000e0000 */
[----:B------:R-:W-:-:S03]  /*07d0*/  ISETP.GT.AND P1, PT, R4, 0x1d, PT ;  /* 0x0000001d0400780c */ /* 0x000fc60003f24270 */
[----:B------:R-:W2:Y:S10]  /*07e0*/  SHFL.DOWN PT, R8, R7, 0x2, 0x1f ;  /* 0x08401f0007087f89 */ /* 0x000eb400000e0000 */
        /* <DEDUP_REMOVED lines=9> */
[----:B------:R-:W2:Y:S01]  /*0880*/  SHFL.DOWN PT, R8, R7, 0x8, 0x1f ;  /* 0x09001f0007087f89 */ /* 0x000ea200000e0000 */
[----:B0-----:R-:W-:Y:S01]  /*0890*/  FADD.FTZ R10, R5, R6 ;  /* 0x00000006050a7221 */ /* 0x001fe20000010000 */
[----:B--2---:R-:W-:-:S04]  /*08a0*/  FADD.FTZ R12, R7, R8 ;  /* 0x00000008070c7221 */ /* 0x004fc80000010000 */
[----:B------:R-:W-:Y:S02]  /*08b0*/  FSEL R8, R5, R10, P1 ;  /* 0x0000000a05087208 */ /* 0x000fe40000800000 */
[----:B------:R-:W-:-:S03]  /*08c0*/  FSEL R9, R7, R12, P1 ;  /* 0x0000000c07097208 */ /* 0x000fc60000800000 */
[----:B------:R0:W2:Y:S04]  /*08d0*/  SHFL.DOWN PT, R11, R8, 0x10, 0x1f ;  /* 0x0a001f00080b7f89 */ /* 0x0000a800000e0000 */
[----:B------:R0:W3:Y:S01]  /*08e0*/  SHFL.DOWN PT, R13, R9, 0x10, 0x1f ;  /* 0x0a001f00090d7f89 */ /* 0x0000e200000e0000 */
[----:B-1----:R-:W-:Y:S05]  /*08f0*/  @P2 BRA `(.L_x_1862) ;  /* 0x0000000000282947 */ /* 0x002fea0003800000 */
[----:B------:R-:W-:Y:S01]  /*0900*/  ISETP.NE.AND P1, PT, R4, RZ, PT ;  /* 0x000000ff0400720c */ /* 0x000fe20003f25270 */
[----:B0-2---:R-:W-:Y:S01]  /*0910*/  FADD.FTZ R8, R10, R11 ;  /* 0x0000000b0a087221 */ /* 0x005fe20000010000 */
[----:B---3--:R-:W-:-:S11]  /*0920*/  FADD.FTZ R9, R12, R13 ;  /* 0x0000000d0c097221 */ /* 0x008fd60000010000 */
[----:B------:R-:W0:Y:S01]  /*0930*/  @!P1 S2R R6, SR_CgaCtaId ;  /* 0x0000000000069919 */ /* 0x000e220000008800 */
[----:B------:R-:W-:Y:S02]  /*0940*/  @!P1 MOV R5, 0x400 ;  /* 0x0000040000059802 */ /* 0x000fe40000000f00 */
[----:B------:R-:W-:-:S04]  /*0950*/  @!P1 SHF.R.U32.HI R4, RZ, 0x2, R14 ;  /* 0x00000002ff049819 */ /* 0x000fc8000001160e */
[----:B------:R-:W-:Y:S02]  /*0960*/  @!P1 LOP3.LUT R4, R4, 0xf8, RZ, 0xc0, !PT ;  /* 0x000000f804049812 */ /* 0x000fe400078ec0ff */
[----:B0-----:R-:W-:-:S05]  /*0970*/  @!P1 LEA R5, R6, R5, 0x18 ;  /* 0x0000000506059211 */ /* 0x001fca00078ec0ff */
[----:B------:R-:W-:-:S05]  /*0980*/  @!P1 IMAD.IADD R4, R4, 0x1, R5 ;  /* 0x0000000104049824 */ /* 0x000fca00078e0205 */
[----:B------:R1:W-:Y:S02]  /*0990*/  @!P1 STS.64 [R4+0x18], R8 ;  /* 0x0000180804009388 */ /* 0x0003e40000000a00 */
.L_x_1862:
[----:B------:R-:W-:Y:S05]  /*09a0*/  BSYNC.RECONVERGENT B0 ;  /* 0x0000000000007941 */ /* 0x000fea0003800200 */
.L_x_1861:
[----:B------:R-:W-:Y:S01]  /*09b0*/  BAR.SYNC.DEFER_BLOCKING 0x0 ;  /* 0x0000000000007b1d */ /* 0x000fe20000010000 */
[----:B------:R-:W-:Y:S02]  /*09c0*/  ISETP.NE.AND P1, PT, R14, RZ, PT ;  /* 0x000000ff0e00720c */ /* 0x000fe40003f25270 */
[----:B------:R-:W-:-:S03]  /*09d0*/  ISETP.GE.U32.AND P2, PT, R22, 0x2, PT ;  /* 0x000000021600780c */ /* 0x000fc60003f46070 */
[----:B------:R-:W-:Y:S08]  /*09e0*/  BSSY.RECONVERGENT B0, `(.L_x_1863) ;  /* 0x0000037000007945 */ /* 0x000ff00003800200 */
[----:B------:R-:W-:Y:S05]  /*09f0*/  @P1 BRA `(.L_x_1864) ;  /* 0x0000000000d41947 */ /* 0x000fea0003800000 */
[----:B------:R-:W4:Y:S01]  /*0a00*/  S2UR UR8, SR_CgaCtaId ;  /* 0x00000000000879c3 */ /* 0x000f220000008800 */
[----:B------:R-:W-:Y:S02]  /*0a10*/  UMOV UR5, 0x400 ;  /* 0x0000040000057882 */ /* 0x000fe40000000000 */
[----:B----4-:R-:W-:-:S09]  /*0a20*/  ULEA UR5, UR8, UR5, 0x18 ;  /* 0x0000000508057291 */ /* 0x010fd2000f8ec0ff */
[----:B---3--:R-:W3:Y:S04]  /*0a30*/  LDS.128 R12, [UR5+0x20] ;  /* 0x00002005ff0c7984 */ /* 0x008ee80008000c00 */
[----:B-1----:R-:W1:Y:S04]  /*0a40*/  LDS.128 R4, [UR5+0x30] ;  /* 0x00003005ff047984 */ /* 0x002e680008000c00 */
[----:B------:R-:W4:Y:S01]  /*0a50*/  LDS.128 R16, [UR5+0x40] ;  /* 0x00004005ff107984 */ /* 0x000f220008000c00 */
[----:B---3--:R-:W-:Y:S01]  /*0a60*/  FADD.FTZ R29, R8, R12 ;  /* 0x0000000c081d7221 */ /* 0x008fe20000010000 */
[----:B------:R-:W-:-:S02]  /*0a70*/  FADD.FTZ R12, R9, R13 ;  /* 0x0000000d090c7221 */ /* 0x000fc40000010000 */
[----:B0-2---:R-:W0:Y:S01]  /*0a80*/  LDS.128 R8, [UR5+0x50] ;  /* 0x00005005ff087984 */ /* 0x005e220008000c00 */
[----:B------:R-:W-:Y:S01]  /*0a90*/  FADD.FTZ R29, R29, R14 ;  /* 0x0000000e1d1d7221 */ /* 0x000fe20000010000 */
[----:B------:R-:W-:-:S03]  /*0aa0*/  FADD.FTZ R12, R12, R15 ;  /* 0x0000000f0c0c7221 */ /* 0x000fc60000010000 */
[----:B-1----:R-:W-:Y:S01]  /*0ab0*/  FADD.FTZ R29, R29, R4 ;  /* 0x000000041d1d7221 */ /* 0x002fe20000010000 */
[----:B------:R-:W-:Y:S02]  /*0ac0*/  FADD.FTZ R4, R12, R5 ;  /* 0x000000050c047221 */ /* 0x000fe40000010000 */
[----:B------:R-:W1:Y:S01]  /*0ad0*/  LDS.128 R12, [UR5+0x60] ;  /* 0x00006005ff0c7984 */ /* 0x000e620008000c00 */
[----:B------:R-:W-:Y:S01]  /*0ae0*/  FADD.FTZ R29, R29, R6 ;  /* 0x000000061d1d7221 */ /* 0x000fe20000010000 */
[----:B------:R-:W-:-:S03]  /*0af0*/  FADD.FTZ R4, R4, R7 ;  /* 0x0000000704047221 */ /* 0x000fc60000010000 */
[----:B----4-:R-:W-:Y:S01]  /*0b00*/  FADD.FTZ R29, R29, R16 ;  /* 0x000000101d1d7221 */ /* 0x010fe20000010000 */
[----:B------:R-:W-:Y:S02]  /*0b10*/  FADD.FTZ R16, R4, R17 ;  /* 0x0000001104107221 */ /* 0x000fe40000010000 */
[----:B------:R-:W2:Y:S01]  /*0b20*/  LDS.128 R4, [UR5+0x70] ;  /* 0x00007005ff047984 */ /* 0x000ea20008000c00 */
[----:B------:R-:W-:Y:S01]  /*0b30*/  FADD.FTZ R29, R29, R18 ;  /* 0x000000121d1d7221 */ /* 0x000fe20000010000 */
[----:B------:R-:W-:-:S03]  /*0b40*/  FADD.FTZ R16, R16, R19 ;  /* 0x0000001310107221 */ /* 0x000fc60000010000 */
[----:B0-----:R-:W-:Y:S01]  /*0b50*/  FADD.FTZ R29, R29, R8 ;  /* 0x000000081d1d7221 */ /* 0x001fe20000010000 */
[----:B------:R-:W-:Y:S02]  /*0b60*/  FADD.FTZ R8, R16, R9 ;  /* 0x0000000910087221 */ /* 0x000fe40000010000 */
[----:B------:R-:W0:Y:S01]  /*0b70*/  LDS.128 R16, [UR5+0x80] ;  /* 0x00008005ff107984 */ /* 0x000e220008000c00 */
[----:B------:R-:W-:Y:S01]  /*0b80*/  FADD.FTZ R29, R29, R10 ;  /* 0x0000000a1d1d7221 */ /* 0x000fe20000010000 */
[----:B------:R-:W-:-:S03]  /*0b90*/  FADD.FTZ R8, R8, R11 ;  /* 0x0000000b08087221 */ /* 0x000fc60000010000 */
[----:B-1----:R-:W-:Y:S01]  /*0ba0*/  FADD.FTZ R29, R29, R12 ;  /* 0x0000000c1d1d7221 */ /* 0x002fe20000010000 */
[----:B------:R-:W-:Y:S02]  /*0bb0*/  FADD.FTZ R12, R8, R13 ;  /* 0x0000000d080c7221 */ /* 0x000fe40000010000 */
[----:B------:R-:W1:Y:S01]  /*0bc0*/  LDS.128 R8, [UR5+0x90] ;  /* 0x00009005ff087984 */ /* 0x000e620008000c00 */
[----:B------:R-:W-:Y:S01]  /*0bd0*/  FADD.FTZ R29, R29, R14 ;  /* 0x0000000e1d1d7221 */ /* 0x000fe20000010000 */
[----:B------:R-:W-:-:S03]  /*0be0*/  FADD.FTZ R12, R12, R15 ;  /* 0x0000000f0c0c7221 */ /* 0x000fc60000010000 */
[----:B--2---:R-:W-:Y:S01]  /*0bf0*/  FADD.FTZ R29, R29, R4 ;  /* 0x000000041d1d7221 */ /* 0x004fe20000010000 */
        /* <DEDUP_REMOVED lines=21> */
.L_x_1864:
[----:B------:R-:W-:Y:S05]  /*0d50*/  BSYNC.RECONVERGENT B0 ;  /* 0x0000000000007941 */ /* 0x000fea0003800200 */
.L_x_1863:
[----:B------:R-:W-:Y:S05]  /*0d60*/  @!P2 BRA `(.L_x_1865) ;  /* 0x0000000c00c8a947 */ /* 0x000fea0003800000 */
[----:B-1----:R-:W1:Y:S01]  /*0d70*/  LDC.64 R4, c[0x0][0x3b8] ;  /* 0x0000ee00ff047b82 */ /* 0x002e620000000a00 */
[----:B------:R-:W-:Y:S01]  /*0d80*/  ULOP3.LUT UR11, UR4, 0x1, URZ, 0xc0, !UPT ;  /* 0x00000001040b7892 */ /* 0x000fe2000f8ec0ff */
[----:B------:R-:W-:-:S03]  /*0d90*/  ISETP.GE.U32.AND P3, PT, R22, 0x8, PT ;  /* 0x000000081600780c */ /* 0x000fc60003f66070 */
[----:B------:R-:W-:-:S06]  /*0da0*/  UIMAD UR5, UR11, UR19, URZ ;  /* 0x000000130b0572a4 */ /* 0x000fcc000f8e02ff */
[----:B------:R-:W-:-:S05]  /*0db0*/  IMAD R6, R22, UR5, RZ ;  /* 0x0000000516067c24 */ /* 0x000fca000f8e02ff */
[----:B------:R-:W-:-:S05]  /*0dc0*/  SHF.L.U32 R7, R6, 0x1, RZ ;  /* 0x0000000106077819 */ /* 0x000fca00000006ff */
[----:B-1----:R-:W-:-:S03]  /*0dd0*/  IMAD.WIDE R4, R7, 0x4, R4 ;  /* 0x0000000407047825 */ /* 0x002fc600078e0204 */
[----:B------:R-:W-:Y:S02]  /*0de0*/  R2UR UR16, R4 ;  /* 0x00000000041072ca */ /* 0x000fe400000e0000 */
[----:B------:R-:W-:Y:S01]  /*0df0*/  R2UR UR17, R5 ;  /* 0x00000000051172ca */ /* 0x000fe200000e0000 */
[----:B------:R-:W-:-:S14]  /*0e00*/  @P1 BRA `(.L_x_1866) ;  /* 0x0000000000641947 */ /* 0x000fdc0003800000 */
[----:B------:R-:W1:Y:S01]  /*0e10*/  LDC.64 R4, c[0x0][0x3b0] ;  /* 0x0000ec00ff047b82 */ /* 0x000e620000000a00 */
[----:B------:R-:W-:Y:S02]  /*0e20*/  ULOP3.LUT UP0, UR5, UR4, 0x2, URZ, 0xc0, !UPT ;  /* 0x0000000204057892 */ /* 0x000fe4000f80c0ff */
[----:B------:R-:W-:Y:S02]  /*0e30*/  UIMAD UR10, UR11, UR19, UR6 ;  /* 0x000000130b0a72a4 */ /* 0x000fe4000f8e0206 */
[----:B------:R-:W-:Y:S02]  /*0e40*/  UIMAD UR8, UR18, UR19, UR6 ;  /* 0x00000013120872a4 */ /* 0x000fe4000f8e0206 */
[----:B------:R-:W-:Y:S01]  /*0e50*/  PLOP3.LUT P2, PT, PT, PT, UP0, 0x80, 0x8 ;  /* 0x000000000008781c */ /* 0x000fe20003f4f008 */
[----:B------:R-:W-:Y:S01]  /*0e60*/  UIADD3 UR5, UPT, UPT, -UR5, 0x1, URZ ;  /* 0x0000000105057890 */ /* 0x000fe2000fffe1ff */
[----:B------:R-:W-:Y:S01]  /*0e70*/  MOV R7, UR10 ;  /* 0x0000000a00077c02 */ /* 0x000fe20008000f00 */
[----:B------:R-:W-:Y:S01]  /*0e80*/  UIMAD.WIDE.U32 UR8, UR8, 0x8, UR16 ;  /* 0x00000008080878a5 */ /* 0x000fe2000f8e0010 */
[----:B--2---:R-:W-:-:S03]  /*0e90*/  SEL R11, R22, RZ, !P2 ;  /* 0x000000ff160b7207 */ /* 0x004fc60005000000 */
[----:B---3--:R-:W-:Y:S02]  /*0ea0*/  MOV R13, UR5 ;  /* 0x00000005000d7c02 */ /* 0x008fe40008000f00 */
[----:B------:R-:W-:Y:S02]  /*0eb0*/  ISETP.NE.AND P2, PT, R11, -0x1, PT ;  /* 0xffffffff0b00780c */ /* 0x000fe40003f45270 */
[----:B------:R-:W-:Y:S01]  /*0ec0*/  MOV R6, UR8 ;  /* 0x0000000800067c02 */ /* 0x000fe20008000f00 */
[----:B-1----:R-:W-:-:S04]  /*0ed0*/  IMAD.WIDE.U32 R4, R7, 0x4, R4 ;  /* 0x0000000407047825 */ /* 0x002fc800078e0004 */
[----:B------:R-:W-:-:S05]  /*0ee0*/  IMAD.U32 R7, RZ, RZ, UR9 ;  /* 0x00000009ff077e24 */ /* 0x000fca000f8e00ff */
[----:B------:R1:W-:Y:S01]  /*0ef0*/  STG.E.64 desc[UR14][R6.64], R8 ;  /* 0x0000000806007986 */ /* 0x0003e2000c101b0e */
[----:B------:R-:W-:Y:S06]  /*0f00*/  MEMBAR.ALL.GPU ;  /* 0x0000000000007992 */ /* 0x000fec000000a000 */
[----:B------:R-:W-:-:S00]  /*0f10*/  ERRBAR ;  /* 0x00000000000079ab */ /* 0x000fc00000000000 */
[----:B------:R-:W-:Y:S06]  /*0f20*/  CGAERRBAR ;  /* 0x00000000000075ab */ /* 0x000fec0000000000 */
[----:B------:R1:W-:Y:S01]  /*0f30*/  REDG.E.ADD.S32.STRONG.GPU desc[UR14][R4.64], R13 ;  /* 0x0000000d0400798e */ /* 0x0003e2000c12e30e */
[----:B------:R-:W-:Y:S05]  /*0f40*/  @!P2 BRA `(.L_x_1866) ;  /* 0x000000000014a947 */ /* 0x000fea0003800000 */
.L_x_1867:
[----:B-1----:R-:W2:Y:S04]  /*0f50*/  LDG.E.STRONG.GPU R6, desc[UR14][R4.64] ;  /* 0x0000000e04067981 */ /* 0x002ea8000c1ef900 */
[----:B--2---:R-:W-:Y:S01]  /*0f60*/  CCTL.IVALL ;  /* 0x00000000ff00798f */ /* 0x004fe20002000000 */
[----:B------:R-:W-:Y:S05]  /*0f70*/  YIELD ;  /* 0x0000000000007946 */ /* 0x000fea0003800000 */
[----:B------:R-:W-:-:S13]  /*0f80*/  ISETP.NE.AND P2, PT, R6, R11, PT ;  /* 0x0000000b0600720c */ /* 0x000fda0003f45270 */
[----:B------:R-:W-:Y:S05]  /*0f90*/  @P2 BRA `(.L_x_1867) ;  /* 0xfffffffc00ec2947 */ /* 0x000fea000383ffff */
.L_x_1866:
[----:B------:R-:W-:Y:S05]  /*0fa0*/  WARPSYNC.ALL ;  /* 0x0000000000007948 */ /* 0x000fea0003800000 */
[----:B------:R-:W-:Y:S06]  /*0fb0*/  BAR.SYNC.DEFER_BLOCKING 0x0 ;  /* 0x0000000000007b1d */ /* 0x000fec0000010000 */
[----:B------:R-:W-:Y:S01]  /*0fc0*/  UMOV UR5, URZ ;  /* 0x000000ff00057c82 */ /* 0x000fe20008000000 */
[----:B------:R-:W-:Y:S05]  /*0fd0*/  @!P3 BRA `(.L_x_1868) ;  /* 0x000000040098b947 */ /* 0x000fea0003800000 */
[----:B------:R-:W-:Y:S01]  /*0fe0*/  LOP3.LUT R16, R22, 0x7ffffff8, RZ, 0xc0, !PT ;  /* 0x7ffffff816107812 */ /* 0x000fe200078ec0ff */
[----:B------:R-:W-:Y:S02]  /*0ff0*/  ULEA UR9, UR19, UR6, 0x1 ;  /* 0x0000000613097291 */ /* 0x000fe4000f8e08ff */
[----:B------:R-:W-:Y:S02]  /*1000*/  UIMAD UR10, UR19, 0x6, UR6 ;  /* 0x00000006130a78a4 */ /* 0x000fe4000f8e0206 */
[----:B------:R-:W-:Y:S02]  /*1010*/  UIMAD UR11, UR19, 0x5, UR6 ;  /* 0x00000005130b78a4 */ /* 0x000fe4000f8e0206 */
[----:B------:R-:W-:Y:S02]  /*1020*/  ULEA UR12, UR19, UR6, 0x2 ;  /* 0x00000006130c7291 */ /* 0x000fe4000f8e10ff */
[----:B------:R-:W-:Y:S02]  /*1030*/  UIMAD UR13, UR19, 0x7, UR6 ;  /* 0x00000007130d78a4 */ /* 0x000fe4000f8e0206 */
[----:B------:R-:W-:-:S02]  /*1040*/  UIMAD UR20, UR19, 0x3, UR6 ;  /* 0x00000003131478a4 */ /* 0x000fc4000f8e0206 */
[----:B------:R-:W-:Y:S02]  /*1050*/  UIADD3 UR21, UPT, UPT, UR6, UR19, URZ ;  /* 0x0000001306157290 */ /* 0x000fe4000fffe0ff */
[----:B------:R-:W-:Y:S01]  /*1060*/  UIADD3 UR22, UPT, UPT, -UR18, URZ, URZ ;  /* 0x000000ff12167290 */ /* 0x000fe2000fffe1ff */
[----:B------:R-:W-:Y:S01]  /*1070*/  UMOV UR5, URZ ;  /* 0x000000ff00057c82 */ /* 0x000fe20008000000 */
[----:B------:R-:W-:-:S10]  /*1080*/  UMOV UR8, UR6 ;  /* 0x0000000600087c82 */ /* 0x000fd40008000000 */
.L_x_1869:
[----:B------:R-:W-:Y:S01]  /*1090*/  UIADD3 UR23, UPT, UPT, UR5, 0x1, URZ ;  /* 0x0000000105177890 */ /* 0x000fe2000fffe0ff */
[----:B------:R-:W-:Y:S01]  /*10a0*/  ISETP.EQ.OR P5, PT, RZ, UR22, P1 ;  /* 0x00000016ff007c0c */ /* 0x000fe20008fa2670 */
[----:B------:R-:W-:-:S04]  /*10b0*/  UIADD3 UR24, UPT, UPT, UR5, 0x2, URZ ;  /* 0x0000000205187890 */ /* 0x000fc8000fffe0ff */
[----:B-1----:R-:W-:Y:S02]  /*10c0*/  MOV R4, UR23 ;  /* 0x0000001700047c02 */ /* 0x002fe40008000f00 */
[----:B------:R-:W-:Y:S02]  /*10d0*/  MOV R5, UR24 ;  /* 0x0000001800057c02 */ /* 0x000fe40008000f00 */
[----:B------:R-:W-:Y:S02]  /*10e0*/  ISETP.EQ.OR P6, PT, R4, UR18, P1 ;  /* 0x0000001204007c0c */ /* 0x000fe40008fc2670 */
[----:B------:R-:W-:Y:S02]  /*10f0*/  ISETP.EQ.OR P2, PT, R5, UR18, P1 ;  /* 0x0000001205007c0c */ /* 0x000fe40008f42670 */
[----:B------:R-:W-:-:S05]  /*1100*/  VOTEU.ALL UP0, P5 ;  /* 0x0000000000ff7886 */ /* 0x000fca0002800000 */
[----:B------:R-:W-:-:S04]  /*1110*/  @!UP0 UIMAD.WIDE.U32 UR24, UR8, 0x8, UR16 ;  /* 0x00000008081888a5 */ /* 0x000fc8000f8e0010 */
[----:B------:R-:W-:Y:S02]  /*1120*/  VOTEU.ALL UP0, P6 ;  /* 0x0000000000ff7886 */ /* 0x000fe40003000000 */
[----:B------:R-:W-:Y:S01]  /*1130*/  IMAD.U32 R6, RZ, RZ, UR24 ;  /* 0x00000018ff067e24 */ /* 0x000fe2000f8e00ff */
[----:B------:R-:W-:Y:S01]  /*1140*/  MOV R7, UR25 ;  /* 0x0000001900077c02 */ /* 0x000fe20008000f00 */
[----:B------:R-:W-:Y:S01]  /*1150*/  VOTEU.ALL UP1, P2 ;  /* 0x0000000000ff7886 */ /* 0x000fe20001020000 */
[----:B------:R-:W-:-:S04]  /*1160*/  @!UP0 UIMAD.WIDE.U32 UR24, UR21, 0x8, UR16 ;  /* 0x00000008151888a5 */ /* 0x000fc8000f8e0010 */
[----:B------:R-:W0:Y:S01]  /*1170*/  @!P5 LDG.E.64 R6, desc[UR14][R6.64] ;  /* 0x0000000e0606d981 */ /* 0x000e22000c1e1b00 */
[----:B------:R-:W-:Y:S01]  /*1180*/  @!UP1 UIMAD.WIDE.U32 UR26, UR9, 0x8, UR16 ;  /* 0x00000008091a98a5 */ /* 0x000fe2000f8e0010 */
[----:B------:R-:W-:Y:S02]  /*1190*/  MOV R4, UR24 ;  /* 0x0000001800047c02 */ /* 0x000fe40008000f00 */
[----:B------:R-:W-:-:S03]  /*11a0*/  MOV R5, UR25 ;  /* 0x0000001900057c02 */ /* 0x000fc60008000f00 */
[----:B------:R-:W-:Y:S01]  /*11b0*/  IMAD.U32 R10, RZ, RZ, UR26 ;  /* 0x0000001aff0a7e24 */ /* 0x000fe2000f8e00ff */
[----:B--2---:R-:W-:Y:S02]  /*11c0*/  MOV R11, UR27 ;  /* 0x0000001b000b7c02 */ /* 0x004fe40008000f00 */
[----:B------:R-:W2:Y:S04]  /*11d0*/  @!P6 LDG.E.64 R4, desc[UR14][R4.64] ;  /* 0x0000000e0404e981 */ /* 0x000ea8000c1e1b00 */
[----:B------:R-:W4:Y:S01]  /*11e0*/  @!P2 LDG.E.64 R10, desc[UR14][R10.64] ;  /* 0x0000000e0a0aa981 */ /* 0x000f22000c1e1b00 */
[----:B------:R-:W-:Y:S02]  /*11f0*/  UIADD3 UR23, UPT, UPT, UR5, 0x3, URZ ;  /* 0x0000000305177890 */ /* 0x000fe4000fffe0ff */
[----:B------:R-:W-:-:S04]  /*1200*/  UIADD3 UR24, UPT, UPT, UR5, 0x4, URZ ;  /* 0x0000000405187890 */ /* 0x000fc8000fffe0ff */
[----:B------:R-:W-:Y:S01]  /*1210*/  MOV R12, UR23 ;  /* 0x00000017000c7c02 */ /* 0x000fe20008000f00 */
[----:B------:R-:W-:Y:S01]  /*1220*/  UIADD3 UR23, UPT, UPT, UR5, 0x5, URZ ;  /* 0x0000000505177890 */ /* 0x000fe2000fffe0ff */
[----:B---3--:R-:W-:Y:S02]  /*1230*/  MOV R13, UR24 ;  /* 0x00000018000d7c02 */ /* 0x008fe40008000f00 */
[----:B------:R-:W-:Y:S01]  /*1240*/  ISETP.EQ.OR P3, PT, R12, UR18, P1 ;  /* 0x000000120c007c0c */ /* 0x000fe20008f62670 */
[----:B------:R-:W-:Y:S01]  /*1250*/  UIADD3 UR24, UPT, UPT, UR5, 0x6, URZ ;  /* 0x0000000605187890 */ /* 0x000fe2000fffe0ff */
[----:B------:R-:W-:-:S11]  /*1260*/  ISETP.EQ.OR P4, PT, R13, UR18, P1 ;  /* 0x000000120d007c0c */ /* 0x000fd60008f82670 */
[----:B------:R-:W-:Y:S02]  /*1270*/  VOTEU.ALL UP0, P3 ;  /* 0x0000000000ff7886 */ /* 0x000fe40001800000 */
[----:B------:R-:W-:-:S05]  /*1280*/  VOTEU.ALL UP1, P4 ;  /* 0x0000000000ff7886 */ /* 0x000fca0002020000 */
[----:B------:R-:W-:Y:S01]  /*1290*/  @!UP1 UIMAD.WIDE.U32 UR26, UR12, 0x8, UR16 ;  /* 0x000000080c1a98a5 */ /* 0x000fe2000f8e0010 */
[----:B0-----:R-:W-:Y:S01]  /*12a0*/  @!P5 FADD.FTZ R8, R8, R6 ;  /* 0x000000060808d221 */ /* 0x001fe20000010000 */
[----:B------:R-:W-:Y:S01]  /*12b0*/  IMAD.U32 R6, RZ, RZ, UR23 ;  /* 0x00000017ff067e24 */ /* 0x000fe2000f8e00ff */
[----:B------:R-:W-:Y:S01]  /*12c0*/  UIADD3 UR23, UPT, UPT, UR5, 0x7, URZ ;  /* 0x0000000705177890 */ /* 0x000fe2000fffe0ff */
[----:B------:R-:W-:Y:S01]  /*12d0*/  @!P5 FADD.FTZ R9, R9, R7 ;  /* 0x000000070909d221 */ /* 0x000fe20000010000 */
[----:B------:R-:W-:Y:S02]  /*12e0*/  MOV R7, UR24 ;  /* 0x0000001800077c02 */ /* 0x000fe40008000f00 */
[----:B------:R-:W-:Y:S01]  /*12f0*/  ISETP.EQ.OR P5, PT, R6, UR18, P1 ;  /* 0x0000001206007c0c */ /* 0x000fe20008fa2670 */
[----:B--2---:R-:W-:Y:S01]  /*1300*/  @!P6 FADD.FTZ R8, R8, R4 ;  /* 0x000000040808e221 */ /* 0x004fe20000010000 */
[----:B------:R-:W-:Y:S01]  /*1310*/  @!P6 FADD.FTZ R9, R9, R5 ;  /* 0x000000050909e221 */ /* 0x000fe20000010000 */
[----:B------:R-:W-:-:S02]  /*1320*/  ISETP.EQ.OR P6, PT, R7, UR18, P1 ;  /* 0x0000001207007c0c */ /* 0x000fc40008fc2670 */
[----:B------:R-:W-:Y:S01]  /*1330*/  MOV R4, UR23 ;  /* 0x0000001700047c02 */ /* 0x000fe20008000f00 */
[----:B----4-:R-:W-:Y:S01]  /*1340*/  @!P2 FADD.FTZ R8, R8, R10 ;  /* 0x0000000a0808a221 */ /* 0x010fe20000010000 */
[----:B------:R-:W-:Y:S02]  /*1350*/  @!P2 FADD.FTZ R9, R9, R11 ;  /* 0x0000000b0909a221 */ /* 0x000fe40000010000 */
[----:B------:R-:W-:Y:S01]  /*1360*/  ISETP.EQ.OR P2, PT, R4, UR18, P1 ;  /* 0x0000001204007c0c */ /* 0x000fe20008f42670 */
[----:B------:R-:W-:-:S03]  /*1370*/  @!UP0 UIMAD.WIDE.U32 UR24, UR20, 0x8, UR16 ;  /* 0x00000008141888a5 */ /* 0x000fc6000f8e0010 */
[----:B------:R-:W-:-:S03]  /*1380*/  VOTEU.ALL UP0, P5 ;  /* 0x0000000000ff7886 */ /* 0x000fc60002800000 */
[----:B------:R-:W-:Y:S01]  /*1390*/  MOV R4, UR24 ;  /* 0x0000001800047c02 */ /* 0x000fe20008000f00 */
[----:B------:R-:W-:Y:S01]  /*13a0*/  IMAD.U32 R5, RZ, RZ, UR25 ;  /* 0x00000019ff057e24 */ /* 0x000fe2000f8e00ff */
[----:B------:R-:W-:Y:S01]  /*13b0*/  VOTEU.ALL UP1, P6 ;  /* 0x0000000000ff7886 */ /* 0x000fe20003020000 */
[----:B------:R-:W-:Y:S01]  /*13c0*/  @!UP0 UIMAD.WIDE.U32 UR24, UR11, 0x8, UR16 ;  /* 0x000000080b1888a5 */ /* 0x000fe2000f8e0010 */
[----:B------:R-:W-:Y:S02]  /*13d0*/  MOV R6, UR26 ;  /* 0x0000001a00067c02 */ /* 0x000fe40008000f00 */
[----:B------:R-:W-:Y:S01]  /*13e0*/  MOV R7, UR27 ;  /* 0x0000001b00077c02 */ /* 0x000fe20008000f00 */
[----:B------:R-:W-:Y:S01]  /*13f0*/  VOTEU.ALL UP0, P2 ;  /* 0x0000000000ff7886 */ /* 0x000fe20001000000 */
[----:B------:R-:W2:Y:S01]  /*1400*/  @!P3 LDG.E.64 R4, desc[UR14][R4.64] ;  /* 0x0000000e0404b981 */ /* 0x000ea2000c1e1b00 */
[----:B------:R-:W-:Y:S01]  /*1410*/  @!UP1 UIMAD.WIDE.U32 UR26, UR10, 0x8, UR16 ;  /* 0x000000080a1a98a5 */ /* 0x000fe2000f8e0010 */
[----:B------:R-:W-:Y:S01]  /*1420*/  MOV R10, UR24 ;  /* 0x00000018000a7c02 */ /* 0x000fe20008000f00 */
[----:B------:R-:W-:Y:S01]  /*1430*/  IMAD.U32 R11, RZ, RZ, UR25 ;  /* 0x00000019ff0b7e24 */ /* 0x000fe2000f8e00ff */
[----:B------:R-:W3:Y:S01]  /*1440*/  @!P4 LDG.E.64 R6, desc[UR14][R6.64] ;  /* 0x0000000e0606c981 */ /* 0x000ee2000c1e1b00 */
[----:B------:R-:W-:-:S02]  /*1450*/  @!UP0 UIMAD.WIDE.U32 UR24, UR13, 0x8, UR16 ;  /* 0x000000080d1888a5 */ /* 0x000fc4000f8e0010 */
[----:B------:R-:W-:Y:S02]  /*1460*/  MOV R12, UR26 ;  /* 0x0000001a000c7c02 */ /* 0x000fe40008000f00 */
[----:B------:R-:W-:Y:S01]  /*1470*/  MOV R13, UR27 ;  /* 0x0000001b000d7c02 */ /* 0x000fe20008000f00 */
[----:B------:R-:W4:Y:S01]  /*1480*/  @!P5 LDG.E.64 R10, desc[UR14][R10.64] ;  /* 0x0000000e0a0ad981 */ /* 0x000f22000c1e1b00 */
[----:B------:R-:W-:Y:S01]  /*1490*/  MOV R14, UR24 ;  /* 0x00000018000e7c02 */ /* 0x000fe20008000f00 */
[----:B------:R-:W-:-:S03]  /*14a0*/  IMAD.U32 R15, RZ, RZ, UR25 ;  /* 0x00000019ff0f7e24 */ /* 0x000fc6000f8e00ff */
[----:B------:R-:W5:Y:S04]  /*14b0*/  @!P6 LDG.E.64 R12, desc[UR14][R12.64] ;  /* 0x0000000e0c0ce981 */ /* 0x000f68000c1e1b00 */
[----:B------:R-:W5:Y:S01]  /*14c0*/  @!P2 LDG.E.64 R14, desc[UR14][R14.64] ;  /* 0x0000000e0e0ea981 */ /* 0x000f62000c1e1b00 */
[----:B------:R-:W-:Y:S02]  /*14d0*/  UIADD3 UR5, UPT, UPT, UR5, 0x8, URZ ;  /* 0x0000000805057890 */ /* 0x000fe4000fffe0ff */
[----:B------:R-:W-:Y:S02]  /*14e0*/  UIADD3 UR22, UPT, UPT, UR22, 0x8, URZ ;  /* 0x0000000816167890 */ /* 0x000fe4000fffe0ff */
[----:B------:R-:W-:Y:S02]  /*14f0*/  ULEA UR8, UR19, UR8, 0x3 ;  /* 0x0000000813087291 */ /* 0x000fe4000f8e18ff */
[----:B------:R-:W-:-:S02]  /*1500*/  ULEA UR21, UR19, UR21, 0x3 ;  /* 0x0000001513157291 */ /* 0x000fc4000f8e18ff */
[----:B------:R-:W-:Y:S02]  /*1510*/  ULEA UR9, UR19, UR9, 0x3 ;  /* 0x0000000913097291 */ /* 0x000fe4000f8e18ff */
[----:B------:R-:W-:Y:S02]  /*1520*/  ULEA UR20, UR19, UR20, 0x3 ;  /* 0x0000001413147291 */ /* 0x000fe4000f8e18ff */
[----:B------:R-:W-:Y:S02]  /*1530*/  ULEA UR12, UR19, UR12, 0x3 ;  /* 0x0000000c130c7291 */ /* 0x000fe4000f8e18ff */
[----:B------:R-:W-:Y:S02]  /*1540*/  ULEA UR11, UR19, UR11, 0x3 ;  /* 0x0000000b130b7291 */ /* 0x000fe4000f8e18ff */
[----:B------:R-:W-:Y:S02]  /*1550*/  ULEA UR10, UR19, UR10, 0x3 ;  /* 0x0000000a130a7291 */ /* 0x000fe4000f8e18ff */
[----:B------:R-:W-:Y:S01]  /*1560*/  ULEA UR13, UR19, UR13, 0x3 ;  /* 0x0000000d130d7291 */ /* 0x000fe2000f8e18ff */
[----:B--2---:R-:W-:Y:S01]  /*1570*/  @!P3 FADD.FTZ R8, R8, R4 ;  /* 0x000000040808b221 */ /* 0x004fe20000010000 */
[----:B------:R-:W-:Y:S01]  /*1580*/  @!P3 FADD.FTZ R9, R9, R5 ;  /* 0x000000050909b221 */ /* 0x000fe20000010000 */
[----:B------:R-:W-:-:S02]  /*1590*/  ISETP.NE.AND P3, PT, R16, UR5, PT ;  /* 0x0000000510007c0c */ /* 0x000fc4000bf65270 */
        /* <DEDUP_REMOVED lines=9> */
[----:B------:R-:W-:-:S15]  /*1630*/  R2UR UR5, R16 ;  /* 0x00000000100572ca */ /* 0x000fde00000e0000 */
.L_x_1868:
[----:B-1----:R-:W-:-:S13]  /*1640*/  LOP3.LUT P1, R4, R22, 0x7, RZ, 0xc0, !PT ;  /* 0x0000000716047812 */ /* 0x002fda000782c0ff */
[----:B------:R-:W-:Y:S05]  /*1650*/  @!P1 BRA `(.L_x_1865) ;  /* 0x00000004008c9947 */ /* 0x000fea0003800000 */
[----:B------:R-:W1:Y:S01]  /*1660*/  S2R R14, SR_TID.X ;  /* 0x00000000000e7919 */ /* 0x000e620000002100 */
[----:B------:R-:W-:Y:S02]  /*1670*/  IADD3 R4, PT, PT, R4, -0x1, RZ ;  /* 0xffffffff04047810 */ /* 0x000fe40007ffe0ff */
[----:B------:R-:W-:Y:S02]  /*1680*/  LOP3.LUT P5, R15, R22, 0x3, RZ, 0xc0, !PT ;  /* 0x00000003160f7812 */ /* 0x000fe400078ac0ff */
[----:B------:R-:W-:-:S13]  /*1690*/  ISETP.GE.U32.AND P1, PT, R4, 0x3, PT ;  /* 0x000000030400780c */ /* 0x000fda0003f26070 */
[----:B------:R-:W-:Y:S05]  /*16a0*/  @!P1 BRA `(.L_x_1870) ;  /* 0x0000000000c89947 */ /* 0x000fea0003800000 */
[----:B------:R-:W-:Y:S02]  /*16b0*/  UIADD3 UR10, UPT, UPT, UR5, 0x1, URZ ;  /* 0x00000001050a7890 */ /* 0x000fe4000fffe0ff */
[----:B------:R-:W-:Y:S01]  /*16c0*/  MOV R4, UR5 ;  /* 0x0000000500047c02 */ /* 0x000fe20008000f00 */
[----:B------:R-:W-:Y:S02]  /*16d0*/  UIADD3 UR12, UPT, UPT, UR5, 0x2, URZ ;  /* 0x00000002050c7890 */ /* 0x000fe4000fffe0ff */
[----:B------:R-:W-:Y:S02]  /*16e0*/  UISETP.NE.AND UP0, UPT, UR10, UR18, UPT ;  /* 0x000000120a00728c */ /* 0x000fe4000bf05270 */
[----:B------:R-:W-:Y:S01]  /*16f0*/  ISETP.NE.AND P1, PT, R4, UR18, PT ;  /* 0x0000001204007c0c */ /* 0x000fe2000bf25270 */
[----:B------:R-:W-:Y:S02]  /*1700*/  UIADD3 UR13, UPT, UPT, UR5, 0x3, URZ ;  /* 0x00000003050d7890 */ /* 0x000fe4000fffe0ff */
[----:B------:R-:W-:Y:S01]  /*1710*/  UISETP.NE.AND UP1, UPT, UR12, UR18, UPT ;  /* 0x000000120c00728c */ /* 0x000fe2000bf25270 */
[----:B-1----:R-:W-:Y:S01]  /*1720*/  ISETP.NE.OR P1, PT, R14, RZ, !P1 ;  /* 0x000000ff0e00720c */ /* 0x002fe20004f25670 */
[----:B------:R-:W-:Y:S01]  /*1730*/  UISETP.NE.AND UP2, UPT, UR13, UR18, UPT ;  /* 0x000000120d00728c */ /* 0x000fe2000bf45270 */
[----:B------:R-:W-:-:S03]  /*1740*/  PLOP3.LUT P3, PT, PT, PT, UP0, 0x80, 0x8 ;  /* 0x000000000008781c */ /* 0x000fc60003f6f008 */
[----:B------:R-:W-:Y:S02]  /*1750*/  PLOP3.LUT P4, PT, PT, PT, UP1, 0x80, 0x8 ;  /* 0x000000000008781c */ /* 0x000fe40003f8f018 */
[C---:B------:R-:W-:Y:S02]  /*1760*/  ISETP.NE.OR P3, PT, R14.reuse, RZ, !P3 ;  /* 0x000000ff0e00720c */ /* 0x040fe40005f65670 */
[----:B------:R-:W-:Y:S02]  /*1770*/  PLOP3.LUT P2, PT, PT, PT, UP2, 0x80, 0x8 ;  /* 0x000000000008781c */ /* 0x000fe40003f4f028 */
[C---:B------:R-:W-:Y:S02]  /*1780*/  ISETP.NE.OR P4, PT, R14.reuse, RZ, !P4 ;  /* 0x000000ff0e00720c */ /* 0x040fe40006785670 */
[----:B------:R-:W-:Y:S01]  /*1790*/  ISETP.NE.OR P2, PT, R14, RZ, !P2 ;  /* 0x000000ff0e00720c */ /* 0x000fe20005745670 */
[----:B------:R-:W-:-:S05]  /*17a0*/  VOTEU.ALL UP0, P1 ;  /* 0x0000000000ff7886 */ /* 0x000fca0000800000 */
[----:B------:R-:W-:Y:S01]  /*17b0*/  @!UP0 UIMAD UR8, UR5, UR19, UR6 ;  /* 0x00000013050882a4 */ /* 0x000fe2000f8e0206 */
[----:B------:R-:W-:-:S03]  /*17c0*/  VOTEU.ALL UP1, P3 ;  /* 0x0000000000ff7886 */ /* 0x000fc60001820000 */
[----:B------:R-:W-:Y:S01]  /*17d0*/  @!UP0 UIMAD.WIDE.U32 UR8, UR8, 0x8, UR16 ;  /* 0x00000008080888a5 */ /* 0x000fe2000f8e0010 */
[----:B------:R-:W-:Y:S01]  /*17e0*/  VOTEU.ALL UP2, P4 ;  /* 0x0000000000ff7886 */ /* 0x000fe20002040000 */
[----:B------:R-:W-:Y:S01]  /*17f0*/  @!UP1 UIMAD UR10, UR10, UR19, UR6 ;  /* 0x000000130a0a92a4 */ /* 0x000fe2000f8e0206 */
[----:B------:R-:W-:-:S03]  /*1800*/  VOTEU.ALL UP3, P2 ;  /* 0x0000000000ff7886 */ /* 0x000fc60001060000 */
[----:B------:R-:W-:Y:S01]  /*1810*/  MOV R4, UR8 ;  /* 0x0000000800047c02 */ /* 0x000fe20008000f00 */
[----:B------:R-:W-:Y:S01]  /*1820*/  @!UP2 UIMAD UR12, UR12, UR19, UR6 ;  /* 0x000000130c0ca2a4 */ /* 0x000fe2000f8e0206 */
[----:B------:R-:W-:Y:S01]  /*1830*/  IMAD.U32 R5, RZ, RZ, UR9 ;  /* 0x00000009ff057e24 */ /* 0x000fe2000f8e00ff */
[----:B------:R-:W-:Y:S02]  /*1840*/  @!UP1 UIMAD.WIDE.U32 UR10, UR10, 0x8, UR16 ;  /* 0x000000080a0a98a5 */ /* 0x000fe4000f8e0010 */
[----:B------:R-:W-:Y:S02]  /*1850*/  @!UP3 UIMAD UR13, UR13, UR19, UR6 ;  /* 0x000000130d0db2a4 */ /* 0x000fe4000f8e0206 */
[----:B------:R-:W-:Y:S01]  /*1860*/  @!UP2 UIMAD.WIDE.U32 UR8, UR12, 0x8, UR16 ;  /* 0x000000080c08a8a5 */ /* 0x000fe2000f8e0010 */
[----:B------:R-:W0:Y:S01]  /*1870*/  @!P1 LDG.E.64 R4, desc[UR14][R4.64] ;  /* 0x0000000e04049981 */ /* 0x000e22000c1e1b00 */
[----:B------:R-:W-:Y:S02]  /*1880*/  MOV R6, UR10 ;  /* 0x0000000a00067c02 */ /* 0x000fe40008000f00 */
[----:B------:R-:W-:Y:S01]  /*1890*/  MOV R7, UR11 ;  /* 0x0000000b00077c02 */ /* 0x000fe20008000f00 */
[----:B------:R-:W-:Y:S01]  /*18a0*/  @!UP3 UIMAD.WIDE.U32 UR10, UR13, 0x8, UR16 ;  /* 0x000000080d0ab8a5 */ /* 0x000fe2000f8e0010 */
[----:B------:R-:W-:Y:S01]  /*18b0*/  MOV R12, UR8 ;  /* 0x00000008000c7c02 */ /* 0x000fe20008000f00 */
[----:B---3--:R-:W-:-:S03]  /*18c0*/  IMAD.U32 R13, RZ, RZ, UR9 ;  /* 0x00000009ff0d7e24 */ /* 0x008fc6000f8e00ff */
[----:B------:R-:W3:Y:S01]  /*18d0*/  @!P3 LDG.E.64 R6, desc[UR14][R6.64] ;  /* 0x0000000e0606b981 */ /* 0x000ee2000c1e1b00 */
[----:B------:R-:W-:Y:S02]  /*18e0*/  MOV R10, UR10 ;  /* 0x0000000a000a7c02 */ /* 0x000fe40008000f00 */
[----:B--2---:R-:W-:Y:S01]  /*18f0*/  MOV R11, UR11 ;  /* 0x0000000b000b7c02 */ /* 0x004fe20008000f00 */
[----:B------:R-:W2:Y:S05]  /*1900*/  @!P4 LDG.E.64 R12, desc[UR14][R12.64] ;  /* 0x0000000e0c0cc981 */ /* 0x000eaa000c1e1b00 */
[----:B------:R-:W4:Y:S01]  /*1910*/  @!P2 LDG.E.64 R10, desc[UR14][R10.64] ;  /* 0x0000000e0a0aa981 */ /* 0x000f22000c1e1b00 */
[----:B------:R-:W-:-:S04]  /*1920*/  MOV R16, UR5 ;  /* 0x0000000500107c02 */ /* 0x000fc80008000f00 */
[----:B------:R-:W-:-:S04]  /*1930*/  IADD3 R16, PT, PT, R16, 0x4, RZ ;  /* 0x0000000410107810 */ /* 0x000fc80007ffe0ff */
[----:B------:R-:W-:Y:S01]  /*1940*/  R2UR UR5, R16 ;  /* 0x00000000100572ca */ /* 0x000fe200000e0000 */
[----:B0-----:R-:W-:Y:S01]  /*1950*/  @!P1 FADD.FTZ R8, R8, R4 ;  /* 0x0000000408089221 */ /* 0x001fe20000010000 */
[----:B------:R-:W-:-:S03]  /*1960*/  @!P1 FADD.FTZ R9, R9, R5 ;  /* 0x0000000509099221 */ /* 0x000fc60000010000 */
[----:B---3--:R-:W-:Y:S01]  /*1970*/  @!P3 FADD.FTZ R8, R8, R6 ;  /* 0x000000060808b221 */ /* 0x008fe20000010000 */
[----:B------:R-:W-:-:S03]  /*1980*/  @!P3 FADD.FTZ R9, R9, R7 ;  /* 0x000000070909b221 */ /* 0x000fc60000010000 */
[----:B--2---:R-:W-:Y:S01]  /*1990*/  @!P4 FADD.FTZ R8, R8, R12 ;  /* 0x0000000c0808c221 */ /* 0x004fe20000010000 */
[----:B------:R-:W-:-:S03]  /*19a0*/  @!P4 FADD.FTZ R9, R9, R13 ;  /* 0x0000000d0909c221 */ /* 0x000fc60000010000 */
[----:B----4-:R-:W-:Y:S01]  /*19b0*/  @!P2 FADD.FTZ R8, R8, R10 ;  /* 0x0000000a0808a221 */ /* 0x010fe20000010000 */
[----:B------:R-:W-:-:S07]  /*19c0*/  @!P2 FADD.FTZ R9, R9, R11 ;  /* 0x0000000b0909a221 */ /* 0x000fce0000010000 */
.L_x_1870:
[----:B------:R-:W-:Y:S05]  /*19d0*/  @!P5 BRA `(.L_x_1865) ;  /* 0x0000000000acd947 */ /* 0x000fea0003800000 */
[----:B------:R-:W-:-:S13]  /*19e0*/  ISETP.NE.AND P1, PT, R15, 0x1, PT ;  /* 0x000000010f00780c */ /* 0x000fda0003f25270 */
[----:B------:R-:W-:Y:S05]  /*19f0*/  @!P1 BRA `(.L_x_1871) ;  /* 0x0000000000689947 */ /* 0x000fea0003800000 */
[----:B------:R-:W-:Y:S02]  /*1a00*/  UIADD3 UR8, UPT, UPT, UR5, 0x1, URZ ;  /* 0x0000000105087890 */ /* 0x000fe4000fffe0ff */
[----:B------:R-:W-:Y:S02]  /*1a10*/  IMAD.U32 R4, RZ, RZ, UR5 ;  /* 0x00000005ff047e24 */ /* 0x000fe4000f8e00ff */
[----:B------:R-:W-:-:S03]  /*1a20*/  UISETP.NE.AND UP0, UPT, UR8, UR18, UPT ;  /* 0x000000120800728c */ /* 0x000fc6000bf05270 */
[----:B------:R-:W-:-:S03]  /*1a30*/  ISETP.NE.AND P1, PT, R4, UR18, PT ;  /* 0x0000001204007c0c */ /* 0x000fc6000bf25270 */
[----:B------:R-:W-:Y:S02]  /*1a40*/  PLOP3.LUT P3, PT, PT, PT, UP0, 0x80, 0x8 ;  /* 0x000000000008781c */ /* 0x000fe40003f6f008 */
[C---:B-1----:R-:W-:Y:S02]  /*1a50*/  ISETP.NE.OR P2, PT, R14.reuse, RZ, !P1 ;  /* 0x000000ff0e00720c */ /* 0x042fe40004f45670 */
[----:B------:R-:W-:-:S11]  /*1a60*/  ISETP.NE.OR P1, PT, R14, RZ, !P3 ;  /* 0x000000ff0e00720c */ /* 0x000fd60005f25670 */
[----:B------:R-:W-:Y:S02]  /*1a70*/  VOTEU.ALL UP0, P2 ;  /* 0x0000000000ff7886 */ /* 0x000fe40001000000 */
[----:B------:R-:W-:-:S03]  /*1a80*/  VOTEU.ALL UP1, P1 ;  /* 0x0000000000ff7886 */ /* 0x000fc60000820000 */
[----:B------:R-:W-:Y:S02]  /*1a90*/  @!UP0 UIMAD UR10, UR5, UR19, UR6 ;  /* 0x00000013050a82a4 */ /* 0x000fe4000f8e0206 */
[----:B------:R-:W-:Y:S02]  /*1aa0*/  @!UP1 UIMAD UR8, UR8, UR19, UR6 ;  /* 0x00000013080892a4 */ /* 0x000fe4000f8e0206 */
[----:B------:R-:W-:Y:S02]  /*1ab0*/  @!UP0 UIMAD.WIDE.U32 UR10, UR10, 0x8, UR16 ;  /* 0x000000080a0a88a5 */ /* 0x000fe4000f8e0010 */
[----:B------:R-:W-:-:S04]  /*1ac0*/  @!UP1 UIMAD.WIDE.U32 UR8, UR8, 0x8, UR16 ;  /* 0x00000008080898a5 */ /* 0x000fc8000f8e0010 */
[----:B------:R-:W-:Y:S02]  /*1ad0*/  MOV R4, UR10 ;  /* 0x0000000a00047c02 */ /* 0x000fe40008000f00 */
[----:B------:R-:W-:Y:S02]  /*1ae0*/  MOV R5, UR11 ;  /* 0x0000000b00057c02 */ /* 0x000fe40008000f00 */
[----:B------:R-:W-:Y:S02]  /*1af0*/  MOV R6, UR8 ;  /* 0x0000000800067c02 */ /* 0x000fe40008000f00 */
[----:B------:R-:W-:Y:S02]  /*1b00*/  MOV R7, UR9 ;  /* 0x0000000900077c02 */ /* 0x000fe40008000f00 */
[----:B------:R-:W0:Y:S04]  /*1b10*/  @!P2 LDG.E.64 R4, desc[UR14][R4.64] ;  /* 0x0000000e0404a981 */ /* 0x000e28000c1e1b00 */
[----:B------:R-:W4:Y:S01]  /*1b20*/  @!P1 LDG.E.64 R6, desc[UR14][R6.64] ;  /* 0x0000000e06069981 */ /* 0x000f22000c1e1b00 */
[----:B------:R-:W-:-:S05]  /*1b30*/  IMAD.U32 R10, RZ, RZ, UR5 ;  /* 0x00000005ff0a7e24 */ /* 0x000fca000f8e00ff */
[----:B------:R-:W-:-:S04]  /*1b40*/  IADD3 R10, PT, PT, R10, 0x2, RZ ;  /* 0x000000020a0a7810 */ /* 0x000fc80007ffe0ff */
[----:B------:R-:W-:Y:S01]  /*1b50*/  R2UR UR5, R10 ;  /* 0x000000000a0572ca */ /* 0x000fe200000e0000 */
[----:B0-----:R-:W-:Y:S01]  /*1b60*/  @!P2 FADD.FTZ R8, R8, R4 ;  /* 0x000000040808a221 */ /* 0x001fe20000010000 */
[----:B------:R-:W-:-:S03]  /*1b70*/  @!P2 FADD.FTZ R9, R9, R5 ;  /* 0x000000050909a221 */ /* 0x000fc60000010000 */
[----:B----4-:R-:W-:Y:S01]  /*1b80*/  @!P1 FADD.FTZ R8, R8, R6 ;  /* 0x0000000608089221 */ /* 0x010fe20000010000 */
[----:B------:R-:W-:-:S09]  /*1b90*/  @!P1 FADD.FTZ R9, R9, R7 ;  /* 0x0000000709099221 */ /* 0x000fd20000010000 */
.L_x_1871:
[----:B------:R-:W-:Y:S01]  /*1ba0*/  MOV R4, UR5 ;  /* 0x0000000500047c02 */ /* 0x000fe20008000f00 */
[----:B------:R-:W-:Y:S03]  /*1bb0*/  BSSY.RECONVERGENT B0, `(.L_x_1865) ;  /* 0x000000d000007945 */ /* 0x000fe60003800200 */
[----:B------:R-:W-:Y:S02]  /*1bc0*/  ISETP.NE.AND P1, PT, R4, UR18, PT ;  /* 0x0000001204007c0c */ /* 0x000fe4000bf25270 */
[----:B------:R-:W-:Y:S02]  /*1bd0*/  LOP3.LUT R4, R22, 0x1, RZ, 0xc0, !PT ;  /* 0x0000000116047812 */ /* 0x000fe400078ec0ff */
[----:B-1----:R-:W-:-:S04]  /*1be0*/  ISETP.NE.OR P1, PT, R14, RZ, !P1 ;  /* 0x000000ff0e00720c */ /* 0x002fc80004f25670 */
[----:B------:R-:W-:-:S13]  /*1bf0*/  ISETP.NE.U32.OR P1, PT, R4, 0x1, P1 ;  /* 0x000000010400780c */ /* 0x000fda0000f25470 */
[----:B------:R-:W-:Y:S05]  /*1c00*/  @P1 BRA `(.L_x_1872) ;  /* 0x00000000001c1947 */ /* 0x000fea0003800000 */
[----:B------:R-:W-:Y:S01]  /*1c10*/  UIMAD UR8, UR19, UR5, UR6 ;  /* 0x00000005130872a4 */ /* 0x000fe2000f8e0206 */
[----:B------:R-:W-:-:S05]  /*1c20*/  HFMA2 R5, -RZ, RZ, 0, 4.76837158203125e-07 ;  /* 0x00000008ff057431 */ /* 0x000fca00000001ff */
[----:B------:R-:W-:-:S05]  /*1c30*/  MOV R4, UR8 ;  /* 0x0000000800047c02 */ /* 0x000fca0008000f00 */
[----:B------:R-:W-:-:S06]  /*1c40*/  IMAD.WIDE.U32 R4, R4, R5, UR16 ;  /* 0x0000001004047e25 */ /* 0x000fcc000f8e0005 */
[----:B------:R-:W0:Y:S02]  /*1c50*/  LDG.E.64 R4, desc[UR14][R4.64] ;  /* 0x0000000e04047981 */ /* 0x000e24000c1e1b00 */
[----:B0-----:R-:W-:Y:S01]  /*1c60*/  FADD.FTZ R8, R8, R4 ;  /* 0x0000000408087221 */ /* 0x001fe20000010000 */
[----:B------:R-:W-:-:S07]  /*1c70*/  FADD.FTZ R9, R9, R5 ;  /* 0x0000000509097221 */ /* 0x000fce0000010000 */
.L_x_1872:
[----:B------:R-:W-:Y:S05]  /*1c80*/  BSYNC.RECONVERGENT B0 ;  /* 0x0000000000007941 */ /* 0x000fea0003800200 */
.L_x_1865:
[----:B------:R-:W1:Y:S01]  /*1c90*/  S2R R6, SR_TID.X ;  /* 0x0000000000067919 */ /* 0x000e620000002100 */
[----:B------:R-:W4:Y:S01]  /*1ca0*/  S2UR UR8, SR_CgaCtaId ;  /* 0x00000000000879c3 */ /* 0x000f220000008800 */
[----:B------:R-:W0:Y:S01]  /*1cb0*/  LDCU UR9, c[0x0][0x414] ;  /* 0x00008280ff0977ac */ /* 0x000e220008000800 */
[----:B------:R-:W-:Y:S01]  /*1cc0*/  MOV R19, UR7 ;  /* 0x0000000700137c02 */ /* 0x000fe20008000f00 */
[----:B------:R-:W-:-:S05]  /*1cd0*/  UMOV UR5, 0x400 ;  /* 0x0000040000057882 */ /* 0x000fca0000000000 */
[----:B--2---:R-:W2:Y:S08]  /*1ce0*/  @P0 LDC.64 R10, c[0x0][0x388] ;  /* 0x0000e200ff0a0b82 */ /* 0x004eb00000000a00 */
[----:B---3--:R-:W3:Y:S01]  /*1cf0*/  LDC.64 R12, c[0x0][0x398] ;  /* 0x0000e600ff0c7b82 */ /* 0x008ee20000000a00 */
[----:B----4-:R-:W-:Y:S01]  /*1d00*/  ULEA UR5, UR8, UR5, 0x18 ;  /* 0x0000000508057291 */ /* 0x010fe2000f8ec0ff */
[C---:B-1----:R-:W-:Y:S01]  /*1d10*/  LOP3.LUT R4, R6.reuse, 0xffff, RZ, 0xc0, !PT ;  /* 0x0000ffff06047812 */ /* 0x042fe200078ec0ff */
[----:B--2---:R-:W-:Y:S01]  /*1d20*/  @P0 IMAD.WIDE R10, R19, 0x8, R10 ;  /* 0x00000008130a0825 */ /* 0x004fe200078e020a */
[----:B------:R-:W-:-:S03]  /*1d30*/  ISETP.NE.AND P1, PT, R6, RZ, PT ;  /* 0x000000ff0600720c */ /* 0x000fc60003f25270 */
[----:B------:R-:W-:-:S05]  /*1d40*/  IMAD R4, R4, 0xc31, RZ ;  /* 0x00000c3104047824 */ /* 0x000fca00078e02ff */
[----:B------:R-:W-:-:S04]  /*1d50*/  SHF.R.U32.HI R4, RZ, 0x10, R4 ;  /* 0x00000010ff047819 */ /* 0x000fc80000011604 */
[----:B------:R-:W-:Y:S01]  /*1d60*/  PRMT R4, R4, 0x9910, RZ ;  /* 0x0000991004047816 */ /* 0x000fe200000000ff */
[----:B------:R-:W-:Y:S04]  /*1d70*/  @!P1 STS.64 [UR5+0xc8], R8 ;  /* 0x0000c808ff009988 */ /* 0x000fe80008000a05 */
[----:B------:R-:W-:-:S04]  /*1d80*/  IMAD R4, R4, 0x15, RZ ;  /* 0x0000001504047824 */ /* 0x000fc800078e02ff */
[----:B------:R-:W-:Y:S02]  /*1d90*/  IMAD.MOV R7, RZ, RZ, -R4 ;  /* 0x000000ffff077224 */ /* 0x000fe400078e0a04 */
[----:B------:R-:W1:Y:S03]  /*1da0*/  LDC.64 R4, c[0x0][0x3a0] ;  /* 0x0000e800ff047b82 */ /* 0x000e660000000a00 */
[----:B------:R-:W-:-:S04]  /*1db0*/  PRMT R7, R7, 0x7710, RZ ;  /* 0x0000771007077816 */ /* 0x000fc800000000ff */
[----:B------:R-:W-:Y:S01]  /*1dc0*/  IADD3 R7, PT, PT, R7, R6, RZ ;  /* 0x0000000607077210 */ /* 0x000fe20007ffe0ff */
[----:B0-----:R-:W-:-:S03]  /*1dd0*/  @P0 FMUL.FTZ R6, R8, UR9 ;  /* 0x0000000908060c20 */ /* 0x001fc60008410000 */
[----:B------:R-:W-:-:S04]  /*1de0*/  SHF.L.U32 R7, R7, 0x1, RZ ;  /* 0x0000000107077819 */ /* 0x000fc800000006ff */
[----:B------:R-:W-:Y:S01]  /*1df0*/  LOP3.LUT R15, R7, 0xffff, RZ, 0xc0, !PT ;  /* 0x0000ffff070f7812 */ /* 0x000fe200078ec0ff */
[----:B------:R-:W-:-:S03]  /*1e00*/  @P0 FMUL.FTZ R7, R9, UR9 ;  /* 0x0000000909070c20 */ /* 0x000fc60008410000 */
[----:B------:R-:W-:Y:S02]  /*1e10*/  IADD3 R17, PT, PT, R20, R15, RZ ;  /* 0x0000000f14117210 */ /* 0x000fe40007ffe0ff */
[----:B------:R0:W-:Y:S03]  /*1e20*/  @P0 STG.E.64 desc[UR14][R10.64], R6 ;  /* 0x000000060a000986 */ /* 0x0001e6000c101b0e */
[C---:B---3--:R-:W-:Y:S01]  /*1e30*/  IMAD.WIDE R12, R17.reuse, 0x4, R12 ;  /* 0x00000004110c7825 */ /* 0x048fe200078e020c */
[----:B------:R-:W-:Y:S03]  /*1e40*/  BAR.SYNC.DEFER_BLOCKING 0x0 ;  /* 0x0000000000007b1d */ /* 0x000fe60000010000 */
[----:B-1----:R-:W-:-:S03]  /*1e50*/  IMAD.WIDE R4, R17, 0x4, R4 ;  /* 0x0000000411047825 */ /* 0x002fc600078e0204 */
[----:B------:R-:W5:Y:S04]  /*1e60*/  LDG.E.64 R12, desc[UR14][R12.64] ;  /* 0x0000000e0c0c7981 */ /* 0x000f68000c1e1b00 */
[----:B------:R-:W5:Y:S01]  /*1e70*/  LDG.E.64 R4, desc[UR14][R4.64] ;  /* 0x0000000e04047981 */ /* 0x000f62000c1e1b00 */
[----:B0-----:R-:W-:Y:S01]  /*1e80*/  IMAD.MOV.U32 R10, RZ, RZ, 0x3f800000 ;  /* 0x3f800000ff0a7424 */ /* 0x001fe200078e00ff */
[----:B------:R-:W-:Y:S02]  /*1e90*/  BSSY.RECONVERGENT B0, `(.L_x_1873) ;  /* 0x0000081000007945 */ /* 0x000fe40003800200 */
[----:B------:R-:W0:Y:S01]  /*1ea0*/  LDS.64 R16, [UR5+0xc8] ;  /* 0x0000c805ff107984 */ /* 0x000e220008000a00 */
[----:B------:R-:W1:Y:S02]  /*1eb0*/  LDCU.U8 UR5, c[0x0][0x3fc] ;  /* 0x00007f80ff0577ac */ /* 0x000e640008000000 */
[----:B-1----:R-:W-:Y:S01]  /*1ec0*/  UISETP.NE.AND UP0, UPT, UR5, URZ, UPT ;  /* 0x000000ff0500728c */ /* 0x002fe2000bf05270 */
[----:B0-----:R-:W-:-:S04]  /*1ed0*/  FMUL.FTZ R14, R16, UR9 ;  /* 0x00000009100e7c20 */ /* 0x001fc80008410000 */
[----:B------:R-:W-:-:S04]  /*1ee0*/  FMUL.FTZ R16, R14, R14 ;  /* 0x0000000e0e107220 */ /* 0x000fc80000410000 */
[----:B------:R-:W-:-:S05]  /*1ef0*/  FFMA.FTZ R16, R17, UR9, -R16 ;  /* 0x0000000911107c23 */ /* 0x000fca0008010810 */
[----:B------:R-:W-:-:S13]  /*1f00*/  FSETP.GTU.FTZ.AND P1, PT, R16, RZ, PT ;  /* 0x000000ff1000720b */ /* 0x000fda0003f3c000 */
[----:B------:R-:W0:Y:S02]  /*1f10*/  @P1 LDC R17, c[0x0][0x3a8] ;  /* 0x0000ea00ff111b82 */ /* 0x000e240000000800 */
[----:B0-----:R-:W-:-:S04]  /*1f20*/  @P1 FADD.FTZ R16, R16, R17 ;  /* 0x0000001110101221 */ /* 0x001fc80000010000 */
[----:B------:R0:W1:Y:S01]  /*1f30*/  @P1 MUFU.RSQ R10, R16 ;  /* 0x00000010000a1308 */ /* 0x0000620000001400 */
[----:B------:R-:W-:Y:S05]  /*1f40*/  BRA.U UP0, `(.L_x_1874) ;  /* 0x0000000100c47547 */ /* 0x000fea000b800000 */
[----:B------:R-:W2:Y:S01]  /*1f50*/  LDCU.64 UR10, c[0x0][0x3e8] ;  /* 0x00007d00ff0a77ac */ /* 0x000ea20008000a00 */
[----:B------:R-:W-:Y:S01]  /*1f60*/  SHF.R.S32.HI R8, RZ, 0x1f, R23 ;  /* 0x0000001fff087819 */ /* 0x000fe20000011417 */
[----:B------:R-:W-:Y:S01]  /*1f70*/  BSSY.RECONVERGENT B1, `(.L_x_1875) ;  /* 0x000001a000017945 */ /* 0x000fe20003800200 */
[----:B------:R-:W-:-:S04]  /*1f80*/  IADD3 R11, PT, PT, R23, 0x20, RZ ;  /* 0x00000020170b7810 */ /* 0x000fc80007ffe0ff */
[----:B0-----:R-:W-:Y:S02]  /*1f90*/  SHF.R.S32.HI R16, RZ, 0x1f, R11 ;  /* 0x0000001fff107819 */ /* 0x001fe4000001140b */
[----:B--2---:R-:W-:Y:S02]  /*1fa0*/  ISETP.GE.U32.AND P1, PT, R23, UR10, PT ;  /* 0x0000000a17007c0c */ /* 0x004fe4000bf26070 */
[----:B------:R-:W-:Y:S02]  /*1fb0*/  ISETP.GE.U32.AND P2, PT, R11, UR10, PT ;  /* 0x0000000a0b007c0c */ /* 0x000fe4000bf46070 */
[----:B------:R-:W-:Y:S02]  /*1fc0*/  ISETP.GE.AND.EX P1, PT, R8, UR11, PT, P1 ;  /* 0x0000000b08007c0c */ /* 0x000fe4000bf26310 */
[----:B------:R-:W-:-:S11]  /*1fd0*/  ISETP.GE.AND.EX P2, PT, R16, UR11, PT, P2 ;  /* 0x0000000b10007c0c */ /* 0x000fd6000bf46320 */
[----:B------:R-:W-:Y:S05]  /*1fe0*/  @P1 BRA `(.L_x_1876) ;  /* 0x0000000000481947 */ /* 0x000fea0003800000 */
[----:B------:R-:W0:Y:S01]  /*1ff0*/  LDCU.64 UR12, c[0x0][0x3e0] ;  /* 0x00007c00ff0c77ac */ /* 0x000e220008000a00 */
[--C-:B------:R-:W-:Y:S01]  /*2000*/  FADD.FTZ R9, R2, -R14.reuse ;  /* 0x8000000e02097221 */ /* 0x100fe20000010000 */
[----:B------:R-:W-:Y:S01]  /*2010*/  MOV R6, R24 ;  /* 0x0000001800067202 */ /* 0x000fe20000000f00 */
[----:B------:R-:W-:Y:S01]  /*2020*/  FADD.FTZ R21, R21, -R14 ;  /* 0x8000000e15157221 */ /* 0x000fe20000010000 */
[----:B------:R-:W2:Y:S01]  /*2030*/  LDCU.64 UR8, c[0x0][0x380] ;  /* 0x00007000ff0877ac */ /* 0x000ea20008000a00 */
[----:B------:R-:W-:Y:S01]  /*2040*/  MOV R7, R27 ;  /* 0x0000001b00077202 */ /* 0x000fe20000000f00 */
[-C--:B-1----:R-:W-:Y:S01]  /*2050*/  FMUL.FTZ R2, R9, R10.reuse ;  /* 0x0000000a09027220 */ /* 0x082fe20000410000 */
[----:B------:R-:W-:-:S03]  /*2060*/  FMUL.FTZ R21, R21, R10 ;  /* 0x0000000a15157220 */ /* 0x000fc60000410000 */
[----:B-----5:R-:W-:Y:S01]  /*2070*/  FFMA.FTZ R2, R13, R2, R5 ;  /* 0x000000020d027223 */ /* 0x020fe20000010005 */
[----:B------:R-:W-:Y:S01]  /*2080*/  FFMA.FTZ R21, R12, R21, R4 ;  /* 0x000000150c157223 */ /* 0x000fe20000010004 */
[----:B0-----:R-:W-:Y:S02]  /*2090*/  IMAD R8, R8, UR12, RZ ;  /* 0x0000000c08087c24 */ /* 0x001fe4000f8e02ff */
[----:B------:R-:W-:-:S04]  /*20a0*/  IMAD.WIDE.U32 R6, R23, UR12, R6 ;  /* 0x0000000c17067c25 */ /* 0x000fc8000f8e0006 */
[----:B------:R-:W-:Y:S01]  /*20b0*/  IMAD R9, R23, UR13, R8 ;  /* 0x0000000d17097c24 */ /* 0x000fe2000f8e0208 */
[----:B--2---:R-:W-:-:S04]  /*20c0*/  LEA R8, P1, R6, UR8, 0x1 ;  /* 0x0000000806087c11 */ /* 0x004fc8000f8208ff */
[----:B------:R-:W-:Y:S02]  /*20d0*/  IADD3 R9, PT, PT, R7, R9, RZ ;  /* 0x0000000907097210 */ /* 0x000fe40007ffe0ff */
[----:B------:R-:W-:Y:S02]  /*20e0*/  F2FP.BF16.F32.PACK_AB R7, R2, R21 ;  /* 0x000000150207723e */ /* 0x000fe400000010ff */
[----:B------:R-:W-:-:S05]  /*20f0*/  LEA.HI.X R9, R6, UR9, R9, 0x1, P1 ;  /* 0x0000000906097c11 */ /* 0x000fca00088f0c09 */
[----:B------:R0:W-:Y:S02]  /*2100*/  STG.E desc[UR14][R8.64], R7 ;  /* 0x0000000708007986 */ /* 0x0001e4000c10190e */
.L_x_1876:
[----:B------:R-:W-:Y:S05]  /*2110*/  BSYNC.RECONVERGENT B1 ;  /* 0x0000000000017941 */ /* 0x000fea0003800200 */
.L_x_1875:
[----:B------:R-:W-:Y:S05]  /*2120*/  @P2 BRA `(.L_x_1877) ;  /* 0x00000004005c2947 */ /* 0x000fea0003800000 */
[----:B------:R-:W2:Y:S01]  /*2130*/  LDCU.64 UR8, c[0x0][0x3e0] ;  /* 0x00007c00ff0877ac */ /* 0x000ea20008000a00 */
[----:B0-----:R-:W-:Y:S01]  /*2140*/  FADD.FTZ R7, R3, -R14 ;  /* 0x8000000e03077221 */ /* 0x001fe20000010000 */
[----:B------:R-:W-:Y:S01]  /*2150*/  MOV R3, R27 ;  /* 0x0000001b00037202 */ /* 0x000fe20000000f00 */
[----:B------:R-:W-:Y:S01]  /*2160*/  IMAD.MOV.U32 R2, RZ, RZ, R24 ;  /* 0x000000ffff027224 */ /* 0x000fe200078e0018 */
[----:B------:R-:W0:Y:S01]  /*2170*/  LDCU.64 UR10, c[0x0][0x380] ;  /* 0x00007000ff0a77ac */ /* 0x000e220008000a00 */
[----:B------:R-:W-:Y:S01]  /*2180*/  FADD.FTZ R9, R0, -R14 ;  /* 0x8000000e00097221 */ /* 0x000fe20000010000 */
[----:B-1----:R-:W-:-:S03]  /*2190*/  FMUL.FTZ R7, R7, R10 ;  /* 0x0000000a07077220 */ /* 0x002fc60000410000 */
[----:B------:R-:W-:Y:S01]  /*21a0*/  FMUL.FTZ R10, R9, R10 ;  /* 0x0000000a090a7220 */ /* 0x000fe20000410000 */
[----:B-----5:R-:W-:-:S03]  /*21b0*/  FFMA.FTZ R7, R12, R7, R4 ;  /* 0x000000070c077223 */ /* 0x020fc60000010004 */
[----:B------:R-:W-:Y:S01]  /*21c0*/  FFMA.FTZ R10, R13, R10, R5 ;  /* 0x0000000a0d0a7223 */ /* 0x000fe20000010005 */
[----:B--2---:R-:W-:Y:S02]  /*21d0*/  IMAD R16, R16, UR8, RZ ;  /* 0x0000000810107c24 */ /* 0x004fe4000f8e02ff */
[----:B------:R-:W-:-:S04]  /*21e0*/  IMAD.WIDE.U32 R2, R11, UR8, R2 ;  /* 0x000000080b027c25 */ /* 0x000fc8000f8e0002 */
[----:B------:R-:W-:Y:S01]  /*21f0*/  IMAD R11, R11, UR9, R16 ;  /* 0x000000090b0b7c24 */ /* 0x000fe2000f8e0210 */
[----:B0-----:R-:W-:-:S04]  /*2200*/  LEA R4, P1, R2, UR10, 0x1 ;  /* 0x0000000a02047c11 */ /* 0x001fc8000f8208ff */
[----:B------:R-:W-:Y:S02]  /*2210*/  IADD3 R11, PT, PT, R3, R11, RZ ;  /* 0x0000000b030b7210 */ /* 0x000fe40007ffe0ff */
[----:B------:R-:W-:Y:S02]  /*2220*/  F2FP.BF16.F32.PACK_AB R3, R10, R7 ;  /* 0x000000070a03723e */ /* 0x000fe400000010ff */
[----:B------:R-:W-:-:S05]  /*2230*/  LEA.HI.X R5, R2, UR11, R11, 0x1, P1 ;  /* 0x0000000b02057c11 */ /* 0x000fca00088f0c0b */
[----:B------:R2:W-:Y:S01]  /*2240*/  STG.E desc[UR14][R4.64], R3 ;  /* 0x0000000304007986 */ /* 0x0005e2000c10190e */
[----:B------:R-:W-:Y:S05]  /*2250*/  BRA `(.L_x_1877) ;  /* 0x0000000400107947 */ /* 0x000fea0003800000 */
.L_x_1874:
[----:B------:R-:W2:Y:S01]  /*2260*/  LDCU.64 UR8, c[0x0][0x3e8] ;  /* 0x00007d00ff0877ac */ /* 0x000ea20008000a00 */
[----:B------:R-:W-:Y:S01]  /*2270*/  SHF.R.S32.HI R6, RZ, 0x1f, R23 ;  /* 0x0000001fff067819 */ /* 0x000fe20000011417 */
[----:B------:R-:W-:Y:S01]  /*2280*/  BSSY.RECONVERGENT B1, `(.L_x_1878) ;  /* 0x0000024000017945 */ /* 0x000fe20003800200 */
[----:B0-----:R-:W-:-:S04]  /*2290*/  IADD3 R16, PT, PT, R23, 0x20, RZ ;  /* 0x0000002017107810 */ /* 0x001fc80007ffe0ff */
[----:B------:R-:W-:Y:S02]  /*22a0*/  SHF.R.S32.HI R11, RZ, 0x1f, R16 ;  /* 0x0000001fff0b7819 */ /* 0x000fe40000011410 */
[----:B--2---:R-:W-:Y:S02]  /*22b0*/  ISETP.GE.U32.AND P1, PT, R23, UR8, PT ;  /* 0x0000000817007c0c */ /* 0x004fe4000bf26070 */
[----:B------:R-:W-:Y:S02]  /*22c0*/  ISETP.GE.U32.AND P2, PT, R16, UR8, PT ;  /* 0x0000000810007c0c */ /* 0x000fe4000bf46070 */
[----:B------:R-:W-:Y:S02]  /*22d0*/  ISETP.GE.AND.EX P1, PT, R6, UR9, PT, P1 ;  /* 0x0000000906007c0c */ /* 0x000fe4000bf26310 */
[----:B------:R-:W-:-:S11]  /*22e0*/  ISETP.GE.AND.EX P2, PT, R11, UR9, PT, P2 ;  /* 0x000000090b007c0c */ /* 0x000fd6000bf46320 */
[----:B------:R-:W-:Y:S05]  /*22f0*/  @P1 BRA `(.L_x_1879) ;  /* 0x0000000000701947 */ /* 0x000fea0003800000 */
[--C-:B------:R-:W-:Y:S01]  /*2300*/  FADD.FTZ R21, R21, -R14.reuse ;  /* 0x8000000e15157221 */ /* 0x100fe20000010000 */
[----:B------:R-:W-:Y:S01]  /*2310*/  FADD.FTZ R7, R2, -R14 ;  /* 0x8000000e02077221 */ /* 0x000fe20000010000 */
[----:B------:R-:W0:Y:S02]  /*2320*/  LDCU.64 UR10, c[0x0][0x3e0] ;  /* 0x00007c00ff0a77ac */ /* 0x000e240008000a00 */
[-C--:B-1----:R-:W-:Y:S01]  /*2330*/  FMUL.FTZ R21, R21, R10.reuse ;  /* 0x0000000a15157220 */ /* 0x082fe20000410000 */
[----:B------:R-:W-:Y:S01]  /*2340*/  FMUL.FTZ R2, R7, R10 ;  /* 0x0000000a07027220 */ /* 0x000fe20000410000 */
[----:B------:R-:W1:Y:S02]  /*2350*/  LDCU.64 UR12, c[0x0][0x380] ;  /* 0x00007000ff0c77ac */ /* 0x000e640008000a00 */
[----:B-----5:R-:W-:Y:S01]  /*2360*/  FFMA.FTZ R8, R12, R21, R4 ;  /* 0x000000150c087223 */ /* 0x020fe20000010004 */
[----:B------:R-:W-:-:S03]  /*2370*/  FFMA.FTZ R2, R13, R2, R5 ;  /* 0x000000020d027223 */ /* 0x000fc60000010005 */
[----:B------:R-:W-:Y:S01]  /*2380*/  FMUL.FTZ R7, R8, -1.4426950216293334961 ;  /* 0xbfb8aa3b08077820 */ /* 0x000fe20000410000 */
[----:B------:R-:W-:-:S05]  /*2390*/  FMUL.FTZ R17, R2, -1.4426950216293334961 ;  /* 0xbfb8aa3b02117820 */ /* 0x000fca0000410000 */
[----:B------:R-:W2:Y:S01]  /*23a0*/  MUFU.EX2 R7, R7 ;  /* 0x0000000700077308 */ /* 0x000ea20000000800 */
[----:B0-----:R-:W-:Y:S01]  /*23b0*/  IMAD R20, R6, UR10, RZ ;  /* 0x0000000a06147c24 */ /* 0x001fe2000f8e02ff */
[----:B------:R-:W-:Y:S02]  /*23c0*/  MOV R6, R24 ;  /* 0x0000001800067202 */ /* 0x000fe40000000f00 */
[----:B------:R-:W0:Y:S01]  /*23d0*/  MUFU.EX2 R17, R17 ;  /* 0x0000001100117308 */ /* 0x000e220000000800 */
[----:B------:R-:W-:Y:S02]  /*23e0*/  IMAD R21, R23, UR11, R20 ;  /* 0x0000000b17157c24 */ /* 0x000fe4000f8e0214 */
[----:B--2---:R-:W-:Y:S01]  /*23f0*/  FADD.FTZ R9, R7, 1 ;  /* 0x3f80000007097421 */ /* 0x004fe20000010000 */
[----:B------:R-:W-:Y:S02]  /*2400*/  IMAD.MOV.U32 R7, RZ, RZ, R27 ;  /* 0x000000ffff077224 */ /* 0x000fe400078e001b */
[----:B0-----:R-:W-:Y:S01]  /*2410*/  FADD.FTZ R18, R17, 1 ;  /* 0x3f80000011127421 */ /* 0x001fe20000010000 */
[----:B------:R-:W-:-:S02]  /*2420*/  IMAD.WIDE.U32 R6, R23, UR10, R6 ;  /* 0x0000000a17067c25 */ /* 0x000fc4000f8e0006 */
[----:B------:R-:W0:Y:S03]  /*2430*/  MUFU.RCP R9, R9 ;  /* 0x0000000900097308 */ /* 0x000e260000001000 */
[----:B------:R-:W-:-:S05]  /*2440*/  IADD3 R21, PT, PT, R7, R21, RZ ;  /* 0x0000001507157210 */ /* 0x000fca0007ffe0ff */
[----:B------:R-:W2:Y:S01]  /*2450*/  MUFU.RCP R19, R18 ;  /* 0x0000001200137308 */ /* 0x000ea20000001000 */
[----:B0-----:R-:W-:Y:S01]  /*2460*/  FMUL.FTZ R17, R8, R9 ;  /* 0x0000000908117220 */ /* 0x001fe20000410000 */
[----:B-1----:R-:W-:-:S04]  /*2470*/  LEA R8, P1, R6, UR12, 0x1 ;  /* 0x0000000c06087c11 */ /* 0x002fc8000f8208ff */
[----:B------:R-:W-:Y:S01]  /*2480*/  LEA.HI.X R9, R6, UR13, R21, 0x1, P1 ;  /* 0x0000000d06097c11 */ /* 0x000fe200088f0c15 */
[----:B--2---:R-:W-:-:S05]  /*2490*/  FMUL.FTZ R2, R2, R19 ;  /* 0x0000001302027220 */ /* 0x004fca0000410000 */
[----:B------:R-:W-:-:S05]  /*24a0*/  F2FP.BF16.F32.PACK_AB R17, R2, R17 ;  /* 0x000000110211723e */ /* 0x000fca00000010ff */
[----:B------:R0:W-:Y:S02]  /*24b0*/  STG.E desc[UR14][R8.64], R17 ;  /* 0x0000001108007986 */ /* 0x0001e4000c10190e */
.L_x_1879:
[----:B------:R-:W-:Y:S05]  /*24c0*/  BSYNC.RECONVERGENT B1 ;  /* 0x0000000000017941 */ /* 0x000fea0003800200 */
.L_x_1878:
[----:B------:R-:W-:Y:S05]  /*24d0*/  @P2 BRA `(.L_x_1877) ;  /* 0x0000000000702947 */ /* 0x000fea0003800000 */
[--C-:B------:R-:W-:Y:S01]  /*24e0*/  FADD.FTZ R3, R3, -R14.reuse ;  /* 0x8000000e03037221 */ /* 0x100fe20000010000 */
[----:B------:R-:W-:Y:S01]  /*24f0*/  FADD.FTZ R7, R0, -R14 ;  /* 0x8000000e00077221 */ /* 0x000fe20000010000 */
[----:B------:R-:W2:Y:S01]  /*2500*/  LDCU.64 UR8, c[0x0][0x3e0] ;  /* 0x00007c00ff0877ac */ /* 0x000ea20008000a00 */
[----:B------:R-:W-:Y:S01]  /*2510*/  MOV R2, R24 ;  /* 0x0000001800027202 */ /* 0x000fe20000000f00 */
[-C--:B-1----:R-:W-:Y:S01]  /*2520*/  FMUL.FTZ R3, R3, R10.reuse ;  /* 0x0000000a03037220 */ /* 0x082fe20000410000 */
[----:B------:R-:W-:Y:S01]  /*2530*/  FMUL.FTZ R10, R7, R10 ;  /* 0x0000000a070a7220 */ /* 0x000fe20000410000 */
[----:B------:R-:W1:Y:S02]  /*2540*/  LDCU.64 UR10, c[0x0][0x380] ;  /* 0x00007000ff0a77ac */ /* 0x000e640008000a00 */
[----:B-----5:R-:W-:Y:S01]  /*2550*/  FFMA.FTZ R4, R12, R3, R4 ;  /* 0x000000030c047223 */ /* 0x020fe20000010004 */
[----:B------:R-:W-:Y:S01]  /*2560*/  FFMA.FTZ R10, R13, R10, R5 ;  /* 0x0000000a0d0a7223 */ /* 0x000fe20000010005 */
[----:B------:R-:W-:-:S02]  /*2570*/  MOV R3, R27 ;  /* 0x0000001b00037202 */ /* 0x000fc40000000f00 */
[----:B------:R-:W-:Y:S01]  /*2580*/  FMUL.FTZ R0, R4, -1.4426950216293334961 ;  /* 0xbfb8aa3b04007820 */ /* 0x000fe20000410000 */
[----:B------:R-:W-:-:S05]  /*2590*/  FMUL.FTZ R6, R10, -1.4426950216293334961 ;  /* 0xbfb8aa3b0a067820 */ /* 0x000fca0000410000 */
[----:B------:R-:W3:Y:S01]  /*25a0*/  MUFU.EX2 R0, R0 ;  /* 0x0000000000007308 */ /* 0x000ee20000000800 */
[----:B--2---:R-:W-:-:S03]  /*25b0*/  IMAD R11, R11, UR8, RZ ;  /* 0x000000080b0b7c24 */ /* 0x004fc6000f8e02ff */
[----:B------:R-:W2:Y:S01]  /*25c0*/  MUFU.EX2 R6, R6 ;  /* 0x0000000600067308 */ /* 0x000ea20000000800 */
[----:B------:R-:W-:-:S04]  /*25d0*/  IMAD.WIDE.U32 R2, R16, UR8, R2 ;  /* 0x0000000810027c25 */ /* 0x000fc8000f8e0002 */
[----:B------:R-:W-:Y:S02]  /*25e0*/  IMAD R11, R16, UR9, R11 ;  /* 0x00000009100b7c24 */ /* 0x000fe4000f8e020b */
[----:B---3--:R-:W-:-:S03]  /*25f0*/  FADD.FTZ R5, R0, 1 ;  /* 0x3f80000000057421 */ /* 0x008fc60000010000 */
[----:B------:R-:W-:Y:S01]  /*2600*/  IADD3 R11, PT, PT, R3, R11, RZ ;  /* 0x0000000b030b7210 */ /* 0x000fe20007ffe0ff */
[----:B--2---:R-:W-:Y:S02]  /*2610*/  FADD.FTZ R7, R6, 1 ;  /* 0x3f80000006077421 */ /* 0x004fe40000010000 */
[----:B------:R-:W2:Y:S08]  /*2620*/  MUFU.RCP R5, R5 ;  /* 0x0000000500057308 */ /* 0x000eb00000001000 */
[----:B------:R-:W0:Y:S01]  /*2630*/  MUFU.RCP R7, R7 ;  /* 0x0000000700077308 */ /* 0x000e220000001000 */
[----:B--2---:R-:W-:Y:S01]  /*2640*/  FMUL.FTZ R0, R4, R5 ;  /* 0x0000000504007220 */ /* 0x004fe20000410000 */
[----:B-1----:R-:W-:-:S04]  /*2650*/  LEA R4, P1, R2, UR10, 0x1 ;  /* 0x0000000a02047c11 */ /* 0x002fc8000f8208ff */
[----:B------:R-:W-:Y:S01]  /*2660*/  LEA.HI.X R5, R2, UR11, R11, 0x1, P1 ;  /* 0x0000000b02057c11 */ /* 0x000fe200088f0c0b */
[----:B0-----:R-:W-:-:S05]  /*2670*/  FMUL.FTZ R9, R10, R7 ;  /* 0x000000070a097220 */ /* 0x001fca0000410000 */
[----:B------:R-:W-:-:S05]  /*2680*/  F2FP.BF16.F32.PACK_AB R9, R9, R0 ;  /* 0x000000000909723e */ /* 0x000fca00000010ff */
[----:B------:R3:W-:Y:S02]  /*2690*/  STG.E desc[UR14][R4.64], R9 ;  /* 0x0000000904007986 */ /* 0x0007e4000c10190e */
.L_x_1877:
[----:B------:R-:W-:Y:S05]  /*26a0*/  BSYNC.RECONVERGENT B0 ;  /* 0x0000000000007941 */ /* 0x000fea0003800200 */
.L_x_1873:
[----:B------:R-:W4:Y:S01]  /*26b0*/  LDCU UR5, c[0x0][0x3f8] ;  /* 0x00007f00ff0577ac */ /* 0x000f220008000800 */
[----:B------:R-:W4:Y:S01]  /*26c0*/  LDCU UR8, c[0x0][0x3c8] ;  /* 0x00007900ff0877ac */ /* 0x000f220008000800 */
[----:B------:R-:W-:Y:S02]  /*26d0*/  UIADD3 UR7, UPT, UPT, UR19, UR7, URZ ;  /* 0x0000000713077290 */ /* 0x000fe4000fffe0ff */
[----:B------:R-:W-:Y:S02]  /*26e0*/  UIADD3 UR4, UPT, UPT, UR4, 0x1, URZ ;  /* 0x0000000104047890 */ /* 0x000fe4000fffe0ff */
[----:B----4-:R-:W-:-:S04]  /*26f0*/  UIMAD UR5, UR5, UR8, URZ ;  /* 0x00000008050572a4 */ /* 0x010fc8000f8e02ff */
[----:B------:R-:W-:-:S09]  /*2700*/  UISETP.GE.AND UP0, UPT, UR7, UR5, UPT ;  /* 0x000000050700728c */ /* 0x000fd2000bf06270 */
[----:B------:R-:W-:Y:S05]  /*2710*/  BRA.U !UP0, `(.L_x_1880) ;  /* 0xffffffd908b87547 */ /* 0x000fea000b83ffff */
[----:B------:R-:W-:Y:S05]  /*2720*/  EXIT ;  /* 0x000000000000794d */ /* 0x000fea0003800000 */
.L_x_1881:
        /* <DEDUP_REMOVED lines=13> */
.L_x_3446:


//--------------------- .text._Z35group_norm_nhwc_fwd_one_pass_kernelI11Bf16IOFp32WLi128ELi42ELi672EEv26Group_norm_nhwc_fwd_params --------------------------
	.section	.text._Z35group_norm_nhwc_fwd_one_pass_kernelI11Bf16IOFp32WLi128ELi42ELi672EEv26Group_norm_nhwc_fwd_params,"ax",@progbits
	.align	128
        .global         _Z35group_norm_nhwc_fwd_one_pass_kernelI11Bf16IOFp32WLi128ELi42ELi672EEv26Group_norm_nhwc_fwd_params
        .type           _Z35group_norm_nhwc_fwd_one_pass_kernelI11Bf16IOFp32WLi128ELi42ELi672EEv26Group_norm_nhwc_fwd_params,@function
        .size           _Z35group_norm_nhwc_fwd_one_pass_kernelI11Bf16IOFp32WLi128ELi42ELi672EEv26Group_norm_nhwc_fwd_params,(.L_x_3447 - _Z35group_norm_nhwc_fwd_one_pass_kernelI11Bf16IOFp32WLi128ELi42ELi672EEv26Group_norm_nhwc_fwd_params)
        .other          _Z35group_norm_nhwc_fwd_one_pass_kernelI11Bf16IOFp32WLi128ELi42ELi672EEv26Group_norm_nhwc_fwd_params,@"STO_CUDA_ENTRY STV_DEFAULT"
_Z35group_norm_nhwc_fwd_one_pass_kernelI11Bf16IOFp32WLi128ELi42ELi672EEv26Group_norm_nhwc_fwd_params:
.text._Z35group_norm_nhwc_fwd_one_pass_kernelI11Bf16IOFp32WLi128ELi42ELi672EEv26Group_norm_nhwc_fwd_params:
        /* <DEDUP_REMOVED lines=9> */
[----:B------:R-:W-:Y:S01]  /*0090*/  S2UR UR23, SR_CTAID.X ;  /* 0x00000000001779c3 */ /* 0x000fe20000002500 */
[----:B------:R-:W1:Y:S01]  /*00a0*/  LDCU UR5, c[0x0][0x404] ;  /* 0x00008080ff0577ac */ /* 0x000e620008000800 */
[----:B------:R-:W2:Y:S06]  /*00b0*/  LDCU UR22, c[0x0][0x374] ;  /* 0x00006e80ff1677ac */ /* 0x000eac0008000800 */
[----:B------:R-:W3:Y:S01]  /*00c0*/  S2UR UR4, SR_CgaCtaId ;  /* 0x00000000000479c3 */ /* 0x000ee20000008800 */
[----:B------:R-:W4:Y:S01]  /*00d0*/  LDCU.64 UR12, c[0x0][0x388] ;  /* 0x00007100ff0c77ac */ /* 0x000f220008000a00 */
[----:B------:R-:W5:Y:S01]  /*00e0*/  LDCU.U8 UR14, c[0x0][0x3fc] ;  /* 0x00007f80ff0e77ac */ /* 0x000f620008000000 */
[----:B------:R-:W-:Y:S01]  /*00f0*/  UMOV UR8, 0x400 ;  /* 0x0000040000087882 */ /* 0x000fe20000000000 */
[----:B------:R-:W0:Y:S01]  /*0100*/  LDCU.64 UR18, c[0x0][0x358] ;  /* 0x00006b00ff1277ac */ /* 0x000e220008000a00 */
[----:B-1----:R-:W-:Y:S01]  /*0110*/  MOV R3, UR5 ;  /* 0x0000000500037c02 */ /* 0x002fe20008000f00 */
[----:B--2---:R-:W-:-:S02]  /*0120*/  UIMAD UR9, UR22, 0x6, UR6 ;  /* 0x00000006160978a4 */ /* 0x004fc4000f8e0206 */
[----:B------:R-:W-:Y:S01]  /*0130*/  ULEA UR10, UR22, UR6, 0x2 ;  /* 0x00000006160a7291 */ /* 0x000fe2000f8e10ff */
[----:B----4-:R-:W-:Y:S01]  /*0140*/  ISETP.NE.U32.AND P1, PT, RZ, UR12, PT ;  /* 0x0000000cff007c0c */ /* 0x010fe2000bf25070 */
[----:B------:R-:W-:Y:S02]  /*0150*/  UIMAD UR11, UR22, 0x3, UR6 ;  /* 0x00000003160b78a4 */ /* 0x000fe4000f8e0206 */
[----:B------:R-:W-:Y:S01]  /*0160*/  UMOV UR12, UR6 ;  /* 0x00000006000c7c82 */ /* 0x000fe20008000000 */
[C---:B0-----:R-:W-:Y:S01]  /*0170*/  LOP3.LUT R0, R5.reuse, 0xffff, RZ, 0xc0, !PT ;  /* 0x0000ffff05007812 */ /* 0x041fe200078ec0ff */
[----:B---3--:R-:W-:Y:S01]  /*0180*/  ULEA UR8, UR4, UR8, 0x18 ;  /* 0x0000000804087291 */ /* 0x008fe2000f8ec0ff */
[----:B------:R-:W-:Y:S01]  /*0190*/  LOP3.LUT P0, RZ, R5, UR23, RZ, 0xfc, !PT ;  /* 0x0000001705ff7c12 */ /* 0x000fe2000f80fcff */
[----:B-----5:R-:W-:Y:S02]  /*01a0*/  UISETP.NE.AND UP0, UPT, UR14, URZ, UPT ;  /* 0x000000ff0e00728c */ /* 0x020fe4000bf05270 */
[----:B------:R-:W-:Y:S01]  /*01b0*/  IMAD R2, R0, 0xc31, RZ ;  /* 0x00000c3100027824 */ /* 0x000fe200078e02ff */
[----:B------:R-:W-:Y:S01]  /*01c0*/  ISETP.NE.AND.EX P0, PT, RZ, UR13, !P0, P1 ;  /* 0x0000000dff007c0c */ /* 0x000fe2000c705310 */
[----:B------:R-:W0:Y:S01]  /*01d0*/  LDC R0, c[0x0][0x370] ;  /* 0x0000dc00ff007b82 */ /* 0x000e220000000800 */
[----:B------:R-:W-:-:S02]  /*01e0*/  UMOV UR4, URZ ;  /* 0x000000ff00047c82 */ /* 0x000fc40008000000 */
[----:B------:R-:W-:-:S04]  /*01f0*/  SHF.R.U32.HI R2, RZ, 0x10, R2 ;  /* 0x00000010ff027819 */ /* 0x000fc80000011602 */
[----:B------:R-:W-:Y:S01]  /*0200*/  PRMT R4, R2, 0x9910, RZ ;  /* 0x0000991002047816 */ /* 0x000fe200000000ff */
[----:B------:R-:W-:-:S03]  /*0210*/  IMAD R2, R3, UR23, R2 ;  /* 0x0000001703027c24 */ /* 0x000fc6000f8e0202 */
[----:B------:R-:W-:Y:S01]  /*0220*/  MOV R3, R4 ;  /* 0x0000000400037202 */ /* 0x000fe20000000f00 */
[C---:B------:R-:W-:Y:S01]  /*0230*/  VIADD R25, R2.reuse, 0x40 ;  /* 0x0000004002197836 */ /* 0x040fe20000000000 */
[C---:B------:R-:W-:Y:S02]  /*0240*/  IADD3 R26, PT, PT, R2.reuse, 0x20, RZ ;  /* 0x00000020021a7810 */ /* 0x040fe40007ffe0ff */
[----:B------:R-:W-:Y:S01]  /*0250*/  IADD3 R27, PT, PT, R2, 0x60, RZ ;  /* 0x00000060021b7810 */ /* 0x000fe20007ffe0ff */
[----:B------:R-:W-:Y:S01]  /*0260*/  IMAD R3, R3, 0x15, RZ ;  /* 0x0000001503037824 */ /* 0x000fe200078e02ff */
[----:B------:R-:W-:Y:S02]  /*0270*/  SHF.R.S32.HI R4, RZ, 0x1f, R2 ;  /* 0x0000001fff047819 */ /* 0x000fe40000011402 */
[----:B------:R-:W-:Y:S02]  /*0280*/  SHF.R.S32.HI R4, RZ, 0x1f, R25 ;  /* 0x0000001fff047819 */ /* 0x000fe40000011419 */
[----:B------:R-:W-:-:S02]  /*0290*/  IADD3 R3, PT, PT, RZ, -R3, RZ ;  /* 0x80000003ff037210 */ /* 0x000fc40007ffe0ff */
[----:B0-----:R-:W-:Y:S02]  /*02a0*/  LOP3.LUT R29, R0, 0x7, RZ, 0xc0, !PT ;  /* 0x00000007001d7812 */ /* 0x001fe400078ec0ff */
[----:B------:R-:W-:Y:S02]  /*02b0*/  PRMT R28, R3, 0x7710, RZ ;  /* 0x00007710031c7816 */ /* 0x000fe400000000ff */
[----:B------:R-:W-:Y:S02]  /*02c0*/  SHF.R.S32.HI R3, RZ, 0x1f, R27 ;  /* 0x0000001fff037819 */ /* 0x000fe4000001141b */
[----:B------:R-:W-:Y:S02]  /*02d0*/  IADD3 R28, PT, PT, R28, R5, RZ ;  /* 0x000000051c1c7210 */ /* 0x000fe40007ffe0ff */
[----:B------:R-:W-:Y:S02]  /*02e0*/  SHF.R.S32.HI R5, RZ, 0x1f, R26 ;  /* 0x0000001fff057819 */ /* 0x000fe4000001141a */
[----:B------:R-:W-:-:S07]  /*02f0*/  SHF.L.U32 R28, R28, 0x1, RZ ;  /* 0x000000011c1c7819 */ /* 0x000fce00000006ff */
.L_x_1909:
[----:B0-----:R-:W0:Y:S01]  /*0300*/  LDCU UR5, c[0x0][0x3f8] ;  /* 0x00007f00ff0577ac */ /* 0x001e220008000800 */
[----:B-----5:R-:W-:Y:S01]  /*0310*/  IABS R8, UR12 ;  /* 0x0000000c00087c13 */ /* 0x020fe20008000000 */
[----:B------:R-:W-:Y:S01]  /*0320*/  HFMA2 R24, -RZ, RZ, 0, 0 ;  /* 0x00000000ff187431 */ /* 0x000fe200000001ff */
[----:B------:R-:W-:Y:S01]  /*0330*/  SHF.R.S32.HI R10, RZ, 0x1f, R26 ;  /* 0x0000001fff0a7819 */ /* 0x000fe2000001141a */
[----:B-1----:R-:W1:Y:S01]  /*0340*/  LDCU.64 UR16, c[0x0][0x3e8] ;  /* 0x00007d00ff1077ac */ /* 0x002e620008000a00 */
[----:B------:R-:W-:Y:S02]  /*0350*/  R2UR UR13, R8 ;  /* 0x00000000080d72ca */ /* 0x000fe400000e0000 */
[----:B------:R-:W-:Y:S01]  /*0360*/  SHF.R.S32.HI R21, RZ, 0x1f, R25 ;  /* 0x0000001fff157819 */ /* 0x000fe20000011419 */
[----:B--2---:R-:W2:Y:S01]  /*0370*/  LDCU.64 UR20, c[0x0][0x3f0] ;  /* 0x00007e00ff1477ac */ /* 0x004ea20008000a00 */
[----:B------:R-:W-:Y:S02]  /*0380*/  SHF.R.S32.HI R20, RZ, 0x1f, R2 ;  /* 0x0000001fff147819 */ /* 0x000fe40000011402 */
[----:B------:R-:W-:-:S02]  /*0390*/  LOP3.LUT R23, R28, 0xffff, RZ, 0xc0, !PT ;  /* 0x0000ffff1c177812 */ /* 0x000fc400078ec0ff */
[----:B------:R-:W-:Y:S02]  /*03a0*/  SHF.R.S32.HI R22, RZ, 0x1f, R27 ;  /* 0x0000001fff167819 */ /* 0x000fe4000001141b */
[----:B0---4-:R-:W-:-:S04]  /*03b0*/  MOV R3, UR5 ;  /* 0x0000000500037c02 */ /* 0x011fc80008000f00 */
[----:B------:R-:W-:Y:S02]  /*03c0*/  IABS R6, R3 ;  /* 0x0000000300067213 */ /* 0x000fe40000000000 */
[----:B-1----:R-:W-:Y:S02]  /*03d0*/  ISETP.GE.U32.AND P2, PT, R26, UR16, PT ;  /* 0x000000101a007c0c */ /* 0x002fe4000bf46070 */
[----:B------:R-:W0:Y:S01]  /*03e0*/  I2F.RP R3, R6 ;  /* 0x0000000600037306 */ /* 0x000e220000209400 */
[----:B------:R-:W-:Y:S02]  /*03f0*/  ISETP.GE.U32.AND P3, PT, R25, UR16, PT ;  /* 0x0000001019007c0c */ /* 0x000fe4000bf66070 */
[----:B------:R-:W-:Y:S02]  /*0400*/  ISETP.GE.AND.EX P2, PT, R10, UR17, PT, P2 ;  /* 0x000000110a007c0c */ /* 0x000fe4000bf46320 */
[----:B------:R-:W-:-:S03]  /*0410*/  ISETP.GE.AND.EX P3, PT, R21, UR17, PT, P3 ;  /* 0x0000001115007c0c */ /* 0x000fc6000bf66330 */
[----:B0-----:R-:W0:Y:S08]  /*0420*/  MUFU.RCP R3, R3 ;  /* 0x0000000300037308 */ /* 0x001e300000001000 */
[----:B------:R-:W1:Y:S08]  /*0430*/  @!P2 LDC.64 R12, c[0x0][0x3e0] ;  /* 0x0000f800ff0cab82 */ /* 0x000e700000000a00 */
[----:B---3--:R-:W3:Y:S08]  /*0440*/  @!P2 LDC.64 R8, c[0x0][0x390] ;  /* 0x0000e400ff08ab82 */ /* 0x008ef00000000a00 */
[----:B------:R-:W4:Y:S01]  /*0450*/  @!P3 LDC.64 R14, c[0x0][0x3e0] ;  /* 0x0000f800ff0ebb82 */ /* 0x000f220000000a00 */
[----:B0-----:R-:W-:-:S04]  /*0460*/  VIADD R4, R3, 0xffffffe ;  /* 0x0ffffffe03047836 */ /* 0x001fc80000000000 */
[----:B------:R0:W5:Y:S03]  /*0470*/  F2I.FTZ.U32.TRUNC.NTZ R5, R4 ;  /* 0x0000000400057305 */ /* 0x000166000021f000 */
[----:B------:R-:W3:Y:S01]  /*0480*/  @!P3 LDC.64 R16, c[0x0][0x390] ;  /* 0x0000e400ff10bb82 */ /* 0x000ee20000000a00 */
[----:B0-----:R-:W-:-:S05]  /*0490*/  HFMA2 R4, -RZ, RZ, 0, 0 ;  /* 0x00000000ff047431 */ /* 0x001fca00000001ff */
[----:B------:R-:W-:Y:S02]  /*04a0*/  R2UR UR14, R4 ;  /* 0x00000000040e72ca */ /* 0x000fe400000e0000 */
[----:B-----5:R-:W-:Y:S02]  /*04b0*/  R2UR UR15, R5 ;  /* 0x00000000050f72ca */ /* 0x020fe400000e0000 */
[----:B------:R-:W-:-:S05]  /*04c0*/  IADD3 R7, PT, PT, RZ, -R5, RZ ;  /* 0x80000005ff077210 */ /* 0x000fca0007ffe0ff */
[----:B------:R-:W-:-:S06]  /*04d0*/  IMAD R7, R7, R6, RZ ;  /* 0x0000000607077224 */ /* 0x000fcc00078e02ff */
[----:B------:R-:W-:-:S05]  /*04e0*/  IMAD.HI.U32 R7, R5, R7, UR14 ;  /* 0x0000000e05077e27 */ /* 0x000fca000f8e0007 */
[----:B------:R-:W-:-:S13]  /*04f0*/  R2UR UR14, R7 ;  /* 0x00000000070e72ca */ /* 0x000fda00000e0000 */
[----:B------:R-:W-:-:S06]  /*0500*/  UIMAD.WIDE.U32 UR14, UR14, UR13, URZ ;  /* 0x0000000d0e0e72a5 */ /* 0x000fcc000f8e00ff */
[----:B------:R-:W-:-:S05]  /*0510*/  IADD3 R3, PT, PT, RZ, -UR15, RZ ;  /* 0x8000000fff037c10 */ /* 0x000fca000fffe0ff */
[----:B------:R-:W-:Y:S01]  /*0520*/  IMAD R3, R6, R3, UR13 ;  /* 0x0000000d06037e24 */ /* 0x000fe2000f8e0203 */
[----:B------:R-:W-:-:S04]  /*0530*/  ULOP3.LUT UR13, UR12, UR5, URZ, 0x3c, !UPT ;  /* 0x000000050c0d7292 */ /* 0x000fc8000f8e3cff */
[----:B------:R-:W-:-:S13]  /*0540*/  ISETP.GT.U32.AND P1, PT, R6, R3, PT ;  /* 0x000000030600720c */ /* 0x000fda0003f24070 */
[----:B------:R-:W-:Y:S01]  /*0550*/  VOTEU.ANY UP1, P1 ;  /* 0x0000000000ff7886 */ /* 0x000fe20000820100 */
[----:B------:R-:W-:-:S04]  /*0560*/  PLOP3.LUT P1, PT, PT, PT, UP1, 0x80, 0x8 ;  /* 0x000000000008781c */ /* 0x000fc80003f2f018 */
[----:B------:R-:W-:Y:S02]  /*0570*/  @!UP1 UIADD3 UR15, UPT, UPT, UR15, 0x1, URZ ;  /* 0x000000010f0f9890 */ /* 0x000fe4000fffe0ff */
[----:B------:R-:W-:-:S07]  /*0580*/  UISETP.GE.AND UP1, UPT, UR13, URZ, UPT ;  /* 0x000000ff0d00728c */ /* 0x000fce000bf26270 */
[----:B------:R-:W-:-:S04]  /*0590*/  @!P1 IADD3 R3, PT, PT, R3, -R6, RZ ;  /* 0x8000000603039210 */ /* 0x000fc80007ffe0ff */
[----:B------:R-:W-:-:S13]  /*05a0*/  ISETP.GE.U32.AND P1, PT, R3, R6, PT ;  /* 0x000000060300720c */ /* 0x000fda0003f26070 */
[----:B------:R-:W-:Y:S01]  /*05b0*/  VOTEU.ANY UP2, P1 ;  /* 0x0000000000ff7886 */ /* 0x000fe20000840100 */
[----:B------:R-:W-:-:S04]  /*05c0*/  ISETP.GE.U32.AND P1, PT, R2, UR16, PT ;  /* 0x0000001002007c0c */ /* 0x000fc8000bf26070 */
[----:B------:R-:W-:Y:S01]  /*05d0*/  @UP2 UIADD3 UR15, UPT, UPT, UR15, 0x1, URZ ;  /* 0x000000010f0f2890 */ /* 0x000fe2000fffe0ff */
[----:B------:R-:W-:Y:S01]  /*05e0*/  ISETP.GE.AND.EX P1, PT, R20, UR17, PT, P1 ;  /* 0x0000001114007c0c */ /* 0x000fe2000bf26310 */
[----:B------:R-:W-:Y:S02]  /*05f0*/  UISETP.NE.AND UP2, UPT, UR5, URZ, UPT ;  /* 0x000000ff0500728c */ /* 0x000fe4000bf45270 */
[----:B------:R-:W-:-:S09]  /*0600*/  @!UP1 UIADD3 UR15, UPT, UPT, -UR15, URZ, URZ ;  /* 0x000000ff0f0f9290 */ /* 0x000fd2000fffe1ff */
[----:B------:R-:W-:Y:S01]  /*0610*/  @!UP2 ULOP3.LUT UR15, URZ, UR5, URZ, 0x33, !UPT ;  /* 0x00000005ff0fa292 */ /* 0x000fe2000f8e33ff */
[----:B------:R-:W0:Y:S03]  /*0620*/  @!P1 LDC.64 R18, c[0x0][0x3e0] ;  /* 0x0000f800ff129b82 */ /* 0x000e260000000a00 */
[----:B------:R-:W-:-:S04]  /*0630*/  UIADD3 UR13, UPT, UPT, -UR15, URZ, URZ ;  /* 0x000000ff0f0d7290 */ /* 0x000fc8000fffe1ff */
[----:B------:R-:W-:Y:S02]  /*0640*/  UIMAD UR13, UR5, UR13, UR12 ;  /* 0x0000000d050d72a4 */ /* 0x000fe4000f8e020c */
[----:B------:R-:W-:Y:S02]  /*0650*/  USHF.R.S32.HI UR5, URZ, 0x1f, UR15 ;  /* 0x0000001fff057899 */ /* 0x000fe4000801140f */
[----:B------:R-:W-:Y:S02]  /*0660*/  UIMAD UR13, UR13, 0x2a, URZ ;  /* 0x0000002a0d0d78a4 */ /* 0x000fe4000f8e02ff */
[----:B--2---:R-:W-:-:S04]  /*0670*/  UIMAD UR5, UR5, UR20, URZ ;  /* 0x00000014050572a4 */ /* 0x004fc8000f8e02ff */
[----:B------:R-:W-:Y:S01]  /*0680*/  IMAD.U32 R3, RZ, RZ, UR13 ;  /* 0x0000000dff037e24 */ /* 0x000fe2000f8e00ff */
[----:B------:R-:W-:Y:S01]  /*0690*/  IADD3 R4, P4, PT, R23, UR13, RZ ;  /* 0x0000000d17047c10 */ /* 0x000fe2000ff9e0ff */
[----:B------:R-:W-:-:S03]  /*06a0*/  UIMAD UR5, UR15, UR21, UR5 ;  /* 0x000000150f0572a4 */ /* 0x000fc6000f8e0205 */
[----:B------:R-:W-:Y:S02]  /*06b0*/  LEA.HI.X.SX32 R5, R3, RZ, 0x1, P4 ;  /* 0x000000ff03057211 */ /* 0x000fe400020f0eff */
[----:B------:R-:W-:Y:S01]  /*06c0*/  MOV R3, UR20 ;  /* 0x0000001400037c02 */ /* 0x000fe20008000f00 */
[----:B0-----:R-:W-:Y:S01]  /*06d0*/  @!P1 IMAD R20, R20, R18, RZ ;  /* 0x0000001214149224 */ /* 0x001fe200078e02ff */
[----:B------:R-:W-:-:S03]  /*06e0*/  ISETP.GE.U32.AND P4, PT, R27, UR16, PT ;  /* 0x000000101b007c0c */ /* 0x000fc6000bf86070 */
[----:B------:R-:W-:Y:S01]  /*06f0*/  IMAD.WIDE.U32 R4, R3, UR15, R4 ;  /* 0x0000000f03047c25 */ /* 0x000fe2000f8e0004 */
[----:B------:R-:W-:-:S03]  /*0700*/  ISETP.GE.AND.EX P4, PT, R22, UR17, PT, P4 ;  /* 0x0000001116007c0c */ /* 0x000fc6000bf86340 */
[----:B-1----:R-:W-:Y:S01]  /*0710*/  @!P2 IMAD R3, R10, R12, RZ ;  /* 0x0000000c0a03a224 */ /* 0x002fe200078e02ff */
[----:B------:R-:W-:Y:S01]  /*0720*/  IADD3 R7, PT, PT, R5, UR5, RZ ;  /* 0x0000000505077c10 */ /* 0x000fe2000fffe0ff */
[----:B------:R-:W0:Y:S01]  /*0730*/  @!P1 LDC.64 R10, c[0x0][0x390] ;  /* 0x0000e400ff0a9b82 */ /* 0x000e220000000a00 */
[-C--:B------:R-:W-:Y:S01]  /*0740*/  @!P2 MOV R6, R4.reuse ;  /* 0x000000040006a202 */ /* 0x080fe20000000f00 */
[----:B------:R-:W-:Y:S02]  /*0750*/  @!P2 IMAD R3, R26, R13, R3 ;  /* 0x0000000d1a03a224 */ /* 0x000fe400078e0203 */
[----:B------:R-:W-:Y:S01]  /*0760*/  @!P1 IMAD R19, R2, R19, R20 ;  /* 0x0000001302139224 */ /* 0x000fe200078e0214 */
[----:B------:R-:W-:Y:S01]  /*0770*/  @!P1 MOV R20, R4 ;  /* 0x0000000400149202 */ /* 0x000fe20000000f00 */
[----:B------:R-:W-:-:S05]  /*0780*/  @!P2 IMAD.WIDE.U32 R12, R26, R12, R6 ;  /* 0x0000000c1a0ca225 */ /* 0x000fca00078e0006 */
[----:B------:R-:W-:Y:S01]  /*0790*/  @!P2 IADD3 R3, PT, PT, R13, R3, RZ ;  /* 0x000000030d03a210 */ /* 0x000fe20007ffe0ff */
[----:B----4-:R-:W-:Y:S01]  /*07a0*/  @!P3 IMAD R13, R21, R14, RZ ;  /* 0x0000000e150db224 */ /* 0x010fe200078e02ff */
[C---:B---3--:R-:W-:Y:S02]  /*07b0*/  @!P2 LEA R8, P5, R12.reuse, R8, 0x1 ;  /* 0x000000080c08a211 */ /* 0x048fe400078a08ff */
[----:B------:R-:W-:Y:S02]  /*07c0*/  @!P1 MOV R21, R7 ;  /* 0x0000000700159202 */ /* 0x000fe40000000f00 */
[----:B------:R-:W-:Y:S01]  /*07d0*/  @!P2 LEA.HI.X R9, R12, R9, R3, 0x1, P5 ;  /* 0x000000090c09a211 */ /* 0x000fe200028f0c03 */
[C---:B------:R-:W-:Y:S01]  /*07e0*/  @!P3 IMAD R3, R25.reuse, R15, R13 ;  /* 0x0000000f1903b224 */ /* 0x040fe200078e020d */
[----:B------:R-:W-:Y:S01]  /*07f0*/  @!P3 MOV R13, R7 ;  /* 0x00000007000db202 */ /* 0x000fe20000000f00 */
[----:B------:R-:W-:Y:S02]  /*0800*/  @!P3 IMAD.MOV.U32 R12, RZ, RZ, R4 ;  /* 0x000000ffff0cb224 */ /* 0x000fe400078e0004 */
[----:B------:R-:W-:Y:S01]  /*0810*/  @!P1 IMAD.WIDE.U32 R20, R2, R18, R20 ;  /* 0x0000001202149225 */ /* 0x000fe200078e0014 */
[----:B------:R1:W2:Y:S03]  /*0820*/  @!P2 LDG.E R24, desc[UR18][R8.64] ;  /* 0x000000120818a981 */ /* 0x0002a6000c1e1900 */
[----:B------:R-:W-:-:S02]  /*0830*/  @!P3 IMAD.WIDE.U32 R14, R25, R14, R12 ;  /* 0x0000000e190eb225 */ /* 0x000fc400078e000c */
[----:B------:R-:W3:Y:S02]  /*0840*/  @!P4 LDC.64 R12, c[0x0][0x3e0] ;  /* 0x0000f800ff0ccb82 */ /* 0x000ee40000000a00 */
[----:B------:R-:W-:Y:S01]  /*0850*/  @!P1 IMAD.IADD R19, R21, 0x1, R19 ;  /* 0x0000000115139824 */ /* 0x000fe200078e0213 */
[----:B------:R-:W-:Y:S02]  /*0860*/  @!P3 IADD3 R3, PT, PT, R15, R3, RZ ;  /* 0x000000030f03b210 */ /* 0x000fe40007ffe0ff */
[----:B------:R-:W-:-:S04]  /*0870*/  @!P3 LEA R16, P5, R14, R16, 0x1 ;  /* 0x000000100e10b211 */ /* 0x000fc800078a08ff */
[----:B------:R-:W-:Y:S02]  /*0880*/  @!P3 LEA.HI.X R17, R14, R17, R3, 0x1, P5 ;  /* 0x000000110e11b211 */ /* 0x000fe400028f0c03 */
[----:B------:R-:W4:Y:S01]  /*0890*/  @!P4 LDC.64 R14, c[0x0][0x390] ;  /* 0x0000e400ff0ecb82 */ /* 0x000f220000000a00 */
[----:B0-----:R-:W-:-:S04]  /*08a0*/  @!P1 LEA R10, P5, R20, R10, 0x1 ;  /* 0x0000000a140a9211 */ /* 0x001fc800078a08ff */
[----:B------:R-:W-:Y:S02]  /*08b0*/  @!P1 LEA.HI.X R11, R20, R11, R19, 0x1, P5 ;  /* 0x0000000b140b9211 */ /* 0x000fe400028f0c13 */
[----:B------:R-:W-:Y:S02]  /*08c0*/  CS2R R20, SRZ ;  /* 0x0000000000147805 */ /* 0x000fe4000001ff00 */
[----:B-1----:R-:W-:Y:S02]  /*08d0*/  @!P4 MOV R8, R4 ;  /* 0x000000040008c202 */ /* 0x002fe40000000f00 */
[----:B------:R-:W-:Y:S02]  /*08e0*/  @!P4 MOV R9, R7 ;  /* 0x000000070009c202 */ /* 0x000fe40000000f00 */
[----:B------:R-:W5:Y:S01]  /*08f0*/  @!P1 LDG.E R21, desc[UR18][R10.64] ;  /* 0x000000120a159981 */ /* 0x000f62000c1e1900 */
[-C--:B---3--:R-:W-:Y:S02]  /*0900*/  @!P4 IMAD R3, R22, R12.reuse, RZ ;  /* 0x0000000c1603c224 */ /* 0x088fe400078e02ff */
[C---:B------:R-:W-:Y:S01]  /*0910*/  @!P4 IMAD.WIDE.U32 R8, R27.reuse, R12, R8 ;  /* 0x0000000c1b08c225 */ /* 0x040fe200078e0008 */
[----:B------:R0:W3:Y:S03]  /*0920*/  @!P3 LDG.E R20, desc[UR18][R16.64] ;  /* 0x000000121014b981 */ /* 0x0000e6000c1e1900 */
[----:B------:R-:W-:-:S02]  /*0930*/  @!P4 IMAD R3, R27, R13, R3 ;  /* 0x0000000d1b03c224 */ /* 0x000fc400078e0203 */
[----:B------:R-:W-:-:S03]  /*0940*/  IMAD.MOV.U32 R19, RZ, RZ, RZ ;  /* 0x000000ffff137224 */ /* 0x000fc600078e00ff */
[----:B------:R-:W-:Y:S02]  /*0950*/  @!P4 IADD3 R3, PT, PT, R9, R3, RZ ;  /* 0x000000030903c210 */ /* 0x000fe40007ffe0ff */
[----:B----4-:R-:W-:-:S04]  /*0960*/  @!P4 LEA R14, P2, R8, R14, 0x1 ;  /* 0x0000000e080ec211 */ /* 0x010fc800078408ff */
[----:B------:R-:W-:-:S05]  /*0970*/  @!P4 LEA.HI.X R15, R8, R15, R3, 0x1, P2 ;  /* 0x0000000f080fc211 */ /* 0x000fca00010f0c03 */
[----:B------:R-:W4:Y:S01]  /*0980*/  @!P4 LDG.E R19, desc[UR18][R14.64] ;  /* 0x000000120e13c981 */ /* 0x000f22000c1e1900 */
[----:B------:R-:W1:Y:S02]  /*0990*/  S2R R13, SR_LANEID ;  /* 0x00000000000d7919 */ /* 0x000e640000000000 */
[C---:B-1----:R-:W-:Y:S02]  /*09a0*/  ISETP.GT.AND P2, PT, R13.reuse, 0x1e, PT ;  /* 0x0000001e0d00780c */ /* 0x042fe40003f44270 */
[----:B------:R-:W-:Y:S01]  /*09b0*/  ISETP.GT.AND P3, PT, R13, 0xf, PT ;  /* 0x0000000f0d00780c */ /* 0x000fe20003f64270 */
[----:B------:R-:W-:Y:S01]  /*09c0*/  BSSY.RECONVERGENT B0, `(.L_x_1882) ;  /* 0x0000040000007945 */ /* 0x000fe20003800200 */
[C---:B--2---:R-:W-:Y:S02]  /*09d0*/  PRMT R3, R24.reuse, 0x7632, R3 ;  /* 0x0000763218037816 */ /* 0x044fe40000000003 */
[----:B------:R-:W-:Y:S02]  /*09e0*/  SHF.L.U32 R24, R24, 0x10, RZ ;  /* 0x0000001018187819 */ /* 0x000fe400000006ff */
[----:B0-----:R-:W-:-:S05]  /*09f0*/  SHF.L.U32 R17, R3, 0x10, RZ ;  /* 0x0000001003117819 */ /* 0x001fca00000006ff */
[----:B------:R-:W-:Y:S01]  /*0a00*/  FADD.FTZ R8, R24, R17 ;  /* 0x0000001118087221 */ /* 0x000fe20000010000 */
[----:B------:R-:W-:Y:S01]  /*0a10*/  FMUL.FTZ R9, R17, R17 ;  /* 0x0000001111097220 */ /* 0x000fe20000410000 */
[C---:B-----5:R-:W-:Y:S02]  /*0a20*/  PRMT R18, R21.reuse, 0x7632, R18 ;  /* 0x0000763215127816 */ /* 0x060fe40000000012 */
[----:B------:R-:W-:Y:S02]  /*0a30*/  SHF.L.U32 R21, R21, 0x10, RZ ;  /* 0x0000001015157819 */ /* 0x000fe400000006ff */
[----:B------:R-:W-:-:S05]  /*0a40*/  SHF.L.U32 R18, R18, 0x10, RZ ;  /* 0x0000001012127819 */ /* 0x000fca00000006ff */
[C---:B------:R-:W-:Y:S01]  /*0a50*/  FADD.FTZ R3, R21.reuse, R18 ;  /* 0x0000001215037221 */ /* 0x040fe20000010000 */
[----:B---3--:R-:W-:Y:S01]  /*0a60*/  PRMT R16, R20, 0x7632, R16 ;  /* 0x0000763214107816 */ /* 0x008fe20000000010 */
[----:B------:R-:W-:Y:S02]  /*0a70*/  FMUL.FTZ R10, R18, R18 ;  /* 0x00000012120a7220 */ /* 0x000fe40000410000 */
[----:B------:R-:W-:Y:S02]  /*0a80*/  FADD.FTZ R3, RZ, R3 ;  /* 0x00000003ff037221 */ /* 0x000fe40000010000 */
[----:B------:R-:W-:Y:S02]  /*0a90*/  FFMA.FTZ R10, R21, R21, R10 ;  /* 0x00000015150a7223 */ /* 0x000fe4000001000a */
[----:B------:R-:W-:Y:S01]  /*0aa0*/  FADD.FTZ R8, R3, R8 ;  /* 0x0000000803087221 */ /* 0x000fe20000010000 */
[----:B------:R-:W-:Y:S02]  /*0ab0*/  IMAD.U32 R16, R16, 0x10000, RZ ;  /* 0x0001000010107824 */ /* 0x000fe400078e00ff */
[----:B------:R-:W-:Y:S01]  /*0ac0*/  FFMA.FTZ R9, R24, R24, R9 ;  /* 0x0000001818097223 */ /* 0x000fe20000010009 */
[----:B----4-:R-:W-:Y:S01]  /*0ad0*/  PRMT R3, R19, 0x7632, R3 ;  /* 0x0000763213037816 */ /* 0x010fe20000000003 */
[----:B------:R-:W-:Y:S01]  /*0ae0*/  FADD.FTZ R10, RZ, R10 ;  /* 0x0000000aff0a7221 */ /* 0x000fe20000010000 */
[----:B------:R-:W-:Y:S01]  /*0af0*/  SHF.L.U32 R20, R20, 0x10, RZ ;  /* 0x0000001014147819 */ /* 0x000fe200000006ff */
[----:B------:R-:W-:Y:S01]  /*0b00*/  FMUL.FTZ R12, R16, R16 ;  /* 0x00000010100c7220 */ /* 0x000fe20000410000 */
[----:B------:R-:W-:Y:S01]  /*0b10*/  SHF.L.U32 R3, R3, 0x10, RZ ;  /* 0x0000001003037819 */ /* 0x000fe200000006ff */
[----:B------:R-:W-:Y:S01]  /*0b20*/  FADD.FTZ R9, R10, R9 ;  /* 0x000000090a097221 */ /* 0x000fe20000010000 */
[----:B------:R-:W-:Y:S01]  /*0b30*/  SHF.L.U32 R19, R19, 0x10, RZ ;  /* 0x0000001013137819 */ /* 0x000fe200000006ff */
[C---:B------:R-:W-:Y:S01]  /*0b40*/  FADD.FTZ R10, R20.reuse, R16 ;  /* 0x00000010140a7221 */ /* 0x040fe20000010000 */
[----:B------:R-:W-:Y:S01]  /*0b50*/  FFMA.FTZ R12, R20, R20, R12 ;  /* 0x00000014140c7223 */ /* 0x000fe2000001000c */
[----:B------:R-:W-:-:S02]  /*0b60*/  FMUL.FTZ R11, R3, R3 ;  /* 0x00000003030b7220 */ /* 0x000fc40000410000 */
[----:B------:R-:W-:Y:S01]  /*0b70*/  FADD.FTZ R8, R8, R10 ;  /* 0x0000000a08087221 */ /* 0x000fe20000010000 */
[----:B------:R-:W-:Y:S01]  /*0b80*/  FADD.FTZ R9, R9, R12 ;  /* 0x0000000c09097221 */ /* 0x000fe20000010000 */
[C---:B------:R-:W-:Y:S01]  /*0b90*/  FADD.FTZ R14, R19.reuse, R3 ;  /* 0x00000003130e7221 */ /* 0x040fe20000010000 */
[----:B------:R-:W-:-:S03]  /*0ba0*/  FFMA.FTZ R11, R19, R19, R11 ;  /* 0x00000013130b7223 */ /* 0x000fc6000001000b */
[----:B------:R-:W-:Y:S01]  /*0bb0*/  FADD.FTZ R14, R8, R14 ;  /* 0x0000000e080e7221 */ /* 0x000fe20000010000 */
[----:B------:R-:W-:-:S04]  /*0bc0*/  FADD.FTZ R15, R9, R11 ;  /* 0x0000000b090f7221 */ /* 0x000fc80000010000 */
[----:B------:R-:W0:Y:S04]  /*0bd0*/  SHFL.DOWN PT, R8, R14, 0x1, 0x1f ;  /* 0x08201f000e087f89 */ /* 0x000e2800000e0000 */
[----:B------:R-:W1:Y:S01]  /*0be0*/  SHFL.DOWN PT, R9, R15, 0x1, 0x1f ;  /* 0x08201f000f097f89 */ /* 0x000e6200000e0000 */
[----:B0-----:R-:W-:Y:S01]  /*0bf0*/  @!P2 FADD.FTZ R14, R14, R8 ;  /* 0x000000080e0ea221 */ /* 0x001fe20000010000 */
[----:B-1----:R-:W-:-:S04]  /*0c00*/  @!P2 FADD.FTZ R15, R15, R9 ;  /* 0x000000090f0fa221 */ /* 0x002fc80000010000 */
[----:B------:R-:W0:Y:S04]  /*0c10*/  SHFL.DOWN PT, R8, R14, 0x2, 0x1f ;  /* 0x08401f000e087f89 */ /* 0x000e2800000e0000 */
[----:B------:R-:W1:Y:S01]  /*0c20*/  SHFL.DOWN PT, R9, R15, 0x2, 0x1f ;  /* 0x08401f000f097f89 */ /* 0x000e6200000e0000 */
[----:B------:R-:W-:-:S13]  /*0c30*/  ISETP.GT.AND P2, PT, R13, 0x1d, PT ;  /* 0x0000001d0d00780c */ /* 0x000fda0003f44270 */
        /* <DEDUP_REMOVED lines=9> */
[----:B------:R-:W-:Y:S01]  /*0cd0*/  ISETP.GT.AND P2, PT, R13, 0x17, PT ;  /* 0x000000170d00780c */ /* 0x000fe20003f44270 */
[----:B0-----:R-:W-:Y:S01]  /*0ce0*/  FADD.FTZ R8, R14, R8 ;  /* 0x000000080e087221 */ /* 0x001fe20000010000 */
[----:B-1----:R-:W-:-:S04]  /*0cf0*/  FADD.FTZ R9, R15, R9 ;  /* 0x000000090f097221 */ /* 0x002fc80000010000 */
[----:B------:R-:W-:Y:S02]  /*0d00*/  FSEL R14, R14, R8, P2 ;  /* 0x000000080e0e7208 */ /* 0x000fe40001000000 */
[----:B------:R-:W-:-:S03]  /*0d10*/  FSEL R15, R15, R9, P2 ;  /* 0x000000090f0f7208 */ /* 0x000fc60001000000 */
[----:B------:R0:W1:Y:S04]  /*0d20*/  SHFL.DOWN PT, R10, R14, 0x10, 0x1f ;  /* 0x0a001f000e0a7f89 */ /* 0x00006800000e0000 */
[----:B------:R0:W2:Y:S01]  /*0d30*/  SHFL.DOWN PT, R11, R15, 0x10, 0x1f ;  /* 0x0a001f000f0b7f89 */ /* 0x0000a200000e0000 */
[----:B------:R-:W-:Y:S05]  /*0d40*/  @P3 BRA `(.L_x_1883) ;  /* 0x00000000001c3947 */ /* 0x000fea0003800000 */
[----:B------:R-:W3:Y:S01]  /*0d50*/  S2R R22, SR_TID.X ;  /* 0x0000000000167919 */ /* 0x000ee20000002100 */
[----:B------:R-:W-:Y:S01]  /*0d60*/  ISETP.NE.AND P2, PT, R13, RZ, PT ;  /* 0x000000ff0d00720c */ /* 0x000fe20003f45270 */
[----:B01----:R-:W-:Y:S01]  /*0d70*/  FADD.FTZ R14, R8, R10 ;  /* 0x0000000a080e7221 */ /* 0x003fe20000010000 */
[----:B--2---:R-:W-:Y:S01]  /*0d80*/  FADD.FTZ R15, R9, R11 ;  /* 0x0000000b090f7221 */ /* 0x004fe20000010000 */
[----:B---3--:R-:W-:-:S04]  /*0d90*/  SHF.R.U32.HI R22, RZ, 0x2, R22 ;  /* 0x00000002ff167819 */ /* 0x008fc80000011616 */
[----:B------:R-:W-:-:S06]  /*0da0*/  LOP3.LUT R22, R22, 0xf8, RZ, 0xc0, !PT ;  /* 0x000000f816167812 */ /* 0x000fcc00078ec0ff */
[----:B------:R3:W-:Y:S02]  /*0db0*/  @!P2 STS.64 [R22+UR8+0x18], R14 ;  /* 0x0000180e1600a988 */ /* 0x0007e40008000a08 */
.L_x_1883:
[----:B------:R-:W-:Y:S05]  /*0dc0*/  BSYNC.RECONVERGENT B0 ;  /* 0x0000000000007941 */ /* 0x000fea0003800200 */
.L_x_1882:
[----:B------:R-:W4:Y:S01]  /*0dd0*/  S2R R8, SR_TID.X ;  /* 0x0000000000087919 */ /* 0x000f220000002100 */
[----:B------:R-:W-:Y:S01]  /*0de0*/  BSSY.RECONVERGENT B0, `(.L_x_1884) ;  /* 0x000003a000007945 */ /* 0x000fe20003800200 */
[----:B------:R-:W-:Y:S01]  /*0df0*/  BAR.SYNC.DEFER_BLOCKING 0x0 ;  /* 0x0000000000007b1d */ /* 0x000fe20000010000 */
[----:B------:R-:W-:Y:S02]  /*0e00*/  ISETP.GE.U32.AND P2, PT, R0, 0x2, PT ;  /* 0x000000020000780c */ /* 0x000fe40003f46070 */
[----:B----4-:R-:W-:-:S13]  /*0e10*/  ISETP.NE.AND P3, PT, R8, RZ, PT ;  /* 0x000000ff0800720c */ /* 0x010fda0003f65270 */
[----:B------:R-:W-:Y:S05]  /*0e20*/  @P3 BRA `(.L_x_1885) ;  /* 0x0000000000d43947 */ /* 0x000fea0003800000 */
[----:B------:R-:W4:Y:S01]  /*0e30*/  S2UR UR14, SR_CgaCtaId ;  /* 0x00000000000e79c3 */ /* 0x000f220000008800 */
[----:B------:R-:W-:Y:S02]  /*0e40*/  UMOV UR5, 0x400 ;  /* 0x0000040000057882 */ /* 0x000fe40000000000 */
[----:B----4-:R-:W-:-:S09]  /*0e50*/  ULEA UR5, UR14, UR5, 0x18 ;  /* 0x000000050e057291 */ /* 0x010fd2000f8ec0ff */
[----:B-12---:R-:W1:Y:S02]  /*0e60*/  LDS.128 R8, [UR5+0x20] ;  /* 0x00002005ff087984 */ /* 0x006e640008000c00 */
[----:B-1----:R-:W-:Y:S01]  /*0e70*/  FADD.FTZ R8, R14, R8 ;  /* 0x000000080e087221 */ /* 0x002fe20000010000 */
[----:B------:R-:W-:Y:S02]  /*0e80*/  FADD.FTZ R9, R15, R9 ;  /* 0x000000090f097221 */ /* 0x000fe40000010000 */
[----:B0--3--:R-:W0:Y:S01]  /*0e90*/  LDS.128 R12, [UR5+0x30] ;  /* 0x00003005ff0c7984 */ /* 0x009e220008000c00 */
        /* <DEDUP_REMOVED lines=44> */
[----:B------:R-:W-:Y:S01]  /*1160*/  FADD.FTZ R14, R8, R14 ;  /* 0x0000000e080e7221 */ /* 0x000fe20000010000 */
[----:B------:R-:W-:-:S07]  /*1170*/  FADD.FTZ R15, R9, R15 ;  /* 0x0000000f090f7221 */ /* 0x000fce0000010000 */
.L_x_1885:
[----:B------:R-:W-:Y:S05]  /*1180*/  BSYNC.RECONVERGENT B0 ;  /* 0x0000000000007941 */ /* 0x000fea0003800200 */
.L_x_1884:
[----:B------:R-:W-:Y:S05]  /*1190*/  @!P2 BRA `(.L_x_1886) ;  /* 0x0000000c00aca947 */ /* 0x000fea0003800000 */
[----:B------:R-:W4:Y:S01]  /*11a0*/  LDC.64 R8, c[0x0][0x3b8] ;  /* 0x0000ee00ff087b82 */ /* 0x000f220000000a00 */
[----:B------:R-:W-:Y:S01]  /*11b0*/  ULOP3.LUT UR5, UR4, 0x1, URZ, 0xc0, !UPT ;  /* 0x0000000104057892 */ /* 0x000fe2000f8ec0ff */
[----:B------:R-:W-:-:S03]  /*11c0*/  ISETP.GE.U32.AND P2, PT, R0, 0x8, PT ;  /* 0x000000080000780c */ /* 0x000fc60003f46070 */
[----:B------:R-:W-:-:S06]  /*11d0*/  UIMAD UR5, UR5, UR22, URZ ;  /* 0x00000016050572a4 */ /* 0x000fcc000f8e02ff */
[----:B-1----:R-:W-:-:S05]  /*11e0*/  IMAD R10, R0, UR5, RZ ;  /* 0x00000005000a7c24 */ /* 0x002fca000f8e02ff */
[----:B------:R-:W-:-:S05]  /*11f0*/  SHF.L.U32 R10, R10, 0x1, RZ ;  /* 0x000000010a0a7819 */ /* 0x000fca00000006ff */
[----:B----4-:R-:W-:-:S03]  /*1200*/  IMAD.WIDE R8, R10, 0x4, R8 ;  /* 0x000000040a087825 */ /* 0x010fc600078e0208 */
[----:B------:R-:W-:Y:S02]  /*1210*/  R2UR UR20, R8 ;  /* 0x00000000081472ca */ /* 0x000fe400000e0000 */
[----:B------:R-:W-:Y:S01]  /*1220*/  R2UR UR21, R9 ;  /* 0x00000000091572ca */ /* 0x000fe200000e0000 */
[----:B------:R-:W-:-:S14]  /*1230*/  @P3 BRA `(.L_x_1887) ;  /* 0x0000000000683947 */ /* 0x000fdc0003800000 */
[----:B------:R-:W1:Y:S01]  /*1240*/  LDC.64 R8, c[0x0][0x3b0] ;  /* 0x0000ec00ff087b82 */ /* 0x000e620000000a00 */
[----:B------:R-:W-:Y:S02]  /*1250*/  UIADD3 UR17, UPT, UPT, UR5, UR6, URZ ;  /* 0x0000000605117290 */ /* 0x000fe4000fffe0ff */
[----:B------:R-:W-:Y:S02]  /*1260*/  UIMAD UR14, UR23, UR22, UR6 ;  /* 0x00000016170e72a4 */ /* 0x000fe4000f8e0206 */
[----:B------:R-:W-:Y:S02]  /*1270*/  ULOP3.LUT UP1, UR16, UR4, 0x2, URZ, 0xc0, !UPT ;  /* 0x0000000204107892 */ /* 0x000fe4000f82c0ff */
[----:B------:R-:W-:Y:S01]  /*1280*/  IMAD.U32 R10, RZ, RZ, UR17 ;  /* 0x00000011ff0a7e24 */ /* 0x000fe2000f8e00ff */
[----:B------:R-:W-:Y:S02]  /*1290*/  UIMAD.WIDE.U32 UR14, UR14, 0x8, UR20 ;  /* 0x000000080e0e78a5 */ /* 0x000fe4000f8e0014 */
[----:B------:R-:W-:-:S04]  /*12a0*/  UIADD3 UR16, UPT, UPT, -UR16, 0x1, URZ ;  /* 0x0000000110107890 */ /* 0x000fc8000fffe1ff */
[----:B--2---:R-:W-:Y:S02]  /*12b0*/  MOV R11, UR15 ;  /* 0x0000000f000b7c02 */ /* 0x004fe40008000f00 */
[----:B------:R-:W-:Y:S02]  /*12c0*/  MOV R12, UR16 ;  /* 0x00000010000c7c02 */ /* 0x000fe40008000f00 */
[----:B-1----:R-:W-:-:S04]  /*12d0*/  LEA R8, P4, R10, R8, 0x2 ;  /* 0x000000080a087211 */ /* 0x002fc800078810ff */
[----:B------:R-:W-:Y:S02]  /*12e0*/  LEA.HI.X R9, R10, R9, RZ, 0x2, P4 ;  /* 0x000000090a097211 */ /* 0x000fe400020f14ff */
[----:B------:R-:W-:Y:S02]  /*12f0*/  MOV R10, UR14 ;  /* 0x0000000e000a7c02 */ /* 0x000fe40008000f00 */
[----:B------:R-:W-:-:S03]  /*1300*/  PLOP3.LUT P4, PT, PT, PT, UP1, 0x80, 0x8 ;  /* 0x000000000008781c */ /* 0x000fc60003f8f018 */
[----:B------:R1:W-:Y:S01]  /*1310*/  STG.E.64 desc[UR18][R10.64], R14 ;  /* 0x0000000e0a007986 */ /* 0x0003e2000c101b12 */
[----:B------:R-:W-:Y:S06]  /*1320*/  MEMBAR.ALL.GPU ;  /* 0x0000000000007992 */ /* 0x000fec000000a000 */
[----:B------:R-:W-:-:S00]  /*1330*/  ERRBAR ;  /* 0x00000000000079ab */ /* 0x000fc00000000000 */
[----:B------:R-:W-:Y:S06]  /*1340*/  CGAERRBAR ;  /* 0x00000000000075ab */ /* 0x000fec0000000000 */
[----:B------:R4:W-:Y:S01]  /*1350*/  REDG.E.ADD.S32.STRONG.GPU desc[UR18][R8.64], R12 ;  /* 0x0000000c0800798e */ /* 0x0009e2000c12e312 */
[----:B-1----:R-:W-:-:S04]  /*1360*/  SEL R10, R0, RZ, !P4 ;  /* 0x000000ff000a7207 */ /* 0x002fc80006000000 */
[----:B------:R-:W-:-:S13]  /*1370*/  ISETP.NE.AND P4, PT, R10, -0x1, PT ;  /* 0xffffffff0a00780c */ /* 0x000fda0003f85270 */
[----:B----4-:R-:W-:Y:S05]  /*1380*/  @!P4 BRA `(.L_x_1887) ;  /* 0x000000000014c947 */ /* 0x010fea0003800000 */
.L_x_1888:
[----:B------:R-:W2:Y:S04]  /*1390*/  LDG.E.STRONG.GPU R11, desc[UR18][R8.64] ;  /* 0x00000012080b7981 */ /* 0x000ea8000c1ef900 */
[----:B--2---:R-:W-:Y:S01]  /*13a0*/  CCTL.IVALL ;  /* 0x00000000ff00798f */ /* 0x004fe20002000000 */
[----:B------:R-:W-:Y:S05]  /*13b0*/  YIELD ;  /* 0x0000000000007946 */ /* 0x000fea0003800000 */
[----:B------:R-:W-:-:S13]  /*13c0*/  ISETP.NE.AND P4, PT, R11, R10, PT ;  /* 0x0000000a0b00720c */ /* 0x000fda0003f85270 */
[----:B------:R-:W-:Y:S05]  /*13d0*/  @P4 BRA `(.L_x_1888) ;  /* 0xfffffffc00ec4947 */ /* 0x000fea000383ffff */
.L_x_1887:
[----:B------:R-:W-:Y:S05]  /*13e0*/  WARPSYNC.ALL ;  /* 0x0000000000007948 */ /* 0x000fea0003800000 */
[----:B------:R-:W-:Y:S06]  /*13f0*/  BAR.SYNC.DEFER_BLOCKING 0x0 ;  /* 0x0000000000007b1d */ /* 0x000fec0000010000 */
[----:B------:R-:W-:Y:S01]  /*1400*/  UMOV UR5, URZ ;  /* 0x000000ff00057c82 */ /* 0x000fe20008000000 */
[----:B------:R-:W-:Y:S05]  /*1410*/  @!P2 BRA `(.L_x_1889) ;  /* 0x000000040098a947 */ /* 0x000fea0003800000 */
[----:B---3--:R-:W-:Y:S01]  /*1420*/  LOP3.LUT R22, R0, 0x7ffffff8, RZ, 0xc0, !PT ;  /* 0x7ffffff800167812 */ /* 0x008fe200078ec0ff */
[----:B------:R-:W-:Y:S02]  /*1430*/  UIMAD UR24, UR22, 0x7, UR6 ;  /* 0x00000007161878a4 */ /* 0x000fe4000f8e0206 */
[----:B------:R-:W-:Y:S02]  /*1440*/  UIMAD UR25, UR22, 0x5, UR6 ;  /* 0x00000005161978a4 */ /* 0x000fe4000f8e0206 */
[----:B------:R-:W-:Y:S02]  /*1450*/  ULEA UR26, UR22, UR6, 0x1 ;  /* 0x00000006161a7291 */ /* 0x000fe4000f8e08ff */
[----:B------:R-:W-:Y:S02]  /*1460*/  UIADD3 UR27, UPT, UPT, UR6, UR22, URZ ;  /* 0x00000016061b7290 */ /* 0x000fe4000fffe0ff */
[----:B------:R-:W-:Y:S01]  /*1470*/  UIADD3 UR28, UPT, UPT, -UR23, URZ, URZ ;  /* 0x000000ff171c7290 */ /* 0x000fe2000fffe1ff */
[----:B------:R-:W-:Y:S01]  /*1480*/  UMOV UR5, URZ ;  /* 0x000000ff00057c82 */ /* 0x000fe20008000000 */
[----:B------:R-:W-:Y:S01]  /*1490*/  UMOV UR14, UR6 ;  /* 0x00000006000e7c82 */ /* 0x000fe20008000000 */
[----:B------:R-:W-:Y:S01]  /*14a0*/  UMOV UR15, UR11 ;  /* 0x0000000b000f7c82 */ /* 0x000fe20008000000 */
[----:B------:R-:W-:Y:S01]  /*14b0*/  UMOV UR16, UR10 ;  /* 0x0000000a00107c82 */ /* 0x000fe20008000000 */
[----:B------:R-:W-:-:S07]  /*14c0*/  UMOV UR17, UR9 ;  /* 0x0000000900117c82 */ /* 0x000fce0008000000 */
.L_x_1890:
[----:B------:R-:W-:Y:S01]  /*14d0*/  UIADD3 UR29, UPT, UPT, UR5, 0x1, URZ ;  /* 0x00000001051d7890 */ /* 0x000fe2000fffe0ff */
[----:B------:R-:W-:-:S05]  /*14e0*/  ISETP.EQ.OR P2, PT, RZ, UR28, P3 ;  /* 0x0000001cff007c0c */ /* 0x000fca0009f42670 */
[----:B------:R-:W-:-:S04]  /*14f0*/  MOV R8, UR29 ;  /* 0x0000001d00087c02 */ /* 0x000fc80008000f00 */
[----:B------:R-:W-:-:S04]  /*1500*/  ISETP.EQ.OR P4, PT, R8, UR23, P3 ;  /* 0x0000001708007c0c */ /* 0x000fc80009f82670 */
[----:B------:R-:W-:-:S05]  /*1510*/  VOTEU.ALL UP1, P2 ;  /* 0x0000000000ff7886 */ /* 0x000fca0001020000 */
[----:B------:R-:W-:-:S04]  /*1520*/  @!UP1 UIMAD.WIDE.U32 UR30, UR14, 0x8, UR20 ;  /* 0x000000080e1e98a5 */ /* 0x000fc8000f8e0014 */
[----:B------:R-:W-:Y:S02]  /*1530*/  VOTEU.ALL UP1, P4 ;  /* 0x0000000000ff7886 */ /* 0x000fe40002020000 */
[----:B------:R-:W-:Y:S01]  /*1540*/  MOV R8, UR30 ;  /* 0x0000001e00087c02 */ /* 0x000fe20008000f00 */
[----:B------:R-:W-:Y:S02]  /*1550*/  IMAD.U32 R9, RZ, RZ, UR31 ;  /* 0x0000001fff097e24 */ /* 0x000fe4000f8e00ff */
[----:B------:R-:W-:-:S04]  /*1560*/  @!UP1 UIMAD.WIDE.U32 UR30, UR27, 0x8, UR20 ;  /* 0x000000081b1e98a5 */ /* 0x000fc8000f8e0014 */
[----:B------:R-:W0:Y:S02]  /*1570*/  @!P2 LDG.E.64 R8, desc[UR18][R8.64] ;  /* 0x000000120808a981 */ /* 0x000e24000c1e1b00 */
[----:B------:R-:W-:Y:S02]  /*1580*/  MOV R10, UR30 ;  /* 0x0000001e000a7c02 */ /* 0x000fe40008000f00 */
[----:B--2---:R-:W-:-:S06]  /*1590*/  MOV R11, UR31 ;  /* 0x0000001f000b7c02 */ /* 0x004fcc0008000f00 */
[----:B------:R-:W2:Y:S01]  /*15a0*/  @!P4 LDG.E.64 R10, desc[UR18][R10.64] ;  /* 0x000000120a0ac981 */ /* 0x000ea2000c1e1b00 */
[----:B------:R-:W-:-:S06]  /*15b0*/  UIADD3 UR29, UPT, UPT, UR5, 0x2, URZ ;  /* 0x00000002051d7890 */ /* 0x000fcc000fffe0ff */
[----:B------:R-:W-:Y:S01]  /*15c0*/  MOV R12, UR29 ;  /* 0x0000001d000c7c02 */ /* 0x000fe20008000f00 */
[----:B------:R-:W-:-:S03]  /*15d0*/  UIADD3 UR29, UPT, UPT, UR5, 0x3, URZ ;  /* 0x00000003051d7890 */ /* 0x000fc6000fffe0ff */
[----:B------:R-:W-:-:S03]  /*15e0*/  ISETP.EQ.OR P5, PT, R12, UR23, P3 ;  /* 0x000000170c007c0c */ /* 0x000fc60009fa2670 */
[----:B------:R-:W-:-:S04]  /*15f0*/  MOV R12, UR29 ;  /* 0x0000001d000c7c02 */ /* 0x000fc80008000f00 */
[----:B------:R-:W-:-:S06]  /*1600*/  ISETP.EQ.OR P6, PT, R12, UR23, P3 ;  /* 0x000000170c007c0c */ /* 0x000fcc0009fc2670 */
[----:B------:R-:W-:-:S05]  /*1610*/  VOTEU.ALL UP1, P5 ;  /* 0x0000000000ff7886 */ /* 0x000fca0002820000 */
[----:B------:R-:W-:Y:S02]  /*1620*/  @!UP1 UIMAD.WIDE.U32 UR30, UR26, 0x8, UR20 ;  /* 0x000000081a1e98a5 */ /* 0x000fe4000f8e0014 */
[----:B------:R-:W-:-:S04]  /*1630*/  VOTEU.ALL UP1, P6 ;  /* 0x0000000000ff7886 */ /* 0x000fc80003020000 */
[----:B------:R-:W-:Y:S01]  /*1640*/  MOV R12, UR30 ;  /* 0x0000001e000c7c02 */ /* 0x000fe20008000f00 */
[----:B------:R-:W-:Y:S01]  /*1650*/  IMAD.U32 R13, RZ, RZ, UR31 ;  /* 0x0000001fff0d7e24 */ /* 0x000fe2000f8e00ff */
[----:B------:R-:W-:Y:S02]  /*1660*/  @!UP1 UIMAD.WIDE.U32 UR30, UR15, 0x8, UR20 ;  /* 0x000000080f1e98a5 */ /* 0x000fe4000f8e0014 */
[----:B------:R-:W-:-:S03]  /*1670*/  UIADD3 UR29, UPT, UPT, UR5, 0x4, URZ ;  /* 0x00000004051d7890 */ /* 0x000fc6000fffe0ff */
[----:B------:R-:W3:Y:S01]  /*1680*/  @!P5 LDG.E.64 R12, desc[UR18][R12.64] ;  /* 0x000000120c0cd981 */ /* 0x000ee2000c1e1b00 */
[----:B0-----:R-:W-:Y:S01]  /*1690*/  @!P2 FADD.FTZ R14, R14, R8 ;  /* 0x000000080e0ea221 */ /* 0x001fe20000010000 */
[----:B------:R-:W-:Y:S01]  /*16a0*/  @!P2 FADD.FTZ R15, R15, R9 ;  /* 0x000000090f0fa221 */ /* 0x000fe20000010000 */
[----:B------:R-:W-:Y:S02]  /*16b0*/  MOV R8, UR30 ;  /* 0x0000001e00087c02 */ /* 0x000fe40008000f00 */
[----:B------:R-:W-:Y:S01]  /*16c0*/  MOV R9, UR31 ;  /* 0x0000001f00097c02 */ /* 0x000fe20008000f00 */
[----:B--2---:R-:W-:-:S05]  /*16d0*/  @!P4 FADD.FTZ R14, R14, R10 ;  /* 0x0000000a0e0ec221 */ /* 0x004fca0000010000 */
[----:B------:R-:W2:Y:S01]  /*16e0*/  @!P6 LDG.E.64 R8, desc[UR18][R8.64] ;  /* 0x000000120808e981 */ /* 0x000ea2000c1e1b00 */
[----:B------:R-:W-:Y:S01]  /*16f0*/  MOV R10, UR29 ;  /* 0x0000001d000a7c02 */ /* 0x000fe20008000f00 */
[----:B------:R-:W-:-:S03]  /*1700*/  @!P4 FADD.FTZ R15, R15, R11 ;  /* 0x0000000b0f0fc221 */ /* 0x000fc60000010000 */
[----:B------:R-:W-:Y:S01]  /*1710*/  ISETP.EQ.OR P4, PT, R10, UR23, P3 ;  /* 0x000000170a007c0c */ /* 0x000fe20009f82670 */
[----:B------:R-:W-:-:S06]  /*1720*/  UIADD3 UR29, UPT, UPT, UR5, 0x5, URZ ;  /* 0x00000005051d7890 */ /* 0x000fcc000fffe0ff */
[----:B------:R-:W-:-:S06]  /*1730*/  MOV R10, UR29 ;  /* 0x0000001d000a7c02 */ /* 0x000fcc0008000f00 */
[----:B------:R-:W-:-:S05]  /*1740*/  VOTEU.ALL UP1, P4 ;  /* 0x0000000000ff7886 */ /* 0x000fca0002020000 */
[----:B------:R-:W-:Y:S01]  /*1750*/  @!UP1 UIMAD.WIDE.U32 UR30, UR16, 0x8, UR20 ;  /* 0x00000008101e98a5 */ /* 0x000fe2000f8e0014 */
[----:B------:R-:W-:-:S05]  /*1760*/  ISETP.EQ.OR P2, PT, R10, UR23, P3 ;  /* 0x000000170a007c0c */ /* 0x000fca0009f42670 */
[----:B------:R-:W-:Y:S01]  /*1770*/  MOV R10, UR30 ;  /* 0x0000001e000a7c02 */ /* 0x000fe20008000f00 */
[----:B------:R-:W-:-:S06]  /*1780*/  IMAD.U32 R11, RZ, RZ, UR31 ;  /* 0x0000001fff0b7e24 */ /* 0x000fcc000f8e00ff */
[----:B------:R-:W4:Y:S01]  /*1790*/  @!P4 LDG.E.64 R10, desc[UR18][R10.64] ;  /* 0x000000120a0ac981 */ /* 0x000f22000c1e1b00 */
[----:B------:R-:W-:Y:S01]  /*17a0*/  UIADD3 UR29, UPT, UPT, UR5, 0x6, URZ ;  /* 0x00000006051d7890 */ /* 0x000fe2000fffe0ff */
[----:B---3--:R-:W-:Y:S01]  /*17b0*/  @!P5 FADD.FTZ R14, R14, R12 ;  /* 0x0000000c0e0ed221 */ /* 0x008fe20000010000 */
[----:B------:R-:W-:Y:S01]  /*17c0*/  @!P5 FADD.FTZ R15, R15, R13 ;  /* 0x0000000d0f0fd221 */ /* 0x000fe20000010000 */
[----:B------:R-:W-:-:S05]  /*17d0*/  VOTEU.ALL UP1, P2 ;  /* 0x0000000000ff7886 */ /* 0x000fca0001020000 */
[----:B------:R-:W-:-:S06]  /*17e0*/  @!UP1 UIMAD.WIDE.U32 UR30, UR25, 0x8, UR20 ;  /* 0x00000008191e98a5 */ /* 0x000fcc000f8e0014 */
[----:B------:R-:W-:Y:S02]  /*17f0*/  MOV R12, UR30 ;  /* 0x0000001e000c7c02 */ /* 0x000fe40008000f00 */
[----:B------:R-:W-:-:S06]  /*1800*/  MOV R13, UR31 ;  /* 0x0000001f000d7c02 */ /* 0x000fcc0008000f00 */
[----:B------:R-:W3:Y:S01]  /*1810*/  @!P2 LDG.E.64 R12, desc[UR18][R12.64] ;  /* 0x000000120c0ca981 */ /* 0x000ee2000c1e1b00 */
[----:B--2---:R-:W-:Y:S01]  /*1820*/  @!P6 FADD.FTZ R14, R14, R8 ;  /* 0x000000080e0ee221 */ /* 0x004fe20000010000 */
[----:B------:R-:W-:Y:S01]  /*1830*/  MOV R8, UR29 ;  /* 0x0000001d00087c02 */ /* 0x000fe20008000f00 */
[----:B------:R-:W-:Y:S01]  /*1840*/  UIADD3 UR29, UPT, UPT, UR5, 0x7, URZ ;  /* 0x00000007051d7890 */ /* 0x000fe2000fffe0ff */
[----:B------:R-:W-:Y:S02]  /*1850*/  @!P6 FADD.FTZ R15, R15, R9 ;  /* 0x000000090f0fe221 */ /* 0x000fe40000010000 */
        /* <DEDUP_REMOVED lines=8> */
[----:B------:R-:W-:Y:S01]  /*18e0*/  @!UP1 UIMAD.WIDE.U32 UR30, UR24, 0x8, UR20 ;  /* 0x00000008181e98a5 */ /* 0x000fe2000f8e0014 */
[----:B----4-:R-:W-:Y:S01]  /*18f0*/  @!P4 FADD.FTZ R14, R14, R10 ;  /* 0x0000000a0e0ec221 */ /* 0x010fe20000010000 */
[----:B------:R-:W-:-:S04]  /*1900*/  @!P4 FADD.FTZ R15, R15, R11 ;  /* 0x0000000b0f0fc221 */ /* 0x000fc80000010000 */
[----:B------:R-:W-:Y:S01]  /*1910*/  MOV R10, UR30 ;  /* 0x0000001e000a7c02 */ /* 0x000fe20008000f00 */
[----:B------:R-:W2:Y:S01]  /*1920*/  @!P6 LDG.E.64 R8, desc[UR18][R8.64] ;  /* 0x000000120808e981 */ /* 0x000ea2000c1e1b00 */
[----:B------:R-:W-:-:S06]  /*1930*/  MOV R11, UR31 ;  /* 0x0000001f000b7c02 */ /* 0x000fcc0008000f00 */
[----:B------:R-:W4:Y:S01]  /*1940*/  @!P5 LDG.E.64 R10, desc[UR18][R10.64] ;  /* 0x000000120a0ad981 */ /* 0x000f22000c1e1b00 */
[----:B------:R-:W-:Y:S02]  /*1950*/  UIADD3 UR5, UPT, UPT, UR5, 0x8, URZ ;  /* 0x0000000805057890 */ /* 0x000fe4000fffe0ff */
[----:B------:R-:W-:Y:S01]  /*1960*/  UIADD3 UR28, UPT, UPT, UR28, 0x8, URZ ;  /* 0x000000081c1c7890 */ /* 0x000fe2000fffe0ff */
[----:B---3--:R-:W-:Y:S01]  /*1970*/  @!P2 FADD.FTZ R14, R14, R12 ;  /* 0x0000000c0e0ea221 */ /* 0x008fe20000010000 */
[----:B------:R-:W-:Y:S02]  /*1980*/  @!P2 FADD.FTZ R15, R15, R13 ;  /* 0x0000000d0f0fa221 */ /* 0x000fe40000010000 */
[----:B------:R-:W-:Y:S01]  /*1990*/  ISETP.NE.AND P2, PT, R22, UR5, PT ;  /* 0x0000000516007c0c */ /* 0x000fe2000bf45270 */
        /* <DEDUP_REMOVED lines=9> */
[----:B------:R-:W-:-:S03]  /*1a30*/  @!P6 FADD.FTZ R15, R15, R9 ;  /* 0x000000090f0fe221 */ /* 0x000fc60000010000 */
[----:B----4-:R-:W-:Y:S01]  /*1a40*/  @!P5 FADD.FTZ R14, R14, R10 ;  /* 0x0000000a0e0ed221 */ /* 0x010fe20000010000 */
[----:B------:R-:W-:Y:S01]  /*1a50*/  @!P5 FADD.FTZ R15, R15, R11 ;  /* 0x0000000b0f0fd221 */ /* 0x000fe20000010000 */
[----:B------:R-:W-:Y:S06]  /*1a60*/  @P2 BRA `(.L_x_1890) ;  /* 0xfffffff800982947 */ /* 0x000fec000383ffff */
[----:B------:R-:W-:-:S15]  /*1a70*/  R2UR UR5, R22 ;  /* 0x00000000160572ca */ /* 0x000fde00000e0000 */
.L_x_1889:
[----:B------:R-:W-:-:S13]  /*1a80*/  ISETP.NE.AND P2, PT, R29, RZ, PT ;  /* 0x000000ff1d00720c */ /* 0x000fda0003f45270 */
[----:B------:R-:W-:Y:S05]  /*1a90*/  @!P2 BRA `(.L_x_1886) ;  /* 0x00000004006ca947 */ /* 0x000fea0003800000 */
[----:B------:R-:W-:-:S04]  /*1aa0*/  IADD3 R8, PT, PT, R29, -0x1, RZ ;  /* 0xffffffff1d087810 */ /* 0x000fc80007ffe0ff */
[----:B------:R-:W-:-:S13]  /*1ab0*/  ISETP.GE.U32.AND P2, PT, R8, 0x3, PT ;  /* 0x000000030800780c */ /* 0x000fda0003f46070 */
[----:B------:R-:W-:Y:S05]  /*1ac0*/  @!P2 BRA `(.L_x_1891) ;  /* 0x0000000000b8a947 */ /* 0x000fea0003800000 */
[----:B------:R-:W-:-:S04]  /*1ad0*/  MOV R8, UR5 ;  /* 0x0000000500087c02 */ /* 0x000fc80008000f00 */
[----:B------:R-:W-:-:S13]  /*1ae0*/  ISETP.EQ.OR P2, PT, R8, UR23, P3 ;  /* 0x0000001708007c0c */ /* 0x000fda0009f42670 */
[----:B------:R-:W-:-:S05]  /*1af0*/  VOTEU.ALL UP1, P2 ;  /* 0x0000000000ff7886 */ /* 0x000fca0001020000 */
[----:B------:R-:W-:-:S04]  /*1b00*/  @!UP1 UIMAD UR14, UR5, UR22, UR6 ;  /* 0x00000016050e92a4 */ /* 0x000fc8000f8e0206 */
[----:B------:R-:W-:-:S06]  /*1b10*/  @!UP1 UIMAD.WIDE.U32 UR14, UR14, 0x8, UR20 ;  /* 0x000000080e0e98a5 */ /* 0x000fcc000f8e0014 */
[----:B------:R-:W-:Y:S01]  /*1b20*/  MOV R10, UR14 ;  /* 0x0000000e000a7c02 */ /* 0x000fe20008000f00 */
[----:B--2---:R-:W-:-:S06]  /*1b30*/  IMAD.U32 R11, RZ, RZ, UR15 ;  /* 0x0000000fff0b7e24 */ /* 0x004fcc000f8e00ff */
[----:B------:R-:W0:Y:S01]  /*1b40*/  @!P2 LDG.E.64 R10, desc[UR18][R10.64] ;  /* 0x000000120a0aa981 */ /* 0x000e22000c1e1b00 */
[----:B------:R-:W-:Y:S02]  /*1b50*/  UIADD3 UR14, UPT, UPT, UR5, 0x1, URZ ;  /* 0x00000001050e7890 */ /* 0x000fe4000fffe0ff */
[----:B------:R-:W-:Y:S02]  /*1b60*/  UIADD3 UR16, UPT, UPT, UR5, 0x2, URZ ;  /* 0x0000000205107890 */ /* 0x000fe4000fffe0ff */
[----:B------:R-:W-:Y:S02]  /*1b70*/  UIADD3 UR17, UPT, UPT, UR5, 0x3, URZ ;  /* 0x0000000305117890 */ /* 0x000fe4000fffe0ff */
[----:B------:R-:W-:-:S04]  /*1b80*/  MOV R8, UR14 ;  /* 0x0000000e00087c02 */ /* 0x000fc80008000f00 */
[----:B------:R-:W-:Y:S02]  /*1b90*/  ISETP.EQ.OR P4, PT, R8, UR23, P3 ;  /* 0x0000001708007c0c */ /* 0x000fe40009f82670 */
[----:B------:R-:W-:-:S04]  /*1ba0*/  MOV R8, UR16 ;  /* 0x0000001000087c02 */ /* 0x000fc80008000f00 */
[----:B------:R-:W-:Y:S02]  /*1bb0*/  ISETP.EQ.OR P5, PT, R8, UR23, P3 ;  /* 0x0000001708007c0c */ /* 0x000fe40009fa2670 */
[----:B------:R-:W-:-:S04]  /*1bc0*/  MOV R8, UR17 ;  /* 0x0000001100087c02 */ /* 0x000fc80008000f00 */
[----:B------:R-:W-:Y:S01]  /*1bd0*/  ISETP.EQ.OR P6, PT, R8, UR23, P3 ;  /* 0x0000001708007c0c */ /* 0x000fe20009fc2670 */
[----:B------:R-:W-:-:S05]  /*1be0*/  VOTEU.ALL UP2, P4 ;  /* 0x0000000000ff7886 */ /* 0x000fca0002040000 */
[----:B------:R-:W-:Y:S01]  /*1bf0*/  @!UP2 UIMAD UR14, UR14, UR22, UR6 ;  /* 0x000000160e0ea2a4 */ /* 0x000fe2000f8e0206 */
[----:B------:R-:W-:-:S03]  /*1c00*/  VOTEU.ALL UP1, P5 ;  /* 0x0000000000ff7886 */ /* 0x000fc60002820000 */
[----:B------:R-:W-:Y:S02]  /*1c10*/  @!UP2 UIMAD.WIDE.U32 UR14, UR14, 0x8, UR20 ;  /* 0x000000080e0ea8a5 */ /* 0x000fe4000f8e0014 */
[----:B------:R-:W-:Y:S01]  /*1c20*/  @!UP1 UIMAD UR16, UR16, UR22, UR6 ;  /* 0x00000016101092a4 */ /* 0x000fe2000f8e0206 */
[----:B------:R-:W-:-:S03]  /*1c30*/  VOTEU.ALL UP2, P6 ;  /* 0x0000000000ff7886 */ /* 0x000fc60003040000 */
[----:B------:R-:W-:Y:S02]  /*1c40*/  MOV R8, UR14 ;  /* 0x0000000e00087c02 */ /* 0x000fe40008000f00 */
[----:B------:R-:W-:Y:S01]  /*1c50*/  MOV R9, UR15 ;  /* 0x0000000f00097c02 */ /* 0x000fe20008000f00 */
[----:B------:R-:W-:Y:S02]  /*1c60*/  @!UP1 UIMAD.WIDE.U32 UR14, UR16, 0x8, UR20 ;  /* 0x00000008100e98a5 */ /* 0x000fe4000f8e0014 */
[----:B------:R-:W-:-:S03]  /*1c70*/  @!UP2 UIMAD UR16, UR17, UR22, UR6 ;  /* 0x000000161110a2a4 */ /* 0x000fc6000f8e0206 */
[----:B------:R-:W2:Y:S01]  /*1c80*/  @!P4 LDG.E.64 R8, desc[UR18][R8.64] ;  /* 0x000000120808c981 */ /* 0x000ea2000c1e1b00 */
[----:B------:R-:W-:Y:S01]  /*1c90*/  @!UP2 UIMAD.WIDE.U32 UR16, UR16, 0x8, UR20 ;  /* 0x000000081010a8a5 */ /* 0x000fe2000f8e0014 */
[----:B------:R-:W-:Y:S01]  /*1ca0*/  IMAD.U32 R12, RZ, RZ, UR14 ;  /* 0x0000000eff0c7e24 */ /* 0x000fe2000f8e00ff */
[----:B------:R-:W-:-:S06]  /*1cb0*/  MOV R13, UR15 ;  /* 0x0000000f000d7c02 */ /* 0x000fcc0008000f00 */
[----:B------:R-:W4:Y:S01]  /*1cc0*/  @!P5 LDG.E.64 R12, desc[UR18][R12.64] ;  /* 0x000000120c0cd981 */ /* 0x000f22000c1e1b00 */
[----:B0--3--:R-:W-:Y:S01]  /*1cd0*/  @!P2 FADD.FTZ R14, R14, R10 ;  /* 0x0000000a0e0ea221 */ /* 0x009fe20000010000 */
[----:B------:R-:W-:Y:S01]  /*1ce0*/  @!P2 FADD.FTZ R15, R15, R11 ;  /* 0x0000000b0f0fa221 */ /* 0x000fe20000010000 */
[----:B------:R-:W-:Y:S02]  /*1cf0*/  MOV R10, UR16 ;  /* 0x00000010000a7c02 */ /* 0x000fe40008000f00 */
[----:B------:R-:W-:-:S06]  /*1d00*/  MOV R11, UR17 ;  /* 0x00000011000b7c02 */ /* 0x000fcc0008000f00 */
[----:B------:R-:W3:Y:S01]  /*1d10*/  @!P6 LDG.E.64 R10, desc[UR18][R10.64] ;  /* 0x000000120a0ae981 */ /* 0x000ee2000c1e1b00 */
[----:B--2---:R-:W-:Y:S01]  /*1d20*/  @!P4 FADD.FTZ R14, R14, R8 ;  /* 0x000000080e0ec221 */ /* 0x004fe20000010000 */
[----:B------:R-:W-:-:S04]  /*1d30*/  MOV R8, UR5 ;  /* 0x0000000500087c02 */ /* 0x000fc80008000f00 */
[----:B------:R-:W-:Y:S01]  /*1d40*/  IADD3 R8, PT, PT, R8, 0x4, RZ ;  /* 0x0000000408087810 */ /* 0x000fe20007ffe0ff */
[----:B------:R-:W-:-:S03]  /*1d50*/  @!P4 FADD.FTZ R15, R15, R9 ;  /* 0x000000090f0fc221 */ /* 0x000fc60000010000 */
[----:B------:R-:W-:Y:S01]  /*1d60*/  R2UR UR5, R8 ;  /* 0x00000000080572ca */ /* 0x000fe200000e0000 */
[----:B----4-:R-:W-:Y:S01]  /*1d70*/  @!P5 FADD.FTZ R14, R14, R12 ;  /* 0x0000000c0e0ed221 */ /* 0x010fe20000010000 */
[----:B------:R-:W-:-:S03]  /*1d80*/  @!P5 FADD.FTZ R15, R15, R13 ;  /* 0x0000000d0f0fd221 */ /* 0x000fc60000010000 */
[----:B---3--:R-:W-:Y:S01]  /*1d90*/  @!P6 FADD.FTZ R14, R14, R10 ;  /* 0x0000000a0e0ee221 */ /* 0x008fe20000010000 */
[----:B------:R-:W-:-:S09]  /*1da0*/  @!P6 FADD.FTZ R15, R15, R11 ;  /* 0x0000000b0f0fe221 */ /* 0x000fd20000010000 */
.L_x_1891:
[----:B------:R-:W-:-:S13]  /*1db0*/  LOP3.LUT P2, R8, R0, 0x3, RZ, 0xc0, !PT ;  /* 0x0000000300087812 */ /* 0x000fda000784c0ff */
[----:B------:R-:W-:Y:S05]  /*1dc0*/  @!P2 BRA `(.L_x_1886) ;  /* 0x0000000000a0a947 */ /* 0x000fea0003800000 */
[----:B------:R-:W-:-:S13]  /*1dd0*/  ISETP.NE.AND P2, PT, R8, 0x1, PT ;  /* 0x000000010800780c */ /* 0x000fda0003f45270 */
[----:B------:R-:W-:Y:S05]  /*1de0*/  @!P2 BRA `(.L_x_1892) ;  /* 0x000000000060a947 */ /* 0x000fea0003800000 */
[----:B------:R-:W-:Y:S02]  /*1df0*/  UIADD3 UR14, UPT, UPT, UR5, 0x1, URZ ;  /* 0x00000001050e7890 */ /* 0x000fe4000fffe0ff */
[----:B------:R-:W-:-:S05]  /*1e00*/  IMAD.U32 R8, RZ, RZ, UR5 ;  /* 0x00000005ff087e24 */ /* 0x000fca000f8e00ff */
[----:B------:R-:W-:Y:S02]  /*1e10*/  ISETP.EQ.OR P4, PT, R8, UR23, P3 ;  /* 0x0000001708007c0c */ /* 0x000fe40009f82670 */
[----:B------:R-:W-:-:S04]  /*1e20*/  MOV R8, UR14 ;  /* 0x0000000e00087c02 */ /* 0x000fc80008000f00 */
[----:B------:R-:W-:-:S07]  /*1e30*/  ISETP.EQ.OR P2, PT, R8, UR23, P3 ;  /* 0x0000001708007c0c */ /* 0x000fce0009f42670 */
[----:B------:R-:W-:-:S05]  /*1e40*/  VOTEU.ALL UP1, P4 ;  /* 0x0000000000ff7886 */ /* 0x000fca0002020000 */
[----:B------:R-:W-:Y:S01]  /*1e50*/  @!UP1 UIMAD UR16, UR5, UR22, UR6 ;  /* 0x00000016051092a4 */ /* 0x000fe2000f8e0206 */
[----:B------:R-:W-:-:S03]  /*1e60*/  VOTEU.ALL UP2, P2 ;  /* 0x0000000000ff7886 */ /* 0x000fc60001040000 */
[----:B------:R-:W-:Y:S02]  /*1e70*/  @!UP1 UIMAD.WIDE.U32 UR16, UR16, 0x8, UR20 ;  /* 0x00000008101098a5 */ /* 0x000fe4000f8e0014 */
[----:B------:R-:W-:-:S04]  /*1e80*/  @!UP2 UIMAD UR14, UR14, UR22, UR6 ;  /* 0x000000160e0ea2a4 */ /* 0x000fc8000f8e0206 */
[----:B------:R-:W-:Y:S01]  /*1e90*/  MOV R10, UR16 ;  /* 0x00000010000a7c02 */ /* 0x000fe20008000f00 */
[----:B------:R-:W-:Y:S01]  /*1ea0*/  @!UP2 UIMAD.WIDE.U32 UR14, UR14, 0x8, UR20 ;  /* 0x000000080e0ea8a5 */ /* 0x000fe2000f8e0014 */
[----:B--2---:R-:W-:-:S05]  /*1eb0*/  MOV R11, UR17 ;  /* 0x00000011000b7c02 */ /* 0x004fca0008000f00 */
[----:B------:R-:W-:Y:S01]  /*1ec0*/  MOV R8, UR14 ;  /* 0x0000000e00087c02 */ /* 0x000fe20008000f00 */
[----:B------:R-:W0:Y:S01]  /*1ed0*/  @!P4 LDG.E.64 R10, desc[UR18][R10.64] ;  /* 0x000000120a0ac981 */ /* 0x000e22000c1e1b00 */
[----:B------:R-:W-:-:S06]  /*1ee0*/  MOV R9, UR15 ;  /* 0x0000000f00097c02 */ /* 0x000fcc0008000f00 */
[----:B------:R-:W2:Y:S01]  /*1ef0*/  @!P2 LDG.E.64 R8, desc[UR18][R8.64] ;  /* 0x000000120808a981 */ /* 0x000ea2000c1e1b00 */
[----:B------:R-:W-:-:S05]  /*1f00*/  IMAD.U32 R12, RZ, RZ, UR5 ;  /* 0x00000005ff0c7e24 */ /* 0x000fca000f8e00ff */
[----:B------:R-:W-:-:S04]  /*1f10*/  IADD3 R12, PT, PT, R12, 0x2, RZ ;  /* 0x000000020c0c7810 */ /* 0x000fc80007ffe0ff */
[----:B------:R-:W-:Y:S01]  /*1f20*/  R2UR UR5, R12 ;  /* 0x000000000c0572ca */ /* 0x000fe200000e0000 */
[----:B0--3--:R-:W-:Y:S01]  /*1f30*/  @!P4 FADD.FTZ R14, R14, R10 ;  /* 0x0000000a0e0ec221 */ /* 0x009fe20000010000 */
[----:B------:R-:W-:-:S03]  /*1f40*/  @!P4 FADD.FTZ R15, R15, R11 ;  /* 0x0000000b0f0fc221 */ /* 0x000fc60000010000 */
[----:B--2---:R-:W-:Y:S01]  /*1f50*/  @!P2 FADD.FTZ R14, R14, R8 ;  /* 0x000000080e0ea221 */ /* 0x004fe20000010000 */
[----:B------:R-:W-:-:S09]  /*1f60*/  @!P2 FADD.FTZ R15, R15, R9 ;  /* 0x000000090f0fa221 */ /* 0x000fd20000010000 */
.L_x_1892:
[----:B------:R-:W-:Y:S01]  /*1f70*/  MOV R8, UR5 ;  /* 0x0000000500087c02 */ /* 0x000fe20008000f00 */
[----:B------:R-:W-:Y:S01]  /*1f80*/  BSSY.RECONVERGENT B0, `(.L_x_1886) ;  /* 0x000000c000007945 */ /* 0x000fe20003800200 */
[----:B------:R-:W-:Y:S02]  /*1f90*/  LOP3.LUT R9, R0, 0x1, RZ, 0xc0, !PT ;  /* 0x0000000100097812 */ /* 0x000fe400078ec0ff */
[----:B------:R-:W-:-:S04]  /*1fa0*/  ISETP.EQ.OR P2, PT, R8, UR23, P3 ;  /* 0x0000001708007c0c */ /* 0x000fc80009f42670 */
[----:B------:R-:W-:-:S13]  /*1fb0*/  ISETP.NE.U32.OR P2, PT, R9, 0x1, P2 ;  /* 0x000000010900780c */ /* 0x000fda0001745470 */
[----:B------:R-:W-:Y:S05]  /*1fc0*/  @P2 BRA `(.L_x_1893) ;  /* 0x00000000001c2947 */ /* 0x000fea0003800000 */
[----:B------:R-:W-:Y:S01]  /*1fd0*/  UIMAD UR14, UR22, UR5, UR6 ;  /* 0x00000005160e72a4 */ /* 0x000fe2000f8e0206 */
[----:B------:R-:W-:-:S05]  /*1fe0*/  HFMA2 R8, -RZ, RZ, 0, 4.76837158203125e-07 ;  /* 0x00000008ff087431 */ /* 0x000fca00000001ff */
[----:B------:R-:W-:-:S05]  /*1ff0*/  MOV R9, UR14 ;  /* 0x0000000e00097c02 */ /* 0x000fca0008000f00 */
[----:B------:R-:W-:-:S06]  /*2000*/  IMAD.WIDE.U32 R8, R9, R8, UR20 ;  /* 0x0000001409087e25 */ /* 0x000fcc000f8e0008 */
[----:B------:R-:W0:Y:S02]  /*2010*/  LDG.E.64 R8, desc[UR18][R8.64] ;  /* 0x0000001208087981 */ /* 0x000e24000c1e1b00 */
[----:B0--3--:R-:W-:Y:S01]  /*2020*/  FADD.FTZ R14, R14, R8 ;  /* 0x000000080e0e7221 */ /* 0x009fe20000010000 */
[----:B------:R-:W-:-:S07]  /*2030*/  FADD.FTZ R15, R15, R9 ;  /* 0x000000090f0f7221 */ /* 0x000fce0000010000 */
.L_x_1893:
[----:B------:R-:W-:Y:S05]  /*2040*/  BSYNC.RECONVERGENT B0 ;  /* 0x0000000000007941 */ /* 0x000fea0003800200 */
.L_x_1886:
[----:B------:R-:W4:Y:S01]  /*2050*/  @P0 LDC.64 R8, c[0x0][0x388] ;  /* 0x0000e200ff080b82 */ /* 0x000f220000000a00 */
[----:B------:R-:W2:Y:S01]  /*2060*/  LDCU UR15, c[0x0][0x414] ;  /* 0x00008280ff0f77ac */ /* 0x000ea20008000800 */
[----:B-1----:R-:W-:Y:S01]  /*2070*/  MOV R10, UR12 ;  /* 0x0000000c000a7c02 */ /* 0x002fe20008000f00 */
[----:B------:R-:W-:Y:S01]  /*2080*/  VIADD R23, R23, UR13 ;  /* 0x0000000d17177c36 */ /* 0x000fe20008000000 */
[----:B------:R-:W-:-:S04]  /*2090*/  UMOV UR5, 0x400 ;  /* 0x0000040000057882 */ /* 0x000fc80000000000 */
[----:B------:R-:W1:Y:S01]  /*20a0*/  S2UR UR14, SR_CgaCtaId ;  /* 0x00000000000e79c3 */ /* 0x000e620000008800 */
[----:B--2---:R-:W-:Y:S01]  /*20b0*/  @P0 FMUL.FTZ R11, R15, UR15 ;  /* 0x0000000f0f0b0c20 */ /* 0x004fe20008410000 */
[----:B----4-:R-:W-:-:S04]  /*20c0*/  @P0 IMAD.WIDE R8, R10, 0x8, R8 ;  /* 0x000000080a080825 */ /* 0x010fc800078e0208 */
[----:B------:R-:W-:-:S05]  /*20d0*/  @P0 FMUL.FTZ R10, R14, UR15 ;  /* 0x0000000f0e0a0c20 */ /* 0x000fca0008410000 */
[----:B------:R2:W-:Y:S01]  /*20e0*/  @P0 STG.E.64 desc[UR18][R8.64], R10 ;  /* 0x0000000a08000986 */ /* 0x0005e2000c101b12 */
[----:B-1----:R-:W-:-:S09]  /*20f0*/  ULEA UR5, UR14, UR5, 0x18 ;  /* 0x000000050e057291 */ /* 0x002fd2000f8ec0ff */
[----:B------:R-:W-:Y:S01]  /*2100*/  @!P3 STS.64 [UR5+0xc8], R14 ;  /* 0x0000c80eff00b988 */ /* 0x000fe20008000a05 */
[----:B--2---:R-:W1:Y:S08]  /*2110*/  LDC.64 R8, c[0x0][0x398] ;  /* 0x0000e600ff087b82 */ /* 0x004e700000000a00 */
[----:B------:R-:W-:Y:S08]  /*2120*/  BAR.SYNC.DEFER_BLOCKING 0x0 ;  /* 0x0000000000007b1d */ /* 0x000ff00000010000 */
[----:B------:R-:W2:Y:S01]  /*2130*/  LDC.64 R10, c[0x0][0x3a0] ;  /* 0x0000e800ff0a7b82 */ /* 0x000ea20000000a00 */
[C---:B-1----:R-:W-:Y:S01]  /*2140*/  IMAD.WIDE R8, R23.reuse, 0x4, R8 ;  /* 0x0000000417087825 */ /* 0x042fe200078e0208 */
[----:B------:R-:W3:Y:S05]  /*2150*/  LDS.64 R12, [UR5+0xc8] ;  /* 0x0000c805ff0c7984 */ /* 0x000eea0008000a00 */
[----:B------:R-:W5:Y:S01]  /*2160*/  LDG.E.64 R8, desc[UR18][R8.64] ;  /* 0x0000001208087981 */ /* 0x000f62000c1e1b00 */
[----:B--2---:R-:W-:-:S06]  /*2170*/  IMAD.WIDE R10, R23, 0x4, R10 ;  /* 0x00000004170a7825 */ /* 0x004fcc00078e020a */
[----:B------:R-:W5:Y:S01]  /*2180*/  LDG.E.64 R10, desc[UR18][R10.64] ;  /* 0x000000120a0a7981 */ /* 0x000f62000c1e1b00 */
[----:B---3--:R-:W-:-:S04]  /*2190*/  FMUL.FTZ R22, R12, UR15 ;  /* 0x0000000f0c167c20 */ /* 0x008fc80008410000 */
[----:B------:R-:W-:-:S04]  /*21a0*/  FMUL.FTZ R12, R22, R22 ;  /* 0x00000016160c7220 */ /* 0x000fc80000410000 */
[----:B------:R-:W-:-:S05]  /*21b0*/  FFMA.FTZ R12, R13, UR15, -R12 ;  /* 0x0000000f0d0c7c23 */ /* 0x000fca000801080c */
[----:B------:R-:W-:-:S13]  /*21c0*/  FSETP.GTU.FTZ.AND P2, PT, R12, RZ, PT ;  /* 0x000000ff0c00720b */ /* 0x000fda0003f5c000 */
[----:B------:R-:W1:Y:S01]  /*21d0*/  @P2 LDC R13, c[0x0][0x3a8] ;  /* 0x0000ea00ff0d2b82 */ /* 0x000e620000000800 */
[----:B------:R-:W-:Y:S01]  /*21e0*/  MOV R23, 0x3f800000 ;  /* 0x3f80000000177802 */ /* 0x000fe20000000f00 */
[----:B------:R-:W-:Y:S01]  /*21f0*/  BSSY.RECONVERGENT B0, `(.L_x_1894) ;  /* 0x00000ed000007945 */ /* 0x000fe20003800200 */
[----:B-1----:R-:W-:-:S04]  /*2200*/  @P2 FADD.FTZ R13, R12, R13 ;  /* 0x0000000d0c0d2221 */ /* 0x002fc80000010000 */
[----:B------:R1:W2:Y:S01]  /*2210*/  @P2 MUFU.RSQ R23, R13 ;  /* 0x0000000d00172308 */ /* 0x0002a20000001400 */
[----:B------:R-:W-:Y:S05]  /*2220*/  BRA.U UP0, `(.L_x_1895) ;  /* 0x0000000500887547 */ /* 0x000fea000b800000 */
[----:B------:R-:W3:Y:S01]  /*2230*/  LDCU.64 UR16, c[0x0][0x3e8] ;  /* 0x00007d00ff1077ac */ /* 0x000ee20008000a00 */
[----:B0-----:R-:W-:Y:S01]  /*2240*/  SHF.R.S32.HI R15, RZ, 0x1f, R2 ;  /* 0x0000001fff0f7819 */ /* 0x001fe20000011402 */
[----:B------:R-:W-:Y:S01]  /*2250*/  BSSY.RECONVERGENT B1, `(.L_x_1896) ;  /* 0x000001f000017945 */ /* 0x000fe20003800200 */
[----:B-1----:R-:W-:Y:S02]  /*2260*/  SHF.R.S32.HI R13, RZ, 0x1f, R26 ;  /* 0x0000001fff0d7819 */ /* 0x002fe4000001141a */
[----:B------:R-:W-:Y:S02]  /*2270*/  SHF.R.S32.HI R12, RZ, 0x1f, R25 ;  /* 0x0000001fff0c7819 */ /* 0x000fe40000011419 */
[----:B------:R-:W-:Y:S02]  /*2280*/  SHF.R.S32.HI R14, RZ, 0x1f, R27 ;  /* 0x0000001fff0e7819 */ /* 0x000fe4000001141b */
[----:B---3--:R-:W-:Y:S02]  /*2290*/  ISETP.GE.U32.AND P2, PT, R2, UR16, PT ;  /* 0x0000001002007c0c */ /* 0x008fe4000bf46070 */
[----:B------:R-:W-:-:S02]  /*22a0*/  ISETP.GE.U32.AND P3, PT, R26, UR16, PT ;  /* 0x000000101a007c0c */ /* 0x000fc4000bf66070 */
[----:B------:R-:W-:Y:S02]  /*22b0*/  ISETP.GE.AND.EX P2, PT, R15, UR17, PT, P2 ;  /* 0x000000110f007c0c */ /* 0x000fe4000bf46320 */
[----:B------:R-:W-:Y:S02]  /*22c0*/  ISETP.GE.U32.AND P4, PT, R25, UR16, PT ;  /* 0x0000001019007c0c */ /* 0x000fe4000bf86070 */
[----:B------:R-:W-:Y:S02]  /*22d0*/  ISETP.GE.U32.AND P1, PT, R27, UR16, PT ;  /* 0x000000101b007c0c */ /* 0x000fe4000bf26070 */
[----:B------:R-:W-:Y:S02]  /*22e0*/  ISETP.GE.AND.EX P3, PT, R13, UR17, PT, P3 ;  /* 0x000000110d007c0c */ /* 0x000fe4000bf66330 */
[----:B------:R-:W-:Y:S02]  /*22f0*/  ISETP.GE.AND.EX P4, PT, R12, UR17, PT, P4 ;  /* 0x000000110c007c0c */ /* 0x000fe4000bf86340 */
[----:B------:R-:W-:-:S03]  /*2300*/  ISETP.GE.AND.EX P1, PT, R14, UR17, PT, P1 ;  /* 0x000000110e007c0c */ /* 0x000fc6000bf26310 */
[----:B------:R-:W-:Y:S10]  /*2310*/  @P2 BRA `(.L_x_1897) ;  /* 0x0000000000482947 */ /* 0x000ff40003800000 */
[----:B------:R-:W0:Y:S01]  /*2320*/  LDCU.64 UR20, c[0x0][0x3e0] ;  /* 0x00007c00ff1477ac */ /* 0x000e220008000a00 */
[----:B------:R-:W-:Y:S01]  /*2330*/  MOV R12, R4 ;  /* 0x00000004000c7202 */ /* 0x000fe20000000f00 */
[--C-:B------:R-:W-:Y:S01]  /*2340*/  FADD.FTZ R21, R21, -R22.reuse ;  /* 0x8000001615157221 */ /* 0x100fe20000010000 */
[----:B------:R-:W-:Y:S01]  /*2350*/  MOV R13, R7 ;  /* 0x00000007000d7202 */ /* 0x000fe20000000f00 */
[----:B------:R-:W1:Y:S01]  /*2360*/  LDCU.64 UR14, c[0x0][0x380] ;  /* 0x00007000ff0e77ac */ /* 0x000e620008000a00 */
[----:B------:R-:W-:Y:S01]  /*2370*/  FADD.FTZ R18, R18, -R22 ;  /* 0x8000001612127221 */ /* 0x000fe20000010000 */
[----:B--2---:R-:W-:-:S03]  /*2380*/  FMUL.FTZ R21, R21, R23 ;  /* 0x0000001715157220 */ /* 0x004fc60000410000 */
[----:B------:R-:W-:Y:S01]  /*2390*/  FMUL.FTZ R18, R18, R23 ;  /* 0x0000001712127220 */ /* 0x000fe20000410000 */
[----:B-----5:R-:W-:-:S03]  /*23a0*/  FFMA.FTZ R21, R8, R21, R10 ;  /* 0x0000001508157223 */ /* 0x020fc6000001000a */
[----:B------:R-:W-:Y:S01]  /*23b0*/  FFMA.FTZ R18, R9, R18, R11 ;  /* 0x0000001209127223 */ /* 0x000fe2000001000b */
[----:B0-----:R-:W-:-:S04]  /*23c0*/  IMAD R14, R15, UR20, RZ ;  /* 0x000000140f0e7c24 */ /* 0x001fc8000f8e02ff */
[----:B------:R-:W-:Y:S01]  /*23d0*/  F2FP.BF16.F32.PACK_AB R18, R18, R21 ;  /* 0x000000151212723e */ /* 0x000fe200000010ff */
[----:B------:R-:W-:-:S04]  /*23e0*/  IMAD.WIDE.U32 R12, R2, UR20, R12 ;  /* 0x00000014020c7c25 */ /* 0x000fc8000f8e000c */
[----:B------:R-:W-:-:S05]  /*23f0*/  IMAD R14, R2, UR21, R14 ;  /* 0x00000015020e7c24 */ /* 0x000fca000f8e020e */
[----:B------:R-:W-:Y:S02]  /*2400*/  IADD3 R13, PT, PT, R13, R14, RZ ;  /* 0x0000000e0d0d7210 */ /* 0x000fe40007ffe0ff */
[----:B-1----:R-:W-:-:S04]  /*2410*/  LEA R14, P2, R12, UR14, 0x1 ;  /* 0x0000000e0c0e7c11 */ /* 0x002fc8000f8408ff */
[----:B------:R-:W-:-:S05]  /*2420*/  LEA.HI.X R15, R12, UR15, R13, 0x1, P2 ;  /* 0x0000000f0c0f7c11 */ /* 0x000fca00090f0c0d */
[----:B------:R0:W-:Y:S04]  /*2430*/  STG.E desc[UR18][R14.64], R18 ;  /* 0x000000120e007986 */ /* 0x0001e8000c101912 */
.L_x_1897:
[----:B------:R-:W-:Y:S05]  /*2440*/  BSYNC.RECONVERGENT B1 ;  /* 0x0000000000017941 */ /* 0x000fea0003800200 */
.L_x_1896:
[----:B------:R-:W-:Y:S04]  /*2450*/  BSSY.RECONVERGENT B1, `(.L_x_1898) ;  /* 0x0000015000017945 */ /* 0x000fe80003800200 */
[----:B------:R-:W-:Y:S05]  /*2460*/  @P3 BRA `(.L_x_1899) ;  /* 0x00000000004c3947 */ /* 0x000fea0003800000 */
[----:B------:R-:W1:Y:S01]  /*2470*/  LDCU.64 UR14, c[0x0][0x3e0] ;  /* 0x00007c00ff0e77ac */ /* 0x000e620008000a00 */
[----:B------:R-:W-:Y:S01]  /*2480*/  SHF.R.S32.HI R12, RZ, 0x1f, R26 ;  /* 0x0000001fff0c7819 */ /* 0x000fe2000001141a */
[----:B------:R-:W-:Y:S02]  /*2490*/  IMAD.MOV.U32 R13, RZ, RZ, R7 ;  /* 0x000000ffff0d7224 */ /* 0x000fe400078e0007 */
[--C-:B------:R-:W-:Y:S01]  /*24a0*/  FADD.FTZ R24, R24, -R22.reuse ;  /* 0x8000001618187221 */ /* 0x100fe20000010000 */
[----:B------:R-:W3:Y:S01]  /*24b0*/  LDCU.64 UR20, c[0x0][0x380] ;  /* 0x00007000ff1477ac */ /* 0x000ee20008000a00 */
[----:B------:R-:W-:Y:S02]  /*24c0*/  FADD.FTZ R17, R17, -R22 ;  /* 0x8000001611117221 */ /* 0x000fe40000010000 */
[-C--:B--2---:R-:W-:Y:S02]  /*24d0*/  FMUL.FTZ R24, R24, R23.reuse ;  /* 0x0000001718187220 */ /* 0x084fe40000410000 */
[----:B0-----:R-:W-:-:S02]  /*24e0*/  FMUL.FTZ R18, R17, R23 ;  /* 0x0000001711127220 */ /* 0x001fc40000410000 */
[----:B-----5:R-:W-:Y:S02]  /*24f0*/  FFMA.FTZ R17, R8, R24, R10 ;  /* 0x0000001808117223 */ /* 0x020fe4000001000a */
[----:B------:R-:W-:Y:S01]  /*2500*/  FFMA.FTZ R18, R9, R18, R11 ;  /* 0x0000001209127223 */ /* 0x000fe2000001000b */
[----:B-1----:R-:W-:Y:S01]  /*2510*/  IMAD R14, R12, UR14, RZ ;  /* 0x0000000e0c0e7c24 */ /* 0x002fe2000f8e02ff */
[----:B------:R-:W-:-:S03]  /*2520*/  MOV R12, R4 ;  /* 0x00000004000c7202 */ /* 0x000fc60000000f00 */
[----:B------:R-:W-:Y:S01]  /*2530*/  F2FP.BF16.F32.PACK_AB R17, R18, R17 ;  /* 0x000000111211723e */ /* 0x000fe200000010ff */
[C---:B------:R-:W-:Y:S02]  /*2540*/  IMAD R14, R26.reuse, UR15, R14 ;  /* 0x0000000f1a0e7c24 */ /* 0x040fe4000f8e020e */
[----:B------:R-:W-:-:S05]  /*2550*/  IMAD.WIDE.U32 R12, R26, UR14, R12 ;  /* 0x0000000e1a0c7c25 */ /* 0x000fca000f8e000c */
[----:B------:R-:W-:Y:S02]  /*2560*/  IADD3 R13, PT, PT, R13, R14, RZ ;  /* 0x0000000e0d0d7210 */ /* 0x000fe40007ffe0ff */
[----:B---3--:R-:W-:-:S04]  /*2570*/  LEA R14, P2, R12, UR20, 0x1 ;  /* 0x000000140c0e7c11 */ /* 0x008fc8000f8408ff */
[----:B------:R-:W-:-:S05]  /*2580*/  LEA.HI.X R15, R12, UR21, R13, 0x1, P2 ;  /* 0x000000150c0f7c11 */ /* 0x000fca00090f0c0d */
[----:B------:R1:W-:Y:S04]  /*2590*/  STG.E desc[UR18][R14.64], R17 ;  /* 0x000000110e007986 */ /* 0x0003e8000c101912 */
.L_x_1899:
[----:B------:R-:W-:Y:S05]  /*25a0*/  BSYNC.RECONVERGENT B1 ;  /* 0x0000000000017941 */ /* 0x000fea0003800200 */
.L_x_1898:
[----:B------:R-:W-:Y:S04]  /*25b0*/  BSSY.RECONVERGENT B1, `(.L_x_1900) ;  /* 0x0000015000017945 */ /* 0x000fe80003800200 */
[----:B------:R-:W-:Y:S05]  /*25c0*/  @P4 BRA `(.L_x_1901) ;  /* 0x00000000004c4947 */ /* 0x000fea0003800000 */
[----:B------:R-:W3:Y:S01]  /*25d0*/  LDCU.64 UR14, c[0x0][0x3e0] ;  /* 0x00007c00ff0e77ac */ /* 0x000ee20008000a00 */
[----:B01----:R-:W-:Y:S01]  /*25e0*/  SHF.R.S32.HI R15, RZ, 0x1f, R25 ;  /* 0x0000001fff0f7819 */ /* 0x003fe20000011419 */
[--C-:B------:R-:W-:Y:S01]  /*25f0*/  FADD.FTZ R20, R20, -R22.reuse ;  /* 0x8000001614147221 */ /* 0x100fe20000010000 */
[----:B------:R-:W-:Y:S01]  /*2600*/  MOV R12, R4 ;  /* 0x00000004000c7202 */ /* 0x000fe20000000f00 */
[----:B------:R-:W0:Y:S01]  /*2610*/  LDCU.64 UR20, c[0x0][0x380] ;  /* 0x00007000ff1477ac */ /* 0x000e220008000a00 */
[----:B------:R-:W-:Y:S01]  /*2620*/  MOV R13, R7 ;  /* 0x00000007000d7202 */ /* 0x000fe20000000f00 */
[----:B------:R-:W-:Y:S01]  /*2630*/  FADD.FTZ R14, R16, -R22 ;  /* 0x80000016100e7221 */ /* 0x000fe20000010000 */
[----:B--2---:R-:W-:-:S03]  /*2640*/  FMUL.FTZ R16, R20, R23 ;  /* 0x0000001714107220 */ /* 0x004fc60000410000 */
[----:B------:R-:W-:Y:S01]  /*2650*/  FMUL.FTZ R14, R14, R23 ;  /* 0x000000170e0e7220 */ /* 0x000fe20000410000 */
[----:B-----5:R-:W-:-:S03]  /*2660*/  FFMA.FTZ R16, R8, R16, R10 ;  /* 0x0000001008107223 */ /* 0x020fc6000001000a */
[----:B------:R-:W-:Y:S01]  /*2670*/  FFMA.FTZ R17, R9, R14, R11 ;  /* 0x0000000e09117223 */ /* 0x000fe2000001000b */
[----:B---3--:R-:W-:-:S04]  /*2680*/  IMAD R15, R15, UR14, RZ ;  /* 0x0000000e0f0f7c24 */ /* 0x008fc8000f8e02ff */
[----:B------:R-:W-:Y:S01]  /*2690*/  F2FP.BF16.F32.PACK_AB R17, R17, R16 ;  /* 0x000000101111723e */ /* 0x000fe200000010ff */
[----:B------:R-:W-:-:S04]  /*26a0*/  IMAD.WIDE.U32 R12, R25, UR14, R12 ;  /* 0x0000000e190c7c25 */ /* 0x000fc8000f8e000c */
[----:B------:R-:W-:Y:S01]  /*26b0*/  IMAD R15, R25, UR15, R15 ;  /* 0x0000000f190f7c24 */ /* 0x000fe2000f8e020f */
[----:B0-----:R-:W-:-:S04]  /*26c0*/  LEA R14, P2, R12, UR20, 0x1 ;  /* 0x000000140c0e7c11 */ /* 0x001fc8000f8408ff */
[----:B------:R-:W-:-:S04]  /*26d0*/  IADD3 R15, PT, PT, R13, R15, RZ ;  /* 0x0000000f0d0f7210 */ /* 0x000fc80007ffe0ff */
[----:B------:R-:W-:-:S05]  /*26e0*/  LEA.HI.X R15, R12, UR21, R15, 0x1, P2 ;  /* 0x000000150c0f7c11 */ /* 0x000fca00090f0c0f */
[----:B------:R3:W-:Y:S02]  /*26f0*/  STG.E desc[UR18][R14.64], R17 ;  /* 0x000000110e007986 */ /* 0x0007e4000c101912 */
.L_x_1901:
[----:B------:R-:W-:Y:S05]  /*2700*/  BSYNC.RECONVERGENT B1 ;  /* 0x0000000000017941 */ /* 0x000fea0003800200 */
.L_x_1900:
[----:B------:R-:W-:Y:S05]  /*2710*/  @P1 BRA `(.L_x_1902) ;  /* 0x0000000800681947 */ /* 0x000fea0003800000 */
[----:B------:R-:W4:Y:S01]  /*2720*/  LDCU.64 UR14, c[0x0][0x3e0] ;  /* 0x00007c00ff0e77ac */ /* 0x000f220008000a00 */
[----:B------:R-:W-:Y:S01]  /*2730*/  SHF.R.S32.HI R12, RZ, 0x1f, R27 ;  /* 0x0000001fff0c7819 */ /* 0x000fe2000001141b */
[--C-:B------:R-:W-:Y:S01]  /*2740*/  FADD.FTZ R6, R19, -R22.reuse ;  /* 0x8000001613067221 */ /* 0x100fe20000010000 */
[----:B------:R-:W-:Y:S01]  /*2750*/  MOV R5, R7 ;  /* 0x0000000700057202 */ /* 0x000fe20000000f00 */
[----:B------:R-:W0:Y:S01]  /*2760*/  LDCU.64 UR16, c[0x0][0x380] ;  /* 0x00007000ff1077ac */ /* 0x000e220008000a00 */
[----:B------:R-:W-:Y:S01]  /*2770*/  FADD.FTZ R22, R3, -R22 ;  /* 0x8000001603167221 */ /* 0x000fe20000010000 */
[----:B--2---:R-:W-:-:S03]  /*2780*/  FMUL.FTZ R3, R6, R23 ;  /* 0x0000001706037220 */ /* 0x004fc60000410000 */
[----:B------:R-:W-:Y:S01]  /*2790*/  FMUL.FTZ R22, R22, R23 ;  /* 0x0000001716167220 */ /* 0x000fe20000410000 */
[----:B-----5:R-:W-:-:S03]  /*27a0*/  FFMA.FTZ R3, R8, R3, R10 ;  /* 0x0000000308037223 */ /* 0x020fc6000001000a */
[----:B------:R-:W-:Y:S01]  /*27b0*/  FFMA.FTZ R22, R9, R22, R11 ;  /* 0x0000001609167223 */ /* 0x000fe2000001000b */
[----:B----4-:R-:W-:-:S04]  /*27c0*/  IMAD R12, R12, UR14, RZ ;  /* 0x0000000e0c0c7c24 */ /* 0x010fc8000f8e02ff */
[----:B------:R-:W-:Y:S01]  /*27d0*/  F2FP.BF16.F32.PACK_AB R3, R22, R3 ;  /* 0x000000031603723e */ /* 0x000fe200000010ff */
[----:B------:R-:W-:-:S04]  /*27e0*/  IMAD.WIDE.U32 R4, R27, UR14, R4 ;  /* 0x0000000e1b047c25 */ /* 0x000fc8000f8e0004 */
[----:B------:R-:W-:Y:S01]  /*27f0*/  IMAD R7, R27, UR15, R12 ;  /* 0x0000000f1b077c24 */ /* 0x000fe2000f8e020c */
[----:B0-----:R-:W-:-:S03]  /*2800*/  LEA R6, P1, R4, UR16, 0x1 ;  /* 0x0000001004067c11 */ /* 0x001fc6000f8208ff */
[----:B------:R-:W-:-:S05]  /*2810*/  IMAD.IADD R7, R5, 0x1, R7 ;  /* 0x0000000105077824 */ /* 0x000fca00078e0207 */
[----:B------:R-:W-:-:S05]  /*2820*/  LEA.HI.X R7, R4, UR17, R7, 0x1, P1 ;  /* 0x0000001104077c11 */ /* 0x000fca00088f0c07 */
[----:B------:R4:W-:Y:S01]  /*2830*/  STG.E desc[UR18][R6.64], R3 ;  /* 0x0000000306007986 */ /* 0x0009e2000c101912 */
[----:B------:R-:W-:Y:S05]  /*2840*/  BRA `(.L_x_1902) ;  /* 0x00000008001c7947 */ /* 0x000fea0003800000 */
.L_x_1895:
[----:B------:R-:W3:Y:S01]  /*2850*/  LDCU.64 UR20, c[0x0][0x3e8] ;  /* 0x00007d00ff1477ac */ /* 0x000ee20008000a00 */
[----:B0-----:R-:W-:Y:S01]  /*2860*/  SHF.R.S32.HI R14, RZ, 0x1f, R26 ;  /* 0x0000001fff0e7819 */ /* 0x001fe2000001141a */
[----:B------:R-:W-:Y:S01]  /*2870*/  BSSY.RECONVERGENT B1, `(.L_x_1903) ;  /* 0x0000027000017945 */ /* 0x000fe20003800200 */
[----:B-1----:R-:W-:Y:S02]  /*2880*/  SHF.R.S32.HI R13, RZ, 0x1f, R25 ;  /* 0x0000001fff0d7819 */ /* 0x002fe40000011419 */
[----:B------:R-:W-:Y:S02]  /*2890*/  SHF.R.S32.HI R12, RZ, 0x1f, R27 ;  /* 0x0000001fff0c7819 */ /* 0x000fe4000001141b */
[----:B---3--:R-:W-:Y:S02]  /*28a0*/  ISETP.GE.U32.AND P2, PT, R26, UR20, PT ;  /* 0x000000141a007c0c */ /* 0x008fe4000bf46070 */
[----:B------:R-:W-:Y:S02]  /*28b0*/  ISETP.GE.U32.AND P3, PT, R25, UR20, PT ;  /* 0x0000001419007c0c */ /* 0x000fe4000bf66070 */
[----:B------:R-:W-:-:S02]  /*28c0*/  ISETP.GE.U32.AND P4, PT, R27, UR20, PT ;  /* 0x000000141b007c0c */ /* 0x000fc4000bf86070 */
[----:B------:R-:W-:Y:S02]  /*28d0*/  ISETP.GE.AND.EX P2, PT, R14, UR21, PT, P2 ;  /* 0x000000150e007c0c */ /* 0x000fe4000bf46320 */
[----:B------:R-:W-:Y:S02]  /*28e0*/  ISETP.GE.AND.EX P3, PT, R13, UR21, PT, P3 ;  /* 0x000000150d007c0c */ /* 0x000fe4000bf66330 */
[----:B------:R-:W-:Y:S01]  /*28f0*/  ISETP.GE.AND.EX P4, PT, R12, UR21, PT, P4 ;  /* 0x000000150c007c0c */ /* 0x000fe2000bf86340 */
[----:B------:R-:W-:-:S12]  /*2900*/  @P1 BRA `(.L_x_1904) ;  /* 0x0000000000741947 */ /* 0x000fd80003800000 */
[--C-:B------:R-:W-:Y:S01]  /*2910*/  FADD.FTZ R12, R21, -R22.reuse ;  /* 0x80000016150c7221 */ /* 0x100fe20000010000 */
[----:B------:R-:W-:Y:S01]  /*2920*/  FADD.FTZ R13, R18, -R22 ;  /* 0x80000016120d7221 */ /* 0x000fe20000010000 */
[----:B------:R-:W0:Y:S01]  /*2930*/  LDCU.64 UR14, c[0x0][0x3e0] ;  /* 0x00007c00ff0e77ac */ /* 0x000e220008000a00 */
[----:B------:R-:W-:Y:S01]  /*2940*/  SHF.R.S32.HI R14, RZ, 0x1f, R2 ;  /* 0x0000001fff0e7819 */ /* 0x000fe20000011402 */
[-C--:B--2---:R-:W-:Y:S01]  /*2950*/  FMUL.FTZ R12, R12, R23.reuse ;  /* 0x000000170c0c7220 */ /* 0x084fe20000410000 */
[----:B------:R-:W-:Y:S01]  /*2960*/  FMUL.FTZ R21, R13, R23 ;  /* 0x000000170d157220 */ /* 0x000fe20000410000 */
[----:B------:R-:W1:Y:S02]  /*2970*/  LDCU.64 UR16, c[0x0][0x380] ;  /* 0x00007000ff1077ac */ /* 0x000e640008000a00 */
[----:B-----5:R-:W-:Y:S01]  /*2980*/  FFMA.FTZ R18, R8, R12, R10 ;  /* 0x0000000c08127223 */ /* 0x020fe2000001000a */
[----:B------:R-:W-:-:S03]  /*2990*/  FFMA.FTZ R21, R9, R21, R11 ;  /* 0x0000001509157223 */ /* 0x000fc6000001000b */
[----:B------:R-:W-:Y:S01]  /*29a0*/  FMUL.FTZ R13, R18, -1.4426950216293334961 ;  /* 0xbfb8aa3b120d7820 */ /* 0x000fe20000410000 */
[----:B------:R-:W-:-:S05]  /*29b0*/  FMUL.FTZ R12, R21, -1.4426950216293334961 ;  /* 0xbfb8aa3b150c7820 */ /* 0x000fca0000410000 */
[----:B------:R-:W2:Y:S01]  /*29c0*/  MUFU.EX2 R13, R13 ;  /* 0x0000000d000d7308 */ /* 0x000ea20000000800 */
[----:B0-----:R-:W-:-:S03]  /*29d0*/  IMAD R14, R14, UR14, RZ ;  /* 0x0000000e0e0e7c24 */ /* 0x001fc6000f8e02ff */
[----:B------:R-:W0:Y:S01]  /*29e0*/  MUFU.EX2 R12, R12 ;  /* 0x0000000c000c7308 */ /* 0x000e220000000800 */
[----:B------:R-:W-:Y:S02]  /*29f0*/  IMAD R14, R2, UR15, R14 ;  /* 0x0000000f020e7c24 */ /* 0x000fe4000f8e020e */
[----:B--2---:R-:W-:Y:S01]  /*2a00*/  FADD.FTZ R13, R13, 1 ;  /* 0x3f8000000d0d7421 */ /* 0x004fe20000010000 */
[----:B0-----:R-:W-:-:S05]  /*2a10*/  FADD.FTZ R12, R12, 1 ;  /* 0x3f8000000c0c7421 */ /* 0x001fca0000010000 */
[----:B------:R-:W0:Y:S08]  /*2a20*/  MUFU.RCP R13, R13 ;  /* 0x0000000d000d7308 */ /* 0x000e300000001000 */
[----:B------:R-:W2:Y:S01]  /*2a30*/  MUFU.RCP R12, R12 ;  /* 0x0000000c000c7308 */ /* 0x000ea20000001000 */
[----:B0-----:R-:W-:Y:S01]  /*2a40*/  FMUL.FTZ R18, R18, R13 ;  /* 0x0000000d12127220 */ /* 0x001fe20000410000 */
[----:B------:R-:W-:Y:S01]  /*2a50*/  MOV R13, R7 ;  /* 0x00000007000d7202 */ /* 0x000fe20000000f00 */
[----:B--2---:R-:W-:Y:S01]  /*2a60*/  FMUL.FTZ R21, R21, R12 ;  /* 0x0000000c15157220 */ /* 0x004fe20000410000 */
[----:B------:R-:W-:-:S04]  /*2a70*/  MOV R12, R4 ;  /* 0x00000004000c7202 */ /* 0x000fc80000000f00 */
[----:B------:R-:W-:Y:S01]  /*2a80*/  F2FP.BF16.F32.PACK_AB R18, R21, R18 ;  /* 0x000000121512723e */ /* 0x000fe200000010ff */
[----:B------:R-:W-:-:S05]  /*2a90*/  IMAD.WIDE.U32 R12, R2, UR14, R12 ;  /* 0x0000000e020c7c25 */ /* 0x000fca000f8e000c */
[----:B------:R-:W-:Y:S02]  /*2aa0*/  IADD3 R13, PT, PT, R13, R14, RZ ;  /* 0x0000000e0d0d7210 */ /* 0x000fe40007ffe0ff */
[----:B-1----:R-:W-:-:S04]  /*2ab0*/  LEA R14, P1, R12, UR16, 0x1 ;  /* 0x000000100c0e7c11 */ /* 0x002fc8000f8208ff */
[----:B------:R-:W-:-:S05]  /*2ac0*/  LEA.HI.X R15, R12, UR17, R13, 0x1, P1 ;  /* 0x000000110c0f7c11 */ /* 0x000fca00088f0c0d */
[----:B------:R0:W-:Y:S04]  /*2ad0*/  STG.E desc[UR18][R14.64], R18 ;  /* 0x000000120e007986 */ /* 0x0001e8000c101912 */
.L_x_1904:
[----:B------:R-:W-:Y:S05]  /*2ae0*/  BSYNC.RECONVERGENT B1 ;  /* 0x0000000000017941 */ /* 0x000fea0003800200 */
.L_x_1903:
[----:B------:R-:W-:Y:S04]  /*2af0*/  BSSY.RECONVERGENT B1, `(.L_x_1905) ;  /* 0x000001f000017945 */ /* 0x000fe80003800200 */
[----:B------:R-:W-:Y:S05]  /*2b00*/  @P2 BRA `(.L_x_1906) ;  /* 0x0000000000742947 */ /* 0x000fea0003800000 */
[--C-:B0-----:R-:W-:Y:S01]  /*2b10*/  FADD.FTZ R14, R24, -R22.reuse ;  /* 0x80000016180e7221 */ /* 0x101fe20000010000 */
        /* <DEDUP_REMOVED lines=15> */
[----:B0-----:R-:W-:-:S03]  /*2c10*/  FADD.FTZ R12, R12, 1 ;  /* 0x3f8000000c0c7421 */ /* 0x001fc60000010000 */
[----:B------:R0:W2:Y:S08]  /*2c20*/  MUFU.RCP R17, R13 ;  /* 0x0000000d00117308 */ /* 0x0000b00000001000 */
[----:B------:R3:W4:Y:S01]  /*2c30*/  MUFU.RCP R18, R12 ;  /* 0x0000000c00127308 */ /* 0x0007220000001000 */
[----:B0-----:R-:W-:Y:S02]  /*2c40*/  MOV R13, R7 ;  /* 0x00000007000d7202 */ /* 0x001fe40000000f00 */
[----:B---3--:R-:W-:Y:S01]  /*2c50*/  MOV R12, R4 ;  /* 0x00000004000c7202 */ /* 0x008fe20000000f00 */
[----:B--2---:R-:W-:-:S04]  /*2c60*/  FMUL.FTZ R17, R14, R17 ;  /* 0x000000110e117220 */ /* 0x004fc80000410000 */
[----:B------:R-:W-:-:S04]  /*2c70*/  IMAD.WIDE.U32 R12, R26, UR14, R12 ;  /* 0x0000000e1a0c7c25 */ /* 0x000fc8000f8e000c */
[----:B----4-:R-:W-:Y:S01]  /*2c80*/  FMUL.FTZ R18, R15, R18 ;  /* 0x000000120f127220 */ /* 0x010fe20000410000 */
[----:B------:R-:W-:Y:S01]  /*2c90*/  IMAD.IADD R21, R13, 0x1, R21 ;  /* 0x000000010d157824 */ /* 0x000fe200078e0215 */
[----:B-1----:R-:W-:-:S03]  /*2ca0*/  LEA R14, P1, R12, UR16, 0x1 ;  /* 0x000000100c0e7c11 */ /* 0x002fc6000f8208ff */
[----:B------:R-:W-:Y:S02]  /*2cb0*/  F2FP.BF16.F32.PACK_AB R17, R18, R17 ;  /* 0x000000111211723e */ /* 0x000fe400000010ff */
[----:B------:R-:W-:-:S05]  /*2cc0*/  LEA.HI.X R15, R12, UR17, R21, 0x1, P1 ;  /* 0x000000110c0f7c11 */ /* 0x000fca00088f0c15 */
[----:B------:R1:W-:Y:S03]  /*2cd0*/  STG.E desc[UR18][R14.64], R17 ;  /* 0x000000110e007986 */ /* 0x0003e6000c101912 */
.L_x_1906:
[----:B------:R-:W-:Y:S05]  /*2ce0*/  BSYNC.RECONVERGENT B1 ;  /* 0x0000000000017941 */ /* 0x000fea0003800200 */
.L_x_1905:
[----:B------:R-:W-:Y:S04]  /*2cf0*/  BSSY.RECONVERGENT B1, `(.L_x_1907) ;  /* 0x000001f000017945 */ /* 0x000fe80003800200 */
[----:B------:R-:W-:Y:S05]  /*2d00*/  @P3 BRA `(.L_x_1908) ;  /* 0x0000000000743947 */ /* 0x000fea0003800000 */
[--C-:B------:R-:W-:Y:S01]  /*2d10*/  FADD.FTZ R12, R16, -R22.reuse ;  /* 0x80000016100c7221 */ /* 0x100fe20000010000 */
[----:B------:R-:W-:Y:S01]  /*2d20*/  FADD.FTZ R20, R20, -R22 ;  /* 0x8000001614147221 */ /* 0x000fe20000010000 */
[----:B------:R-:W3:Y:S01]  /*2d30*/  LDCU.64 UR14, c[0x0][0x3e0] ;  /* 0x00007c00ff0e77ac */ /* 0x000ee20008000a00 */
[----:B0-----:R-:W-:Y:S01]  /*2d40*/  SHF.R.S32.HI R18, RZ, 0x1f, R25 ;  /* 0x0000001fff127819 */ /* 0x001fe20000011419 */
[-C--:B--2---:R-:W-:Y:S01]  /*2d50*/  FMUL.FTZ R12, R12, R23.reuse ;  /* 0x000000170c0c7220 */ /* 0x084fe20000410000 */
[----:B------:R-:W-:Y:S01]  /*2d60*/  FMUL.FTZ R13, R20, R23 ;  /* 0x00000017140d7220 */ /* 0x000fe20000410000 */
[----:B------:R-:W0:Y:S02]  /*2d70*/  LDCU.64 UR16, c[0x0][0x380] ;  /* 0x00007000ff1077ac */ /* 0x000e240008000a00 */
[----:B-1---5:R-:W-:Y:S01]  /*2d80*/  FFMA.FTZ R15, R9, R12, R11 ;  /* 0x0000000c090f7223 */ /* 0x022fe2000001000b */
[----:B------:R-:W-:-:S03]  /*2d90*/  FFMA.FTZ R16, R8, R13, R10 ;  /* 0x0000000d08107223 */ /* 0x000fc6000001000a */
[----:B------:R-:W-:Y:S01]  /*2da0*/  FMUL.FTZ R12, R15, -1.4426950216293334961 ;  /* 0xbfb8aa3b0f0c7820 */ /* 0x000fe20000410000 */
[----:B------:R-:W-:-:S04]  /*2db0*/  FMUL.FTZ R20, R16, -1.4426950216293334961 ;  /* 0xbfb8aa3b10147820 */ /* 0x000fc80000410000 */
[----:B------:R-:W1:Y:S01]  /*2dc0*/  MUFU.EX2 R13, R20 ;  /* 0x00000014000d7308 */ /* 0x000e620000000800 */
[----:B---3--:R-:W-:-:S03]  /*2dd0*/  IMAD R18, R18, UR14, RZ ;  /* 0x0000000e12127c24 */ /* 0x008fc6000f8e02ff */
[----:B------:R-:W2:Y:S01]  /*2de0*/  MUFU.EX2 R12, R12 ;  /* 0x0000000c000c7308 */ /* 0x000ea20000000800 */
[----:B------:R-:W-:Y:S02]  /*2df0*/  IMAD R18, R25, UR15, R18 ;  /* 0x0000000f19127c24 */ /* 0x000fe4000f8e0212 */
[----:B-1----:R-:W-:Y:S01]  /*2e00*/  FADD.FTZ R13, R13, 1 ;  /* 0x3f8000000d0d7421 */ /* 0x002fe20000010000 */
[----:B--2---:R-:W-:-:S03]  /*2e10*/  FADD.FTZ R12, R12, 1 ;  /* 0x3f8000000c0c7421 */ /* 0x004fc60000010000 */
[----:B------:R1:W2:Y:S08]  /*2e20*/  MUFU.RCP R17, R13 ;  /* 0x0000000d00117308 */ /* 0x0002b00000001000 */
[----:B------:R3:W4:Y:S01]  /*2e30*/  MUFU.RCP R14, R12 ;  /* 0x0000000c000e7308 */ /* 0x0007220000001000 */
[----:B-1----:R-:W-:Y:S02]  /*2e40*/  MOV R13, R7 ;  /* 0x00000007000d7202 */ /* 0x002fe40000000f00 */
[----:B---3--:R-:W-:Y:S01]  /*2e50*/  MOV R12, R4 ;  /* 0x00000004000c7202 */ /* 0x008fe20000000f00 */
[----:B--2---:R-:W-:-:S04]  /*2e60*/  FMUL.FTZ R17, R16, R17 ;  /* 0x0000001110117220 */ /* 0x004fc80000410000 */
[----:B------:R-:W-:-:S04]  /*2e70*/  IMAD.WIDE.U32 R12, R25, UR14, R12 ;  /* 0x0000000e190c7c25 */ /* 0x000fc8000f8e000c */
[----:B----4-:R-:W-:Y:S01]  /*2e80*/  FMUL.FTZ R16, R15, R14 ;  /* 0x0000000e0f107220 */ /* 0x010fe20000410000 */
[----:B0-----:R-:W-:Y:S02]  /*2e90*/  LEA R14, P1, R12, UR16, 0x1 ;  /* 0x000000100c0e7c11 */ /* 0x001fe4000f8208ff */
[----:B------:R-:W-:Y:S02]  /*2ea0*/  IADD3 R18, PT, PT, R13, R18, RZ ;  /* 0x000000120d127210 */ /* 0x000fe40007ffe0ff */
[----:B------:R-:W-:Y:S02]  /*2eb0*/  F2FP.BF16.F32.PACK_AB R17, R16, R17 ;  /* 0x000000111011723e */ /* 0x000fe400000010ff */
[----:B------:R-:W-:-:S05]  /*2ec0*/  LEA.HI.X R15, R12, UR17, R18, 0x1, P1 ;  /* 0x000000110c0f7c11 */ /* 0x000fca00088f0c12 */
[----:B------:R3:W-:Y:S02]  /*2ed0*/  STG.E desc[UR18][R14.64], R17 ;  /* 0x000000110e007986 */ /* 0x0007e4000c101912 */
.L_x_1908:
[----:B------:R-:W-:Y:S05]  /*2ee0*/  BSYNC.RECONVERGENT B1 ;  /* 0x0000000000017941 */ /* 0x000fea0003800200 */
.L_x_1907:
[----:B------:R-:W-:Y:S05]  /*2ef0*/  @P4 BRA `(.L_x_1902) ;  /* 0x0000000000704947 */ /* 0x000fea0003800000 */
[--C-:B------:R-:W-:Y:S01]  /*2f00*/  FADD.FTZ R6, R19, -R22.reuse ;  /* 0x8000001613067221 */ /* 0x100fe20000010000 */
[----:B------:R-:W-:Y:S01]  /*2f10*/  FADD.FTZ R22, R3, -R22 ;  /* 0x8000001603167221 */ /* 0x000fe20000010000 */
[----:B------:R-:W4:Y:S01]  /*2f20*/  LDCU.64 UR14, c[0x0][0x3e0] ;  /* 0x00007c00ff0e77ac */ /* 0x000f220008000a00 */
[----:B------:R-:W-:Y:S01]  /*2f30*/  SHF.R.S32.HI R12, RZ, 0x1f, R27 ;  /* 0x0000001fff0c7819 */ /* 0x000fe2000001141b */
[-C--:B--2---:R-:W-:Y:S01]  /*2f40*/  FMUL.FTZ R5, R6, R23.reuse ;  /* 0x0000001706057220 */ /* 0x084fe20000410000 */
[----:B------:R-:W-:Y:S01]  /*2f50*/  FMUL.FTZ R22, R22, R23 ;  /* 0x0000001716167220 */ /* 0x000fe20000410000 */
[----:B------:R-:W2:Y:S02]  /*2f60*/  LDCU.64 UR16, c[0x0][0x380] ;  /* 0x00007000ff1077ac */ /* 0x000ea40008000a00 */
[----:B-----5:R-:W-:Y:S01]  /*2f70*/  FFMA.FTZ R8, R8, R5, R10 ;  /* 0x0000000508087223 */ /* 0x020fe2000001000a */
[----:B------:R-:W-:-:S03]  /*2f80*/  FFMA.FTZ R9, R9, R22, R11 ;  /* 0x0000001609097223 */ /* 0x000fc6000001000b */
[----:B------:R-:W-:Y:S01]  /*2f90*/  FMUL.FTZ R5, R8, -1.4426950216293334961 ;  /* 0xbfb8aa3b08057820 */ /* 0x000fe20000410000 */
[----:B------:R-:W-:-:S05]  /*2fa0*/  FMUL.FTZ R6, R9, -1.4426950216293334961 ;  /* 0xbfb8aa3b09067820 */ /* 0x000fca0000410000 */
[----:B------:R-:W0:Y:S01]  /*2fb0*/  MUFU.EX2 R5, R5 ;  /* 0x0000000500057308 */ /* 0x000e220000000800 */
[----:B----4-:R-:W-:-:S03]  /*2fc0*/  IMAD R12, R12, UR14, RZ ;  /* 0x0000000e0c0c7c24 */ /* 0x010fc6000f8e02ff */
[----:B------:R-:W4:Y:S01]  /*2fd0*/  MUFU.EX2 R6, R6 ;  /* 0x0000000600067308 */ /* 0x000f220000000800 */
[----:B0-----:R-:W-:Y:S01]  /*2fe0*/  FADD.FTZ R3, R5, 1 ;  /* 0x3f80000005037421 */ /* 0x001fe20000010000 */
[----:B------:R-:W-:Y:S01]  /*2ff0*/  MOV R5, R7 ;  /* 0x0000000700057202 */ /* 0x000fe20000000f00 */
[C---:B------:R-:W-:Y:S02]  /*3000*/  IMAD R7, R27.reuse, UR15, R12 ;  /* 0x0000000f1b077c24 */ /* 0x040fe4000f8e020c */
[----:B----4-:R-:W-:Y:S02]  /*3010*/  FADD.FTZ R10, R6, 1 ;  /* 0x3f800000060a7421 */ /* 0x010fe40000010000 */
[----:B------:R-:W0:Y:S01]  /*3020*/  MUFU.RCP R3, R3 ;  /* 0x0000000300037308 */ /* 0x000e220000001000 */
[----:B------:R-:W-:-:S03]  /*3030*/  IMAD.WIDE.U32 R4, R27, UR14, R4 ;  /* 0x0000000e1b047c25 */ /* 0x000fc6000f8e0004 */
[----:B--2---:R-:W-:-:S04]  /*3040*/  LEA R6, P1, R4, UR16, 0x1 ;  /* 0x0000001004067c11 */ /* 0x004fc8000f8208ff */
[----:B------:R-:W2:Y:S01]  /*3050*/  MUFU.RCP R10, R10 ;  /* 0x0000000a000a7308 */ /* 0x000ea20000001000 */
[----:B------:R-:W-:-:S04]  /*3060*/  IADD3 R7, PT, PT, R5, R7, RZ ;  /* 0x0000000705077210 */ /* 0x000fc80007ffe0ff */
[----:B------:R-:W-:Y:S01]  /*3070*/  LEA.HI.X R7, R4, UR17, R7, 0x1, P1 ;  /* 0x0000001104077c11 */ /* 0x000fe200088f0c07 */
[----:B0-----:R-:W-:Y:S01]  /*3080*/  FMUL.FTZ R8, R8, R3 ;  /* 0x0000000308087220 */ /* 0x001fe20000410000 */
[----:B--2---:R-:W-:-:S05]  /*3090*/  FMUL.FTZ R9, R9, R10 ;  /* 0x0000000a09097220 */ /* 0x004fca0000410000 */
[----:B------:R-:W-:-:S05]  /*30a0*/  F2FP.BF16.F32.PACK_AB R9, R9, R8 ;  /* 0x000000080909723e */ /* 0x000fca00000010ff */
[----:B------:R0:W-:Y:S02]  /*30b0*/  STG.E desc[UR18][R6.64], R9 ;  /* 0x0000000906007986 */ /* 0x0001e4000c101912 */
.L_x_1902:
[----:B------:R-:W-:Y:S05]  /*30c0*/  BSYNC.RECONVERGENT B0 ;  /* 0x0000000000007941 */ /* 0x000fea0003800200 */
.L_x_1894:
[----:B------:R-:W-:Y:S02]  /*30d0*/  UIADD3 UR12, UPT, UPT, UR22, UR12, URZ ;  /* 0x0000000c160c7290 */ /* 0x000fe4000fffe0ff */
[----:B------:R-:W-:Y:S02]  /*30e0*/  UIADD3 UR4, UPT, UPT, UR4, 0x1, URZ ;  /* 0x0000000104047890 */ /* 0x000fe4000fffe0ff */
[----:B------:R-:W-:-:S09]  /*30f0*/  UISETP.GE.AND UP1, UPT, UR12, UR7, UPT ;  /* 0x000000070c00728c */ /* 0x000fd2000bf26270 */
[----:B------:R-:W-:Y:S05]  /*3100*/  BRA.U !UP1, `(.L_x_1909) ;  /* 0xffffffd1097c7547 */ /* 0x000fea000b83ffff */
[----:B------:R-:W-:Y:S05]  /*3110*/  EXIT ;  /* 0x000000000000794d */ /* 0x000fea0003800000 */
.L_x_1910:
        /* <DEDUP_REMOVED lines=14> */
.L_x_3447:


//--------------------- .text._Z35group_norm_nhwc_fwd_one_pass_kernelI11Bf16IOFp32WLi256ELi42ELi672EEv26Group_norm_nhwc_fwd_params --------------------------
	.section	.text._Z35group_norm_nhwc_fwd_one_pass_kernelI11Bf16IOFp32WLi256ELi42ELi672EEv26Group_norm_nhwc_fwd_params,"ax",@progbits
	.align	128
        .global         _Z35group_norm_nhwc_fwd_one_pass_kernelI11Bf16IOFp32WLi256ELi42ELi672EEv26Group_norm_nhwc_fwd_params
        .type           _Z35group_norm_nhwc_fwd_one_pass_kernelI11Bf16IOFp32WLi256ELi42ELi672EEv26Group_norm_nhwc_fwd_params,@function
        .size           _Z35group_norm_nhwc_fwd_one_pass_kernelI11Bf16IOFp32WLi256ELi42ELi672EEv26Group_norm_nhwc_fwd_params,(.L_x_3448 - _Z35group_norm_nhwc_fwd_one_pass_kernelI11Bf16IOFp32WLi256ELi42ELi672EEv26Group_norm_nhwc_fwd_params)
        .other          _Z35group_norm_nhwc_fwd_one_pass_kernelI11Bf16IOFp32WLi256ELi42ELi672EEv26Group_norm_nhwc_fwd_params,@"STO_CUDA_ENTRY STV_DEFAULT"
_Z35group_norm_nhwc_fwd_one_pass_kernelI11Bf16IOFp32WLi256ELi42ELi672EEv26Group_norm_nhwc_fwd_params:
.text._Z35group_norm_nhwc_fwd_one_pass_kernelI11Bf16IOFp32WLi256ELi42ELi672EEv26Group_norm_nhwc_fwd_params:
[----:B------:R-:W-:Y:S01]  /*0000*/  LDC R1, c[0x0][0x37c] ;  /* 0x0000df00ff017b82 */ /* 0x000fe20000000800 */
[----:B------:R-:W0:Y:S01]  /*0010*/  S2R R0, SR_CTAID.Y ;  /* 0x0000000000007919 */ /* 0x000e220000002600 */
[----:B------:R-:W1:Y:S01]  /*0020*/  LDCU UR4, c[0x0][0x3f8] ;  /* 0x00007f00ff0477ac */ /* 0x000e620008000800 */
[----:B------:R-:W1:Y:S02]  /*0030*/  LDCU UR5, c[0x0][0x3c8] ;  /* 0x00007900ff0577ac */ /* 0x000e640008000800 */
[----:B-1----:R-:W-:-:S06]  /*0040*/  UIMAD UR4, UR4, UR5, URZ ;  /* 0x00000005040472a4 */ /* 0x002fcc000f8e02ff */
[----:B0-----:R-:W-:-:S13]  /*0050*/  ISETP.GE.AND P0, PT, R0, UR4, PT ;  /* 0x0000000400007c0c */ /* 0x001fda000bf06270 */
[----:B------:R-:W-:Y:S05]  /*0060*/  @P0 EXIT ;  /* 0x000000000000094d */ /* 0x000fea0003800000 */
[----:B------:R-:W0:Y:S01]  /*0070*/  S2R R2, SR_TID.X ;  /* 0x0000000000027919 */ /* 0x000e220000002100 */
[----:B------:R-:W1:Y:S01]  /*0080*/  LDCU UR4, c[0x0][0x404] ;  /* 0x00008080ff0477ac */ /* 0x000e620008000800 */
[----:B------:R-:W2:Y:S01]  /*0090*/  LDC R5, c[0x0][0x374] ;  /* 0x0000dd00ff057b82 */ /* 0x000ea20000000800 */
[----:B------:R-:W-:Y:S01]  /*00a0*/  MOV R8, R0 ;  /* 0x0000000000087202 */ /* 0x000fe20000000f00 */
[----:B------:R-:W3:Y:S01]  /*00b0*/  S2R R3, SR_CTAID.X ;  /* 0x0000000000037919 */ /* 0x000ee20000002500 */
[----:B------:R-:W4:Y:S05]  /*00c0*/  LDCU.64 UR6, c[0x0][0x388] ;  /* 0x00007100ff0677ac */ /* 0x000f2a0008000a00 */
[----:B------:R-:W2:Y:S01]  /*00d0*/  LDC R7, c[0x0][0x370] ;  /* 0x0000dc00ff077b82 */ /* 0x000ea20000000800 */
[----:B----4-:R-:W-:-:S02]  /*00e0*/  ISETP.NE.U32.AND P1, PT, RZ, UR6, PT ;  /* 0x00000006ff007c0c */ /* 0x010fc4000bf25070 */
[C---:B0-----:R-:W-:Y:S02]  /*00f0*/  LOP3.LUT R4, R2.reuse, 0xffff, RZ, 0xc0, !PT ;  /* 0x0000ffff02047812 */ /* 0x041fe400078ec0ff */
[----:B---3--:R-:W-:-:S03]  /*0100*/  LOP3.LUT P0, RZ, R2, R3, RZ, 0xfc, !PT ;  /* 0x0000000302ff7212 */ /* 0x008fc6000780fcff */
[----:B------:R-:W-:Y:S01]  /*0110*/  IMAD R4, R4, 0xc31, RZ ;  /* 0x00000c3104047824 */ /* 0x000fe200078e02ff */
[----:B------:R-:W-:Y:S01]  /*0120*/  ISETP.NE.AND.EX P0, PT, RZ, UR7, !P0, P1 ;  /* 0x00000007ff007c0c */ /* 0x000fe2000c705310 */
[----:B------:R-:W0:Y:S03]  /*0130*/  LDCU.64 UR6, c[0x0][0x358] ;  /* 0x00006b00ff0677ac */ /* 0x000e260008000a00 */
[----:B------:R-:W-:Y:S02]  /*0140*/  SHF.R.U32.HI R6, RZ, 0x10, R4 ;  /* 0x00000010ff067819 */ /* 0x000fe40000011604 */
[----:B------:R-:W3:Y:S02]  /*0150*/  S2R R4, SR_LANEID ;  /* 0x0000000000047919 */ /* 0x000ee40000000000 */
[----:B------:R-:W-:Y:S01]  /*0160*/  PRMT R10, R6, 0x9910, RZ ;  /* 0x00009910060a7816 */ /* 0x000fe200000000ff */
[----:B-1----:R-:W-:-:S02]  /*0170*/  IMAD R65, R3, UR4, R6 ;  /* 0x0000000403417c24 */ /* 0x002fc4000f8e0206 */
[----:B------:R-:W-:Y:S02]  /*0180*/  HFMA2 R6, -RZ, RZ, 0, 0 ;  /* 0x00000000ff067431 */ /* 0x000fe400000001ff */
[----:B------:R-:W-:Y:S01]  /*0190*/  IMAD R10, R10, 0x15, RZ ;  /* 0x000000150a0a7824 */ /* 0x000fe200078e02ff */
[C---:B------:R-:W-:Y:S02]  /*01a0*/  IADD3 R64, PT, PT, R65.reuse, 0x20, RZ ;  /* 0x0000002041407810 */ /* 0x040fe40007ffe0ff */
[C---:B------:R-:W-:Y:S02]  /*01b0*/  IADD3 R62, PT, PT, R65.reuse, 0x40, RZ ;  /* 0x00000040413e7810 */ /* 0x040fe40007ffe0ff */
[----:B------:R-:W-:Y:S02]  /*01c0*/  IADD3 R10, PT, PT, RZ, -R10, RZ ;  /* 0x8000000aff0a7210 */ /* 0x000fe40007ffe0ff */
[----:B------:R-:W-:Y:S02]  /*01d0*/  IADD3 R60, PT, PT, R65, 0x60, RZ ;  /* 0x00000060413c7810 */ /* 0x000fe40007ffe0ff */
[----:B------:R-:W-:-:S02]  /*01e0*/  PRMT R17, R10, 0x7710, RZ ;  /* 0x000077100a117816 */ /* 0x000fc400000000ff */
[C---:B------:R-:W-:Y:S02]  /*01f0*/  IADD3 R58, PT, PT, R65.reuse, 0x80, RZ ;  /* 0x00000080413a7810 */ /* 0x040fe40007ffe0ff */
[C---:B------:R-:W-:Y:S02]  /*0200*/  IADD3 R56, PT, PT, R65.reuse, 0xa0, RZ ;  /* 0x000000a041387810 */ /* 0x040fe40007ffe0ff */
[C---:B------:R-:W-:Y:S02]  /*0210*/  IADD3 R54, PT, PT, R65.reuse, 0xc0, RZ ;  /* 0x000000c041367810 */ /* 0x040fe40007ffe0ff */
[----:B------:R-:W-:Y:S02]  /*0220*/  IADD3 R52, PT, PT, R65, 0xe0, RZ ;  /* 0x000000e041347810 */ /* 0x000fe40007ffe0ff */
[----:B------:R-:W-:Y:S02]  /*0230*/  IADD3 R10, PT, PT, R17, R2, RZ ;  /* 0x00000002110a7210 */ /* 0x000fe40007ffe0ff */
[----:B------:R-:W-:-:S02]  /*0240*/  SHF.R.S32.HI R9, RZ, 0x1f, R65 ;  /* 0x0000001fff097819 */ /* 0x000fc40000011441 */
[----:B------:R-:W-:Y:S02]  /*0250*/  SHF.R.S32.HI R11, RZ, 0x1f, R64 ;  /* 0x0000001fff0b7819 */ /* 0x000fe40000011440 */
[----:B------:R-:W-:Y:S02]  /*0260*/  SHF.R.S32.HI R13, RZ, 0x1f, R62 ;  /* 0x0000001fff0d7819 */ /* 0x000fe4000001143e */
[----:B------:R-:W-:Y:S02]  /*0270*/  SHF.R.S32.HI R15, RZ, 0x1f, R60 ;  /* 0x0000001fff0f7819 */ /* 0x000fe4000001143c */
[----:B------:R-:W-:Y:S02]  /*0280*/  SHF.R.S32.HI R41, RZ, 0x1f, R58 ;  /* 0x0000001fff297819 */ /* 0x000fe4000001143a */
[----:B------:R-:W-:Y:S02]  /*0290*/  SHF.R.S32.HI R43, RZ, 0x1f, R56 ;  /* 0x0000001fff2b7819 */ /* 0x000fe40000011438 */
[----:B------:R-:W-:-:S02]  /*02a0*/  SHF.R.S32.HI R45, RZ, 0x1f, R54 ;  /* 0x0000001fff2d7819 */ /* 0x000fc40000011436 */
[----:B------:R-:W-:Y:S02]  /*02b0*/  SHF.R.S32.HI R47, RZ, 0x1f, R52 ;  /* 0x0000001fff2f7819 */ /* 0x000fe40000011434 */
[----:B0-23--:R-:W-:-:S07]  /*02c0*/  SHF.L.U32 R10, R10, 0x1, RZ ;  /* 0x000000010a0a7819 */ /* 0x00dfce00000006ff */
.L_x_1954:
[----:B0-234-:R-:W0:Y:S01]  /*02d0*/  LDC R23, c[0x0][0x3f8] ;  /* 0x0000fe00ff177b82 */ /* 0x01de220000000800 */
[----:B------:R-:W1:Y:S01]  /*02e0*/  LDCU.64 UR4, c[0x0][0x3e8] ;  /* 0x00007d00ff0477ac */ /* 0x000e620008000a00 */
[----:B------:R-:W-:Y:S01]  /*02f0*/  LOP3.LUT R71, R10, 0xffff, RZ, 0xc0, !PT ;  /* 0x0000ffff0a477812 */ /* 0x000fe200078ec0ff */
[----:B------:R-:W2:Y:S01]  /*0300*/  LDCU.64 UR8, c[0x0][0x3f0] ;  /* 0x00007e00ff0877ac */ /* 0x000ea20008000a00 */
[----:B-1----:R-:W-:Y:S02]  /*0310*/  ISETP.GE.U32.AND P3, PT, R64, UR4, PT ;  /* 0x0000000440007c0c */ /* 0x002fe4000bf66070 */
[----:B------:R-:W-:Y:S02]  /*0320*/  ISETP.GE.U32.AND P5, PT, R62, UR4, PT ;  /* 0x000000043e007c0c */ /* 0x000fe4000bfa6070 */
[----:B------:R-:W-:Y:S02]  /*0330*/  ISETP.GE.AND.EX P3, PT, R11, UR5, PT, P3 ;  /* 0x000000050b007c0c */ /* 0x000fe4000bf66330 */
[----:B0----5:R-:W-:-:S02]  /*0340*/  IABS R19, R23 ;  /* 0x0000001700137213 */ /* 0x021fc40000000000 */
[----:B------:R-:W-:Y:S02]  /*0350*/  ISETP.GE.AND.EX P5, PT, R13, UR5, PT, P5 ;  /* 0x000000050d007c0c */ /* 0x000fe4000bfa6350 */
[----:B------:R-:W0:Y:S07]  /*0360*/  I2F.RP R12, R19 ;  /* 0x00000013000c7306 */ /* 0x000e2e0000209400 */
[----:B------:R-:W1:Y:S01]  /*0370*/  @!P3 LDC.64 R24, c[0x0][0x390] ;  /* 0x0000e400ff18bb82 */ /* 0x000e620000000a00 */
[----:B0-----:R-:W0:Y:S07]  /*0380*/  MUFU.RCP R12, R12 ;  /* 0x0000000c000c7308 */ /* 0x001e2e0000001000 */
[----:B------:R-:W3:Y:S01]  /*0390*/  @!P5 LDC.64 R26, c[0x0][0x3e0] ;  /* 0x0000f800ff1adb82 */ /* 0x000ee20000000a00 */
[----:B0-----:R-:W-:-:S04]  /*03a0*/  IADD3 R16, PT, PT, R12, 0xffffffe, RZ ;  /* 0x0ffffffe0c107810 */ /* 0x001fc80007ffe0ff */
[----:B------:R0:W4:Y:S02]  /*03b0*/  F2I.FTZ.U32.TRUNC.NTZ R17, R16 ;  /* 0x0000001000117305 */ /* 0x000124000021f000 */
[----:B0-----:R-:W-:Y:S02]  /*03c0*/  MOV R16, RZ ;  /* 0x000000ff00107202 */ /* 0x001fe40000000f00 */
[----:B----4-:R-:W-:-:S05]  /*03d0*/  IADD3 R14, PT, PT, RZ, -R17, RZ ;  /* 0x80000011ff0e7210 */ /* 0x010fca0007ffe0ff */
[----:B------:R-:W-:Y:S01]  /*03e0*/  IMAD R21, R14, R19, RZ ;  /* 0x000000130e157224 */ /* 0x000fe200078e02ff */
[----:B------:R-:W-:-:S03]  /*03f0*/  IABS R14, R8 ;  /* 0x00000008000e7213 */ /* 0x000fc60000000000 */
[----:B------:R-:W-:-:S06]  /*0400*/  IMAD.HI.U32 R17, R17, R21, R16 ;  /* 0x0000001511117227 */ /* 0x000fcc00078e0010 */
[----:B------:R-:W-:-:S05]  /*0410*/  IMAD.HI.U32 R17, R17, R14, RZ ;  /* 0x0000000e11117227 */ /* 0x000fca00078e00ff */
[----:B------:R-:W-:-:S05]  /*0420*/  IADD3 R12, PT, PT, -R17, RZ, RZ ;  /* 0x000000ff110c7210 */ /* 0x000fca0007ffe1ff */
[----:B------:R-:W-:Y:S01]  /*0430*/  IMAD R12, R19, R12, R14 ;  /* 0x0000000c130c7224 */ /* 0x000fe200078e020e */
[----:B------:R-:W-:-:S04]  /*0440*/  MOV R14, RZ ;  /* 0x000000ff000e7202 */ /* 0x000fc80000000f00 */
[----:B------:R-:W-:-:S13]  /*0450*/  ISETP.GT.U32.AND P2, PT, R19, R12, PT ;  /* 0x0000000c1300720c */ /* 0x000fda0003f44070 */
[-C--:B------:R-:W-:Y:S02]  /*0460*/  @!P2 IADD3 R12, PT, PT, R12, -R19.reuse, RZ ;  /* 0x800000130c0ca210 */ /* 0x080fe40007ffe0ff */
[----:B------:R-:W-:Y:S02]  /*0470*/  @!P2 IADD3 R17, PT, PT, R17, 0x1, RZ ;  /* 0x000000011111a810 */ /* 0x000fe40007ffe0ff */
[----:B------:R-:W-:Y:S02]  /*0480*/  ISETP.GE.U32.AND P1, PT, R12, R19, PT ;  /* 0x000000130c00720c */ /* 0x000fe40003f26070 */
[----:B------:R-:W-:Y:S02]  /*0490*/  LOP3.LUT R12, R8, R23, RZ, 0x3c, !PT ;  /* 0x00000017080c7212 */ /* 0x000fe400078e3cff */
[----:B------:R-:W-:Y:S02]  /*04a0*/  ISETP.NE.AND P2, PT, R23, RZ, PT ;  /* 0x000000ff1700720c */ /* 0x000fe40003f45270 */
[----:B------:R-:W-:-:S07]  /*04b0*/  ISETP.GE.AND P4, PT, R12, RZ, PT ;  /* 0x000000ff0c00720c */ /* 0x000fce0003f86270 */
[----:B------:R-:W-:Y:S02]  /*04c0*/  @P1 IADD3 R17, PT, PT, R17, 0x1, RZ ;  /* 0x0000000111111810 */ /* 0x000fe40007ffe0ff */
[----:B------:R-:W-:Y:S02]  /*04d0*/  ISETP.GE.U32.AND P1, PT, R65, UR4, PT ;  /* 0x0000000441007c0c */ /* 0x000fe4000bf26070 */
[----:B------:R-:W-:Y:S02]  /*04e0*/  MOV R19, R17 ;  /* 0x0000001100137202 */ /* 0x000fe40000000f00 */
[----:B------:R-:W0:Y:S01]  /*04f0*/  @!P3 LDC.64 R16, c[0x0][0x3e0] ;  /* 0x0000f800ff10bb82 */ /* 0x000e220000000a00 */
[----:B------:R-:W-:Y:S02]  /*0500*/  ISETP.GE.AND.EX P1, PT, R9, UR5, PT, P1 ;  /* 0x0000000509007c0c */ /* 0x000fe4000bf26310 */
[----:B------:R-:W-:Y:S02]  /*0510*/  @!P4 IADD3 R19, PT, PT, -R19, RZ, RZ ;  /* 0x000000ff1313c210 */ /* 0x000fe40007ffe1ff */
[----:B------:R-:W-:-:S02]  /*0520*/  @!P2 LOP3.LUT R19, RZ, R23, RZ, 0x33, !PT ;  /* 0x00000017ff13a212 */ /* 0x000fc400078e33ff */
[----:B------:R-:W-:Y:S02]  /*0530*/  ISETP.GE.U32.AND P2, PT, R60, UR4, PT ;  /* 0x000000043c007c0c */ /* 0x000fe4000bf46070 */
[----:B------:R-:W-:Y:S02]  /*0540*/  IADD3 R21, PT, PT, -R19, RZ, RZ ;  /* 0x000000ff13157210 */ /* 0x000fe40007ffe1ff */
[----:B------:R-:W-:Y:S02]  /*0550*/  ISETP.GE.AND.EX P2, PT, R15, UR5, PT, P2 ;  /* 0x000000050f007c0c */ /* 0x000fe4000bf46320 */
[----:B------:R-:W-:Y:S01]  /*0560*/  SHF.R.S32.HI R12, RZ, 0x1f, R19 ;  /* 0x0000001fff0c7819 */ /* 0x000fe20000011413 */
[----:B------:R-:W-:Y:S02]  /*0570*/  IMAD R66, R23, R21, R8 ;  /* 0x0000001517427224 */ /* 0x000fe400078e0208 */
[----:B------:R-:W4:Y:S02]  /*0580*/  @!P1 LDC.64 R22, c[0x0][0x3e0] ;  /* 0x0000f800ff169b82 */ /* 0x000f240000000a00 */
[----:B------:R-:W-:-:S02]  /*0590*/  IMAD R66, R66, 0x2a, RZ ;  /* 0x0000002a42427824 */ /* 0x000fc400078e02ff */
[----:B--2---:R-:W-:-:S03]  /*05a0*/  IMAD R12, R12, UR8, RZ ;  /* 0x000000080c0c7c24 */ /* 0x004fc6000f8e02ff */
[C---:B------:R-:W-:Y:S01]  /*05b0*/  IADD3 R70, P4, PT, R66.reuse, R71, RZ ;  /* 0x0000004742467210 */ /* 0x040fe20007f9e0ff */
[----:B------:R-:W-:Y:S01]  /*05c0*/  IMAD R69, R19, UR9, R12 ;  /* 0x0000000913457c24 */ /* 0x000fe2000f8e020c */
[----:B------:R-:W2:Y:S01]  /*05d0*/  @!P2 LDC.64 R20, c[0x0][0x3e0] ;  /* 0x0000f800ff14ab82 */ /* 0x000ea20000000a00 */
[----:B0-----:R-:W-:Y:S01]  /*05e0*/  @!P3 IMAD R12, R11, R16, RZ ;  /* 0x000000100b0cb224 */ /* 0x001fe200078e02ff */
[----:B------:R-:W-:-:S03]  /*05f0*/  LEA.HI.X.SX32 R71, R66, RZ, 0x1, P4 ;  /* 0x000000ff42477211 */ /* 0x000fc600020f0eff */
[----:B------:R-:W-:Y:S02]  /*0600*/  @!P3 IMAD R29, R64, R17, R12 ;  /* 0x00000011401db224 */ /* 0x000fe400078e020c */
[----:B------:R-:W-:Y:S01]  /*0610*/  IMAD.WIDE.U32 R70, R19, UR8, R70 ;  /* 0x0000000813467c25 */ /* 0x000fe2000f8e0046 */
[----:B------:R-:W0:Y:S03]  /*0620*/  @!P2 LDC.64 R30, c[0x0][0x390] ;  /* 0x0000e400ff1eab82 */ /* 0x000e260000000a00 */
[----:B---3--:R-:W-:Y:S01]  /*0630*/  @!P5 IMAD R12, R13, R26, RZ ;  /* 0x0000001a0d0cd224 */ /* 0x008fe200078e02ff */
[----:B------:R-:W-:Y:S02]  /*0640*/  IADD3 R69, PT, PT, R71, R69, RZ ;  /* 0x0000004547457210 */ /* 0x000fe40007ffe0ff */
[-C--:B------:R-:W-:Y:S01]  /*0650*/  @!P3 MOV R68, R70.reuse ;  /* 0x000000460044b202 */ /* 0x080fe20000000f00 */
[----:B------:R-:W-:Y:S01]  /*0660*/  @!P5 IMAD R33, R62, R27, R12 ;  /* 0x0000001b3e21d224 */ /* 0x000fe200078e020c */
[----:B------:R-:W3:Y:S01]  /*0670*/  @!P5 LDC.64 R18, c[0x0][0x390] ;  /* 0x0000e400ff12db82 */ /* 0x000ee20000000a00 */
[----:B------:R-:W-:-:S02]  /*0680*/  @!P5 MOV R28, R70 ;  /* 0x00000046001cd202 */ /* 0x000fc40000000f00 */
[----:B------:R-:W-:-:S05]  /*0690*/  @!P3 IMAD.WIDE.U32 R16, R64, R16, R68 ;  /* 0x000000104010b225 */ /* 0x000fca00078e0044 */
[----:B------:R-:W-:Y:S02]  /*06a0*/  @!P3 IADD3 R12, PT, PT, R17, R29, RZ ;  /* 0x0000001d110cb210 */ /* 0x000fe40007ffe0ff */
[----:B------:R-:W-:Y:S02]  /*06b0*/  @!P5 MOV R29, R69 ;  /* 0x00000045001dd202 */ /* 0x000fe40000000f00 */
[----:B-1----:R-:W-:Y:S01]  /*06c0*/  @!P3 LEA R24, P4, R16, R24, 0x1 ;  /* 0x000000181018b211 */ /* 0x002fe200078808ff */
[----:B------:R-:W-:-:S03]  /*06d0*/  @!P5 IMAD.WIDE.U32 R26, R62, R26, R28 ;  /* 0x0000001a3e1ad225 */ /* 0x000fc600078e001c */
[----:B------:R-:W-:Y:S02]  /*06e0*/  @!P3 LEA.HI.X R25, R16, R25, R12, 0x1, P4 ;  /* 0x000000191019b211 */ /* 0x000fe400020f0c0c */
[----:B------:R-:W-:Y:S01]  /*06f0*/  ISETP.GE.U32.AND P4, PT, R58, UR4, PT ;  /* 0x000000043a007c0c */ /* 0x000fe2000bf86070 */
[----:B------:R-:W1:Y:S01]  /*0700*/  @!P1 LDC.64 R16, c[0x0][0x390] ;  /* 0x0000e400ff109b82 */ /* 0x000e620000000a00 */
[----:B------:R-:W-:Y:S01]  /*0710*/  @!P5 IADD3 R12, PT, PT, R27, R33, RZ ;  /* 0x000000211b0cd210 */ /* 0x000fe20007ffe0ff */
[----:B--2---:R-:W-:Y:S01]  /*0720*/  @!P2 IMAD R27, R15, R20, RZ ;  /* 0x000000140f1ba224 */ /* 0x004fe200078e02ff */
[----:B------:R2:W5:Y:S01]  /*0730*/  @!P3 LDG.E R14, desc[UR6][R24.64] ;  /* 0x00000006180eb981 */ /* 0x000562000c1e1900 */
[----:B---3--:R-:W-:Y:S02]  /*0740*/  @!P5 LEA R18, P6, R26, R18, 0x1 ;  /* 0x000000121a12d211 */ /* 0x008fe400078c08ff */
[----:B------:R-:W-:Y:S01]  /*0750*/  @!P2 IMAD R33, R60, R21, R27 ;  /* 0x000000153c21a224 */ /* 0x000fe200078e021b */
[----:B------:R-:W-:-:S02]  /*0760*/  ISETP.GE.AND.EX P3, PT, R41, UR5, PT, P4 ;  /* 0x0000000529007c0c */ /* 0x000fc4000bf66340 */
[----:B------:R-:W-:Y:S02]  /*0770*/  @!P5 LEA.HI.X R19, R26, R19, R12, 0x1, P6 ;  /* 0x000000131a13d211 */ /* 0x000fe400030f0c0c */
[----:B------:R-:W-:Y:S02]  /*0780*/  @!P2 MOV R26, R70 ;  /* 0x00000046001aa202 */ /* 0x000fe40000000f00 */
[-C--:B------:R-:W-:Y:S01]  /*0790*/  @!P2 MOV R27, R69.reuse ;  /* 0x00000045001ba202 */ /* 0x080fe20000000f00 */
[----:B----4-:R-:W-:Y:S01]  /*07a0*/  @!P1 IMAD R12, R9, R22, RZ ;  /* 0x00000016090c9224 */ /* 0x010fe200078e02ff */
[----:B------:R-:W-:Y:S01]  /*07b0*/  @!P1 MOV R21, R69 ;  /* 0x0000004500159202 */ /* 0x000fe20000000f00 */
[----:B------:R-:W-:Y:S01]  /*07c0*/  @!P2 IMAD.WIDE.U32 R26, R60, R20, R26 ;  /* 0x000000143c1aa225 */ /* 0x000fe200078e001a */
[----:B------:R-:W-:-:S03]  /*07d0*/  @!P1 MOV R20, R70 ;  /* 0x0000004600149202 */ /* 0x000fc60000000f00 */
[----:B--2---:R-:W2:Y:S01]  /*07e0*/  @!P3 LDC.64 R24, c[0x0][0x390] ;  /* 0x0000e400ff18bb82 */ /* 0x004ea20000000a00 */
[----:B------:R-:W-:Y:S01]  /*07f0*/  ISETP.GE.U32.AND P4, PT, R56, UR4, PT ;  /* 0x0000000438007c0c */ /* 0x000fe2000bf86070 */
[C---:B------:R-:W-:Y:S02]  /*0800*/  @!P1 IMAD R29, R65.reuse, R23, R12 ;  /* 0x00000017411d9224 */ /* 0x040fe400078e020c */
[----:B------:R-:W-:Y:S01]  /*0810*/  @!P1 IMAD.WIDE.U32 R20, R65, R22, R20 ;  /* 0x0000001641149225 */ /* 0x000fe200078e0014 */
[----:B------:R-:W-:Y:S02]  /*0820*/  ISETP.GE.AND.EX P4, PT, R43, UR5, PT, P4 ;  /* 0x000000052b007c0c */ /* 0x000fe4000bf86340 */
[----:B------:R-:W-:Y:S01]  /*0830*/  MOV R53, RZ ;  /* 0x000000ff00357202 */ /* 0x000fe20000000f00 */
[----:B------:R-:W3:Y:S01]  /*0840*/  @!P3 LDC.64 R22, c[0x0][0x3e0] ;  /* 0x0000f800ff16bb82 */ /* 0x000ee20000000a00 */
[----:B------:R-:W-:Y:S02]  /*0850*/  @!P2 IADD3 R12, PT, PT, R27, R33, RZ ;  /* 0x000000211b0ca210 */ /* 0x000fe40007ffe0ff */
[----:B0-----:R-:W-:-:S02]  /*0860*/  @!P2 LEA R30, P6, R26, R30, 0x1 ;  /* 0x0000001e1a1ea211 */ /* 0x001fc400078c08ff */
[----:B------:R0:W4:Y:S02]  /*0870*/  @!P5 LDG.E R53, desc[UR6][R18.64] ;  /* 0x000000061235d981 */ /* 0x000124000c1e1900 */
[----:B------:R-:W-:Y:S02]  /*0880*/  @!P2 LEA.HI.X R31, R26, R31, R12, 0x1, P6 ;  /* 0x0000001f1a1fa211 */ /* 0x000fe400030f0c0c */
[----:B------:R-:W-:Y:S01]  /*0890*/  ISETP.GE.U32.AND P6, PT, R54, UR4, PT ;  /* 0x0000000436007c0c */ /* 0x000fe2000bfc6070 */
[----:B------:R-:W2:Y:S01]  /*08a0*/  @!P4 LDC.64 R26, c[0x0][0x3e0] ;  /* 0x0000f800ff1acb82 */ /* 0x000ea20000000a00 */
[----:B------:R-:W-:Y:S02]  /*08b0*/  @!P1 IADD3 R12, PT, PT, R21, R29, RZ ;  /* 0x0000001d150c9210 */ /* 0x000fe40007ffe0ff */
[----:B-1----:R-:W-:Y:S02]  /*08c0*/  @!P1 LEA R28, P5, R20, R16, 0x1 ;  /* 0x00000010141c9211 */ /* 0x002fe400078a08ff */
[----:B------:R-:W-:-:S02]  /*08d0*/  ISETP.GE.AND.EX P6, PT, R45, UR5, PT, P6 ;  /* 0x000000052d007c0c */ /* 0x000fc4000bfc6360 */
[----:B------:R-:W-:Y:S02]  /*08e0*/  @!P1 LEA.HI.X R29, R20, R17, R12, 0x1, P5 ;  /* 0x00000011141d9211 */ /* 0x000fe400028f0c0c */
[----:B------:R-:W-:Y:S01]  /*08f0*/  ISETP.GE.U32.AND P5, PT, R52, UR4, PT ;  /* 0x0000000434007c0c */ /* 0x000fe2000bfa6070 */
[----:B------:R-:W1:Y:S01]  /*0900*/  @!P4 LDC.64 R16, c[0x0][0x390] ;  /* 0x0000e400ff10cb82 */ /* 0x000e620000000a00 */
[----:B------:R-:W-:Y:S02]  /*0910*/  MOV R12, RZ ;  /* 0x000000ff000c7202 */ /* 0x000fe40000000f00 */
[----:B------:R-:W-:Y:S01]  /*0920*/  ISETP.GE.AND.EX P5, PT, R47, UR5, PT, P5 ;  /* 0x000000052f007c0c */ /* 0x000fe2000bfa6350 */
[----:B---3--:R-:W-:-:S03]  /*0930*/  @!P3 IMAD R32, R41, R22, RZ ;  /* 0x000000162920b224 */ /* 0x008fc600078e02ff */
[----:B------:R3:W4:Y:S01]  /*0940*/  @!P1 LDG.E R12, desc[UR6][R28.64] ;  /* 0x000000061c0c9981 */ /* 0x000722000c1e1900 */
[----:B------:R-:W1:Y:S01]  /*0950*/  @!P6 LDC.64 R20, c[0x0][0x3e0] ;  /* 0x0000f800ff14eb82 */ /* 0x000e620000000a00 */
[----:B------:R-:W-:Y:S01]  /*0960*/  @!P3 IMAD R33, R58, R23, R32 ;  /* 0x000000173a21b224 */ /* 0x000fe200078e0220 */
[----:B------:R-:W-:-:S06]  /*0970*/  MOV R55, RZ ;  /* 0x000000ff00377202 */ /* 0x000fcc0000000f00 */
[----:B0-----:R-:W0:Y:S01]  /*0980*/  @!P5 LDC.64 R18, c[0x0][0x3e0] ;  /* 0x0000f800ff12db82 */ /* 0x001e220000000a00 */
[----:B---3--:R-:W-:Y:S01]  /*0990*/  @!P3 MOV R28, R70 ;  /* 0x00000046001cb202 */ /* 0x008fe20000000f00 */
[----:B------:R3:W4:Y:S01]  /*09a0*/  @!P2 LDG.E R55, desc[UR6][R30.64] ;  /* 0x000000061e37a981 */ /* 0x000722000c1e1900 */
[----:B------:R-:W-:-:S03]  /*09b0*/  @!P3 MOV R29, R69 ;  /* 0x00000045001db202 */ /* 0x000fc60000000f00 */
[----:B------:R-:W-:-:S03]  /*09c0*/  @!P3 IMAD.WIDE.U32 R22, R58, R22, R28 ;  /* 0x000000163a16b225 */ /* 0x000fc600078e001c */
[----:B------:R-:W0:Y:S02]  /*09d0*/  @!P6 LDC.64 R28, c[0x0][0x390] ;  /* 0x0000e400ff1ceb82 */ /* 0x000e240000000a00 */
[----:B------:R-:W-:Y:S02]  /*09e0*/  @!P3 IADD3 R23, PT, PT, R23, R33, RZ ;  /* 0x000000211717b210 */ /* 0x000fe40007ffe0ff */
[C---:B--2---:R-:W-:Y:S01]  /*09f0*/  @!P3 LEA R24, P2, R22.reuse, R24, 0x1 ;  /* 0x000000181618b211 */ /* 0x044fe200078408ff */
[----:B------:R-:W-:Y:S01]  /*0a00*/  @!P4 IMAD R32, R43, R26, RZ ;  /* 0x0000001a2b20c224 */ /* 0x000fe200078e02ff */
[----:B---3--:R-:W-:Y:S02]  /*0a10*/  @!P4 MOV R30, R70 ;  /* 0x00000046001ec202 */ /* 0x008fe40000000f00 */
[----:B------:R-:W-:Y:S02]  /*0a20*/  @!P4 MOV R31, R69 ;  /* 0x00000045001fc202 */ /* 0x000fe40000000f00 */
[----:B------:R-:W-:Y:S01]  /*0a30*/  @!P3 LEA.HI.X R25, R22, R25, R23, 0x1, P2 ;  /* 0x000000191619b211 */ /* 0x000fe200010f0c17 */
[C---:B------:R-:W-:Y:S01]  /*0a40*/  @!P4 IMAD R35, R56.reuse, R27, R32 ;  /* 0x0000001b3823c224 */ /* 0x040fe200078e0220 */
[----:B------:R-:W2:Y:S01]  /*0a50*/  @!P5 LDC.64 R22, c[0x0][0x390] ;  /* 0x0000e400ff16db82 */ /* 0x000ea20000000a00 */
[----:B------:R-:W-:Y:S01]  /*0a60*/  MOV R44, RZ ;  /* 0x000000ff002c7202 */ /* 0x000fe20000000f00 */
[----:B------:R-:W-:-:S04]  /*0a70*/  @!P4 IMAD.WIDE.U32 R26, R56, R26, R30 ;  /* 0x0000001a381ac225 */ /* 0x000fc800078e001e */
[----:B-1----:R-:W-:Y:S01]  /*0a80*/  @!P6 IMAD R30, R45, R20, RZ ;  /* 0x000000142d1ee224 */ /* 0x002fe200078e02ff */
[----:B------:R-:W-:Y:S01]  /*0a90*/  @!P4 IADD3 R27, PT, PT, R27, R35, RZ ;  /* 0x000000231b1bc210 */ /* 0x000fe20007ffe0ff */
[----:B------:R1:W3:Y:S01]  /*0aa0*/  @!P3 LDG.E R44, desc[UR6][R24.64] ;  /* 0x00000006182cb981 */ /* 0x0002e2000c1e1900 */
[----:B------:R-:W-:-:S04]  /*0ab0*/  @!P4 LEA R16, P2, R26, R16, 0x1 ;  /* 0x000000101a10c211 */ /* 0x000fc800078408ff */
[----:B------:R-:W-:Y:S01]  /*0ac0*/  @!P4 LEA.HI.X R17, R26, R17, R27, 0x1, P2 ;  /* 0x000000111a11c211 */ /* 0x000fe200010f0c1b */
[C---:B------:R-:W-:Y:S01]  /*0ad0*/  @!P6 IMAD R27, R54.reuse, R21, R30 ;  /* 0x00000015361be224 */ /* 0x040fe200078e021e */
[----:B-1----:R-:W-:Y:S02]  /*0ae0*/  @!P6 MOV R24, R70 ;  /* 0x000000460018e202 */ /* 0x002fe40000000f00 */
[-C--:B------:R-:W-:Y:S01]  /*0af0*/  @!P6 MOV R25, R69.reuse ;  /* 0x000000450019e202 */ /* 0x080fe20000000f00 */
[----:B0-----:R-:W-:Y:S02]  /*0b00*/  @!P5 IMAD R26, R47, R18, RZ ;  /* 0x000000122f1ad224 */ /* 0x001fe400078e02ff */
[----:B------:R-:W-:Y:S01]  /*0b10*/  @!P6 IMAD.WIDE.U32 R20, R54, R20, R24 ;  /* 0x000000143614e225 */ /* 0x000fe200078e0018 */
[----:B------:R-:W-:Y:S02]  /*0b20*/  @!P5 MOV R24, R70 ;  /* 0x000000460018d202 */ /* 0x000fe40000000f00 */
[----:B------:R-:W-:Y:S01]  /*0b30*/  @!P5 MOV R25, R69 ;  /* 0x000000450019d202 */ /* 0x000fe20000000f00 */
[----:B------:R-:W-:Y:S01]  /*0b40*/  @!P5 IMAD R31, R52, R19, R26 ;  /* 0x00000013341fd224 */ /* 0x000fe200078e021a */
[----:B------:R-:W-:-:S02]  /*0b50*/  MOV R59, RZ ;  /* 0x000000ff003b7202 */ /* 0x000fc40000000f00 */
[----:B------:R-:W-:Y:S01]  /*0b60*/  @!P6 IADD3 R21, PT, PT, R21, R27, RZ ;  /* 0x0000001b1515e210 */ /* 0x000fe20007ffe0ff */
[----:B------:R-:W-:Y:S01]  /*0b70*/  @!P5 IMAD.WIDE.U32 R18, R52, R18, R24 ;  /* 0x000000123412d225 */ /* 0x000fe200078e0018 */
[C---:B------:R-:W-:Y:S02]  /*0b80*/  @!P6 LEA R28, P2, R20.reuse, R28, 0x1 ;  /* 0x0000001c141ce211 */ /* 0x040fe400078408ff */
[----:B------:R-:W-:Y:S01]  /*0b90*/  MOV R61, RZ ;  /* 0x000000ff003d7202 */ /* 0x000fe20000000f00 */
[----:B------:R0:W3:Y:S01]  /*0ba0*/  @!P4 LDG.E R59, desc[UR6][R16.64] ;  /* 0x00000006103bc981 */ /* 0x0000e2000c1e1900 */
[----:B------:R-:W-:Y:S02]  /*0bb0*/  @!P6 LEA.HI.X R29, R20, R29, R21, 0x1, P2 ;  /* 0x0000001d141de211 */ /* 0x000fe400010f0c15 */
[----:B------:R-:W-:Y:S02]  /*0bc0*/  @!P5 IADD3 R19, PT, PT, R19, R31, RZ ;  /* 0x0000001f1313d210 */ /* 0x000fe40007ffe0ff */
[----:B--2---:R-:W-:Y:S01]  /*0bd0*/  @!P5 LEA R22, P2, R18, R22, 0x1 ;  /* 0x000000161216d211 */ /* 0x004fe200078408ff */
[----:B------:R-:W2:Y:S01]  /*0be0*/  @!P6 LDG.E R61, desc[UR6][R28.64] ;  /* 0x000000061c3de981 */ /* 0x000ea2000c1e1900 */
[----:B------:R-:W-:-:S02]  /*0bf0*/  MOV R63, RZ ;  /* 0x000000ff003f7202 */ /* 0x000fc40000000f00 */
[----:B------:R-:W-:-:S05]  /*0c00*/  @!P5 LEA.HI.X R23, R18, R23, R19, 0x1, P2 ;  /* 0x000000171217d211 */ /* 0x000fca00010f0c13 */
[----:B------:R-:W2:Y:S01]  /*0c10*/  @!P5 LDG.E R63, desc[UR6][R22.64] ;  /* 0x00000006163fd981 */ /* 0x000ea2000c1e1900 */
[C---:B------:R-:W-:Y:S02]  /*0c20*/  ISETP.GT.AND P2, PT, R4.reuse, 0x1e, PT ;  /* 0x0000001e0400780c */ /* 0x040fe40003f44270 */
[----:B------:R-:W-:Y:S02]  /*0c30*/  ISETP.GT.AND P3, PT, R4, 0xf, PT ;  /* 0x0000000f0400780c */ /* 0x000fe40003f64270 */
[C---:B-----5:R-:W-:Y:S02]  /*0c40*/  PRMT R51, R14.reuse, 0x7632, R51 ;  /* 0x000076320e337816 */ /* 0x060fe40000000033 */
[----:B------:R-:W-:Y:S02]  /*0c50*/  SHF.L.U32 R14, R14, 0x10, RZ ;  /* 0x000000100e0e7819 */ /* 0x000fe400000006ff */
[----:B------:R-:W-:-:S05]  /*0c60*/  SHF.L.U32 R51, R51, 0x10, RZ ;  /* 0x0000001033337819 */ /* 0x000fca00000006ff */
[----:B------:R-:W-:Y:S01]  /*0c70*/  FMUL.FTZ R21, R51, R51 ;  /* 0x0000003333157220 */ /* 0x000fe20000410000 */
[----:B------:R-:W-:-:S03]  /*0c80*/  FADD.FTZ R19, R14, R51 ;  /* 0x000000330e137221 */ /* 0x000fc60000010000 */
[----:B------:R-:W-:Y:S01]  /*0c90*/  FFMA.FTZ R18, R14, R14, R21 ;  /* 0x0000000e0e127223 */ /* 0x000fe20000010015 */
[C---:B----4-:R-:W-:Y:S02]  /*0ca0*/  PRMT R40, R53.reuse, 0x7632, R40 ;  /* 0x0000763235287816 */ /* 0x050fe40000000028 */
[----:B------:R-:W-:Y:S02]  /*0cb0*/  SHF.L.U32 R53, R53, 0x10, RZ ;  /* 0x0000001035357819 */ /* 0x000fe400000006ff */
[----:B------:R-:W-:Y:S02]  /*0cc0*/  SHF.L.U32 R40, R40, 0x10, RZ ;  /* 0x0000001028287819 */ /* 0x000fe400000006ff */
[C---:B------:R-:W-:Y:S02]  /*0cd0*/  PRMT R49, R12.reuse, 0x7632, R49 ;  /* 0x000076320c317816 */ /* 0x040fe40000000031 */
[----:B------:R-:W-:Y:S02]  /*0ce0*/  SHF.L.U32 R12, R12, 0x10, RZ ;  /* 0x000000100c0c7819 */ /* 0x000fe400000006ff */
[----:B------:R-:W-:-:S05]  /*0cf0*/  SHF.L.U32 R49, R49, 0x10, RZ ;  /* 0x0000001031317819 */ /* 0x000fca00000006ff */
[----:B0-----:R-:W-:Y:S01]  /*0d00*/  FMUL.FTZ R17, R49, R49 ;  /* 0x0000003131117220 */ /* 0x001fe20000410000 */
[C---:B------:R-:W-:Y:S01]  /*0d10*/  FADD.FTZ R16, R12.reuse, R49 ;  /* 0x000000310c107221 */ /* 0x040fe20000010000 */
[----:B------:R-:W-:Y:S02]  /*0d20*/  PRMT R42, R55, 0x7632, R42 ;  /* 0x00007632372a7816 */ /* 0x000fe4000000002a */
[----:B------:R-:W-:Y:S01]  /*0d30*/  FFMA.FTZ R17, R12, R12, R17 ;  /* 0x0000000c0c117223 */ /* 0x000fe20000010011 */
[----:B------:R-:W-:Y:S01]  /*0d40*/  FADD.FTZ R16, RZ, R16 ;  /* 0x00000010ff107221 */ /* 0x000fe20000010000 */
[----:B------:R-:W-:Y:S01]  /*0d50*/  SHF.L.U32 R42, R42, 0x10, RZ ;  /* 0x000000102a2a7819 */ /* 0x000fe200000006ff */
[----:B------:R-:W-:Y:S01]  /*0d60*/  FMUL.FTZ R20, R40, R40 ;  /* 0x0000002828147220 */ /* 0x000fe20000410000 */
[----:B------:R-:W-:Y:S01]  /*0d70*/  FADD.FTZ R17, RZ, R17 ;  /* 0x00000011ff117221 */ /* 0x000fe20000010000 */
[----:B------:R-:W-:Y:S01]  /*0d80*/  FADD.FTZ R16, R16, R19 ;  /* 0x0000001310107221 */ /* 0x000fe20000010000 */
[----:B------:R-:W-:Y:S01]  /*0d90*/  FADD.FTZ R19, R53, R40 ;  /* 0x0000002835137221 */ /* 0x000fe20000010000 */
[----:B------:R-:W-:Y:S01]  /*0da0*/  SHF.L.U32 R55, R55, 0x10, RZ ;  /* 0x0000001037377819 */ /* 0x000fe200000006ff */
[----:B------:R-:W-:Y:S01]  /*0db0*/  FADD.FTZ R17, R17, R18 ;  /* 0x0000001211117221 */ /* 0x000fe20000010000 */
[----:B------:R-:W-:Y:S01]  /*0dc0*/  FFMA.FTZ R20, R53, R53, R20 ;  /* 0x0000003535147223 */ /* 0x000fe20000010014 */
[----:B------:R-:W-:Y:S01]  /*0dd0*/  FMUL.FTZ R18, R42, R42 ;  /* 0x0000002a2a127220 */ /* 0x000fe20000410000 */
[----:B------:R-:W-:Y:S01]  /*0de0*/  FADD.FTZ R16, R16, R19 ;  /* 0x0000001310107221 */ /* 0x000fe20000010000 */
[----:B------:R-:W-:Y:S01]  /*0df0*/  FADD.FTZ R19, R55, R42 ;  /* 0x0000002a37137221 */ /* 0x000fe20000010000 */
[----:B------:R-:W-:Y:S01]  /*0e00*/  FADD.FTZ R17, R17, R20 ;  /* 0x0000001411117221 */ /* 0x000fe20000010000 */
[----:B------:R-:W-:-:S02]  /*0e10*/  FFMA.FTZ R18, R55, R55, R18 ;  /* 0x0000003737127223 */ /* 0x000fc40000010012 */
[----:B------:R-:W-:Y:S01]  /*0e20*/  FADD.FTZ R16, R16, R19 ;  /* 0x0000001310107221 */ /* 0x000fe20000010000 */
[C---:B---3--:R-:W-:Y:S02]  /*0e30*/  PRMT R57, R44.reuse, 0x7632, R57 ;  /* 0x000076322c397816 */ /* 0x048fe40000000039 */
[----:B------:R-:W-:Y:S02]  /*0e40*/  SHF.L.U32 R44, R44, 0x10, RZ ;  /* 0x000000102c2c7819 */ /* 0x000fe400000006ff */
[----:B------:R-:W-:Y:S01]  /*0e50*/  SHF.L.U32 R57, R57, 0x10, RZ ;  /* 0x0000001039397819 */ /* 0x000fe200000006ff */
[----:B------:R-:W-:-:S04]  /*0e60*/  FADD.FTZ R17, R17, R18 ;  /* 0x0000001211117221 */ /* 0x000fc80000010000 */
[----:B------:R-:W-:Y:S01]  /*0e70*/  FMUL.FTZ R21, R57, R57 ;  /* 0x0000003939157220 */ /* 0x000fe20000410000 */
[----:B------:R-:W-:-:S03]  /*0e80*/  FADD.FTZ R19, R44, R57 ;  /* 0x000000392c137221 */ /* 0x000fc60000010000 */
[----:B------:R-:W-:Y:S01]  /*0e90*/  FFMA.FTZ R18, R44, R44, R21 ;  /* 0x0000002c2c127223 */ /* 0x000fe20000010015 */
[----:B------:R-:W-:Y:S01]  /*0ea0*/  FADD.FTZ R16, R16, R19 ;  /* 0x0000001310107221 */ /* 0x000fe20000010000 */
[----:B------:R-:W-:-:S04]  /*0eb0*/  PRMT R46, R59, 0x7632, R46 ;  /* 0x000076323b2e7816 */ /* 0x000fc8000000002e */
[----:B------:R-:W-:Y:S02]  /*0ec0*/  SHF.L.U32 R46, R46, 0x10, RZ ;  /* 0x000000102e2e7819 */ /* 0x000fe400000006ff */
[----:B--2---:R-:W-:Y:S02]  /*0ed0*/  PRMT R48, R61, 0x7632, R48 ;  /* 0x000076323d307816 */ /* 0x004fe40000000030 */
[----:B------:R-:W-:Y:S01]  /*0ee0*/  SHF.L.U32 R59, R59, 0x10, RZ ;  /* 0x000000103b3b7819 */ /* 0x000fe200000006ff */
[----:B------:R-:W-:Y:S01]  /*0ef0*/  FMUL.FTZ R20, R46, R46 ;  /* 0x0000002e2e147220 */ /* 0x000fe20000410000 */
[----:B------:R-:W-:Y:S02]  /*0f00*/  SHF.L.U32 R48, R48, 0x10, RZ ;  /* 0x0000001030307819 */ /* 0x000fe400000006ff */
[----:B------:R-:W-:Y:S01]  /*0f10*/  PRMT R50, R63, 0x7632, R50 ;  /* 0x000076323f327816 */ /* 0x000fe20000000032 */
[----:B------:R-:W-:Y:S01]  /*0f20*/  FADD.FTZ R19, R59, R46 ;  /* 0x0000002e3b137221 */ /* 0x000fe20000010000 */
[----:B------:R-:W-:Y:S01]  /*0f30*/  SHF.L.U32 R61, R61, 0x10, RZ ;  /* 0x000000103d3d7819 */ /* 0x000fe200000006ff */
[----:B------:R-:W-:Y:S01]  /*0f40*/  FADD.FTZ R17, R17, R18 ;  /* 0x0000001211117221 */ /* 0x000fe20000010000 */
[----:B------:R-:W-:Y:S01]  /*0f50*/  FFMA.FTZ R20, R59, R59, R20 ;  /* 0x0000003b3b147223 */ /* 0x000fe20000010014 */
[----:B------:R-:W-:Y:S01]  /*0f60*/  SHF.L.U32 R50, R50, 0x10, RZ ;  /* 0x0000001032327819 */ /* 0x000fe200000006ff */
[----:B------:R-:W-:Y:S01]  /*0f70*/  FMUL.FTZ R18, R48, R48 ;  /* 0x0000003030127220 */ /* 0x000fe20000410000 */
[----:B------:R-:W-:Y:S01]  /*0f80*/  FADD.FTZ R16, R16, R19 ;  /* 0x0000001310107221 */ /* 0x000fe20000010000 */
        /* <DEDUP_REMOVED lines=28> */
[----:B------:R-:W-:Y:S01]  /*1150*/  BSSY.RECONVERGENT B0, `(.L_x_1911) ;  /* 0x0000012000007945 */ /* 0x000fe20003800200 */
        /* <DEDUP_REMOVED lines=10> */
[----:B------:R-:W0:Y:S01]  /*1200*/  @!P2 S2R R18, SR_CgaCtaId ;  /* 0x000000000012a919 */ /* 0x000e220000008800 */
[----:B------:R-:W-:Y:S02]  /*1210*/  @!P2 MOV R17, 0x400 ;  /* 0x000004000011a802 */ /* 0x000fe40000000f00 */
[----:B------:R-:W-:-:S04]  /*1220*/  @!P2 SHF.R.U32.HI R16, RZ, 0x2, R2 ;  /* 0x00000002ff10a819 */ /* 0x000fc80000011602 */
[----:B------:R-:W-:Y:S02]  /*1230*/  @!P2 LOP3.LUT R16, R16, 0xf8, RZ, 0xc0, !PT ;  /* 0x000000f81010a812 */ /* 0x000fe400078ec0ff */
[----:B0-----:R-:W-:-:S04]  /*1240*/  @!P2 LEA R17, R18, R17, 0x18 ;  /* 0x000000111211a211 */ /* 0x001fc800078ec0ff */
[----:B------:R-:W-:-:S05]  /*1250*/  @!P2 IADD3 R16, PT, PT, R16, R17, RZ ;  /* 0x000000111010a210 */ /* 0x000fca0007ffe0ff */
[----:B------:R3:W-:Y:S02]  /*1260*/  @!P2 STS.64 [R16+0x18], R32 ;  /* 0x000018201000a388 */ /* 0x0007e40000000a00 */
.L_x_1912:
[----:B------:R-:W-:Y:S05]  /*1270*/  BSYNC.RECONVERGENT B0 ;  /* 0x0000000000007941 */ /* 0x000fea0003800200 */
.L_x_1911:
        /* <DEDUP_REMOVED lines=9> */
[----:B------:R-:W4:Y:S04]  /*1310*/  LDS.128 R36, [UR4+0x30] ;  /* 0x00003004ff247984 */ /* 0x000f280008000c00 */
[----:B-12---:R-:W1:Y:S04]  /*1320*/  LDS.128 R20, [UR4+0x40] ;  /* 0x00004004ff147984 */ /* 0x006e680008000c00 */
[----:B------:R-:W2:Y:S04]  /*1330*/  LDS.128 R24, [UR4+0x50] ;  /* 0x00005004ff187984 */ /* 0x000ea80008000c00 */
[----:B------:R-:W5:Y:S01]  /*1340*/  LDS.128 R28, [UR4+0x60] ;  /* 0x00006004ff1c7984 */ /* 0x000f620008000c00 */
[----:B---3--:R-:W-:Y:S01]  /*1350*/  FADD.FTZ R67, R32, R16 ;  /* 0x0000001020437221 */ /* 0x008fe20000010000 */
[----:B------:R-:W-:-:S02]  /*1360*/  FADD.FTZ R16, R33, R17 ;  /* 0x0000001121107221 */ /* 0x000fc40000010000 */
[----:B0-----:R-:W0:Y:S01]  /*1370*/  LDS.128 R32, [UR4+0x70] ;  /* 0x00007004ff207984 */ /* 0x001e220008000c00 */
[----:B------:R-:W-:Y:S01]  /*1380*/  FADD.FTZ R67, R67, R18 ;  /* 0x0000001243437221 */ /* 0x000fe20000010000 */
[----:B------:R-:W-:-:S03]  /*1390*/  FADD.FTZ R16, R16, R19 ;  /* 0x0000001310107221 */ /* 0x000fc60000010000 */
[----:B----4-:R-:W-:Y:S01]  /*13a0*/  FADD.FTZ R67, R67, R36 ;  /* 0x0000002443437221 */ /* 0x010fe20000010000 */
[----:B------:R-:W-:Y:S02]  /*13b0*/  FADD.FTZ R36, R16, R37 ;  /* 0x0000002510247221 */ /* 0x000fe40000010000 */
[----:B------:R-:W3:Y:S01]  /*13c0*/  LDS.128 R16, [UR4+0x80] ;  /* 0x00008004ff107984 */ /* 0x000ee20008000c00 */
        /* <DEDUP_REMOVED lines=12> */
[----:B-----5:R-:W-:Y:S01]  /*1490*/  FADD.FTZ R67, R67, R28 ;  /* 0x0000001c43437221 */ /* 0x020fe20000010000 */
[----:B------:R-:W-:Y:S02]  /*14a0*/  FADD.FTZ R28, R24, R29 ;  /* 0x0000001d181c7221 */ /* 0x000fe40000010000 */
[----:B------:R-:W4:Y:S01]  /*14b0*/  LDS.128 R24, [UR4+0xb0] ;  /* 0x0000b004ff187984 */ /* 0x000f220008000c00 */
[----:B------:R-:W-:Y:S01]  /*14c0*/  FADD.FTZ R67, R67, R30 ;  /* 0x0000001e43437221 */ /* 0x000fe20000010000 */
[----:B------:R-:W-:-:S03]  /*14d0*/  FADD.FTZ R28, R28, R31 ;  /* 0x0000001f1c1c7221 */ /* 0x000fc60000010000 */
[----:B0-----:R-:W-:Y:S01]  /*14e0*/  FADD.FTZ R67, R67, R32 ;  /* 0x0000002043437221 */ /* 0x001fe20000010000 */
[----:B------:R-:W-:-:S03]  /*14f0*/  FADD.FTZ R28, R28, R33 ;  /* 0x000000211c1c7221 */ /* 0x000fc60000010000 */
[----:B------:R-:W-:Y:S01]  /*1500*/  FADD.FTZ R67, R67, R34 ;  /* 0x0000002243437221 */ /* 0x000fe20000010000 */
[----:B------:R-:W-:-:S03]  /*1510*/  FADD.FTZ R28, R28, R35 ;  /* 0x000000231c1c7221 */ /* 0x000fc60000010000 */
[----:B---3--:R-:W-:Y:S01]  /*1520*/  FADD.FTZ R67, R67, R16 ;  /* 0x0000001043437221 */ /* 0x008fe20000010000 */
[----:B------:R-:W-:-:S03]  /*1530*/  FADD.FTZ R28, R28, R17 ;  /* 0x000000111c1c7221 */ /* 0x000fc60000010000 */
        /* <DEDUP_REMOVED lines=10> */
[----:B----4-:R-:W-:Y:S01]  /*15e0*/  FADD.FTZ R67, R67, R24 ;  /* 0x0000001843437221 */ /* 0x010fe20000010000 */
[----:B------:R-:W-:-:S03]  /*15f0*/  FADD.FTZ R28, R28, R25 ;  /* 0x000000191c1c7221 */ /* 0x000fc60000010000 */
[----:B------:R-:W-:Y:S01]  /*1600*/  FADD.FTZ R32, R67, R26 ;  /* 0x0000001a43207221 */ /* 0x000fe20000010000 */
[----:B------:R-:W-:-:S07]  /*1610*/  FADD.FTZ R33, R28, R27 ;  /* 0x0000001b1c217221 */ /* 0x000fce0000010000 */
.L_x_1914:
[----:B------:R-:W-:Y:S05]  /*1620*/  BSYNC.RECONVERGENT B0 ;  /* 0x0000000000007941 */ /* 0x000fea0003800200 */
.L_x_1913:
[----:B------:R-:W-:Y:S05]  /*1630*/  @!P2 BRA `(.L_x_1915) ;  /* 0x000000080098a947 */ /* 0x000fea0003800000 */
[----:B------:R-:W4:Y:S01]  /*1640*/  LDC.64 R24, c[0x0][0x3b8] ;  /* 0x0000ee00ff187b82 */ /* 0x000f220000000a00 */
[----:B---3--:R-:W-:Y:S02]  /*1650*/  LOP3.LUT R16, R6, 0x1, RZ, 0xc0, !PT ;  /* 0x0000000106107812 */ /* 0x008fe400078ec0ff */
[----:B------:R-:W-:-:S03]  /*1660*/  ISETP.GE.U32.AND P2, PT, R7, 0x8, PT ;  /* 0x000000080700780c */ /* 0x000fc60003f46070 */
[----:B------:R-:W-:-:S04]  /*1670*/  IMAD R18, R16, R5, RZ ;  /* 0x0000000510127224 */ /* 0x000fc800078e02ff */
[----:B------:R-:W-:-:S05]  /*1680*/  IMAD R16, R18, R7, RZ ;  /* 0x0000000712107224 */ /* 0x000fca00078e02ff */
[----:B------:R-:W-:-:S05]  /*1690*/  SHF.L.U32 R17, R16, 0x1, RZ ;  /* 0x0000000110117819 */ /* 0x000fca00000006ff */
[----:B----4-:R-:W-:Y:S01]  /*16a0*/  IMAD.WIDE R24, R17, 0x4, R24 ;  /* 0x0000000411187825 */ /* 0x010fe200078e0218 */
[----:B------:R-:W-:Y:S06]  /*16b0*/  @P3 BRA `(.L_x_1916) ;  /* 0x0000000000543947 */ /* 0x000fec0003800000 */
[----:B------:R-:W3:Y:S01]  /*16c0*/  LDC.64 R16, c[0x0][0x3b0] ;  /* 0x0000ec00ff107b82 */ /* 0x000ee20000000a00 */
[----:B------:R-:W-:Y:S01]  /*16d0*/  LOP3.LUT P4, R20, R6, 0x2, RZ, 0xc0, !PT ;  /* 0x0000000206147812 */ /* 0x000fe2000788c0ff */
[----:B------:R-:W-:Y:S01]  /*16e0*/  IMAD R19, R3, R5, R0 ;  /* 0x0000000503137224 */ /* 0x000fe200078e0200 */
[----:B--2---:R-:W-:Y:S02]  /*16f0*/  IADD3 R21, PT, PT, R18, R0, RZ ;  /* 0x0000000012157210 */ /* 0x004fe40007ffe0ff */
[----:B------:R-:W-:Y:S01]  /*1700*/  SEL R23, R7, RZ, !P4 ;  /* 0x000000ff07177207 */ /* 0x000fe20006000000 */
[----:B------:R-:W-:-:S03]  /*1710*/  IMAD.WIDE.U32 R18, R19, 0x8, R24 ;  /* 0x0000000813127825 */ /* 0x000fc600078e0018 */
[----:B------:R-:W-:Y:S02]  /*1720*/  ISETP.NE.AND P4, PT, R23, -0x1, PT ;  /* 0xffffffff1700780c */ /* 0x000fe40003f85270 */
[----:B------:R4:W-:Y:S01]  /*1730*/  STG.E.64 desc[UR6][R18.64], R32 ;  /* 0x0000002012007986 */ /* 0x0009e2000c101b06 */
[----:B---3--:R-:W-:-:S04]  /*1740*/  LEA R16, P5, R21, R16, 0x2 ;  /* 0x0000001015107211 */ /* 0x008fc800078a10ff */
[----:B------:R-:W-:Y:S02]  /*1750*/  LEA.HI.X R17, R21, R17, RZ, 0x2, P5 ;  /* 0x0000001115117211 */ /* 0x000fe400028f14ff */
[----:B------:R-:W-:Y:S01]  /*1760*/  IADD3 R21, PT, PT, -R20, 0x1, RZ ;  /* 0x0000000114157810 */ /* 0x000fe20007ffe1ff */
[----:B------:R-:W-:Y:S06]  /*1770*/  MEMBAR.ALL.GPU ;  /* 0x0000000000007992 */ /* 0x000fec000000a000 */
[----:B------:R-:W-:-:S00]  /*1780*/  ERRBAR ;  /* 0x00000000000079ab */ /* 0x000fc00000000000 */
[----:B------:R-:W-:Y:S06]  /*1790*/  CGAERRBAR ;  /* 0x00000000000075ab */ /* 0x000fec0000000000 */
[----:B------:R4:W-:Y:S01]  /*17a0*/  REDG.E.ADD.S32.STRONG.GPU desc[UR6][R16.64], R21 ;  /* 0x000000151000798e */ /* 0x0009e2000c12e306 */
[----:B------:R-:W-:Y:S05]  /*17b0*/  @!P4 BRA `(.L_x_1916) ;  /* 0x000000000014c947 */ /* 0x000fea0003800000 */
.L_x_1917:
[----:B----4-:R-:W2:Y:S04]  /*17c0*/  LDG.E.STRONG.GPU R18, desc[UR6][R16.64] ;  /* 0x0000000610127981 */ /* 0x010ea8000c1ef900 */
[----:B--2---:R-:W-:Y:S01]  /*17d0*/  CCTL.IVALL ;  /* 0x00000000ff00798f */ /* 0x004fe20002000000 */
[----:B------:R-:W-:Y:S05]  /*17e0*/  YIELD ;  /* 0x0000000000007946 */ /* 0x000fea0003800000 */
[----:B------:R-:W-:-:S13]  /*17f0*/  ISETP.NE.AND P4, PT, R18, R23, PT ;  /* 0x000000171200720c */ /* 0x000fda0003f85270 */
[----:B------:R-:W-:Y:S05]  /*1800*/  @P4 BRA `(.L_x_1917) ;  /* 0xfffffffc00ec4947 */ /* 0x000fea000383ffff */
.L_x_1916:
        /* <DEDUP_REMOVED lines=8> */
[----:B------:R-:W-:Y:S01]  /*1890*/  IADD3 R36, PT, PT, R0, R5, RZ ;  /* 0x0000000500247210 */ /* 0x000fe20007ffe0ff */
[--C-:B------:R-:W-:Y:S01]  /*18a0*/  IMAD R26, R5, 0x3, R0.reuse ;  /* 0x00000003051a7824 */ /* 0x100fe200078e0200 */
[----:B------:R-:W-:Y:S01]  /*18b0*/  IADD3 R37, PT, PT, -R3, RZ, RZ ;  /* 0x000000ff03257210 */ /* 0x000fe20007ffe1ff */
[----:B------:R-:W-:Y:S01]  /*18c0*/  IMAD R28, R5, 0x7, R0 ;  /* 0x00000007051c7824 */ /* 0x000fe200078e0200 */
[----:B------:R-:W-:Y:S01]  /*18d0*/  MOV R35, R0 ;  /* 0x0000000000237202 */ /* 0x000fe20000000f00 */
[----:B------:R-:W-:Y:S01]  /*18e0*/  UMOV UR4, URZ ;  /* 0x000000ff00047c82 */ /* 0x000fe20008000000 */
[----:B------:R-:W-:-:S07]  /*18f0*/  LOP3.LUT R31, R7, 0x7ffffff8, RZ, 0xc0, !PT ;  /* 0x7ffffff8071f7812 */ /* 0x000fce00078ec0ff */
.L_x_1919:
[----:B------:R-:W-:Y:S01]  /*1900*/  UIADD3 UR5, UPT, UPT, UR4, 0x1, URZ ;  /* 0x0000000104057890 */ /* 0x000fe2000fffe0ff */
[----:B------:R-:W-:Y:S01]  /*1910*/  ISETP.EQ.OR P5, PT, R37, RZ, P3 ;  /* 0x000000ff2500720c */ /* 0x000fe20001fa2670 */
[----:B------:R-:W-:-:S04]  /*1920*/  UIADD3 UR8, UPT, UPT, UR4, 0x2, URZ ;  /* 0x0000000204087890 */ /* 0x000fc8000fffe0ff */
[C---:B------:R-:W-:Y:S01]  /*1930*/  ISETP.EQ.OR P6, PT, R3.reuse, UR5, P3 ;  /* 0x0000000503007c0c */ /* 0x040fe20009fc2670 */
[----:B------:R-:W-:Y:S01]  /*1940*/  UIADD3 UR5, UPT, UPT, UR4, 0x3, URZ ;  /* 0x0000000304057890 */ /* 0x000fe2000fffe0ff */
[----:B------:R-:W-:-:S05]  /*1950*/  ISETP.EQ.OR P2, PT, R3, UR8, P3 ;  /* 0x0000000803007c0c */ /* 0x000fca0009f42670 */
[----:B------:R-:W-:Y:S01]  /*1960*/  ISETP.EQ.OR P4, PT, R3, UR5, P3 ;  /* 0x0000000503007c0c */ /* 0x000fe20009f82670 */
[----:B----4-:R-:W-:-:S05]  /*1970*/  @!P5 IMAD.WIDE.U32 R16, R35, 0x8, R24 ;  /* 0x000000082310d825 */ /* 0x010fca00078e0018 */
[--C-:B------:R-:W-:Y:S01]  /*1980*/  @!P6 IMAD.WIDE.U32 R18, R36, 0x8, R24.reuse ;  /* 0x000000082412e825 */ /* 0x100fe200078e0018 */
[----:B------:R-:W0:Y:S03]  /*1990*/  @!P5 LDG.E.64 R16, desc[UR6][R16.64] ;  /* 0x000000061010d981 */ /* 0x000e26000c1e1b00 */
[--C-:B--2---:R-:W-:Y:S02]  /*19a0*/  @!P2 IMAD.WIDE.U32 R20, R34, 0x8, R24.reuse ;  /* 0x000000082214a825 */ /* 0x104fe400078e0018 */
[----:B------:R-:W2:Y:S02]  /*19b0*/  @!P6 LDG.E.64 R18, desc[UR6][R18.64] ;  /* 0x000000061212e981 */ /* 0x000ea4000c1e1b00 */
[----:B-1----:R-:W-:Y:S02]  /*19c0*/  @!P4 IMAD.WIDE.U32 R22, R26, 0x8, R24 ;  /* 0x000000081a16c825 */ /* 0x002fe400078e0018 */
[----:B------:R-:W3:Y:S04]  /*19d0*/  @!P2 LDG.E.64 R20, desc[UR6][R20.64] ;  /* 0x000000061414a981 */ /* 0x000ee8000c1e1b00 */
[----:B------:R-:W4:Y:S01]  /*19e0*/  @!P4 LDG.E.64 R22, desc[UR6][R22.64] ;  /* 0x000000061616c981 */ /* 0x000f22000c1e1b00 */
[----:B------:R-:W-:-:S02]  /*19f0*/  UIADD3 UR5, UPT, UPT, UR4, 0x4, URZ ;  /* 0x0000000404057890 */ /* 0x000fc4000fffe0ff */
[----:B------:R-:W-:Y:S01]  /*1a00*/  UIADD3 UR8, UPT, UPT, UR4, 0x5, URZ ;  /* 0x0000000504087890 */ /* 0x000fe2000fffe0ff */
[----:B0-----:R-:W-:Y:S01]  /*1a10*/  @!P5 FADD.FTZ R32, R32, R16 ;  /* 0x000000102020d221 */ /* 0x001fe20000010000 */
[----:B------:R-:W-:Y:S02]  /*1a20*/  @!P5 FADD.FTZ R33, R33, R17 ;  /* 0x000000112121d221 */ /* 0x000fe40000010000 */
[----:B------:R-:W-:Y:S01]  /*1a30*/  ISETP.EQ.OR P5, PT, R3, UR5, P3 ;  /* 0x0000000503007c0c */ /* 0x000fe20009fa2670 */
[----:B------:R-:W-:Y:S01]  /*1a40*/  UIADD3 UR5, UPT, UPT, UR4, 0x6, URZ ;  /* 0x0000000604057890 */ /* 0x000fe2000fffe0ff */
[----:B--2---:R-:W-:Y:S01]  /*1a50*/  @!P6 FADD.FTZ R32, R32, R18 ;  /* 0x000000122020e221 */ /* 0x004fe20000010000 */
[----:B------:R-:W-:Y:S01]  /*1a60*/  @!P6 FADD.FTZ R33, R33, R19 ;  /* 0x000000132121e221 */ /* 0x000fe20000010000 */
[----:B------:R-:W-:Y:S01]  /*1a70*/  ISETP.EQ.OR P6, PT, R3, UR8, P3 ;  /* 0x0000000803007c0c */ /* 0x000fe20009fc2670 */
[----:B------:R-:W-:Y:S01]  /*1a80*/  UIADD3 UR8, UPT, UPT, UR4, 0x7, URZ ;  /* 0x0000000704087890 */ /* 0x000fe2000fffe0ff */
[----:B---3--:R-:W-:Y:S01]  /*1a90*/  @!P2 FADD.FTZ R32, R32, R20 ;  /* 0x000000142020a221 */ /* 0x008fe20000010000 */
[----:B------:R-:W-:Y:S01]  /*1aa0*/  @!P2 FADD.FTZ R33, R33, R21 ;  /* 0x000000152121a221 */ /* 0x000fe20000010000 */
[----:B------:R-:W-:-:S02]  /*1ab0*/  ISETP.EQ.OR P2, PT, R3, UR5, P3 ;  /* 0x0000000503007c0c */ /* 0x000fc40009f42670 */
[----:B----4-:R-:W-:Y:S01]  /*1ac0*/  @!P4 FADD.FTZ R32, R32, R22 ;  /* 0x000000162020c221 */ /* 0x010fe20000010000 */
[----:B------:R-:W-:Y:S02]  /*1ad0*/  @!P4 FADD.FTZ R33, R33, R23 ;  /* 0x000000172121c221 */ /* 0x000fe40000010000 */
[----:B------:R-:W-:Y:S01]  /*1ae0*/  @!P5 IMAD.WIDE.U32 R16, R30, 0x8, R24 ;  /* 0x000000081e10d825 */ /* 0x000fe200078e0018 */
[----:B------:R-:W-:-:S03]  /*1af0*/  ISETP.EQ.OR P4, PT, R3, UR8, P3 ;  /* 0x0000000803007c0c */ /* 0x000fc60009f82670 */
[--C-:B------:R-:W-:Y:S02]  /*1b00*/  @!P6 IMAD.WIDE.U32 R18, R27, 0x8, R24.reuse ;  /* 0x000000081b12e825 */ /* 0x100fe400078e0018 */
[----:B------:R-:W2:Y:S02]  /*1b10*/  @!P5 LDG.E.64 R16, desc[UR6][R16.64] ;  /* 0x000000061010d981 */ /* 0x000ea4000c1e1b00 */
[--C-:B------:R-:W-:Y:S02]  /*1b20*/  @!P2 IMAD.WIDE.U32 R20, R29, 0x8, R24.reuse ;  /* 0x000000081d14a825 */ /* 0x100fe400078e0018 */
[----:B------:R-:W3:Y:S04]  /*1b30*/  @!P6 LDG.E.64 R18, desc[UR6][R18.64] ;  /* 0x000000061212e981 */ /* 0x000ee8000c1e1b00 */
[----:B------:R-:W-:Y:S01]  /*1b40*/  @!P4 IMAD.WIDE.U32 R22, R28, 0x8, R24 ;  /* 0x000000081c16c825 */ /* 0x000fe200078e0018 */
[----:B------:R-:W4:Y:S05]  /*1b50*/  @!P2 LDG.E.64 R20, desc[UR6][R20.64] ;  /* 0x000000061414a981 */ /* 0x000f2a000c1e1b00 */
[----:B------:R-:W5:Y:S01]  /*1b60*/  @!P4 LDG.E.64 R22, desc[UR6][R22.64] ;  /* 0x000000061616c981 */ /* 0x000f62000c1e1b00 */
[----:B------:R-:W-:Y:S01]  /*1b70*/  UIADD3 UR4, UPT, UPT, UR4, 0x8, URZ ;  /* 0x0000000804047890 */ /* 0x000fe2000fffe0ff */
[----:B------:R-:W-:-:S02]  /*1b80*/  IADD3 R37, PT, PT, R37, 0x8, RZ ;  /* 0x0000000825257810 */ /* 0x000fc40007ffe0ff */
[C---:B------:R-:W-:Y:S02]  /*1b90*/  LEA R35, R5.reuse, R35, 0x3 ;  /* 0x0000002305237211 */ /* 0x040fe400078e18ff */
        /* <DEDUP_REMOVED lines=13> */
[----:B------:R-:W-:Y:S02]  /*1c70*/  ISETP.NE.AND P2, PT, R31, UR4, PT ;  /* 0x000000041f007c0c */ /* 0x000fe4000bf45270 */
[----:B-----5:R-:W-:Y:S01]  /*1c80*/  @!P4 FADD.FTZ R32, R32, R22 ;  /* 0x000000162020c221 */ /* 0x020fe20000010000 */
[----:B------:R-:W-:-:S10]  /*1c90*/  @!P4 FADD.FTZ R33, R33, R23 ;  /* 0x000000172121c221 */ /* 0x000fd40000010000 */
[----:B------:R-:W-:Y:S05]  /*1ca0*/  @P2 BRA `(.L_x_1919) ;  /* 0xfffffffc00142947 */ /* 0x000fea000383ffff */
.L_x_1918:
[----:B------:R-:W-:-:S13]  /*1cb0*/  LOP3.LUT P2, RZ, R7, 0x7, RZ, 0xc0, !PT ;  /* 0x0000000707ff7812 */ /* 0x000fda000784c0ff */
[----:B------:R-:W-:Y:S05]  /*1cc0*/  @!P2 BRA `(.L_x_1915) ;  /* 0x0000000000f4a947 */ /* 0x000fea0003800000 */
[C---:B----4-:R-:W-:Y:S02]  /*1cd0*/  LOP3.LUT R16, R7.reuse, 0x7, RZ, 0xc0, !PT ;  /* 0x0000000707107812 */ /* 0x050fe400078ec0ff */
[----:B------:R-:W-:Y:S02]  /*1ce0*/  LOP3.LUT P2, R26, R7, 0x3, RZ, 0xc0, !PT ;  /* 0x00000003071a7812 */ /* 0x000fe4000784c0ff */
[----:B------:R-:W-:-:S04]  /*1cf0*/  IADD3 R16, PT, PT, R16, -0x1, RZ ;  /* 0xffffffff10107810 */ /* 0x000fc80007ffe0ff */
[----:B------:R-:W-:-:S13]  /*1d00*/  ISETP.GE.U32.AND P4, PT, R16, 0x3, PT ;  /* 0x000000031000780c */ /* 0x000fda0003f86070 */
[----:B------:R-:W-:Y:S05]  /*1d10*/  @!P4 BRA `(.L_x_1920) ;  /* 0x000000000070c947 */ /* 0x000fea0003800000 */
[----:B------:R-:W-:-:S13]  /*1d20*/  ISETP.EQ.OR P6, PT, R31, R3, P3 ;  /* 0x000000031f00720c */ /* 0x000fda0001fc2670 */
[----:B------:R-:W-:-:S04]  /*1d30*/  @!P6 IMAD R17, R31, R5, R0 ;  /* 0x000000051f11e224 */ /* 0x000fc800078e0200 */
[----:B------:R-:W-:-:S06]  /*1d40*/  @!P6 IMAD.WIDE.U32 R16, R17, 0x8, R24 ;  /* 0x000000081110e825 */ /* 0x000fcc00078e0018 */
[----:B------:R-:W0:Y:S01]  /*1d50*/  @!P6 LDG.E.64 R16, desc[UR6][R16.64] ;  /* 0x000000061010e981 */ /* 0x000e22000c1e1b00 */
[C---:B------:R-:W-:Y:S02]  /*1d60*/  IADD3 R18, PT, PT, R31.reuse, 0x1, RZ ;  /* 0x000000011f127810 */ /* 0x040fe40007ffe0ff */
[C---:B------:R-:W-:Y:S02]  /*1d70*/  IADD3 R20, PT, PT, R31.reuse, 0x2, RZ ;  /* 0x000000021f147810 */ /* 0x040fe40007ffe0ff */
[-C--:B------:R-:W-:Y:S02]  /*1d80*/  ISETP.EQ.OR P5, PT, R18, R3.reuse, P3 ;  /* 0x000000031200720c */ /* 0x080fe40001fa2670 */
[----:B-1----:R-:W-:Y:S02]  /*1d90*/  IADD3 R22, PT, PT, R31, 0x3, RZ ;  /* 0x000000031f167810 */ /* 0x002fe40007ffe0ff */
[----:B------:R-:W-:-:S09]  /*1da0*/  ISETP.EQ.OR P4, PT, R20, R3, P3 ;  /* 0x000000031400720c */ /* 0x000fd20001f82670 */
[----:B------:R-:W-:-:S04]  /*1db0*/  @!P5 IMAD R19, R18, R5, R0 ;  /* 0x000000051213d224 */ /* 0x000fc800078e0200 */
[----:B--2---:R-:W-:Y:S02]  /*1dc0*/  @!P4 IMAD R21, R20, R5, R0 ;  /* 0x000000051415c224 */ /* 0x004fe400078e0200 */
[----:B0-----:R-:W-:Y:S01]  /*1dd0*/  @!P6 FADD.FTZ R32, R32, R16 ;  /* 0x000000102020e221 */ /* 0x001fe20000010000 */
[----:B------:R-:W-:Y:S01]  /*1de0*/  @!P6 FADD.FTZ R33, R33, R17 ;  /* 0x000000112121e221 */ /* 0x000fe20000010000 */
[----:B------:R-:W-:Y:S01]  /*1df0*/  ISETP.EQ.OR P6, PT, R22, R3, P3 ;  /* 0x000000031600720c */ /* 0x000fe20001fc2670 */
        /* <DEDUP_REMOVED lines=14> */
.L_x_1920:
        /* <DEDUP_REMOVED lines=18> */
.L_x_1921:
        /* <DEDUP_REMOVED lines=9> */
.L_x_1922:
[----:B------:R-:W-:Y:S05]  /*2090*/  BSYNC.RECONVERGENT B0 ;  /* 0x0000000000007941 */ /* 0x000fea0003800200 */
.L_x_1915:
[----:B------:R-:W0:Y:S01]  /*20a0*/  S2UR UR5, SR_CgaCtaId ;  /* 0x00000000000579c3 */ /* 0x000e220000008800 */
[----:B------:R-:W1:Y:S01]  /*20b0*/  LDCU UR8, c[0x0][0x414] ;  /* 0x00008280ff0877ac */ /* 0x000e620008000800 */
[----:B--2-4-:R-:W-:Y:S01]  /*20c0*/  LOP3.LUT R21, R10, 0xffff, RZ, 0xc0, !PT ;  /* 0x0000ffff0a157812 */ /* 0x014fe200078ec0ff */
[----:B------:R-:W-:-:S03]  /*20d0*/  UMOV UR4, 0x400 ;  /* 0x0000040000047882 */ /* 0x000fc60000000000 */
[----:B------:R-:W-:Y:S02]  /*20e0*/  IADD3 R21, PT, PT, R66, R21, RZ ;  /* 0x0000001542157210 */ /* 0x000fe40007ffe0ff */
[----:B------:R-:W2:Y:S08]  /*20f0*/  @P0 LDC.64 R24, c[0x0][0x388] ;  /* 0x0000e200ff180b82 */ /* 0x000eb00000000a00 */
[----:B------:R-:W4:Y:S01]  /*2100*/  LDC.64 R18, c[0x0][0x398] ;  /* 0x0000e600ff127b82 */ /* 0x000f220000000a00 */
[----:B-1----:R-:W-:Y:S01]  /*2110*/  @P0 FMUL.FTZ R22, R32, UR8 ;  /* 0x0000000820160c20 */ /* 0x002fe20008410000 */
[----:B------:R-:W-:Y:S01]  /*2120*/  @P0 FMUL.FTZ R23, R33, UR8 ;  /* 0x0000000821170c20 */ /* 0x000fe20008410000 */
[----:B0-----:R-:W-:-:S05]  /*2130*/  ULEA UR4, UR5, UR4, 0x18 ;  /* 0x0000000405047291 */ /* 0x001fca000f8ec0ff */
[----:B---3--:R-:W0:Y:S01]  /*2140*/  LDC.64 R16, c[0x0][0x3a0] ;  /* 0x0000e800ff107b82 */ /* 0x008e220000000a00 */
[----:B--2---:R-:W-:-:S03]  /*2150*/  @P0 IMAD.WIDE R24, R8, 0x8, R24 ;  /* 0x0000000808180825 */ /* 0x004fc600078e0218 */
[----:B------:R-:W-:Y:S04]  /*2160*/  @!P3 STS.64 [UR4+0xc8], R32 ;  /* 0x0000c820ff00b988 */ /* 0x000fe80008000a04 */
[----:B------:R1:W-:Y:S01]  /*2170*/  @P0 STG.E.64 desc[UR6][R24.64], R22 ;  /* 0x0000001618000986 */ /* 0x0003e2000c101b06 */
[----:B----4-:R-:W-:-:S04]  /*2180*/  IMAD.WIDE R26, R21, 0x4, R18 ;  /* 0x00000004151a7825 */ /* 0x010fc800078e0212 */
[----:B0-----:R-:W-:Y:S01]  /*2190*/  IMAD.WIDE R18, R21, 0x4, R16 ;  /* 0x0000000415127825 */ /* 0x001fe200078e0210 */
[----:B------:R-:W-:Y:S06]  /*21a0*/  BAR.SYNC.DEFER_BLOCKING 0x0 ;  /* 0x0000000000007b1d */ /* 0x000fec0000010000 */
[----:B------:R0:W5:Y:S04]  /*21b0*/  LDG.E.64 R16, desc[UR6][R26.64] ;  /* 0x000000061a107981 */ /* 0x000168000c1e1b00 */
[----:B------:R-:W5:Y:S01]  /*21c0*/  LDG.E.64 R18, desc[UR6][R18.64] ;  /* 0x0000000612127981 */ /* 0x000f62000c1e1b00 */
[----:B-1----:R-:W-:Y:S01]  /*21d0*/  MOV R24, 0x3f800000 ;  /* 0x3f80000000187802 */ /* 0x002fe20000000f00 */
[----:B------:R-:W-:Y:S02]  /*21e0*/  BSSY.RECONVERGENT B0, `(.L_x_1923) ;  /* 0x00001c7000007945 */ /* 0x000fe40003800200 */
[----:B------:R-:W1:Y:S01]  /*21f0*/  LDS.64 R20, [UR4+0xc8] ;  /* 0x0000c804ff147984 */ /* 0x000e620008000a00 */
[----:B------:R-:W2:Y:S02]  /*2200*/  LDCU.U8 UR4, c[0x0][0x3fc] ;  /* 0x00007f80ff0477ac */ /* 0x000ea40008000000 */
[----:B--2---:R-:W-:Y:S01]  /*2210*/  UISETP.NE.AND UP0, UPT, UR4, URZ, UPT ;  /* 0x000000ff0400728c */ /* 0x004fe2000bf05270 */
[----:B-1----:R-:W-:-:S04]  /*2220*/  FMUL.FTZ R28, R20, UR8 ;  /* 0x00000008141c7c20 */ /* 0x002fc80008410000 */
[----:B------:R-:W-:-:S04]  /*2230*/  FMUL.FTZ R20, R28, R28 ;  /* 0x0000001c1c147220 */ /* 0x000fc80000410000 */
[----:B------:R-:W-:-:S05]  /*2240*/  FFMA.FTZ R20, R21, UR8, -R20 ;  /* 0x0000000815147c23 */ /* 0x000fca0008010814 */
[----:B------:R-:W-:-:S13]  /*2250*/  FSETP.GTU.FTZ.AND P2, PT, R20, RZ, PT ;  /* 0x000000ff1400720b */ /* 0x000fda0003f5c000 */
[----:B------:R-:W1:Y:S02]  /*2260*/  @P2 LDC R21, c[0x0][0x3a8] ;  /* 0x0000ea00ff152b82 */ /* 0x000e640000000800 */
[----:B-1----:R-:W-:-:S04]  /*2270*/  @P2 FADD.FTZ R20, R20, R21 ;  /* 0x0000001514142221 */ /* 0x002fc80000010000 */
[----:B------:R0:W1:Y:S01]  /*2280*/  @P2 MUFU.RSQ R24, R20 ;  /* 0x0000001400182308 */ /* 0x0000620000001400 */
[----:B------:R-:W-:Y:S05]  /*2290*/  BRA.U UP0, `(.L_x_1924) ;  /* 0x0000000900dc7547 */ /* 0x000fea000b800000 */
[----:B------:R-:W2:Y:S01]  /*22a0*/  LDCU.64 UR8, c[0x0][0x3e8] ;  /* 0x00007d00ff0877ac */ /* 0x000ea20008000a00 */
[----:B------:R-:W-:Y:S01]  /*22b0*/  BSSY.RECONVERGENT B1, `(.L_x_1925) ;  /* 0x000001a000017945 */ /* 0x000fe20003800200 */
[----:B--2---:R-:W-:Y:S02]  /*22c0*/  ISETP.GE.U32.AND P2, PT, R65, UR8, PT ;  /* 0x0000000841007c0c */ /* 0x004fe4000bf46070 */
[----:B------:R-:W-:Y:S02]  /*22d0*/  ISETP.GE.U32.AND P3, PT, R64, UR8, PT ;  /* 0x0000000840007c0c */ /* 0x000fe4000bf66070 */
[----:B------:R-:W-:Y:S02]  /*22e0*/  ISETP.GE.AND.EX P2, PT, R9, UR9, PT, P2 ;  /* 0x0000000909007c0c */ /* 0x000fe4000bf46320 */
[----:B------:R-:W-:Y:S02]  /*22f0*/  ISETP.GE.U32.AND P5, PT, R62, UR8, PT ;  /* 0x000000083e007c0c */ /* 0x000fe4000bfa6070 */
[----:B------:R-:W-:-:S02]  /*2300*/  ISETP.GE.U32.AND P1, PT, R60, UR8, PT ;  /* 0x000000083c007c0c */ /* 0x000fc4000bf26070 */
[----:B------:R-:W-:-:S07]  /*2310*/  ISETP.GE.AND.EX P3, PT, R11, UR9, PT, P3 ;  /* 0x000000090b007c0c */ /* 0x000fce000bf66330 */
[----:B------:R-:W-:Y:S06]  /*2320*/  @P2 BRA `(.L_x_1926) ;  /* 0x0000000000482947 */ /* 0x000fec0003800000 */
[----:B------:R-:W2:Y:S01]  /*2330*/  LDCU.64 UR10, c[0x0][0x3e0] ;  /* 0x00007c00ff0a77ac */ /* 0x000ea20008000a00 */
[----:B0-----:R-:W-:Y:S01]  /*2340*/  MOV R20, R70 ;  /* 0x0000004600147202 */ /* 0x001fe20000000f00 */
[--C-:B------:R-:W-:Y:S01]  /*2350*/  FADD.FTZ R23, R12, -R28.reuse ;  /* 0x8000001c0c177221 */ /* 0x100fe20000010000 */
[----:B------:R-:W-:Y:S01]  /*2360*/  MOV R21, R69 ;  /* 0x0000004500157202 */ /* 0x000fe20000000f00 */
        /* <DEDUP_REMOVED lines=14> */
.L_x_1926:
[----:B------:R-:W-:Y:S05]  /*2450*/  BSYNC.RECONVERGENT B1 ;  /* 0x0000000000017941 */ /* 0x000fea0003800200 */
.L_x_1925:
[----:B------:R-:W-:Y:S04]  /*2460*/  BSSY.RECONVERGENT B1, `(.L_x_1927) ;  /* 0x0000014000017945 */ /* 0x000fe80003800200 */
[----:B------:R-:W-:Y:S05]  /*2470*/  @P3 BRA `(.L_x_1928) ;  /* 0x0000000000483947 */ /* 0x000fea0003800000 */
[----:B------:R-:W3:Y:S01]  /*2480*/  LDCU.64 UR4, c[0x0][0x3e0] ;  /* 0x00007c00ff0477ac */ /* 0x000ee20008000a00 */
[----:B0-----:R-:W-:Y:S01]  /*2490*/  MOV R20, R70 ;  /* 0x0000004600147202 */ /* 0x001fe20000000f00 */
[--C-:B--2---:R-:W-:Y:S01]  /*24a0*/  FADD.FTZ R23, R14, -R28.reuse ;  /* 0x8000001c0e177221 */ /* 0x104fe20000010000 */
[----:B------:R-:W-:Y:S01]  /*24b0*/  MOV R21, R69 ;  /* 0x0000004500157202 */ /* 0x000fe20000000f00 */
[----:B------:R-:W0:Y:S01]  /*24c0*/  LDCU.64 UR10, c[0x0][0x380] ;  /* 0x00007000ff0a77ac */ /* 0x000e220008000a00 */
[----:B------:R-:W-:Y:S01]  /*24d0*/  FADD.FTZ R51, R51, -R28 ;  /* 0x8000001c33337221 */ /* 0x000fe20000010000 */
[----:B-1----:R-:W-:-:S03]  /*24e0*/  FMUL.FTZ R23, R23, R24 ;  /* 0x0000001817177220 */ /* 0x002fc60000410000 */
[----:B------:R-:W-:Y:S01]  /*24f0*/  FMUL.FTZ R12, R51, R24 ;  /* 0x00000018330c7220 */ /* 0x000fe20000410000 */
[----:B-----5:R-:W-:Y:S01]  /*2500*/  FFMA.FTZ R14, R16, R23, R18 ;  /* 0x00000017100e7223 */ /* 0x020fe20000010012 */
[----:B---3--:R-:W-:Y:S02]  /*2510*/  IMAD R25, R11, UR4, RZ ;  /* 0x000000040b197c24 */ /* 0x008fe4000f8e02ff */
[----:B------:R-:W-:-:S04]  /*2520*/  IMAD.WIDE.U32 R20, R64, UR4, R20 ;  /* 0x0000000440147c25 */ /* 0x000fc8000f8e0014 */
[----:B------:R-:W-:Y:S02]  /*2530*/  IMAD R27, R64, UR5, R25 ;  /* 0x00000005401b7c24 */ /* 0x000fe4000f8e0219 */
[----:B------:R-:W-:Y:S01]  /*2540*/  FFMA.FTZ R25, R17, R12, R19 ;  /* 0x0000000c11197223 */ /* 0x000fe20000010013 */
[C---:B0-----:R-:W-:Y:S02]  /*2550*/  LEA R22, P2, R20.reuse, UR10, 0x1 ;  /* 0x0000000a14167c11 */ /* 0x041fe4000f8408ff */
[----:B------:R-:W-:Y:S02]  /*2560*/  IADD3 R27, PT, PT, R21, R27, RZ ;  /* 0x0000001b151b7210 */ /* 0x000fe40007ffe0ff */
[----:B------:R-:W-:Y:S02]  /*2570*/  F2FP.BF16.F32.PACK_AB R21, R25, R14 ;  /* 0x0000000e1915723e */ /* 0x000fe400000010ff */
[----:B------:R-:W-:-:S05]  /*2580*/  LEA.HI.X R23, R20, UR11, R27, 0x1, P2 ;  /* 0x0000000b14177c11 */ /* 0x000fca00090f0c1b */
[----:B------:R3:W-:Y:S02]  /*2590*/  STG.E desc[UR6][R22.64], R21 ;  /* 0x0000001516007986 */ /* 0x0007e4000c101906 */
.L_x_1928:
[----:B------:R-:W-:Y:S05]  /*25a0*/  BSYNC.RECONVERGENT B1 ;  /* 0x0000000000017941 */ /* 0x000fea0003800200 */
.L_x_1927:
[----:B------:R-:W-:Y:S01]  /*25b0*/  ISETP.GE.AND.EX P5, PT, R13, UR9, PT, P5 ;  /* 0x000000090d007c0c */ /* 0x000fe2000bfa6350 */
[----:B------:R-:W-:Y:S01]  /*25c0*/  BSSY.RECONVERGENT B1, `(.L_x_1929) ;  /* 0x000001d000017945 */ /* 0x000fe20003800200 */
[----:B------:R-:W-:Y:S02]  /*25d0*/  ISETP.GE.U32.AND P6, PT, R58, UR8, PT ;  /* 0x000000083a007c0c */ /* 0x000fe4000bfc6070 */
[----:B------:R-:W-:Y:S02]  /*25e0*/  ISETP.GE.U32.AND P2, PT, R56, UR8, PT ;  /* 0x0000000838007c0c */ /* 0x000fe4000bf46070 */
[----:B------:R-:W-:Y:S02]  /*25f0*/  ISETP.GE.U32.AND P3, PT, R54, UR8, PT ;  /* 0x0000000836007c0c */ /* 0x000fe4000bf66070 */
[----:B------:R-:W-:Y:S02]  /*2600*/  ISETP.GE.U32.AND P4, PT, R52, UR8, PT ;  /* 0x0000000834007c0c */ /* 0x000fe4000bf86070 */
[----:B------:R-:W-:-:S02]  /*2610*/  ISETP.GE.AND.EX P1, PT, R15, UR9, PT, P1 ;  /* 0x000000090f007c0c */ /* 0x000fc4000bf26310 */
[----:B------:R-:W-:Y:S02]  /*2620*/  ISETP.GE.AND.EX P6, PT, R41, UR9, PT, P6 ;  /* 0x0000000929007c0c */ /* 0x000fe4000bfc6360 */
[----:B------:R-:W-:Y:S02]  /*2630*/  ISETP.GE.AND.EX P2, PT, R43, UR9, PT, P2 ;  /* 0x000000092b007c0c */ /* 0x000fe4000bf46320 */
[----:B------:R-:W-:Y:S02]  /*2640*/  ISETP.GE.AND.EX P3, PT, R45, UR9, PT, P3 ;  /* 0x000000092d007c0c */ /* 0x000fe4000bf66330 */
[----:B------:R-:W-:Y:S01]  /*2650*/  ISETP.GE.AND.EX P4, PT, R47, UR9, PT, P4 ;  /* 0x000000092f007c0c */ /* 0x000fe2000bf86340 */
[----:B------:R-:W-:-:S12]  /*2660*/  @P5 BRA `(.L_x_1930) ;  /* 0x0000000000485947 */ /* 0x000fd80003800000 */
[----:B------:R-:W4:Y:S01]  /*2670*/  LDCU.64 UR4, c[0x0][0x3e0] ;  /* 0x00007c00ff0477ac */ /* 0x000f220008000a00 */
[----:B0-----:R-:W-:Y:S01]  /*2680*/  MOV R20, R70 ;  /* 0x0000004600147202 */ /* 0x001fe20000000f00 */
[--C-:B------:R-:W-:Y:S01]  /*2690*/  FADD.FTZ R53, R53, -R28.reuse ;  /* 0x8000001c35357221 */ /* 0x100fe20000010000 */
[----:B--23--:R-:W-:Y:S01]  /*26a0*/  MOV R21, R69 ;  /* 0x0000004500157202 */ /* 0x00cfe20000000f00 */
[----:B------:R-:W0:Y:S01]  /*26b0*/  LDCU.64 UR10, c[0x0][0x380] ;  /* 0x00007000ff0a77ac */ /* 0x000e220008000a00 */
[----:B------:R-:W-:Y:S01]  /*26c0*/  FADD.FTZ R23, R40, -R28 ;  /* 0x8000001c28177221 */ /* 0x000fe20000010000 */
[----:B-1----:R-:W-:-:S03]  /*26d0*/  FMUL.FTZ R53, R53, R24 ;  /* 0x0000001835357220 */ /* 0x002fc60000410000 */
[----:B------:R-:W-:Y:S01]  /*26e0*/  FMUL.FTZ R12, R23, R24 ;  /* 0x00000018170c7220 */ /* 0x000fe20000410000 */
[----:B-----5:R-:W-:-:S03]  /*26f0*/  FFMA.FTZ R53, R16, R53, R18 ;  /* 0x0000003510357223 */ /* 0x020fc60000010012 */
[----:B------:R-:W-:Y:S01]  /*2700*/  FFMA.FTZ R12, R17, R12, R19 ;  /* 0x0000000c110c7223 */ /* 0x000fe20000010013 */
[----:B----4-:R-:W-:Y:S02]  /*2710*/  IMAD R25, R13, UR4, RZ ;  /* 0x000000040d197c24 */ /* 0x010fe4000f8e02ff */
[----:B------:R-:W-:-:S04]  /*2720*/  IMAD.WIDE.U32 R20, R62, UR4, R20 ;  /* 0x000000043e147c25 */ /* 0x000fc8000f8e0014 */
[----:B------:R-:W-:Y:S01]  /*2730*/  IMAD R25, R62, UR5, R25 ;  /* 0x000000053e197c24 */ /* 0x000fe2000f8e0219 */
[----:B0-----:R-:W-:-:S04]  /*2740*/  LEA R22, P5, R20, UR10, 0x1 ;  /* 0x0000000a14167c11 */ /* 0x001fc8000f8a08ff */
[----:B------:R-:W-:Y:S02]  /*2750*/  IADD3 R25, PT, PT, R21, R25, RZ ;  /* 0x0000001915197210 */ /* 0x000fe40007ffe0ff */
[----:B------:R-:W-:Y:S02]  /*2760*/  F2FP.BF16.F32.PACK_AB R21, R12, R53 ;  /* 0x000000350c15723e */ /* 0x000fe400000010ff */
[----:B------:R-:W-:-:S05]  /*2770*/  LEA.HI.X R23, R20, UR11, R25, 0x1, P5 ;  /* 0x0000000b14177c11 */ /* 0x000fca000a8f0c19 */
[----:B------:R4:W-:Y:S02]  /*2780*/  STG.E desc[UR6][R22.64], R21 ;  /* 0x0000001516007986 */ /* 0x0009e4000c101906 */
.L_x_1930:
[----:B------:R-:W-:Y:S05]  /*2790*/  BSYNC.RECONVERGENT B1 ;  /* 0x0000000000017941 */ /* 0x000fea0003800200 */
.L_x_1929:
[----:B------:R-:W-:Y:S04]  /*27a0*/  BSSY.RECONVERGENT B1, `(.L_x_1931) ;  /* 0x0000014000017945 */ /* 0x000fe80003800200 */
[----:B------:R-:W-:Y:S05]  /*27b0*/  @P1 BRA `(.L_x_1932) ;  /* 0x0000000000481947 */ /* 0x000fea0003800000 */
[----:B------:R-:W1:Y:S01]  /*27c0*/  LDCU.64 UR4, c[0x0][0x3e0] ;  /* 0x00007c00ff0477ac */ /* 0x000e620008000a00 */
[----:B0-----:R-:W-:Y:S01]  /*27d0*/  MOV R20, R70 ;  /* 0x0000004600147202 */ /* 0x001fe20000000f00 */
[--C-:B------:R-:W-:Y:S01]  /*27e0*/  FADD.FTZ R55, R55, -R28.reuse ;  /* 0x8000001c37377221 */ /* 0x100fe20000010000 */
[----:B--234-:R-:W-:Y:S01]  /*27f0*/  MOV R21, R69 ;  /* 0x0000004500157202 */ /* 0x01cfe20000000f00 */
[----:B------:R-:W0:Y:S01]  /*2800*/  LDCU.64 UR10, c[0x0][0x380] ;  /* 0x00007000ff0a77ac */ /* 0x000e220008000a00 */
[----:B------:R-:W-:Y:S01]  /*2810*/  FADD.FTZ R23, R42, -R28 ;  /* 0x8000001c2a177221 */ /* 0x000fe20000010000 */
[----:B-1----:R-:W-:-:S03]  /*2820*/  FMUL.FTZ R55, R55, R24 ;  /* 0x0000001837377220 */ /* 0x002fc60000410000 */
[----:B------:R-:W-:Y:S01]  /*2830*/  FMUL.FTZ R12, R23, R24 ;  /* 0x00000018170c7220 */ /* 0x000fe20000410000 */
[----:B-----5:R-:W-:-:S03]  /*2840*/  FFMA.FTZ R55, R16, R55, R18 ;  /* 0x0000003710377223 */ /* 0x020fc60000010012 */
[----:B------:R-:W-:Y:S01]  /*2850*/  FFMA.FTZ R12, R17, R12, R19 ;  /* 0x0000000c110c7223 */ /* 0x000fe20000010013 */
[----:B------:R-:W-:Y:S02]  /*2860*/  IMAD R25, R15, UR4, RZ ;  /* 0x000000040f197c24 */ /* 0x000fe4000f8e02ff */
[----:B------:R-:W-:-:S04]  /*2870*/  IMAD.WIDE.U32 R20, R60, UR4, R20 ;  /* 0x000000043c147c25 */ /* 0x000fc8000f8e0014 */
[----:B------:R-:W-:Y:S01]  /*2880*/  IMAD R25, R60, UR5, R25 ;  /* 0x000000053c197c24 */ /* 0x000fe2000f8e0219 */
[----:B0-----:R-:W-:-:S04]  /*2890*/  LEA R22, P1, R20, UR10, 0x1 ;  /* 0x0000000a14167c11 */ /* 0x001fc8000f8208ff */
[----:B------:R-:W-:Y:S02]  /*28a0*/  IADD3 R25, PT, PT, R21, R25, RZ ;  /* 0x0000001915197210 */ /* 0x000fe40007ffe0ff */
[----:B------:R-:W-:Y:S02]  /*28b0*/  F2FP.BF16.F32.PACK_AB R21, R12, R55 ;  /* 0x000000370c15723e */ /* 0x000fe400000010ff */
[----:B------:R-:W-:-:S05]  /*28c0*/  LEA.HI.X R23, R20, UR11, R25, 0x1, P1 ;  /* 0x0000000b14177c11 */ /* 0x000fca00088f0c19 */
[----:B------:R0:W-:Y:S02]  /*28d0*/  STG.E desc[UR6][R22.64], R21 ;  /* 0x0000001516007986 */ /* 0x0001e4000c101906 */
.L_x_1932:
[----:B------:R-:W-:Y:S05]  /*28e0*/  BSYNC.RECONVERGENT B1 ;  /* 0x0000000000017941 */ /* 0x000fea0003800200 */
.L_x_1931:
[----:B------:R-:W-:Y:S04]  /*28f0*/  BSSY.RECONVERGENT B1, `(.L_x_1933) ;  /* 0x0000014000017945 */ /* 0x000fe80003800200 */
[----:B------:R-:W-:Y:S05]  /*2900*/  @P6 BRA `(.L_x_1934) ;  /* 0x0000000000486947 */ /* 0x000fea0003800000 */
[----:B------:R-:W1:Y:S01]  /*2910*/  LDCU.64 UR4, c[0x0][0x3e0] ;  /* 0x00007c00ff0477ac */ /* 0x000e620008000a00 */
[----:B0-----:R-:W-:Y:S01]  /*2920*/  MOV R20, R70 ;  /* 0x0000004600147202 */ /* 0x001fe20000000f00 */
[--C-:B--234-:R-:W-:Y:S01]  /*2930*/  FADD.FTZ R23, R44, -R28.reuse ;  /* 0x8000001c2c177221 */ /* 0x11cfe20000010000 */
[----:B------:R-:W-:Y:S01]  /*2940*/  MOV R21, R69 ;  /* 0x0000004500157202 */ /* 0x000fe20000000f00 */
[----:B------:R-:W0:Y:S01]  /*2950*/  LDCU.64 UR10, c[0x0][0x380] ;  /* 0x00007000ff0a77ac */ /* 0x000e220008000a00 */
[----:B------:R-:W-:Y:S01]  /*2960*/  FADD.FTZ R57, R57, -R28 ;  /* 0x8000001c39397221 */ /* 0x000fe20000010000 */
[----:B-1----:R-:W-:-:S03]  /*2970*/  FMUL.FTZ R23, R23, R24 ;  /* 0x0000001817177220 */ /* 0x002fc60000410000 */
[----:B------:R-:W-:Y:S01]  /*2980*/  FMUL.FTZ R12, R57, R24 ;  /* 0x00000018390c7220 */ /* 0x000fe20000410000 */
[----:B-----5:R-:W-:Y:S01]  /*2990*/  FFMA.FTZ R14, R16, R23, R18 ;  /* 0x00000017100e7223 */ /* 0x020fe20000010012 */
[----:B------:R-:W-:Y:S02]  /*29a0*/  IMAD R25, R41, UR4, RZ ;  /* 0x0000000429197c24 */ /* 0x000fe4000f8e02ff */
        /* <DEDUP_REMOVED lines=8> */
.L_x_1934:
[----:B------:R-:W-:Y:S05]  /*2a30*/  BSYNC.RECONVERGENT B1 ;  /* 0x0000000000017941 */ /* 0x000fea0003800200 */
.L_x_1933:
        /* <DEDUP_REMOVED lines=20> */
.L_x_1936:
[----:B------:R-:W-:Y:S05]  /*2b80*/  BSYNC.RECONVERGENT B1 ;  /* 0x0000000000017941 */ /* 0x000fea0003800200 */
.L_x_1935:
        /* <DEDUP_REMOVED lines=20> */
.L_x_1938:
[----:B------:R-:W-:Y:S05]  /*2cd0*/  BSYNC.RECONVERGENT B1 ;  /* 0x0000000000017941 */ /* 0x000fea0003800200 */
.L_x_1937:
[----:B------:R-:W-:Y:S05]  /*2ce0*/  @P4 BRA `(.L_x_1939) ;  /* 0x0000001000584947 */ /* 0x000fea0003800000 */
[----:B------:R-:W1:Y:S01]  /*2cf0*/  LDCU.64 UR4, c[0x0][0x3e0] ;  /* 0x00007c00ff0477ac */ /* 0x000e620008000a00 */
[--C-:B------:R-:W-:Y:S01]  /*2d00*/  FADD.FTZ R63, R63, -R28.reuse ;  /* 0x8000001c3f3f7221 */ /* 0x100fe20000010000 */
[----:B------:R-:W-:Y:S01]  /*2d10*/  MOV R68, R70 ;  /* 0x0000004600447202 */ /* 0x000fe20000000f00 */
[----:B0-234-:R-:W-:Y:S01]  /*2d20*/  FADD.FTZ R21, R50, -R28 ;  /* 0x8000001c32157221 */ /* 0x01dfe20000010000 */
[----:B------:R-:W0:Y:S01]  /*2d30*/  LDCU.64 UR8, c[0x0][0x380] ;  /* 0x00007000ff0877ac */ /* 0x000e220008000a00 */
[-C--:B-1----:R-:W-:Y:S02]  /*2d40*/  FMUL.FTZ R63, R63, R24.reuse ;  /* 0x000000183f3f7220 */ /* 0x082fe40000410000 */
[----:B------:R-:W-:Y:S02]  /*2d50*/  FMUL.FTZ R24, R21, R24 ;  /* 0x0000001815187220 */ /* 0x000fe40000410000 */
[----:B-----5:R-:W-:Y:S02]  /*2d60*/  FFMA.FTZ R63, R16, R63, R18 ;  /* 0x0000003f103f7223 */ /* 0x020fe40000010012 */
[----:B------:R-:W-:-:S05]  /*2d70*/  FFMA.FTZ R24, R17, R24, R19 ;  /* 0x0000001811187223 */ /* 0x000fca0000010013 */
[----:B------:R-:W-:Y:S01]  /*2d80*/  F2FP.BF16.F32.PACK_AB R19, R24, R63 ;  /* 0x0000003f1813723e */ /* 0x000fe200000010ff */
[----:B------:R-:W-:Y:S02]  /*2d90*/  IMAD R23, R47, UR4, RZ ;  /* 0x000000042f177c24 */ /* 0x000fe4000f8e02ff */
[----:B------:R-:W-:-:S04]  /*2da0*/  IMAD.WIDE.U32 R68, R52, UR4, R68 ;  /* 0x0000000434447c25 */ /* 0x000fc8000f8e0044 */
[----:B------:R-:W-:Y:S01]  /*2db0*/  IMAD R23, R52, UR5, R23 ;  /* 0x0000000534177c24 */ /* 0x000fe2000f8e0217 */
[----:B0-----:R-:W-:-:S04]  /*2dc0*/  LEA R16, P1, R68, UR8, 0x1 ;  /* 0x0000000844107c11 */ /* 0x001fc8000f8208ff */
[----:B------:R-:W-:-:S04]  /*2dd0*/  IADD3 R23, PT, PT, R69, R23, RZ ;  /* 0x0000001745177210 */ /* 0x000fc80007ffe0ff */
[----:B------:R-:W-:-:S05]  /*2de0*/  LEA.HI.X R17, R68, UR9, R23, 0x1, P1 ;  /* 0x0000000944117c11 */ /* 0x000fca00088f0c17 */
[----:B------:R0:W-:Y:S01]  /*2df0*/  STG.E desc[UR6][R16.64], R19 ;  /* 0x0000001310007986 */ /* 0x0001e2000c101906 */
[----:B------:R-:W-:Y:S05]  /*2e00*/  BRA `(.L_x_1939) ;  /* 0x0000001000107947 */ /* 0x000fea0003800000 */
.L_x_1924:
[----:B------:R-:W2:Y:S01]  /*2e10*/  LDCU.64 UR10, c[0x0][0x3e8] ;  /* 0x00007d00ff0a77ac */ /* 0x000ea20008000a00 */
[----:B------:R-:W-:Y:S01]  /*2e20*/  BSSY.RECONVERGENT B1, `(.L_x_1940) ;  /* 0x0000022000017945 */ /* 0x000fe20003800200 */
[----:B--2---:R-:W-:Y:S02]  /*2e30*/  ISETP.GE.U32.AND P2, PT, R64, UR10, PT ;  /* 0x0000000a40007c0c */ /* 0x004fe4000bf46070 */
[----:B------:R-:W-:Y:S02]  /*2e40*/  ISETP.GE.U32.AND P5, PT, R62, UR10, PT ;  /* 0x0000000a3e007c0c */ /* 0x000fe4000bfa6070 */
[----:B------:R-:W-:Y:S02]  /*2e50*/  ISETP.GE.U32.AND P6, PT, R60, UR10, PT ;  /* 0x0000000a3c007c0c */ /* 0x000fe4000bfc6070 */
[----:B------:R-:W-:Y:S01]  /*2e60*/  ISETP.GE.AND.EX P2, PT, R11, UR11, PT, P2 ;  /* 0x0000000b0b007c0c */ /* 0x000fe2000bf46320 */
[----:B------:R-:W-:-:S12]  /*2e70*/  @P1 BRA `(.L_x_1941) ;  /* 0x0000000000701947 */ /* 0x000fd80003800000 */
[--C-:B------:R-:W-:Y:S01]  /*2e80*/  FADD.FTZ R21, R12, -R28.reuse ;  /* 0x8000001c0c157221 */ /* 0x100fe20000010000 */
[----:B------:R-:W-:Y:S01]  /*2e90*/  FADD.FTZ R49, R49, -R28 ;  /* 0x8000001c31317221 */ /* 0x000fe20000010000 */
[----:B------:R-:W2:Y:S01]  /*2ea0*/  LDCU.64 UR4, c[0x0][0x3e0] ;  /* 0x00007c00ff0477ac */ /* 0x000ea20008000a00 */
[----:B------:R-:W-:Y:S01]  /*2eb0*/  MOV R22, R70 ;  /* 0x0000004600167202 */ /* 0x000fe20000000f00 */
[-C--:B-1----:R-:W-:Y:S01]  /*2ec0*/  FMUL.FTZ R21, R21, R24.reuse ;  /* 0x0000001815157220 */ /* 0x082fe20000410000 */
[----:B0-----:R-:W-:Y:S01]  /*2ed0*/  FMUL.FTZ R20, R49, R24 ;  /* 0x0000001831147220 */ /* 0x001fe20000410000 */
[----:B------:R-:W0:Y:S01]  /*2ee0*/  LDCU.64 UR8, c[0x0][0x380] ;  /* 0x00007000ff0877ac */ /* 0x000e220008000a00 */
[----:B------:R-:W-:Y:S01]  /*2ef0*/  MOV R23, R69 ;  /* 0x0000004500177202 */ /* 0x000fe20000000f00 */
[----:B-----5:R-:W-:Y:S01]  /*2f00*/  FFMA.FTZ R27, R16, R21, R18 ;  /* 0x00000015101b7223 */ /* 0x020fe20000010012 */
[----:B------:R-:W-:-:S03]  /*2f10*/  FFMA.FTZ R26, R17, R20, R19 ;  /* 0x00000014111a7223 */ /* 0x000fc60000010013 */
[----:B------:R-:W-:Y:S01]  /*2f20*/  FMUL.FTZ R12, R27, -1.4426950216293334961 ;  /* 0xbfb8aa3b1b0c7820 */ /* 0x000fe20000410000 */
[----:B------:R-:W-:-:S05]  /*2f30*/  FMUL.FTZ R21, R26, -1.4426950216293334961 ;  /* 0xbfb8aa3b1a157820 */ /* 0x000fca0000410000 */
[----:B------:R-:W1:Y:S01]  /*2f40*/  MUFU.EX2 R12, R12 ;  /* 0x0000000c000c7308 */ /* 0x000e620000000800 */
[----:B--2---:R-:W-:-:S03]  /*2f50*/  IMAD R30, R9, UR4, RZ ;  /* 0x00000004091e7c24 */ /* 0x004fc6000f8e02ff */
[----:B------:R-:W2:Y:S01]  /*2f60*/  MUFU.EX2 R21, R21 ;  /* 0x0000001500157308 */ /* 0x000ea20000000800 */
[----:B------:R-:W-:-:S04]  /*2f70*/  IMAD.WIDE.U32 R22, R65, UR4, R22 ;  /* 0x0000000441167c25 */ /* 0x000fc8000f8e0016 */
[----:B------:R-:W-:Y:S02]  /*2f80*/  IMAD R29, R65, UR5, R30 ;  /* 0x00000005411d7c24 */ /* 0x000fe4000f8e021e */
[----:B-1----:R-:W-:-:S03]  /*2f90*/  FADD.FTZ R20, R12, 1 ;  /* 0x3f8000000c147421 */ /* 0x002fc60000010000 */
[----:B------:R-:W-:Y:S01]  /*2fa0*/  IADD3 R29, PT, PT, R23, R29, RZ ;  /* 0x0000001d171d7210 */ /* 0x000fe20007ffe0ff */
[----:B--2---:R-:W-:Y:S02]  /*2fb0*/  FADD.FTZ R25, R21, 1 ;  /* 0x3f80000015197421 */ /* 0x004fe40000010000 */
[----:B------:R-:W1:Y:S08]  /*2fc0*/  MUFU.RCP R20, R20 ;  /* 0x0000001400147308 */ /* 0x000e700000001000 */
[----:B------:R-:W2:Y:S01]  /*2fd0*/  MUFU.RCP R25, R25 ;  /* 0x0000001900197308 */ /* 0x000ea20000001000 */
[----:B-1----:R-:W-:Y:S01]  /*2fe0*/  FMUL.FTZ R12, R27, R20 ;  /* 0x000000141b0c7220 */ /* 0x002fe20000410000 */
[----:B0-----:R-:W-:-:S04]  /*2ff0*/  LEA R20, P1, R22, UR8, 0x1 ;  /* 0x0000000816147c11 */ /* 0x001fc8000f8208ff */
[----:B------:R-:W-:Y:S01]  /*3000*/  LEA.HI.X R21, R22, UR9, R29, 0x1, P1 ;  /* 0x0000000916157c11 */ /* 0x000fe200088f0c1d */
[----:B--2---:R-:W-:-:S05]  /*3010*/  FMUL.FTZ R27, R26, R25 ;  /* 0x000000191a1b7220 */ /* 0x004fca0000410000 */
[----:B------:R-:W-:-:S05]  /*3020*/  F2FP.BF16.F32.PACK_AB R27, R27, R12 ;  /* 0x0000000c1b1b723e */ /* 0x000fca00000010ff */
[----:B------:R2:W-:Y:S02]  /*3030*/  STG.E desc[UR6][R20.64], R27 ;  /* 0x0000001b14007986 */ /* 0x0005e4000c101906 */
.L_x_1941:
[----:B------:R-:W-:Y:S05]  /*3040*/  BSYNC.RECONVERGENT B1 ;  /* 0x0000000000017941 */ /* 0x000fea0003800200 */
.L_x_1940:
[----:B------:R-:W-:Y:S04]  /*3050*/  BSSY.RECONVERGENT B1, `(.L_x_1942) ;  /* 0x000001e000017945 */ /* 0x000fe80003800200 */
[----:B------:R-:W-:Y:S05]  /*3060*/  @P2 BRA `(.L_x_1943) ;  /* 0x0000000000702947 */ /* 0x000fea0003800000 */
[--C-:B--2---:R-:W-:Y:S01]  /*3070*/  FADD.FTZ R21, R14, -R28.reuse ;  /* 0x8000001c0e157221 */ /* 0x104fe20000010000 */
[----:B------:R-:W-:Y:S01]  /*3080*/  FADD.FTZ R51, R51, -R28 ;  /* 0x8000001c33337221 */ /* 0x000fe20000010000 */
[----:B------:R-:W2:Y:S01]  /*3090*/  LDCU.64 UR4, c[0x0][0x3e0] ;  /* 0x00007c00ff0477ac */ /* 0x000ea20008000a00 */
[----:B------:R-:W-:Y:S01]  /*30a0*/  MOV R22, R70 ;  /* 0x0000004600167202 */ /* 0x000fe20000000f00 */
[-C--:B-1----:R-:W-:Y:S01]  /*30b0*/  FMUL.FTZ R21, R21, R24.reuse ;  /* 0x0000001815157220 */ /* 0x082fe20000410000 */
[----:B------:R-:W-:Y:S01]  /*30c0*/  FMUL.FTZ R14, R51, R24 ;  /* 0x00000018330e7220 */ /* 0x000fe20000410000 */
[----:B------:R-:W1:Y:S01]  /*30d0*/  LDCU.64 UR8, c[0x0][0x380] ;  /* 0x00007000ff0877ac */ /* 0x000e620008000a00 */
[----:B------:R-:W-:Y:S01]  /*30e0*/  MOV R23, R69 ;  /* 0x0000004500177202 */ /* 0x000fe20000000f00 */
[----:B-----5:R-:W-:Y:S01]  /*30f0*/  FFMA.FTZ R21, R16, R21, R18 ;  /* 0x0000001510157223 */ /* 0x020fe20000010012 */
[----:B0-----:R-:W-:-:S03]  /*3100*/  FFMA.FTZ R26, R17, R14, R19 ;  /* 0x0000000e111a7223 */ /* 0x001fc60000010013 */
[----:B------:R-:W-:Y:S01]  /*3110*/  FMUL.FTZ R12, R21, -1.4426950216293334961 ;  /* 0xbfb8aa3b150c7820 */ /* 0x000fe20000410000 */
[----:B------:R-:W-:-:S05]  /*3120*/  FMUL.FTZ R20, R26, -1.4426950216293334961 ;  /* 0xbfb8aa3b1a147820 */ /* 0x000fca0000410000 */
[----:B------:R-:W0:Y:S01]  /*3130*/  MUFU.EX2 R12, R12 ;  /* 0x0000000c000c7308 */ /* 0x000e220000000800 */
[----:B--2---:R-:W-:-:S03]  /*3140*/  IMAD R27, R11, UR4, RZ ;  /* 0x000000040b1b7c24 */ /* 0x004fc6000f8e02ff */
[----:B------:R-:W2:Y:S01]  /*3150*/  MUFU.EX2 R20, R20 ;  /* 0x0000001400147308 */ /* 0x000ea20000000800 */
[----:B------:R-:W-:-:S04]  /*3160*/  IMAD.WIDE.U32 R22, R64, UR4, R22 ;  /* 0x0000000440167c25 */ /* 0x000fc8000f8e0016 */
[----:B------:R-:W-:Y:S02]  /*3170*/  IMAD R29, R64, UR5, R27 ;  /* 0x00000005401d7c24 */ /* 0x000fe4000f8e021b */
[----:B0-----:R-:W-:-:S03]  /*3180*/  FADD.FTZ R14, R12, 1 ;  /* 0x3f8000000c0e7421 */ /* 0x001fc60000010000 */
[----:B------:R-:W-:Y:S01]  /*3190*/  IADD3 R29, PT, PT, R23, R29, RZ ;  /* 0x0000001d171d7210 */ /* 0x000fe20007ffe0ff */
[----:B--2---:R-:W-:Y:S01]  /*31a0*/  FADD.FTZ R25, R20, 1 ;  /* 0x3f80000014197421 */ /* 0x004fe20000010000 */
[C---:B-1----:R-:W-:Y:S01]  /*31b0*/  LEA R20, P1, R22.reuse, UR8, 0x1 ;  /* 0x0000000816147c11 */ /* 0x042fe2000f8208ff */
[----:B------:R-:W0:Y:S08]  /*31c0*/  MUFU.RCP R14, R14 ;  /* 0x0000000e000e7308 */ /* 0x000e300000001000 */
[----:B------:R-:W1:Y:S01]  /*31d0*/  MUFU.RCP R25, R25 ;  /* 0x0000001900197308 */ /* 0x000e620000001000 */
[----:B0-----:R-:W-:Y:S01]  /*31e0*/  FMUL.FTZ R12, R21, R14 ;  /* 0x0000000e150c7220 */ /* 0x001fe20000410000 */
[----:B------:R-:W-:Y:S01]  /*31f0*/  LEA.HI.X R21, R22, UR9, R29, 0x1, P1 ;  /* 0x0000000916157c11 */ /* 0x000fe200088f0c1d */
[----:B-1----:R-:W-:-:S05]  /*3200*/  FMUL.FTZ R27, R26, R25 ;  /* 0x000000191a1b7220 */ /* 0x002fca0000410000 */
[----:B------:R-:W-:-:S05]  /*3210*/  F2FP.BF16.F32.PACK_AB R27, R27, R12 ;  /* 0x0000000c1b1b723e */ /* 0x000fca00000010ff */
[----:B------:R3:W-:Y:S02]  /*3220*/  STG.E desc[UR6][R20.64], R27 ;  /* 0x0000001b14007986 */ /* 0x0007e4000c101906 */
.L_x_1943:
[----:B------:R-:W-:Y:S05]  /*3230*/  BSYNC.RECONVERGENT B1 ;  /* 0x0000000000017941 */ /* 0x000fea0003800200 */
.L_x_1942:
        /* <DEDUP_REMOVED lines=12> */
[--C-:B------:R-:W-:Y:S01]  /*3300*/  FADD.FTZ R53, R53, -R28.reuse ;  /* 0x8000001c35357221 */ /* 0x100fe20000010000 */
[----:B--23--:R-:W-:Y:S01]  /*3310*/  FADD.FTZ R21, R40, -R28 ;  /* 0x8000001c28157221 */ /* 0x00cfe20000010000 */
        /* <DEDUP_REMOVED lines=19> */
[----:B------:R-:W0:Y:S03]  /*3450*/  MUFU.RCP R14, R14 ;  /* 0x0000000e000e7308 */ /* 0x000e260000001000 */
[----:B------:R-:W-:-:S05]  /*3460*/  LEA.HI.X R21, R22, UR9, R21, 0x1, P5 ;  /* 0x0000000916157c11 */ /* 0x000fca000a8f0c15 */
[----:B------:R-:W1:Y:S01]  /*3470*/  MUFU.RCP R25, R25 ;  /* 0x0000001900197308 */ /* 0x000e620000001000 */
[----:B0-----:R-:W-:Y:S01]  /*3480*/  FMUL.FTZ R12, R53, R14 ;  /* 0x0000000e350c7220 */ /* 0x001fe20000410000 */
[----:B-1----:R-:W-:-:S05]  /*3490*/  FMUL.FTZ R27, R26, R25 ;  /* 0x000000191a1b7220 */ /* 0x002fca0000410000 */
[----:B------:R-:W-:-:S05]  /*34a0*/  F2FP.BF16.F32.PACK_AB R27, R27, R12 ;  /* 0x0000000c1b1b723e */ /* 0x000fca00000010ff */
[----:B------:R4:W-:Y:S02]  /*34b0*/  STG.E desc[UR6][R20.64], R27 ;  /* 0x0000001b14007986 */ /* 0x0009e4000c101906 */
.L_x_1945:
[----:B------:R-:W-:Y:S05]  /*34c0*/  BSYNC.RECONVERGENT B1 ;  /* 0x0000000000017941 */ /* 0x000fea0003800200 */
.L_x_1944:
[----:B------:R-:W-:Y:S04]  /*34d0*/  BSSY.RECONVERGENT B1, `(.L_x_1946) ;  /* 0x000001e000017945 */ /* 0x000fe80003800200 */
[----:B------:R-:W-:Y:S05]  /*34e0*/  @P6 BRA `(.L_x_1947) ;  /* 0x0000000000706947 */ /* 0x000fea0003800000 */
[--C-:B------:R-:W-:Y:S01]  /*34f0*/  FADD.FTZ R55, R55, -R28.reuse ;  /* 0x8000001c37377221 */ /* 0x100fe20000010000 */
[----:B--234-:R-:W-:Y:S01]  /*3500*/  FADD.FTZ R21, R42, -R28 ;  /* 0x8000001c2a157221 */ /* 0x01cfe20000010000 */
        /* <DEDUP_REMOVED lines=26> */
.L_x_1947:
[----:B------:R-:W-:Y:S05]  /*36b0*/  BSYNC.RECONVERGENT B1 ;  /* 0x0000000000017941 */ /* 0x000fea0003800200 */
.L_x_1946:
[----:B------:R-:W-:Y:S04]  /*36c0*/  BSSY.RECONVERGENT B1, `(.L_x_1948) ;  /* 0x000001e000017945 */ /* 0x000fe80003800200 */
[----:B------:R-:W-:Y:S05]  /*36d0*/  @P1 BRA `(.L_x_1949) ;  /* 0x0000000000701947 */ /* 0x000fea0003800000 */
[--C-:B0-234-:R-:W-:Y:S01]  /*36e0*/  FADD.FTZ R21, R44, -R28.reuse ;  /* 0x8000001c2c157221 */ /* 0x11dfe20000010000 */
[----:B------:R-:W-:Y:S01]  /*36f0*/  FADD.FTZ R57, R57, -R28 ;  /* 0x8000001c39397221 */ /* 0x000fe20000010000 */
[----:B------:R-:W0:Y:S01]  /*3700*/  LDCU.64 UR4, c[0x0][0x3e0] ;  /* 0x00007c00ff0477ac */ /* 0x000e220008000a00 */
[----:B------:R-:W-:Y:S01]  /*3710*/  MOV R22, R70 ;  /* 0x0000004600167202 */ /* 0x000fe20000000f00 */
[-C--:B-1----:R-:W-:Y:S01]  /*3720*/  FMUL.FTZ R21, R21, R24.reuse ;  /* 0x0000001815157220 */ /* 0x082fe20000410000 */
[----:B------:R-:W-:Y:S01]  /*3730*/  FMUL.FTZ R14, R57, R24 ;  /* 0x00000018390e7220 */ /* 0x000fe20000410000 */
[----:B------:R-:W1:Y:S01]  /*3740*/  LDCU.64 UR8, c[0x0][0x380] ;  /* 0x00007000ff0877ac */ /* 0x000e620008000a00 */
[----:B------:R-:W-:Y:S01]  /*3750*/  MOV R23, R69 ;  /* 0x0000004500177202 */ /* 0x000fe20000000f00 */
[----:B-----5:R-:W-:Y:S01]  /*3760*/  FFMA.FTZ R21, R16, R21, R18 ;  /* 0x0000001510157223 */ /* 0x020fe20000010012 */
[----:B------:R-:W-:-:S03]  /*3770*/  FFMA.FTZ R26, R17, R14, R19 ;  /* 0x0000000e111a7223 */ /* 0x000fc60000010013 */
[----:B------:R-:W-:Y:S01]  /*3780*/  FMUL.FTZ R12, R21, -1.4426950216293334961 ;  /* 0xbfb8aa3b150c7820 */ /* 0x000fe20000410000 */
[----:B------:R-:W-:-:S05]  /*3790*/  FMUL.FTZ R20, R26, -1.4426950216293334961 ;  /* 0xbfb8aa3b1a147820 */ /* 0x000fca0000410000 */
[----:B------:R-:W2:Y:S01]  /*37a0*/  MUFU.EX2 R12, R12 ;  /* 0x0000000c000c7308 */ /* 0x000ea20000000800 */
[----:B0-----:R-:W-:-:S03]  /*37b0*/  IMAD R27, R41, UR4, RZ ;  /* 0x00000004291b7c24 */ /* 0x001fc6000f8e02ff */
[----:B------:R-:W0:Y:S01]  /*37c0*/  MUFU.EX2 R20, R20 ;  /* 0x0000001400147308 */ /* 0x000e220000000800 */
[----:B------:R-:W-:-:S04]  /*37d0*/  IMAD.WIDE.U32 R22, R58, UR4, R22 ;  /* 0x000000043a167c25 */ /* 0x000fc8000f8e0016 */
[----:B------:R-:W-:Y:S02]  /*37e0*/  IMAD R29, R58, UR5, R27 ;  /* 0x000000053a1d7c24 */ /* 0x000fe4000f8e021b */
[----:B--2---:R-:W-:-:S03]  /*37f0*/  FADD.FTZ R14, R12, 1 ;  /* 0x3f8000000c0e7421 */ /* 0x004fc60000010000 */
[----:B------:R-:W-:Y:S01]  /*3800*/  IADD3 R29, PT, PT, R23, R29, RZ ;  /* 0x0000001d171d7210 */ /* 0x000fe20007ffe0ff */
[----:B0-----:R-:W-:Y:S01]  /*3810*/  FADD.FTZ R25, R20, 1 ;  /* 0x3f80000014197421 */ /* 0x001fe20000010000 */
        /* <DEDUP_REMOVED lines=8> */
.L_x_1949:
[----:B------:R-:W-:Y:S05]  /*38a0*/  BSYNC.RECONVERGENT B1 ;  /* 0x0000000000017941 */ /* 0x000fea0003800200 */
.L_x_1948:
[----:B------:R-:W-:Y:S04]  /*38b0*/  BSSY.RECONVERGENT B1, `(.L_x_1950) ;  /* 0x000001e000017945 */ /* 0x000fe80003800200 */
[----:B------:R-:W-:Y:S05]  /*38c0*/  @P2 BRA `(.L_x_1951) ;  /* 0x0000000000702947 */ /* 0x000fea0003800000 */
[--C-:B------:R-:W-:Y:S01]  /*38d0*/  FADD.FTZ R59, R59, -R28.reuse ;  /* 0x8000001c3b3b7221 */ /* 0x100fe20000010000 */
[----:B0-234-:R-:W-:Y:S01]  /*38e0*/  FADD.FTZ R21, R46, -R28 ;  /* 0x8000001c2e157221 */ /* 0x01dfe20000010000 */
        /* <DEDUP_REMOVED lines=26> */
.L_x_1951:
[----:B------:R-:W-:Y:S05]  /*3a90*/  BSYNC.RECONVERGENT B1 ;  /* 0x0000000000017941 */ /* 0x000fea0003800200 */
.L_x_1950:
        /* <DEDUP_REMOVED lines=30> */
.L_x_1953:
[----:B------:R-:W-:Y:S05]  /*3c80*/  BSYNC.RECONVERGENT B1 ;  /* 0x0000000000017941 */ /* 0x000fea0003800200 */
.L_x_1952:
[----:B------:R-:W-:Y:S05]  /*3c90*/  @P4 BRA `(.L_x_1939) ;  /* 0x00000000006c4947 */ /* 0x000fea0003800000 */
[--C-:B------:R-:W-:Y:S01]  /*3ca0*/  FADD.FTZ R63, R63, -R28.reuse ;  /* 0x8000001c3f3f7221 */ /* 0x100fe20000010000 */
[----:B0-234-:R-:W-:Y:S01]  /*3cb0*/  FADD.FTZ R21, R50, -R28 ;  /* 0x8000001c32157221 */ /* 0x01dfe20000010000 */
[----:B------:R-:W0:Y:S01]  /*3cc0*/  LDCU.64 UR4, c[0x0][0x3e0] ;  /* 0x00007c00ff0477ac */ /* 0x000e220008000a00 */
[----:B------:R-:W-:Y:S01]  /*3cd0*/  MOV R68, R70 ;  /* 0x0000004600447202 */ /* 0x000fe20000000f00 */
        /* <DEDUP_REMOVED lines=23> */
.L_x_1939:
[----:B------:R-:W-:Y:S05]  /*3e50*/  BSYNC.RECONVERGENT B0 ;  /* 0x0000000000007941 */ /* 0x000fea0003800200 */
.L_x_1923:
[----:B------:R-:W1:Y:S01]  /*3e60*/  LDCU UR4, c[0x0][0x3f8] ;  /* 0x00007f00ff0477ac */ /* 0x000e620008000800 */
[----:B------:R-:W-:Y:S02]  /*3e70*/  IADD3 R8, PT, PT, R5, R8, RZ ;  /* 0x0000000805087210 */ /* 0x000fe40007ffe0ff */
[----:B------:R-:W-:Y:S01]  /*3e80*/  IADD3 R6, PT, PT, R6, 0x1, RZ ;  /* 0x0000000106067810 */ /* 0x000fe20007ffe0ff */
[----:B------:R-:W1:Y:S02]  /*3e90*/  LDCU UR5, c[0x0][0x3c8] ;  /* 0x00007900ff0577ac */ /* 0x000e640008000800 */
[----:B-1----:R-:W-:-:S06]  /*3ea0*/  UIMAD UR4, UR4, UR5, URZ ;  /* 0x00000005040472a4 */ /* 0x002fcc000f8e02ff */
[----:B------:R-:W-:-:S13]  /*3eb0*/  ISETP.GE.AND P1, PT, R8, UR4, PT ;  /* 0x0000000408007c0c */ /* 0x000fda000bf26270 */
[----:B------:R-:W-:Y:S05]  /*3ec0*/  @!P1 BRA `(.L_x_1954) ;  /* 0xffffffc400009947 */ /* 0x000fea000383ffff */
[----:B------:R-:W-:Y:S05]  /*3ed0*/  EXIT ;  /* 0x000000000000794d */ /* 0x000fea0003800000 */
.L_x_1955:
        /* <DEDUP_REMOVED lines=10> */
.L_x_3448:


//--------------------- .text._Z35group_norm_nhwc_fwd_one_pass_kernelI11Bf16IOFp32WLi512ELi42ELi672EEv26Group_norm_nhwc_fwd_params --------------------------
	.section	.text._Z35group_norm_nhwc_fwd_one_pass_kernelI11Bf16IOFp32WLi512ELi42ELi672EEv26Group_norm_nhwc_fwd_params,"ax",@progbits
	.align	128
        .global         _Z35group_norm_nhwc_fwd_one_pass_kernelI11Bf16IOFp32WLi512ELi42ELi672EEv26Group_norm_nhwc_fwd_params
        .type           _Z35group_norm_nhwc_fwd_one_pass_kernelI11Bf16IOFp32WLi512ELi42ELi672EEv26Group_norm_nhwc_fwd_params,@function
        .size           _Z35group_norm_nhwc_fwd_one_pass_kernelI11Bf16IOFp32WLi512ELi42ELi672EEv26Group_norm_nhwc_fwd_params,(.L_x_3449 - _Z35group_norm_nhwc_fwd_one_pass_kernelI11Bf16IOFp32WLi512ELi42ELi672EEv26Group_norm_nhwc_fwd_params)
        .other          _Z35group_norm_nhwc_fwd_one_pass_kernelI11Bf16IOFp32WLi512ELi42ELi672EEv26Group_norm_nhwc_fwd_params,@"STO_CUDA_ENTRY STV_DEFAULT"
_Z35group_norm_nhwc_fwd_one_pass_kernelI11Bf16IOFp32WLi512ELi42ELi672EEv26Group_norm_nhwc_fwd_params:
.text._Z35group_norm_nhwc_fwd_one_pass_kernelI11Bf16IOFp32WLi512ELi42ELi672EEv26Group_norm_nhwc_fwd_params:
        /* <DEDUP_REMOVED lines=10> */
[----:B------:R-:W-:Y:S01]  /*00a0*/  HFMA2 R62, -RZ, RZ, 0, 0 ;  /* 0x00000000ff3e7431 */ /* 0x000fe200000001ff */
[----:B------:R-:W3:Y:S01]  /*00b0*/  S2R R58, SR_CTAID.X ;  /* 0x00000000003a7919 */ /* 0x000ee20000002500 */
[----:B------:R-:W4:Y:S01]  /*00c0*/  LDCU.64 UR6, c[0x0][0x388] ;  /* 0x00007100ff0677ac */ /* 0x000f220008000a00 */
[----:B------:R-:W-:Y:S01]  /*00d0*/  MOV R61, R60 ;  /* 0x0000003c003d7202 */ /* 0x000fe20000000f00 */
[----:B------:R-:W1:Y:S01]  /*00e0*/  S2R R56, SR_LANEID ;  /* 0x0000000000387919 */ /* 0x000e620000000000 */
[----:B----4-:R-:W-:Y:S02]  /*00f0*/  ISETP.NE.U32.AND P1, PT, RZ, UR6, PT ;  /* 0x00000006ff007c0c */ /* 0x010fe4000bf25070 */
[----:B0-----:R-:W-:-:S02]  /*0100*/  LOP3.LUT R0, R59, 0xffff, RZ, 0xc0, !PT ;  /* 0x0000ffff3b007812 */ /* 0x001fc400078ec0ff */
[----:B---3--:R-:W-:-:S03]  /*0110*/  LOP3.LUT P0, RZ, R59, R58, RZ, 0xfc, !PT ;  /* 0x0000003a3bff7212 */ /* 0x008fc6000780fcff */
[----:B------:R-:W-:Y:S01]  /*0120*/  IMAD R0, R0, 0xc31, RZ ;  /* 0x00000c3100007824 */ /* 0x000fe200078e02ff */
[----:B------:R-:W-:Y:S01]  /*0130*/  ISETP.NE.AND.EX P0, PT, RZ, UR7, !P0, P1 ;  /* 0x00000007ff007c0c */ /* 0x000fe2000c705310 */
[----:B------:R-:W0:Y:S03]  /*0140*/  LDCU.64 UR6, c[0x0][0x358] ;  /* 0x00006b00ff0677ac */ /* 0x000e260008000a00 */
[----:B------:R-:W-:-:S04]  /*0150*/  SHF.R.U32.HI R71, RZ, 0x10, R0 ;  /* 0x00000010ff477819 */ /* 0x000fc80000011600 */
[----:B------:R-:W-:Y:S01]  /*0160*/  PRMT R0, R71, 0x9910, RZ ;  /* 0x0000991047007816 */ /* 0x000fe200000000ff */
[----:B-1----:R-:W-:-:S04]  /*0170*/  IMAD R64, R58, UR4, R71 ;  /* 0x000000043a407c24 */ /* 0x002fc8000f8e0247 */
[----:B------:R-:W-:Y:S01]  /*0180*/  IMAD R0, R0, 0x15, RZ ;  /* 0x0000001500007824 */ /* 0x000fe200078e02ff */
[C---:B------:R-:W-:Y:S02]  /*0190*/  IADD3 R70, PT, PT, R64.reuse, 0x60, RZ ;  /* 0x0000006040467810 */ /* 0x040fe40007ffe0ff */
[C---:B------:R-:W-:Y:S02]  /*01a0*/  IADD3 R69, PT, PT, R64.reuse, 0xe0, RZ ;  /* 0x000000e040457810 */ /* 0x040fe40007ffe0ff */
[----:B------:R-:W-:Y:S02]  /*01b0*/  IADD3 R0, PT, PT, RZ, -R0, RZ ;  /* 0x80000000ff007210 */ /* 0x000fe40007ffe0ff */
[----:B------:R-:W-:Y:S02]  /*01c0*/  IADD3 R68, PT, PT, R64, 0x100, RZ ;  /* 0x0000010040447810 */ /* 0x000fe40007ffe0ff */
[----:B------:R-:W-:Y:S02]  /*01d0*/  PRMT R0, R0, 0x7710, RZ ;  /* 0x0000771000007816 */ /* 0x000fe400000000ff */
[----:B------:R-:W-:-:S02]  /*01e0*/  IADD3 R67, PT, PT, R64, 0x120, RZ ;  /* 0x0000012040437810 */ /* 0x000fc40007ffe0ff */
[C---:B------:R-:W-:Y:S02]  /*01f0*/  IADD3 R66, PT, PT, R64.reuse, 0x160, RZ ;  /* 0x0000016040427810 */ /* 0x040fe40007ffe0ff */
[C---:B------:R-:W-:Y:S02]  /*0200*/  IADD3 R65, PT, PT, R64.reuse, 0x180, RZ ;  /* 0x0000018040417810 */ /* 0x040fe40007ffe0ff */
[----:B------:R-:W-:Y:S02]  /*0210*/  IADD3 R64, PT, PT, R64, 0x1c0, RZ ;  /* 0x000001c040407810 */ /* 0x000fe40007ffe0ff */
[----:B------:R-:W-:Y:S02]  /*0220*/  IADD3 R63, PT, PT, R0, R59, RZ ;  /* 0x0000003b003f7210 */ /* 0x000fe40007ffe0ff */
[----:B------:R-:W-:Y:S02]  /*0230*/  SHF.R.S32.HI R55, RZ, 0x1f, R70 ;  /* 0x0000001fff377819 */ /* 0x000fe40000011446 */
[----:B------:R-:W-:-:S02]  /*0240*/  SHF.R.S32.HI R54, RZ, 0x1f, R69 ;  /* 0x0000001fff367819 */ /* 0x000fc40000011445 */
[----:B------:R-:W-:Y:S02]  /*0250*/  SHF.R.S32.HI R53, RZ, 0x1f, R68 ;  /* 0x0000001fff357819 */ /* 0x000fe40000011444 */
[----:B------:R-:W-:Y:S02]  /*0260*/  SHF.R.S32.HI R52, RZ, 0x1f, R67 ;  /* 0x0000001fff347819 */ /* 0x000fe40000011443 */
[----:B------:R-:W-:Y:S02]  /*0270*/  SHF.R.S32.HI R51, RZ, 0x1f, R66 ;  /* 0x0000001fff337819 */ /* 0x000fe40000011442 */
[----:B------:R-:W-:Y:S02]  /*0280*/  SHF.R.S32.HI R50, RZ, 0x1f, R65 ;  /* 0x0000001fff327819 */ /* 0x000fe40000011441 */
[----:B------:R-:W-:Y:S02]  /*0290*/  SHF.R.S32.HI R0, RZ, 0x1f, R64 ;  /* 0x0000001fff007819 */ /* 0x000fe40000011440 */
[----:B0-2---:R-:W-:-:S07]  /*02a0*/  SHF.L.U32 R63, R63, 0x1, RZ ;  /* 0x000000013f3f7819 */ /* 0x005fce00000006ff */
.L_x_2031:
[----:B0-----:R-:W0:Y:S01]  /*02b0*/  LDC R8, c[0x0][0x3f8] ;  /* 0x0000fe00ff087b82 */ /* 0x001e220000000800 */
[----:B------:R-:W1:Y:S01]  /*02c0*/  LDCU UR8, c[0x0][0x404] ;  /* 0x00008080ff0877ac */ /* 0x000e620008000800 */
[----:B------:R-:W-:Y:S01]  /*02d0*/  LOP3.LUT R75, R63, 0xffff, RZ, 0xc0, !PT ;  /* 0x0000ffff3f4b7812 */ /* 0x000fe200078ec0ff */
[----:B--2---:R-:W2:Y:S01]  /*02e0*/  LDCU.64 UR4, c[0x0][0x3e8] ;  /* 0x00007d00ff0477ac */ /* 0x004ea20008000a00 */
[----:B-1----:R-:W-:Y:S01]  /*02f0*/  IMAD R15, R58, UR8, R71 ;  /* 0x000000083a0f7c24 */ /* 0x002fe2000f8e0247 */
[----:B------:R-:W1:Y:S01]  /*0300*/  LDCU.64 UR8, c[0x0][0x3f0] ;  /* 0x00007e00ff0877ac */ /* 0x000e620008000a00 */
[----:B0--34-:R-:W-:-:S03]  /*0310*/  IABS R5, R8 ;  /* 0x0000000800057213 */ /* 0x019fc60000000000 */
[C---:B--2---:R-:W-:Y:S01]  /*0320*/  ISETP.GE.U32.AND P2, PT, R15.reuse, UR4, PT ;  /* 0x000000040f007c0c */ /* 0x044fe2000bf46070 */
[----:B------:R-:W0:Y:S01]  /*0330*/  I2F.RP R4, R5 ;  /* 0x0000000500047306 */ /* 0x000e220000209400 */
[C---:B------:R-:W-:Y:S02]  /*0340*/  IADD3 R9, PT, PT, R15.reuse, 0x20, RZ ;  /* 0x000000200f097810 */ /* 0x040fe40007ffe0ff */
[----:B-----5:R-:W-:Y:S02]  /*0350*/  IADD3 R17, PT, PT, R15, 0x40, RZ ;  /* 0x000000400f117810 */ /* 0x020fe40007ffe0ff */
[----:B------:R-:W-:Y:S02]  /*0360*/  SHF.R.S32.HI R11, RZ, 0x1f, R9 ;  /* 0x0000001fff0b7819 */ /* 0x000fe40000011409 */
[----:B------:R-:W-:Y:S02]  /*0370*/  ISETP.GE.U32.AND P6, PT, R17, UR4, PT ;  /* 0x0000000411007c0c */ /* 0x000fe4000bfc6070 */
[----:B------:R-:W-:-:S02]  /*0380*/  SHF.R.S32.HI R29, RZ, 0x1f, R17 ;  /* 0x0000001fff1d7819 */ /* 0x000fc40000011411 */
[----:B------:R-:W-:Y:S02]  /*0390*/  IADD3 R25, PT, PT, R15, 0x80, RZ ;  /* 0x000000800f197810 */ /* 0x000fe40007ffe0ff */
[----:B------:R-:W-:Y:S01]  /*03a0*/  ISETP.GE.AND.EX P6, PT, R29, UR5, PT, P6 ;  /* 0x000000051d007c0c */ /* 0x000fe2000bfc6360 */
[----:B0-----:R-:W0:Y:S01]  /*03b0*/  MUFU.RCP R4, R4 ;  /* 0x0000000400047308 */ /* 0x001e220000001000 */
[----:B------:R-:W-:Y:S02]  /*03c0*/  SHF.R.S32.HI R27, RZ, 0x1f, R25 ;  /* 0x0000001fff1b7819 */ /* 0x000fe40000011419 */
[----:B0-----:R-:W-:-:S05]  /*03d0*/  IADD3 R2, PT, PT, R4, 0xffffffe, RZ ;  /* 0x0ffffffe04027810 */ /* 0x001fca0007ffe0ff */
[----:B------:R0:W2:Y:S02]  /*03e0*/  F2I.FTZ.U32.TRUNC.NTZ R3, R2 ;  /* 0x0000000200037305 */ /* 0x0000a4000021f000 */
[----:B0-----:R-:W-:Y:S02]  /*03f0*/  MOV R2, RZ ;  /* 0x000000ff00027202 */ /* 0x001fe40000000f00 */
[----:B--2---:R-:W-:-:S05]  /*0400*/  IADD3 R6, PT, PT, RZ, -R3, RZ ;  /* 0x80000003ff067210 */ /* 0x004fca0007ffe0ff */
[----:B------:R-:W-:Y:S01]  /*0410*/  IMAD R7, R6, R5, RZ ;  /* 0x0000000506077224 */ /* 0x000fe200078e02ff */
[----:B------:R-:W-:-:S03]  /*0420*/  IABS R6, R61 ;  /* 0x0000003d00067213 */ /* 0x000fc60000000000 */
[----:B------:R-:W-:Y:S01]  /*0430*/  IMAD.HI.U32 R3, R3, R7, R2 ;  /* 0x0000000703037227 */ /* 0x000fe200078e0002 */
[----:B------:R-:W-:-:S04]  /*0440*/  LOP3.LUT R2, R61, R8, RZ, 0x3c, !PT ;  /* 0x000000083d027212 */ /* 0x000fc800078e3cff */
[----:B------:R-:W-:Y:S01]  /*0450*/  ISETP.GE.AND P3, PT, R2, RZ, PT ;  /* 0x000000ff0200720c */ /* 0x000fe20003f66270 */
[----:B------:R-:W-:-:S05]  /*0460*/  IMAD.HI.U32 R3, R3, R6, RZ ;  /* 0x0000000603037227 */ /* 0x000fca00078e00ff */
[----:B------:R-:W-:-:S05]  /*0470*/  IADD3 R4, PT, PT, -R3, RZ, RZ ;  /* 0x000000ff03047210 */ /* 0x000fca0007ffe1ff */
[----:B------:R-:W-:-:S05]  /*0480*/  IMAD R4, R5, R4, R6 ;  /* 0x0000000405047224 */ /* 0x000fca00078e0206 */
[----:B------:R-:W-:-:S13]  /*0490*/  ISETP.GT.U32.AND P1, PT, R5, R4, PT ;  /* 0x000000040500720c */ /* 0x000fda0003f24070 */
[-C--:B------:R-:W-:Y:S02]  /*04a0*/  @!P1 IADD3 R4, PT, PT, R4, -R5.reuse, RZ ;  /* 0x8000000504049210 */ /* 0x080fe40007ffe0ff */
[----:B------:R-:W-:Y:S02]  /*04b0*/  @!P1 IADD3 R3, PT, PT, R3, 0x1, RZ ;  /* 0x0000000103039810 */ /* 0x000fe40007ffe0ff */
[----:B------:R-:W-:Y:S02]  /*04c0*/  ISETP.GE.U32.AND P4, PT, R4, R5, PT ;  /* 0x000000050400720c */ /* 0x000fe40003f86070 */
[----:B------:R-:W-:Y:S02]  /*04d0*/  ISETP.NE.AND P1, PT, R8, RZ, PT ;  /* 0x000000ff0800720c */ /* 0x000fe40003f25270 */
[----:B------:R-:W-:-:S04]  /*04e0*/  SHF.R.S32.HI R5, RZ, 0x1f, R15 ;  /* 0x0000001fff057819 */ /* 0x000fc8000001140f */
[----:B------:R-:W-:-:S05]  /*04f0*/  ISETP.GE.AND.EX P2, PT, R5, UR5, PT, P2 ;  /* 0x0000000505007c0c */ /* 0x000fca000bf46320 */
[----:B------:R-:W-:Y:S02]  /*0500*/  @P4 IADD3 R3, PT, PT, R3, 0x1, RZ ;  /* 0x0000000103034810 */ /* 0x000fe40007ffe0ff */
[----:B------:R-:W-:Y:S02]  /*0510*/  ISETP.GE.U32.AND P4, PT, R9, UR4, PT ;  /* 0x0000000409007c0c */ /* 0x000fe4000bf86070 */
[----:B------:R-:W-:Y:S02]  /*0520*/  @!P3 IADD3 R3, PT, PT, -R3, RZ, RZ ;  /* 0x000000ff0303b210 */ /* 0x000fe40007ffe1ff */
[----:B------:R-:W-:Y:S02]  /*0530*/  ISETP.GE.AND.EX P4, PT, R11, UR5, PT, P4 ;  /* 0x000000050b007c0c */ /* 0x000fe4000bf86340 */
[----:B------:R-:W-:Y:S01]  /*0540*/  @!P1 LOP3.LUT R3, RZ, R8, RZ, 0x33, !PT ;  /* 0x00000008ff039212 */ /* 0x000fe200078e33ff */
[----:B------:R-:W0:Y:S03]  /*0550*/  @!P2 LDC.64 R12, c[0x0][0x3e0] ;  /* 0x0000f800ff0cab82 */ /* 0x000e260000000a00 */
[----:B------:R-:W-:-:S02]  /*0560*/  IADD3 R72, PT, PT, -R3, RZ, RZ ;  /* 0x000000ff03487210 */ /* 0x000fc40007ffe1ff */
[----:B------:R-:W-:-:S03]  /*0570*/  SHF.R.S32.HI R2, RZ, 0x1f, R3 ;  /* 0x0000001fff027819 */ /* 0x000fc60000011403 */
[----:B------:R-:W-:Y:S01]  /*0580*/  IMAD R72, R8, R72, R61 ;  /* 0x0000004808487224 */ /* 0x000fe200078e023d */
[----:B------:R-:W2:Y:S01]  /*0590*/  @!P2 LDC.64 R20, c[0x0][0x390] ;  /* 0x0000e400ff14ab82 */ /* 0x000ea20000000a00 */
[----:B-1----:R-:W-:Y:S02]  /*05a0*/  IMAD R2, R2, UR8, RZ ;  /* 0x0000000802027c24 */ /* 0x002fe4000f8e02ff */
[----:B------:R-:W-:Y:S02]  /*05b0*/  IMAD R72, R72, 0x2a, RZ ;  /* 0x0000002a48487824 */ /* 0x000fe400078e02ff */
[----:B------:R-:W-:-:S03]  /*05c0*/  IMAD R77, R3, UR9, R2 ;  /* 0x00000009034d7c24 */ /* 0x000fc6000f8e0202 */
[----:B------:R-:W1:Y:S01]  /*05d0*/  @!P4 LDC.64 R6, c[0x0][0x3e0] ;  /* 0x0000f800ff06cb82 */ /* 0x000e620000000a00 */
[----:B------:R-:W-:-:S04]  /*05e0*/  IADD3 R74, P1, PT, R72, R75, RZ ;  /* 0x0000004b484a7210 */ /* 0x000fc80007f3e0ff */
[----:B------:R-:W-:Y:S02]  /*05f0*/  LEA.HI.X.SX32 R75, R72, RZ, 0x1, P1 ;  /* 0x000000ff484b7211 */ /* 0x000fe400008f0eff */
[----:B------:R-:W-:Y:S01]  /*0600*/  ISETP.GE.U32.AND P1, PT, R25, UR4, PT ;  /* 0x0000000419007c0c */ /* 0x000fe2000bf26070 */
[----:B------:R-:W3:Y:S01]  /*0610*/  @!P4 LDC.64 R18, c[0x0][0x390] ;  /* 0x0000e400ff12cb82 */ /* 0x000ee20000000a00 */
[----:B0-----:R-:W-:Y:S02]  /*0620*/  @!P2 IMAD R4, R5, R12, RZ ;  /* 0x0000000c0504a224 */ /* 0x001fe400078e02ff */
[----:B------:R-:W-:Y:S01]  /*0630*/  IMAD.WIDE.U32 R74, R3, UR8, R74 ;  /* 0x00000008034a7c25 */ /* 0x000fe2000f8e004a */
[----:B------:R-:W-:-:S03]  /*0640*/  ISETP.GE.AND.EX P1, PT, R27, UR5, PT, P1 ;  /* 0x000000051b007c0c */ /* 0x000fc6000bf26310 */
[----:B------:R-:W-:Y:S01]  /*0650*/  @!P2 IMAD R23, R15, R13, R4 ;  /* 0x0000000d0f17a224 */ /* 0x000fe200078e0204 */
[----:B------:R-:W0:Y:S01]  /*0660*/  @!P6 LDC.64 R2, c[0x0][0x3e0] ;  /* 0x0000f800ff02eb82 */ /* 0x000e220000000a00 */
[----:B------:R-:W-:Y:S02]  /*0670*/  IADD3 R77, PT, PT, R75, R77, RZ ;  /* 0x0000004d4b4d7210 */ /* 0x000fe40007ffe0ff */
[-C--:B------:R-:W-:Y:S02]  /*0680*/  @!P2 MOV R76, R74.reuse ;  /* 0x0000004a004ca202 */ /* 0x080fe40000000f00 */
[----:B------:R-:W-:Y:S02]  /*0690*/  @!P4 MOV R4, R74 ;  /* 0x0000004a0004c202 */ /* 0x000fe40000000f00 */
[----:B------:R-:W-:Y:S01]  /*06a0*/  @!P4 MOV R5, R77 ;  /* 0x0000004d0005c202 */ /* 0x000fe20000000f00 */
[----:B-1----:R-:W-:Y:S01]  /*06b0*/  @!P4 IMAD R8, R11, R6, RZ ;  /* 0x000000060b08c224 */ /* 0x002fe200078e02ff */
[C---:B------:R-:W-:Y:S01]  /*06c0*/  IADD3 R11, PT, PT, R15.reuse, 0xa0, RZ ;  /* 0x000000a00f0b7810 */ /* 0x040fe20007ffe0ff */
[----:B------:R-:W-:-:S03]  /*06d0*/  @!P2 IMAD.WIDE.U32 R12, R15, R12, R76 ;  /* 0x0000000c0f0ca225 */ /* 0x000fc600078e004c */
[----:B------:R-:W-:Y:S01]  /*06e0*/  ISETP.GE.U32.AND P3, PT, R11, UR4, PT ;  /* 0x000000040b007c0c */ /* 0x000fe2000bf66070 */
[----:B------:R-:W-:Y:S01]  /*06f0*/  @!P4 IMAD R31, R9, R7, R8 ;  /* 0x00000007091fc224 */ /* 0x000fe200078e0208 */
[----:B------:R-:W-:Y:S01]  /*0700*/  @!P2 IADD3 R10, PT, PT, R13, R23, RZ ;  /* 0x000000170d0aa210 */ /* 0x000fe20007ffe0ff */
[----:B------:R-:W-:Y:S01]  /*0710*/  @!P4 IMAD.WIDE.U32 R6, R9, R6, R4 ;  /* 0x000000060906c225 */ /* 0x000fe200078e0004 */
[C---:B--2---:R-:W-:Y:S01]  /*0720*/  @!P2 LEA R20, P5, R12.reuse, R20, 0x1 ;  /* 0x000000140c14a211 */ /* 0x044fe200078a08ff */
[----:B------:R-:W1:Y:S01]  /*0730*/  @!P6 LDC.64 R8, c[0x0][0x390] ;  /* 0x0000e400ff08eb82 */ /* 0x000e620000000a00 */
[----:B------:R-:W-:Y:S02]  /*0740*/  SHF.R.S32.HI R37, RZ, 0x1f, R11 ;  /* 0x0000001fff257819 */ /* 0x000fe4000001140b */
[----:B------:R-:W-:Y:S02]  /*0750*/  @!P2 LEA.HI.X R21, R12, R21, R10, 0x1, P5 ;  /* 0x000000150c15a211 */ /* 0x000fe400028f0c0a */
[----:B------:R-:W-:Y:S01]  /*0760*/  @!P4 IADD3 R7, PT, PT, R7, R31, RZ ;  /* 0x0000001f0707c210 */ /* 0x000fe20007ffe0ff */
[----:B0-----:R-:W-:Y:S01]  /*0770*/  @!P6 IMAD R12, R29, R2, RZ ;  /* 0x000000021d0ce224 */ /* 0x001fe200078e02ff */
[----:B---3--:R-:W-:Y:S01]  /*0780*/  @!P4 LEA R18, P5, R6, R18, 0x1 ;  /* 0x000000120612c211 */ /* 0x008fe200078a08ff */
[----:B------:R-:W0:Y:S01]  /*0790*/  @!P1 LDC.64 R4, c[0x0][0x3e0] ;  /* 0x0000f800ff049b82 */ /* 0x000e220000000a00 */
[----:B------:R-:W-:-:S02]  /*07a0*/  ISETP.GE.AND.EX P3, PT, R37, UR5, PT, P3 ;  /* 0x0000000525007c0c */ /* 0x000fc4000bf66330 */
[----:B------:R-:W-:Y:S02]  /*07b0*/  @!P4 LEA.HI.X R19, R6, R19, R7, 0x1, P5 ;  /* 0x000000130613c211 */ /* 0x000fe400028f0c07 */
[----:B------:R-:W-:Y:S02]  /*07c0*/  @!P6 MOV R6, R74 ;  /* 0x0000004a0006e202 */ /* 0x000fe40000000f00 */
[----:B------:R-:W-:Y:S01]  /*07d0*/  @!P6 MOV R7, R77 ;  /* 0x0000004d0007e202 */ /* 0x000fe20000000f00 */
[----:B------:R-:W-:Y:S01]  /*07e0*/  @!P6 IMAD R29, R17, R3, R12 ;  /* 0x00000003111de224 */ /* 0x000fe200078e020c */
[----:B------:R-:W-:Y:S02]  /*07f0*/  IADD3 R23, PT, PT, R15, 0xc0, RZ ;  /* 0x000000c00f177810 */ /* 0x000fe40007ffe0ff */
[----:B------:R-:W-:Y:S01]  /*0800*/  MOV R10, RZ ;  /* 0x000000ff000a7202 */ /* 0x000fe20000000f00 */
[----:B------:R-:W-:Y:S02]  /*0810*/  @!P6 IMAD.WIDE.U32 R2, R17, R2, R6 ;  /* 0x000000021102e225 */ /* 0x000fe400078e0006 */
[----:B------:R-:W2:Y:S01]  /*0820*/  @!P1 LDC.64 R16, c[0x0][0x390] ;  /* 0x0000e400ff109b82 */ /* 0x000ea20000000a00 */
[----:B------:R-:W-:-:S02]  /*0830*/  ISETP.GE.U32.AND P5, PT, R23, UR4, PT ;  /* 0x0000000417007c0c */ /* 0x000fc4000bfa6070 */
[----:B------:R-:W-:Y:S01]  /*0840*/  SHF.R.S32.HI R33, RZ, 0x1f, R23 ;  /* 0x0000001fff217819 */ /* 0x000fe20000011417 */
[----:B------:R3:W4:Y:S01]  /*0850*/  @!P2 LDG.E R10, desc[UR6][R20.64] ;  /* 0x00000006140aa981 */ /* 0x000722000c1e1900 */
[----:B------:R-:W-:Y:S02]  /*0860*/  @!P6 IADD3 R3, PT, PT, R3, R29, RZ ;  /* 0x0000001d0303e210 */ /* 0x000fe40007ffe0ff */
[----:B------:R-:W-:Y:S01]  /*0870*/  ISETP.GE.AND.EX P5, PT, R33, UR5, PT, P5 ;  /* 0x0000000521007c0c */ /* 0x000fe2000bfa6350 */
[----:B------:R-:W5:Y:S01]  /*0880*/  @!P3 LDC.64 R12, c[0x0][0x3e0] ;  /* 0x0000f800ff0cbb82 */ /* 0x000f620000000a00 */
[C---:B-1----:R-:W-:Y:S01]  /*0890*/  @!P6 LEA R8, P2, R2.reuse, R8, 0x1 ;  /* 0x000000080208e211 */ /* 0x042fe200078408ff */
[----:B0-----:R-:W-:Y:S01]  /*08a0*/  @!P1 IMAD R6, R27, R4, RZ ;  /* 0x000000041b069224 */ /* 0x001fe200078e02ff */
[----:B------:R-:W-:Y:S02]  /*08b0*/  IADD3 R29, PT, PT, R15, 0x140, RZ ;  /* 0x000001400f1d7810 */ /* 0x000fe40007ffe0ff */
[----:B------:R-:W-:-:S02]  /*08c0*/  @!P6 LEA.HI.X R9, R2, R9, R3, 0x1, P2 ;  /* 0x000000090209e211 */ /* 0x000fc400010f0c03 */
[----:B------:R-:W-:Y:S02]  /*08d0*/  @!P1 MOV R2, R74 ;  /* 0x0000004a00029202 */ /* 0x000fe40000000f00 */
[----:B------:R-:W-:Y:S01]  /*08e0*/  @!P1 MOV R3, R77 ;  /* 0x0000004d00039202 */ /* 0x000fe20000000f00 */
[C---:B---3--:R-:W-:Y:S01]  /*08f0*/  @!P1 IMAD R21, R25.reuse, R5, R6 ;  /* 0x0000000519159224 */ /* 0x048fe200078e0206 */
[----:B------:R-:W-:Y:S02]  /*0900*/  MOV R6, RZ ;  /* 0x000000ff00067202 */ /* 0x000fe40000000f00 */
[----:B------:R-:W-:Y:S01]  /*0910*/  MOV R7, RZ ;  /* 0x000000ff00077202 */ /* 0x000fe20000000f00 */
[----:B------:R-:W-:Y:S01]  /*0920*/  @!P1 IMAD.WIDE.U32 R4, R25, R4, R2 ;  /* 0x0000000419049225 */ /* 0x000fe200078e0002 */
[----:B------:R-:W-:Y:S01]  /*0930*/  ISETP.GE.U32.AND P2, PT, R29, UR4, PT ;  /* 0x000000041d007c0c */ /* 0x000fe2000bf46070 */
[----:B------:R-:W0:Y:S01]  /*0940*/  @!P3 LDC.64 R2, c[0x0][0x390] ;  /* 0x0000e400ff02bb82 */ /* 0x000e220000000a00 */
[----:B------:R-:W-:Y:S01]  /*0950*/  SHF.R.S32.HI R35, RZ, 0x1f, R29 ;  /* 0x0000001fff237819 */ /* 0x000fe2000001141d */
[----:B------:R-:W3:Y:S01]  /*0960*/  @!P6 LDG.E R6, desc[UR6][R8.64] ;  /* 0x000000060806e981 */ /* 0x000ee2000c1e1900 */
[----:B------:R-:W-:-:S02]  /*0970*/  IADD3 R27, PT, PT, R15, 0x1a0, RZ ;  /* 0x000001a00f1b7810 */ /* 0x000fc40007ffe0ff */
[----:B------:R-:W-:Y:S01]  /*0980*/  ISETP.GE.AND.EX P2, PT, R35, UR5, PT, P2 ;  /* 0x0000000523007c0c */ /* 0x000fe2000bf46320 */
[----:B------:R1:W3:Y:S02]  /*0990*/  @!P4 LDG.E R7, desc[UR6][R18.64] ;  /* 0x000000061207c981 */ /* 0x0002e4000c1e1900 */
[----:B------:R-:W0:Y:S01]  /*09a0*/  @!P5 LDC.64 R24, c[0x0][0x3e0] ;  /* 0x0000f800ff18db82 */ /* 0x000e220000000a00 */
[----:B------:R-:W-:Y:S02]  /*09b0*/  @!P1 IADD3 R5, PT, PT, R5, R21, RZ ;  /* 0x0000001505059210 */ /* 0x000fe40007ffe0ff */
[C---:B--2---:R-:W-:Y:S02]  /*09c0*/  @!P1 LEA R16, P6, R4.reuse, R16, 0x1 ;  /* 0x0000001004109211 */ /* 0x044fe400078c08ff */
[----:B------:R-:W-:Y:S02]  /*09d0*/  ISETP.GE.U32.AND P4, PT, R27, UR4, PT ;  /* 0x000000041b007c0c */ /* 0x000fe4000bf86070 */
[----:B------:R-:W-:Y:S01]  /*09e0*/  SHF.R.S32.HI R31, RZ, 0x1f, R27 ;  /* 0x0000001fff1f7819 */ /* 0x000fe2000001141b */
[----:B-----5:R-:W-:Y:S01]  /*09f0*/  @!P3 IMAD R14, R37, R12, RZ ;  /* 0x0000000c250eb224 */ /* 0x020fe200078e02ff */
[----:B------:R-:W-:Y:S01]  /*0a00*/  @!P1 LEA.HI.X R17, R4, R17, R5, 0x1, P6 ;  /* 0x0000001104119211 */ /* 0x000fe200030f0c05 */
[----:B-1----:R-:W1:Y:S01]  /*0a10*/  @!P5 LDC.64 R18, c[0x0][0x390] ;  /* 0x0000e400ff12db82 */ /* 0x002e620000000a00 */
[----:B------:R-:W-:-:S02]  /*0a20*/  ISETP.GE.AND.EX P4, PT, R31, UR5, PT, P4 ;  /* 0x000000051f007c0c */ /* 0x000fc4000bf86340 */
[----:B------:R-:W-:Y:S02]  /*0a30*/  @!P3 MOV R4, R74 ;  /* 0x0000004a0004b202 */ /* 0x000fe40000000f00 */
[----:B------:R-:W-:Y:S01]  /*0a40*/  @!P3 MOV R5, R77 ;  /* 0x0000004d0005b202 */ /* 0x000fe20000000f00 */
[C---:B------:R-:W-:Y:S02]  /*0a50*/  @!P3 IMAD R21, R11.reuse, R13, R14 ;  /* 0x0000000d0b15b224 */ /* 0x040fe400078e020e */
[----:B------:R-:W-:-:S03]  /*0a60*/  @!P3 IMAD.WIDE.U32 R12, R11, R12, R4 ;  /* 0x0000000c0b0cb225 */ /* 0x000fc600078e0004 */
[----:B------:R-:W2:Y:S01]  /*0a70*/  @!P2 LDC.64 R4, c[0x0][0x3e0] ;  /* 0x0000f800ff04ab82 */ /* 0x000ea20000000a00 */
[----:B------:R-:W-:Y:S02]  /*0a80*/  MOV R11, RZ ;  /* 0x000000ff000b7202 */ /* 0x000fe40000000f00 */
[----:B------:R-:W-:Y:S01]  /*0a90*/  @!P3 IADD3 R13, PT, PT, R13, R21, RZ ;  /* 0x000000150d0db210 */ /* 0x000fe20007ffe0ff */
[----:B0-----:R-:W-:Y:S01]  /*0aa0*/  @!P5 IMAD R14, R33, R24, RZ ;  /* 0x00000018210ed224 */ /* 0x001fe200078e02ff */
[----:B------:R-:W-:Y:S02]  /*0ab0*/  ISETP.GE.U32.AND P6, PT, R69, UR4, PT ;  /* 0x0000000445007c0c */ /* 0x000fe4000bfc6070 */
[----:B------:R0:W5:Y:S01]  /*0ac0*/  @!P1 LDG.E R11, desc[UR6][R16.64] ;  /* 0x00000006100b9981 */ /* 0x000162000c1e1900 */
[----:B------:R-:W2:Y:S01]  /*0ad0*/  @!P4 LDC.64 R8, c[0x0][0x3e0] ;  /* 0x0000f800ff08cb82 */ /* 0x000ea20000000a00 */
[----:B------:R-:W-:Y:S02]  /*0ae0*/  @!P3 LEA R2, P1, R12, R2, 0x1 ;  /* 0x000000020c02b211 */ /* 0x000fe400078208ff */
[----:B------:R-:W-:-:S02]  /*0af0*/  ISETP.GE.AND.EX P6, PT, R54, UR5, PT, P6 ;  /* 0x0000000536007c0c */ /* 0x000fc4000bfc6360 */
[----:B------:R-:W-:-:S03]  /*0b00*/  @!P3 LEA.HI.X R3, R12, R3, R13, 0x1, P1 ;  /* 0x000000030c03b211 */ /* 0x000fc600008f0c0d */
[----:B------:R-:W2:Y:S01]  /*0b10*/  @!P2 LDC.64 R20, c[0x0][0x390] ;  /* 0x0000e400ff14ab82 */ /* 0x000ea20000000a00 */
[----:B0-----:R-:W-:Y:S02]  /*0b20*/  @!P5 MOV R16, R74 ;  /* 0x0000004a0010d202 */ /* 0x001fe40000000f00 */
[----:B------:R-:W-:Y:S01]  /*0b30*/  @!P5 MOV R17, R77 ;  /* 0x0000004d0011d202 */ /* 0x000fe20000000f00 */
[C---:B------:R-:W-:Y:S01]  /*0b40*/  @!P5 IMAD R13, R23.reuse, R25, R14 ;  /* 0x00000019170dd224 */ /* 0x040fe200078e020e */
[----:B------:R-:W-:Y:S02]  /*0b50*/  MOV R12, RZ ;  /* 0x000000ff000c7202 */ /* 0x000fe40000000f00 */
[----:B------:R-:W-:Y:S01]  /*0b60*/  ISETP.GE.U32.AND P1, PT, R70, UR4, PT ;  /* 0x0000000446007c0c */ /* 0x000fe2000bf26070 */
[----:B------:R-:W-:Y:S02]  /*0b70*/  @!P5 IMAD.WIDE.U32 R24, R23, R24, R16 ;  /* 0x000000181718d225 */ /* 0x000fe400078e0010 */
[----:B------:R-:W0:Y:S01]  /*0b80*/  @!P6 LDC.64 R16, c[0x0][0x3e0] ;  /* 0x0000f800ff10eb82 */ /* 0x000e220000000a00 */
[----:B------:R-:W-:Y:S01]  /*0b90*/  ISETP.GE.AND.EX P1, PT, R55, UR5, PT, P1 ;  /* 0x0000000537007c0c */ /* 0x000fe2000bf26310 */
[----:B------:R2:W5:Y:S01]  /*0ba0*/  @!P3 LDG.E R12, desc[UR6][R2.64] ;  /* 0x00000006020cb981 */ /* 0x000562000c1e1900 */
[----:B------:R-:W-:-:S02]  /*0bb0*/  @!P5 IADD3 R13, PT, PT, R25, R13, RZ ;  /* 0x0000000d190dd210 */ /* 0x000fc40007ffe0ff */
[C---:B-1----:R-:W-:Y:S01]  /*0bc0*/  @!P5 LEA R22, P3, R24.reuse, R18, 0x1 ;  /* 0x000000121816d211 */ /* 0x042fe200078608ff */
[----:B--2---:R-:W-:Y:S01]  /*0bd0*/  @!P2 IMAD R14, R35, R4, RZ ;  /* 0x00000004230ea224 */ /* 0x004fe200078e02ff */
[----:B------:R-:W-:Y:S02]  /*0be0*/  @!P2 MOV R25, R77 ;  /* 0x0000004d0019a202 */ /* 0x000fe40000000f00 */
[----:B------:R-:W-:Y:S02]  /*0bf0*/  @!P5 LEA.HI.X R23, R24, R19, R13, 0x1, P3 ;  /* 0x000000131817d211 */ /* 0x000fe400018f0c0d */
[----:B------:R-:W-:Y:S01]  /*0c00*/  @!P2 MOV R24, R74 ;  /* 0x0000004a0018a202 */ /* 0x000fe20000000f00 */
[----:B------:R-:W1:Y:S01]  /*0c10*/  @!P4 LDC.64 R2, c[0x0][0x390] ;  /* 0x0000e400ff02cb82 */ /* 0x000e620000000a00 */
[----:B------:R-:W-:Y:S01]  /*0c20*/  @!P2 IMAD R13, R29, R5, R14 ;  /* 0x000000051d0da224 */ /* 0x000fe200078e020e */
[----:B------:R-:W-:Y:S01]  /*0c30*/  MOV R14, RZ ;  /* 0x000000ff000e7202 */ /* 0x000fe20000000f00 */
[----:B------:R-:W-:-:S02]  /*0c40*/  @!P4 IMAD R26, R31, R8, RZ ;  /* 0x000000081f1ac224 */ /* 0x000fc400078e02ff */
[----:B------:R-:W-:-:S03]  /*0c50*/  @!P2 IMAD.WIDE.U32 R24, R29, R4, R24 ;  /* 0x000000041d18a225 */ /* 0x000fc600078e0018 */
[----:B------:R-:W2:Y:S01]  /*0c60*/  @!P1 LDC.64 R18, c[0x0][0x3e0] ;  /* 0x0000f800ff129b82 */ /* 0x000ea20000000a00 */
[----:B------:R0:W5:Y:S01]  /*0c70*/  @!P5 LDG.E R14, desc[UR6][R22.64] ;  /* 0x00000006160ed981 */ /* 0x000162000c1e1900 */
[----:B------:R-:W-:Y:S01]  /*0c80*/  @!P4 IMAD R29, R27, R9, R26 ;  /* 0x000000091b1dc224 */ /* 0x000fe200078e021a */
[----:B------:R-:W-:Y:S02]  /*0c90*/  @!P2 IADD3 R9, PT, PT, R25, R13, RZ ;  /* 0x0000000d1909a210 */ /* 0x000fe40007ffe0ff */
[----:B------:R-:W-:-:S03]  /*0ca0*/  @!P2 LEA R20, P3, R24, R20, 0x1 ;  /* 0x000000141814a211 */ /* 0x000fc600078608ff */
[----:B------:R-:W2:Y:S01]  /*0cb0*/  @!P6 LDC.64 R4, c[0x0][0x390] ;  /* 0x0000e400ff04eb82 */ /* 0x000ea20000000a00 */
[----:B0-----:R-:W-:Y:S02]  /*0cc0*/  @!P4 MOV R22, R74 ;  /* 0x0000004a0016c202 */ /* 0x001fe40000000f00 */
[----:B------:R-:W-:Y:S02]  /*0cd0*/  @!P4 MOV R23, R77 ;  /* 0x0000004d0017c202 */ /* 0x000fe40000000f00 */
[----:B------:R-:W-:Y:S02]  /*0ce0*/  ISETP.GE.U32.AND P5, PT, R68, UR4, PT ;  /* 0x0000000444007c0c */ /* 0x000fe4000bfa6070 */
[----:B------:R-:W-:Y:S01]  /*0cf0*/  @!P2 LEA.HI.X R21, R24, R21, R9, 0x1, P3 ;  /* 0x000000151815a211 */ /* 0x000fe200018f0c09 */
[----:B------:R-:W-:Y:S02]  /*0d00*/  @!P4 IMAD.WIDE.U32 R22, R27, R8, R22 ;  /* 0x000000081b16c225 */ /* 0x000fe400078e0016 */
[----:B------:R-:W0:Y:S01]  /*0d10*/  @!P1 LDC.64 R8, c[0x0][0x390] ;  /* 0x0000e400ff089b82 */ /* 0x000e220000000a00 */
[----:B------:R-:W-:-:S02]  /*0d20*/  MOV R39, RZ ;  /* 0x000000ff00277202 */ /* 0x000fc40000000f00 */
[----:B------:R-:W-:Y:S01]  /*0d30*/  ISETP.GE.AND.EX P5, PT, R53, UR5, PT, P5 ;  /* 0x0000000535007c0c */ /* 0x000fe2000bfa6350 */
[----:B------:R-:W-:Y:S01]  /*0d40*/  @!P6 IMAD R24, R54, R16, RZ ;  /* 0x000000103618e224 */ /* 0x000fe200078e02ff */
[----:B------:R-:W-:Y:S02]  /*0d50*/  @!P4 IADD3 R13, PT, PT, R23, R29, RZ ;  /* 0x0000001d170dc210 */ /* 0x000fe40007ffe0ff */
[----:B------:R1:W5:Y:S02]  /*0d60*/  @!P2 LDG.E R39, desc[UR6][R20.64] ;  /* 0x000000061427a981 */ /* 0x000364000c1e1900 */
[C---:B-1----:R-:W-:Y:S01]  /*0d70*/  @!P4 LEA R2, P3, R22.reuse, R2, 0x1 ;  /* 0x000000021602c211 */ /* 0x042fe200078608ff */
[----:B------:R-:W-:Y:S01]  /*0d80*/  @!P6 IMAD R23, R69, R17, R24 ;  /* 0x000000114517e224 */ /* 0x000fe200078e0218 */
[----:B------:R-:W-:Y:S02]  /*0d90*/  @!P1 MOV R24, R74 ;  /* 0x0000004a00189202 */ /* 0x000fe40000000f00 */
[----:B------:R-:W-:-:S02]  /*0da0*/  @!P4 LEA.HI.X R3, R22, R3, R13, 0x1, P3 ;  /* 0x000000031603c211 */ /* 0x000fc400018f0c0d */
[----:B------:R-:W-:Y:S02]  /*0db0*/  @!P6 MOV R20, R74 ;  /* 0x0000004a0014e202 */ /* 0x000fe40000000f00 */
[-C--:B------:R-:W-:Y:S01]  /*0dc0*/  @!P6 MOV R21, R77.reuse ;  /* 0x0000004d0015e202 */ /* 0x080fe20000000f00 */
[----:B--2---:R-:W-:Y:S01]  /*0dd0*/  @!P1 IMAD R13, R55, R18, RZ ;  /* 0x00000012370d9224 */ /* 0x004fe200078e02ff */
[----:B------:R-:W-:Y:S01]  /*0de0*/  @!P1 MOV R25, R77 ;  /* 0x0000004d00199202 */ /* 0x000fe20000000f00 */
[----:B------:R-:W-:-:S03]  /*0df0*/  @!P6 IMAD.WIDE.U32 R16, R69, R16, R20 ;  /* 0x000000104510e225 */ /* 0x000fc600078e0014 */
[----:B------:R-:W1:Y:S01]  /*0e00*/  @!P5 LDC.64 R20, c[0x0][0x3e0] ;  /* 0x0000f800ff14db82 */ /* 0x000e620000000a00 */
[C---:B------:R-:W-:Y:S01]  /*0e10*/  @!P1 IMAD R19, R70.reuse, R19, R13 ;  /* 0x0000001346139224 */ /* 0x040fe200078e020d */
[----:B------:R-:W-:Y:S01]  /*0e20*/  @!P6 IADD3 R13, PT, PT, R17, R23, RZ ;  /* 0x00000017110de210 */ /* 0x000fe20007ffe0ff */
[----:B------:R-:W-:Y:S01]  /*0e30*/  @!P1 IMAD.WIDE.U32 R24, R70, R18, R24 ;  /* 0x0000001246189225 */ /* 0x000fe200078e0018 */
[C---:B------:R-:W-:Y:S02]  /*0e40*/  @!P6 LEA R22, P2, R16.reuse, R4, 0x1 ;  /* 0x000000041016e211 */ /* 0x040fe400078408ff */
[----:B------:R-:W-:Y:S02]  /*0e50*/  ISETP.GE.U32.AND P3, PT, R67, UR4, PT ;  /* 0x0000000443007c0c */ /* 0x000fe4000bf66070 */
[----:B------:R-:W-:Y:S02]  /*0e60*/  @!P6 LEA.HI.X R23, R16, R5, R13, 0x1, P2 ;  /* 0x000000051017e211 */ /* 0x000fe400010f0c0d */
[----:B------:R-:W-:-:S02]  /*0e70*/  @!P1 IADD3 R4, PT, PT, R25, R19, RZ ;  /* 0x0000001319049210 */ /* 0x000fc40007ffe0ff */
[----:B0-----:R-:W-:Y:S02]  /*0e80*/  @!P1 LEA R18, P2, R24, R8, 0x1 ;  /* 0x0000000818129211 */ /* 0x001fe400078408ff */
[----:B------:R-:W-:Y:S02]  /*0e90*/  ISETP.GE.AND.EX P3, PT, R52, UR5, PT, P3 ;  /* 0x0000000534007c0c */ /* 0x000fe4000bf66330 */
[----:B------:R-:W-:Y:S02]  /*0ea0*/  @!P1 LEA.HI.X R19, R24, R9, R4, 0x1, P2 ;  /* 0x0000000918139211 */ /* 0x000fe400010f0c04 */
[----:B------:R-:W-:Y:S01]  /*0eb0*/  ISETP.GE.U32.AND P2, PT, R66, UR4, PT ;  /* 0x0000000442007c0c */ /* 0x000fe2000bf46070 */
[----:B------:R-:W0:Y:S03]  /*0ec0*/  @!P5 LDC.64 R4, c[0x0][0x390] ;  /* 0x0000e400ff04db82 */ /* 0x000e260000000a00 */
[----:B------:R-:W-:Y:S01]  /*0ed0*/  ISETP.GE.AND.EX P2, PT, R51, UR5, PT, P2 ;  /* 0x0000000533007c0c */ /* 0x000fe2000bf46320 */
[----:B-1----:R-:W-:Y:S01]  /*0ee0*/  @!P5 IMAD R16, R53, R20, RZ ;  /* 0x000000143510d224 */ /* 0x002fe200078e02ff */
[----:B------:R-:W-:-:S03]  /*0ef0*/  MOV R13, RZ ;  /* 0x000000ff000d7202 */ /* 0x000fc60000000f00 */
[----:B------:R-:W1:Y:S01]  /*0f00*/  @!P3 LDC.64 R8, c[0x0][0x3e0] ;  /* 0x0000f800ff08bb82 */ /* 0x000e620000000a00 */
[----:B------:R-:W-:Y:S01]  /*0f10*/  @!P5 MOV R24, R74 ;  /* 0x0000004a0018d202 */ /* 0x000fe20000000f00 */
[----:B------:R-:W-:Y:S01]  /*0f20*/  @!P5 IMAD R27, R68, R21, R16 ;  /* 0x00000015441bd224 */ /* 0x000fe200078e0210 */
[----:B------:R-:W-:Y:S01]  /*0f30*/  @!P5 MOV R25, R77 ;  /* 0x0000004d0019d202 */ /* 0x000fe20000000f00 */
[----:B------:R2:W5:Y:S01]  /*0f40*/  @!P1 LDG.E R13, desc[UR6][R18.64] ;  /* 0x00000006120d9981 */ /* 0x000562000c1e1900 */
[----:B------:R-:W-:-:S03]  /*0f50*/  MOV R32, RZ ;  /* 0x000000ff00207202 */ /* 0x000fc60000000f00 */
[----:B------:R-:W4:Y:S01]  /*0f60*/  @!P2 LDC.64 R16, c[0x0][0x3e0] ;  /* 0x0000f800ff10ab82 */ /* 0x000f220000000a00 */
[----:B------:R-:W-:Y:S02]  /*0f70*/  @!P5 IMAD.WIDE.U32 R24, R68, R20, R24 ;  /* 0x000000144418d225 */ /* 0x000fe400078e0018 */
[----:B------:R1:W5:Y:S05]  /*0f80*/  @!P6 LDG.E R32, desc[UR6][R22.64] ;  /* 0x000000061620e981 */ /* 0x00036a000c1e1900 */
[----:B--2---:R-:W2:Y:S01]  /*0f90*/  @!P3 LDC.64 R18, c[0x0][0x390] ;  /* 0x0000e400ff12bb82 */ /* 0x004ea20000000a00 */
[----:B------:R-:W-:Y:S02]  /*0fa0*/  @!P5 IADD3 R25, PT, PT, R25, R27, RZ ;  /* 0x0000001b1919d210 */ /* 0x000fe40007ffe0ff */
[----:B0-----:R-:W-:-:S04]  /*0fb0*/  @!P5 LEA R4, P6, R24, R4, 0x1 ;  /* 0x000000041804d211 */ /* 0x001fc800078c08ff */
[----:B------:R-:W-:Y:S01]  /*0fc0*/  @!P5 LEA.HI.X R5, R24, R5, R25, 0x1, P6 ;  /* 0x000000051805d211 */ /* 0x000fe200030f0c19 */
[----:B------:R-:W0:Y:S01]  /*0fd0*/  @!P2 LDC.64 R20, c[0x0][0x390] ;  /* 0x0000e400ff14ab82 */ /* 0x000e220000000a00 */
[----:B------:R-:W-:Y:S01]  /*0fe0*/  ISETP.GE.U32.AND P6, PT, R65, UR4, PT ;  /* 0x0000000441007c0c */ /* 0x000fe2000bfc6070 */
[----:B-1----:R-:W-:Y:S01]  /*0ff0*/  @!P3 IMAD R26, R52, R8, RZ ;  /* 0x00000008341ab224 */ /* 0x002fe200078e02ff */
[----:B------:R-:W-:Y:S02]  /*1000*/  MOV R34, RZ ;  /* 0x000000ff00227202 */ /* 0x000fe40000000f00 */
[----:B------:R-:W-:Y:S02]  /*1010*/  ISETP.GE.AND.EX P6, PT, R50, UR5, PT, P6 ;  /* 0x0000000532007c0c */ /* 0x000fe4000bfc6360 */
[----:B------:R-:W-:Y:S02]  /*1020*/  @!P3 MOV R22, R74 ;  /* 0x0000004a0016b202 */ /* 0x000fe40000000f00 */
[----:B------:R-:W-:Y:S01]  /*1030*/  @!P3 MOV R23, R77 ;  /* 0x0000004d0017b202 */ /* 0x000fe20000000f00 */
[C---:B------:R-:W-:Y:S01]  /*1040*/  @!P3 IMAD R25, R67.reuse, R9, R26 ;  /* 0x000000094319b224 */ /* 0x040fe200078e021a */
[----:B------:R1:W5:Y:S01]  /*1050*/  @!P5 LDG.E R34, desc[UR6][R4.64] ;  /* 0x000000060422d981 */ /* 0x000362000c1e1900 */
[----:B------:R-:W-:-:S04]  /*1060*/  @!P3 IMAD.WIDE.U32 R8, R67, R8, R22 ;  /* 0x000000084308b225 */ /* 0x000fc800078e0016 */
[----:B----4-:R-:W-:Y:S01]  /*1070*/  @!P2 IMAD R22, R51, R16, RZ ;  /* 0x000000103316a224 */ /* 0x010fe200078e02ff */
[----:B-1----:R-:W-:Y:S02]  /*1080*/  @!P2 MOV R4, R74 ;  /* 0x0000004a0004a202 */ /* 0x002fe40000000f00 */
[----:B------:R-:W-:Y:S01]  /*1090*/  @!P2 MOV R5, R77 ;  /* 0x0000004d0005a202 */ /* 0x000fe20000000f00 */
[----:B------:R-:W-:Y:S01]  /*10a0*/  @!P2 IMAD R23, R66, R17, R22 ;  /* 0x000000114217a224 */ /* 0x000fe200078e0216 */
[----:B------:R-:W-:Y:S02]  /*10b0*/  @!P3 IADD3 R9, PT, PT, R9, R25, RZ ;  /* 0x000000190909b210 */ /* 0x000fe40007ffe0ff */
[----:B--2---:R-:W-:Y:S01]  /*10c0*/  @!P3 LEA R18, P5, R8, R18, 0x1 ;  /* 0x000000120812b211 */ /* 0x004fe200078a08ff */
[----:B------:R-:W-:Y:S01]  /*10d0*/  @!P2 IMAD.WIDE.U32 R16, R66, R16, R4 ;  /* 0x000000104210a225 */ /* 0x000fe200078e0004 */
[----:B------:R-:W-:Y:S01]  /*10e0*/  MOV R36, RZ ;  /* 0x000000ff00247202 */ /* 0x000fe20000000f00 */
[----:B------:R-:W1:Y:S01]  /*10f0*/  @!P6 LDC.64 R4, c[0x0][0x3e0] ;  /* 0x0000f800ff04eb82 */ /* 0x000e620000000a00 */
[----:B------:R-:W-:-:S02]  /*1100*/  @!P3 LEA.HI.X R19, R8, R19, R9, 0x1, P5 ;  /* 0x000000130813b211 */ /* 0x000fc400028f0c09 */
[----:B------:R-:W-:-:S03]  /*1110*/  @!P2 IADD3 R8, PT, PT, R17, R23, RZ ;  /* 0x000000171108a210 */ /* 0x000fc60007ffe0ff */
[----:B------:R2:W4:Y:S01]  /*1120*/  @!P3 LDG.E R36, desc[UR6][R18.64] ;  /* 0x000000061224b981 */ /* 0x000522000c1e1900 */
[----:B------:R-:W-:Y:S02]  /*1130*/  ISETP.GE.U32.AND P3, PT, R64, UR4, PT ;  /* 0x0000000440007c0c */ /* 0x000fe4000bf66070 */
[----:B0-----:R-:W-:Y:S02]  /*1140*/  @!P2 LEA R20, P5, R16, R20, 0x1 ;  /* 0x000000141014a211 */ /* 0x001fe400078a08ff */
[----:B------:R-:W-:Y:S02]  /*1150*/  IADD3 R15, PT, PT, R15, 0x1e0, RZ ;  /* 0x000001e00f0f7810 */ /* 0x000fe40007ffe0ff */
[----:B------:R-:W-:Y:S02]  /*1160*/  ISETP.GE.AND.EX P3, PT, R0, UR5, PT, P3 ;  /* 0x0000000500007c0c */ /* 0x000fe4000bf66330 */
[----:B------:R-:W-:Y:S02]  /*1170*/  @!P2 LEA.HI.X R21, R16, R21, R8, 0x1, P5 ;  /* 0x000000151015a211 */ /* 0x000fe400028f0c08 */
[----:B------:R-:W-:Y:S01]  /*1180*/  ISETP.GE.U32.AND P5, PT, R15, UR4, PT ;  /* 0x000000040f007c0c */ /* 0x000fe2000bfa6070 */
[----:B------:R-:W0:Y:S01]  /*1190*/  @!P6 LDC.64 R8, c[0x0][0x390] ;  /* 0x0000e400ff08eb82 */ /* 0x000e220000000a00 */
[----:B------:R-:W-:-:S04]  /*11a0*/  SHF.R.S32.HI R25, RZ, 0x1f, R15 ;  /* 0x0000001fff197819 */ /* 0x000fc8000001140f */
[----:B------:R-:W-:Y:S01]  /*11b0*/  ISETP.GE.AND.EX P5, PT, R25, UR5, PT, P5 ;  /* 0x0000000519007c0c */ /* 0x000fe2000bfa6350 */
[----:B-1----:R-:W-:Y:S02]  /*11c0*/  @!P6 IMAD R22, R50, R4, RZ ;  /* 0x000000043216e224 */ /* 0x002fe400078e02ff */
[----:B--2---:R-:W1:Y:S01]  /*11d0*/  @!P3 LDC.64 R18, c[0x0][0x3e0] ;  /* 0x0000f800ff12bb82 */ /* 0x004e620000000a00 */
[----:B------:R-:W-:Y:S01]  /*11e0*/  @!P6 MOV R23, R77 ;  /* 0x0000004d0017e202 */ /* 0x000fe20000000f00 */
[----:B------:R-:W-:Y:S01]  /*11f0*/  @!P6 IMAD R27, R65, R5, R22 ;  /* 0x00000005411be224 */ /* 0x000fe200078e0216 */
[----:B------:R-:W-:Y:S02]  /*1200*/  @!P6 MOV R22, R74 ;  /* 0x0000004a0016e202 */ /* 0x000fe40000000f00 */
[----:B------:R-:W-:-:S05]  /*1210*/  MOV R41, RZ ;  /* 0x000000ff00297202 */ /* 0x000fca0000000f00 */
[----:B------:R-:W2:Y:S01]  /*1220*/  @!P5 LDC.64 R16, c[0x0][0x3e0] ;  /* 0x0000f800ff10db82 */ /* 0x000ea20000000a00 */
[----:B------:R-:W-:Y:S01]  /*1230*/  @!P6 IMAD.WIDE.U32 R22, R65, R4, R22 ;  /* 0x000000044116e225 */ /* 0x000fe200078e0016 */
[----:B------:R3:W4:Y:S01]  /*1240*/  @!P2 LDG.E R41, desc[UR6][R20.64] ;  /* 0x000000061429a981 */ /* 0x000722000c1e1900 */
[----:B------:R-:W-:-:S03]  /*1250*/  MOV R42, RZ ;  /* 0x000000ff002a7202 */ /* 0x000fc60000000f00 */
[----:B------:R-:W-:Y:S02]  /*1260*/  @!P6 IADD3 R23, PT, PT, R23, R27, RZ ;  /* 0x0000001b1717e210 */ /* 0x000fe40007ffe0ff */
[----:B------:R-:W2:Y:S01]  /*1270*/  @!P3 LDC.64 R4, c[0x0][0x390] ;  /* 0x0000e400ff04bb82 */ /* 0x000ea20000000a00 */
[----:B0-----:R-:W-:-:S04]  /*1280*/  @!P6 LEA R8, P2, R22, R8, 0x1 ;  /* 0x000000081608e211 */ /* 0x001fc800078408ff */
[----:B------:R-:W-:-:S03]  /*1290*/  @!P6 LEA.HI.X R9, R22, R9, R23, 0x1, P2 ;  /* 0x000000091609e211 */ /* 0x000fc600010f0c17 */
[----:B---3--:R-:W0:Y:S01]  /*12a0*/  @!P5 LDC.64 R20, c[0x0][0x390] ;  /* 0x0000e400ff14db82 */ /* 0x008e220000000a00 */
[----:B-1----:R-:W-:Y:S01]  /*12b0*/  @!P3 IMAD R22, R0, R18, RZ ;  /* 0x000000120016b224 */ /* 0x002fe200078e02ff */
[----:B------:R1:W3:Y:S03]  /*12c0*/  @!P6 LDG.E R42, desc[UR6][R8.64] ;  /* 0x00000006082ae981 */ /* 0x0002e6000c1e1900 */
[C---:B------:R-:W-:Y:S01]  /*12d0*/  @!P3 IMAD R23, R64.reuse, R19, R22 ;  /* 0x000000134017b224 */ /* 0x040fe200078e0216 */
[----:B-1----:R-:W-:Y:S02]  /*12e0*/  @!P3 MOV R8, R74 ;  /* 0x0000004a0008b202 */ /* 0x002fe40000000f00 */
[----:B------:R-:W-:Y:S01]  /*12f0*/  @!P3 MOV R9, R77 ;  /* 0x0000004d0009b202 */ /* 0x000fe20000000f00 */
[----:B--2---:R-:W-:Y:S02]  /*1300*/  @!P5 IMAD R24, R25, R16, RZ ;  /* 0x000000101918d224 */ /* 0x004fe400078e02ff */
[----:B------:R-:W-:Y:S01]  /*1310*/  @!P3 IMAD.WIDE.U32 R18, R64, R18, R8 ;  /* 0x000000124012b225 */ /* 0x000fe200078e0008 */
[----:B------:R-:W-:-:S02]  /*1320*/  @!P5 MOV R8, R74 ;  /* 0x0000004a0008d202 */ /* 0x000fc40000000f00 */
[----:B------:R-:W-:Y:S01]  /*1330*/  @!P5 MOV R9, R77 ;  /* 0x0000004d0009d202 */ /* 0x000fe20000000f00 */
[C---:B------:R-:W-:Y:S01]  /*1340*/  @!P5 IMAD R25, R15.reuse, R17, R24 ;  /* 0x000000110f19d224 */ /* 0x040fe200078e0218 */
[----:B------:R-:W-:Y:S02]  /*1350*/  MOV R45, RZ ;  /* 0x000000ff002d7202 */ /* 0x000fe40000000f00 */
[C---:B------:R-:W-:Y:S01]  /*1360*/  @!P3 LEA R4, P2, R18.reuse, R4, 0x1 ;  /* 0x000000041204b211 */ /* 0x040fe200078408ff */
[----:B------:R-:W-:Y:S01]  /*1370*/  @!P5 IMAD.WIDE.U32 R16, R15, R16, R8 ;  /* 0x000000100f10d225 */ /* 0x000fe200078e0008 */
[----:B------:R-:W-:Y:S02]  /*1380*/  @!P3 IADD3 R15, PT, PT, R19, R23, RZ ;  /* 0x00000017130fb210 */ /* 0x000fe40007ffe0ff */
[----:B------:R-:W-:Y:S01]  /*1390*/  MOV R47, RZ ;  /* 0x000000ff002f7202 */ /* 0x000fe20000000f00 */
[----:B------:R1:W2:Y:S01]  /*13a0*/  @!P4 LDG.E R45, desc[UR6][R2.64] ;  /* 0x00000006022dc981 */ /* 0x0002a2000c1e1900 */
[----:B------:R-:W-:-:S02]  /*13b0*/  @!P3 LEA.HI.X R5, R18, R5, R15, 0x1, P2 ;  /* 0x000000051205b211 */ /* 0x000fc400010f0c0f */
[----:B------:R-:W-:Y:S02]  /*13c0*/  @!P5 IADD3 R8, PT, PT, R17, R25, RZ ;  /* 0x000000191108d210 */ /* 0x000fe40007ffe0ff */
[C---:B0-----:R-:W-:Y:S01]  /*13d0*/  @!P5 LEA R20, P2, R16.reuse, R20, 0x1 ;  /* 0x000000141014d211 */ /* 0x041fe200078408ff */
[----:B------:R0:W2:Y:S01]  /*13e0*/  @!P3 LDG.E R47, desc[UR6][R4.64] ;  /* 0x00000006042fb981 */ /* 0x0000a2000c1e1900 */
[----:B------:R-:W-:Y:S02]  /*13f0*/  MOV R49, RZ ;  /* 0x000000ff00317202 */ /* 0x000fe40000000f00 */
[----:B------:R-:W-:-:S05]  /*1400*/  @!P5 LEA.HI.X R21, R16, R21, R8, 0x1, P2 ;  /* 0x000000151015d211 */ /* 0x000fca00010f0c08 */
[----:B------:R5:W2:Y:S01]  /*1410*/  @!P5 LDG.E R49, desc[UR6][R20.64] ;  /* 0x000000061431d981 */ /* 0x000aa2000c1e1900 */
[C---:B------:R-:W-:Y:S02]  /*1420*/  PRMT R8, R10.reuse, 0x7632, R8 ;  /* 0x000076320a087816 */ /* 0x040fe40000000008 */
[----:B-1----:R-:W-:Y:S02]  /*1430*/  SHF.L.U32 R2, R10, 0x10, RZ ;  /* 0x000000100a027819 */ /* 0x002fe400000006ff */
[C---:B------:R-:W-:Y:S02]  /*1440*/  PRMT R9, R7.reuse, 0x7632, R9 ;  /* 0x0000763207097816 */ /* 0x040fe40000000009 */
[----:B------:R-:W-:Y:S02]  /*1450*/  SHF.L.U32 R3, R8, 0x10, RZ ;  /* 0x0000001008037819 */ /* 0x000fe400000006ff */
[----:B0-----:R-:W-:Y:S02]  /*1460*/  SHF.L.U32 R4, R7, 0x10, RZ ;  /* 0x0000001007047819 */ /* 0x001fe400000006ff */
[----:B------:R-:W-:Y:S01]  /*1470*/  SHF.L.U32 R5, R9, 0x10, RZ ;  /* 0x0000001009057819 */ /* 0x000fe200000006ff */
[----:B------:R-:W-:Y:S01]  /*1480*/  FMUL.FTZ R15, R3, R3 ;  /* 0x00000003030f7220 */ /* 0x000fe20000410000 */
[----:B------:R-:W-:Y:S01]  /*1490*/  PRMT R7, R6, 0x7632, R7 ;  /* 0x0000763206077816 */ /* 0x000fe20000000007 */
[----:B------:R-:W-:-:S02]  /*14a0*/  FADD.FTZ R9, R2, R3 ;  /* 0x0000000302097221 */ /* 0x000fc40000010000 */
[----:B------:R-:W-:Y:S01]  /*14b0*/  FMUL.FTZ R17, R5, R5 ;  /* 0x0000000505117220 */ /* 0x000fe20000410000 */
[----:B------:R-:W-:Y:S01]  /*14c0*/  FFMA.FTZ R15, R2, R2, R15 ;  /* 0x00000002020f7223 */ /* 0x000fe2000001000f */
[C---:B------:R-:W-:Y:S01]  /*14d0*/  FADD.FTZ R10, R4.reuse, R5 ;  /* 0x00000005040a7221 */ /* 0x040fe20000010000 */
[----:B------:R-:W-:Y:S01]  /*14e0*/  FADD.FTZ R9, RZ, R9 ;  /* 0x00000009ff097221 */ /* 0x000fe20000010000 */
[----:B------:R-:W-:Y:S01]  /*14f0*/  SHF.L.U32 R7, R7, 0x10, RZ ;  /* 0x0000001007077819 */ /* 0x000fe200000006ff */
[----:B------:R-:W-:Y:S01]  /*1500*/  FFMA.FTZ R18, R4, R4, R17 ;  /* 0x0000000404127223 */ /* 0x000fe20000010011 */
[----:B------:R-:W-:Y:S01]  /*1510*/  SHF.L.U32 R6, R6, 0x10, RZ ;  /* 0x0000001006067819 */ /* 0x000fe200000006ff */
[----:B------:R-:W-:Y:S01]  /*1520*/  FADD.FTZ R15, RZ, R15 ;  /* 0x0000000fff0f7221 */ /* 0x000fe20000010000 */
[----:B------:R-:W-:Y:S01]  /*1530*/  FADD.FTZ R16, R9, R10 ;  /* 0x0000000a09107221 */ /* 0x000fe20000010000 */
[----:B------:R-:W-:Y:S02]  /*1540*/  FMUL.FTZ R19, R7, R7 ;  /* 0x0000000707137220 */ /* 0x000fe40000410000 */
[----:B------:R-:W-:Y:S01]  /*1550*/  FADD.FTZ R15, R15, R18 ;  /* 0x000000120f0f7221 */ /* 0x000fe20000010000 */
[C---:B------:R-:W-:Y:S01]  /*1560*/  FADD.FTZ R17, R6.reuse, R7 ;  /* 0x0000000706117221 */ /* 0x040fe20000010000 */
[----:B------:R-:W-:Y:S01]  /*1570*/  FFMA.FTZ R18, R6, R6, R19 ;  /* 0x0000000606127223 */ /* 0x000fe20000010013 */
[----:B-----5:R-:W-:-:S04]  /*1580*/  PRMT R10, R11, 0x7632, R10 ;  /* 0x000076320b0a7816 */ /* 0x020fc8000000000a */
[----:B------:R-:W-:Y:S01]  /*1590*/  SHF.L.U32 R10, R10, 0x10, RZ ;  /* 0x000000100a0a7819 */ /* 0x000fe200000006ff */
[----:B------:R-:W-:Y:S01]  /*15a0*/  FADD.FTZ R16, R16, R17 ;  /* 0x0000001110107221 */ /* 0x000fe20000010000 */
[----:B------:R-:W-:Y:S01]  /*15b0*/  FADD.FTZ R15, R15, R18 ;  /* 0x000000120f0f7221 */ /* 0x000fe20000010000 */
[----:B------:R-:W-:Y:S02]  /*15c0*/  SHF.L.U32 R11, R11, 0x10, RZ ;  /* 0x000000100b0b7819 */ /* 0x000fe400000006ff */
[----:B------:R-:W-:-:S04]  /*15d0*/  FMUL.FTZ R18, R10, R10 ;  /* 0x0000000a0a127220 */ /* 0x000fc80000410000 */
[C---:B------:R-:W-:Y:S01]  /*15e0*/  FFMA.FTZ R18, R11.reuse, R11, R18 ;  /* 0x0000000b0b127223 */ /* 0x040fe20000010012 */
[----:B------:R-:W-:Y:S01]  /*15f0*/  FADD.FTZ R17, R11, R10 ;  /* 0x0000000a0b117221 */ /* 0x000fe20000010000 */
[----:B------:R-:W-:Y:S02]  /*1600*/  PRMT R38, R39, 0x7632, R38 ;  /* 0x0000763227267816 */ /* 0x000fe40000000026 */
[----:B------:R-:W-:-:S04]  /*1610*/  PRMT R8, R13, 0x7632, R8 ;  /* 0x000076320d087816 */ /* 0x000fc80000000008 */
[----:B------:R-:W-:Y:S02]  /*1620*/  SHF.L.U32 R8, R8, 0x10, RZ ;  /* 0x0000001008087819 */ /* 0x000fe400000006ff */
[----:B------:R-:W-:-:S03]  /*1630*/  SHF.L.U32 R9, R13, 0x10, RZ ;  /* 0x000000100d097819 */ /* 0x000fc600000006ff */
[----:B------:R-:W-:Y:S02]  /*1640*/  FMUL.FTZ R20, R8, R8 ;  /* 0x0000000808147220 */ /* 0x000fe40000410000 */
[C---:B------:R-:W-:Y:S02]  /*1650*/  FADD.FTZ R13, R9.reuse, R8 ;  /* 0x00000008090d7221 */ /* 0x040fe40000010000 */
[----:B------:R-:W-:Y:S02]  /*1660*/  FFMA.FTZ R20, R9, R9, R20 ;  /* 0x0000000909147223 */ /* 0x000fe40000010014 */
[--C-:B------:R-:W-:Y:S01]  /*1670*/  FADD.FTZ R16, R16, R13.reuse ;  /* 0x0000000d10107221 */ /* 0x100fe20000010000 */
[C---:B------:R-:W-:Y:S01]  /*1680*/  PRMT R13, R12.reuse, 0x7632, R13 ;  /* 0x000076320c0d7816 */ /* 0x040fe2000000000d */
[----:B------:R-:W-:Y:S01]  /*1690*/  FADD.FTZ R15, R15, R20 ;  /* 0x000000140f0f7221 */ /* 0x000fe20000010000 */
[----:B------:R-:W-:Y:S02]  /*16a0*/  SHF.L.U32 R12, R12, 0x10, RZ ;  /* 0x000000100c0c7819 */ /* 0x000fe400000006ff */
[----:B------:R-:W-:Y:S01]  /*16b0*/  SHF.L.U32 R13, R13, 0x10, RZ ;  /* 0x000000100d0d7819 */ /* 0x000fe200000006ff */
[----:B------:R-:W-:Y:S01]  /*16c0*/  FADD.FTZ R18, R15, R18 ;  /* 0x000000120f127221 */ /* 0x000fe20000010000 */
[----:B------:R-:W-:Y:S01]  /*16d0*/  PRMT R15, R14, 0x7632, R15 ;  /* 0x000076320e0f7816 */ /* 0x000fe2000000000f */
[----:B------:R-:W-:Y:S01]  /*16e0*/  FADD.FTZ R16, R16, R17 ;  /* 0x0000001110107221 */ /* 0x000fe20000010000 */
[----:B------:R-:W-:Y:S01]  /*16f0*/  SHF.L.U32 R14, R14, 0x10, RZ ;  /* 0x000000100e0e7819 */ /* 0x000fe200000006ff */
[----:B------:R-:W-:Y:S01]  /*1700*/  FADD.FTZ R17, R12, R13 ;  /* 0x0000000d0c117221 */ /* 0x000fe20000010000 */
[----:B------:R-:W-:-:S02]  /*1710*/  SHF.L.U32 R15, R15, 0x10, RZ ;  /* 0x000000100f0f7819 */ /* 0x000fc400000006ff */
[----:B------:R-:W-:Y:S01]  /*1720*/  PRMT R33, R32, 0x7632, R33 ;  /* 0x0000763220217816 */ /* 0x000fe20000000021 */
[----:B------:R-:W-:Y:S01]  /*1730*/  FADD.FTZ R16, R16, R17 ;  /* 0x0000001110107221 */ /* 0x000fe20000010000 */
[----:B------:R-:W-:Y:S01]  /*1740*/  SHF.L.U32 R32, R32, 0x10, RZ ;  /* 0x0000001020207819 */ /* 0x000fe200000006ff */
[----:B------:R-:W-:Y:S01]  /*1750*/  FADD.FTZ R17, R14, R15 ;  /* 0x0000000f0e117221 */ /* 0x000fe20000010000 */
[----:B------:R-:W-:Y:S01]  /*1760*/  SHF.L.U32 R33, R33, 0x10, RZ ;  /* 0x0000001021217819 */ /* 0x000fe200000006ff */
[----:B------:R-:W-:Y:S02]  /*1770*/  FMUL.FTZ R19, R13, R13 ;  /* 0x0000000d0d137220 */ /* 0x000fe40000410000 */
[----:B------:R-:W-:Y:S01]  /*1780*/  FADD.FTZ R16, R16, R17 ;  /* 0x0000001110107221 */ /* 0x000fe20000010000 */
[----:B------:R-:W-:Y:S01]  /*1790*/  FMUL.FTZ R21, R15, R15 ;  /* 0x0000000f0f157220 */ /* 0x000fe20000410000 */
[----:B------:R-:W-:Y:S01]  /*17a0*/  FADD.FTZ R17, R32, R33 ;  /* 0x0000002120117221 */ /* 0x000fe20000010000 */
[----:B------:R-:W-:Y:S01]  /*17b0*/  FFMA.FTZ R19, R12, R12, R19 ;  /* 0x0000000c0c137223 */ /* 0x000fe20000010013 */
[----:B------:R-:W-:Y:S01]  /*17c0*/  PRMT R35, R34, 0x7632, R35 ;  /* 0x0000763222237816 */ /* 0x000fe20000000023 */
[----:B------:R-:W-:Y:S01]  /*17d0*/  FFMA.FTZ R21, R14, R14, R21 ;  /* 0x0000000e0e157223 */ /* 0x000fe20000010015 */
[----:B------:R-:W-:Y:S01]  /*17e0*/  FADD.FTZ R16, R16, R17 ;  /* 0x0000001110107221 */ /* 0x000fe20000010000 */
[----:B------:R-:W-:Y:S01]  /*17f0*/  FADD.FTZ R18, R18, R19 ;  /* 0x0000001312127221 */ /* 0x000fe20000010000 */
[----:B------:R-:W-:Y:S01]  /*1800*/  SHF.L.U32 R35, R35, 0x10, RZ ;  /* 0x0000001023237819 */ /* 0x000fe200000006ff */
[----:B------:R-:W-:Y:S01]  /*1810*/  FMUL.FTZ R17, R33, R33 ;  /* 0x0000002121117220 */ /* 0x000fe20000410000 */
[----:B------:R-:W-:Y:S01]  /*1820*/  SHF.L.U32 R34, R34, 0x10, RZ ;  /* 0x0000001022227819 */ /* 0x000fe200000006ff */
[----:B------:R-:W-:-:S02]  /*1830*/  FADD.FTZ R18, R18, R21 ;  /* 0x0000001512127221 */ /* 0x000fc40000010000 */
[----:B------:R-:W-:Y:S01]  /*1840*/  FFMA.FTZ R17, R32, R32, R17 ;  /* 0x0000002020117223 */ /* 0x000fe20000010011 */
[----:B------:R-:W-:Y:S01]  /*1850*/  FMUL.FTZ R21, R35, R35 ;  /* 0x0000002323157220 */ /* 0x000fe20000410000 */
[----:B------:R-:W-:Y:S01]  /*1860*/  FADD.FTZ R19, R34, R35 ;  /* 0x0000002322137221 */ /* 0x000fe20000010000 */
[C---:B----4-:R-:W-:Y:S02]  /*1870*/  PRMT R37, R36.reuse, 0x7632, R37 ;  /* 0x0000763224257816 */ /* 0x050fe40000000025 */
[----:B------:R-:W-:Y:S02]  /*1880*/  SHF.L.U32 R36, R36, 0x10, RZ ;  /* 0x0000001024247819 */ /* 0x000fe400000006ff */
[----:B------:R-:W-:Y:S01]  /*1890*/  SHF.L.U32 R37, R37, 0x10, RZ ;  /* 0x0000001025257819 */ /* 0x000fe200000006ff */
[----:B------:R-:W-:Y:S01]  /*18a0*/  FADD.FTZ R17, R18, R17 ;  /* 0x0000001112117221 */ /* 0x000fe20000010000 */
[----:B------:R-:W-:Y:S01]  /*18b0*/  FFMA.FTZ R18, R34, R34, R21 ;  /* 0x0000002222127223 */ /* 0x000fe20000010015 */
[----:B------:R-:W-:Y:S01]  /*18c0*/  FADD.FTZ R16, R16, R19 ;  /* 0x0000001310107221 */ /* 0x000fe20000010000 */
[----:B------:R-:W-:Y:S01]  /*18d0*/  SHF.L.U32 R38, R38, 0x10, RZ ;  /* 0x0000001026267819 */ /* 0x000fe200000006ff */
[----:B------:R-:W-:Y:S01]  /*18e0*/  FMUL.FTZ R21, R37, R37 ;  /* 0x0000002525157220 */ /* 0x000fe20000410000 */
[C---:B------:R-:W-:Y:S01]  /*18f0*/  FADD.FTZ R19, R36.reuse, R37 ;  /* 0x0000002524137221 */ /* 0x040fe20000010000 */
[----:B------:R-:W-:Y:S01]  /*1900*/  SHF.L.U32 R39, R39, 0x10, RZ ;  /* 0x0000001027277819 */ /* 0x000fe200000006ff */
[----:B------:R-:W-:Y:S01]  /*1910*/  FADD.FTZ R17, R17, R18 ;  /* 0x0000001211117221 */ /* 0x000fe20000010000 */
[----:B------:R-:W-:Y:S01]  /*1920*/  FFMA.FTZ R18, R36, R36, R21 ;  /* 0x0000002424127223 */ /* 0x000fe20000010015 */
[----:B------:R-:W-:Y:S01]  /*1930*/  FADD.FTZ R16, R16, R19 ;  /* 0x0000001310107221 */ /* 0x000fe20000010000 */
[----:B------:R-:W-:Y:S01]  /*1940*/  FMUL.FTZ R20, R38, R38 ;  /* 0x0000002626147220 */ /* 0x000fe20000410000 */
[----:B------:R-:W-:Y:S01]  /*1950*/  FADD.FTZ R19, R39, R38 ;  /* 0x0000002627137221 */ /* 0x000fe20000010000 */
[----:B------:R-:W-:-:S02]  /*1960*/  FADD.FTZ R17, R17, R18 ;  /* 0x0000001211117221 */ /* 0x000fc40000010000 */
[----:B------:R-:W-:Y:S01]  /*1970*/  FFMA.FTZ R20, R39, R39, R20 ;  /* 0x0000002727147223 */ /* 0x000fe20000010014 */
[----:B------:R-:W-:Y:S01]  /*1980*/  FADD.FTZ R16, R16, R19 ;  /* 0x0000001310107221 */ /* 0x000fe20000010000 */
[C---:B------:R-:W-:Y:S02]  /*1990*/  PRMT R40, R41.reuse, 0x7632, R40 ;  /* 0x0000763229287816 */ /* 0x040fe40000000028 */
[----:B------:R-:W-:Y:S02]  /*19a0*/  SHF.L.U32 R41, R41, 0x10, RZ ;  /* 0x0000001029297819 */ /* 0x000fe400000006ff */
[----:B------:R-:W-:Y:S01]  /*19b0*/  SHF.L.U32 R40, R40, 0x10, RZ ;  /* 0x0000001028287819 */ /* 0x000fe200000006ff */
[----:B------:R-:W-:-:S04]  /*19c0*/  FADD.FTZ R17, R17, R20 ;  /* 0x0000001411117221 */ /* 0x000fc80000010000 */
[----:B------:R-:W-:Y:S01]  /*19d0*/  FMUL.FTZ R18, R40, R40 ;  /* 0x0000002828127220 */ /* 0x000fe20000410000 */
[----:B------:R-:W-:Y:S01]  /*19e0*/  FADD.FTZ R19, R41, R40 ;  /* 0x0000002829137221 */ /* 0x000fe20000010000 */
[C---:B---3--:R-:W-:Y:S02]  /*19f0*/  PRMT R43, R42.reuse, 0x7632, R43 ;  /* 0x000076322a2b7816 */ /* 0x048fe4000000002b */
[----:B------:R-:W-:Y:S02]  /*1a00*/  SHF.L.U32 R42, R42, 0x10, RZ ;  /* 0x000000102a2a7819 */ /* 0x000fe400000006ff */
[----:B------:R-:W-:Y:S01]  /*1a10*/  SHF.L.U32 R43, R43, 0x10, RZ ;  /* 0x000000102b2b7819 */ /* 0x000fe200000006ff */
[----:B------:R-:W-:Y:S01]  /*1a20*/  FFMA.FTZ R18, R41, R41, R18 ;  /* 0x0000002929127223 */ /* 0x000fe20000010012 */
[----:B------:R-:W-:-:S03]  /*1a30*/  FADD.FTZ R16, R16, R19 ;  /* 0x0000001310107221 */ /* 0x000fc60000010000 */
[----:B------:R-:W-:Y:S01]  /*1a40*/  FMUL.FTZ R21, R43, R43 ;  /* 0x0000002b2b157220 */ /* 0x000fe20000410000 */
[C---:B------:R-:W-:Y:S01]  /*1a50*/  FADD.FTZ R19, R42.reuse, R43 ;  /* 0x0000002b2a137221 */ /* 0x040fe20000010000 */
[----:B------:R-:W-:Y:S02]  /*1a60*/  FADD.FTZ R17, R17, R18 ;  /* 0x0000001211117221 */ /* 0x000fe40000010000 */
[----:B------:R-:W-:Y:S01]  /*1a70*/  FFMA.FTZ R18, R42, R42, R21 ;  /* 0x0000002a2a127223 */ /* 0x000fe20000010015 */
[----:B------:R-:W-:Y:S01]  /*1a80*/  FADD.FTZ R16, R16, R19 ;  /* 0x0000001310107221 */ /* 0x000fe20000010000 */
[----:B--2---:R-:W-:-:S04]  /*1a90*/  PRMT R44, R45, 0x7632, R44 ;  /* 0x000076322d2c7816 */ /* 0x004fc8000000002c */
[----:B------:R-:W-:Y:S02]  /*1aa0*/  SHF.L.U32 R44, R44, 0x10, RZ ;  /* 0x000000102c2c7819 */ /* 0x000fe400000006ff */
[----:B------:R-:W-:Y:S02]  /*1ab0*/  PRMT R46, R47, 0x7632, R46 ;  /* 0x000076322f2e7816 */ /* 0x000fe4000000002e */
        /* <DEDUP_REMOVED lines=39> */
[C---:B------:R-:W-:Y:S02]  /*1d30*/  ISETP.GT.AND P4, PT, R56.reuse, 0xf, PT ;  /* 0x0000000f3800780c */ /* 0x040fe40003f84270 */
[----:B------:R-:W-:Y:S01]  /*1d40*/  ISETP.GT.AND P2, PT, R56, 0x17, PT ;  /* 0x000000173800780c */ /* 0x000fe20003f44270 */
[----:B------:R-:W-:Y:S01]  /*1d50*/  BSSY.RECONVERGENT B0, `(.L_x_1956) ;  /* 0x0000013000007945 */ /* 0x000fe20003800200 */
[----:B------:R-:W-:Y:S01]  /*1d60*/  ISETP.NE.AND P3, PT, R59, RZ, PT ;  /* 0x000000ff3b00720c */ /* 0x000fe20003f65270 */
        /* <DEDUP_REMOVED lines=17> */
.L_x_1957:
[----:B------:R-:W-:Y:S05]  /*1e80*/  BSYNC.RECONVERGENT B0 ;  /* 0x0000000000007941 */ /* 0x000fea0003800200 */
.L_x_1956:
[----:B------:R-:W-:Y:S06]  /*1e90*/  BAR.SYNC.DEFER_BLOCKING 0x0 ;  /* 0x0000000000007b1d */ /* 0x000fec0000010000 */
[----:B------:R-:W-:Y:S04]  /*1ea0*/  BSSY.RECONVERGENT B0, `(.L_x_1958) ;  /* 0x0000037000007945 */ /* 0x000fe80003800200 */
[----:B------:R-:W-:Y:S05]  /*1eb0*/  @P3 BRA `(.L_x_1959) ;  /* 0x0000000000d43947 */ /* 0x000fea0003800000 */
[----:B------:R-:W4:Y:S01]  /*1ec0*/  S2UR UR5, SR_CgaCtaId ;  /* 0x00000000000579c3 */ /* 0x000f220000008800 */
[----:B------:R-:W-:Y:S02]  /*1ed0*/  UMOV UR4, 0x400 ;  /* 0x0000040000047882 */ /* 0x000fe40000000000 */
[----:B----4-:R-:W-:-:S09]  /*1ee0*/  ULEA UR4, UR5, UR4, 0x18 ;  /* 0x0000000405047291 */ /* 0x010fd2000f8ec0ff */
[----:B---3--:R-:W2:Y:S04]  /*1ef0*/  LDS.128 R16, [UR4+0x20] ;  /* 0x00002004ff107984 */ /* 0x008ea80008000c00 */
[----:B------:R-:W3:Y:S04]  /*1f00*/  LDS.128 R28, [UR4+0x30] ;  /* 0x00003004ff1c7984 */ /* 0x000ee80008000c00 */
[----:B-1----:R-:W1:Y:S01]  /*1f10*/  LDS.128 R24, [UR4+0x40] ;  /* 0x00004004ff187984 */ /* 0x002e620008000c00 */
[----:B--2---:R-:W-:Y:S01]  /*1f20*/  FADD.FTZ R23, R20, R16 ;  /* 0x0000001014177221 */ /* 0x004fe20000010000 */
[----:B------:R-:W-:-:S03]  /*1f30*/  FADD.FTZ R16, R21, R17 ;  /* 0x0000001115107221 */ /* 0x000fc60000010000 */
[----:B------:R-:W-:Y:S01]  /*1f40*/  FADD.FTZ R17, R23, R18 ;  /* 0x0000001217117221 */ /* 0x000fe20000010000 */
[----:B------:R-:W-:Y:S01]  /*1f50*/  FADD.FTZ R16, R16, R19 ;  /* 0x0000001310107221 */ /* 0x000fe20000010000 */
[----:B0-----:R-:W0:Y:S02]  /*1f60*/  LDS.128 R20, [UR4+0x50] ;  /* 0x00005004ff147984 */ /* 0x001e240008000c00 */
[----:B---3--:R-:W-:Y:S01]  /*1f70*/  FADD.FTZ R17, R17, R28 ;  /* 0x0000001c11117221 */ /* 0x008fe20000010000 */
[----:B------:R-:W-:-:S03]  /*1f80*/  FADD.FTZ R16, R16, R29 ;  /* 0x0000001d10107221 */ /* 0x000fc60000010000 */
[----:B------:R-:W-:Y:S01]  /*1f90*/  FADD.FTZ R17, R17, R30 ;  /* 0x0000001e11117221 */ /* 0x000fe20000010000 */
[----:B------:R-:W-:-:S03]  /*1fa0*/  FADD.FTZ R16, R16, R31 ;  /* 0x0000001f10107221 */ /* 0x000fc60000010000 */
[----:B-1----:R-:W-:Y:S01]  /*1fb0*/  FADD.FTZ R29, R17, R24 ;  /* 0x00000018111d7221 */ /* 0x002fe20000010000 */
[----:B------:R-:W-:Y:S02]  /*1fc0*/  FADD.FTZ R24, R16, R25 ;  /* 0x0000001910187221 */ /* 0x000fe40000010000 */
[----:B------:R-:W1:Y:S01]  /*1fd0*/  LDS.128 R16, [UR4+0x60] ;  /* 0x00006004ff107984 */ /* 0x000e620008000c00 */
[----:B------:R-:W-:Y:S01]  /*1fe0*/  FADD.FTZ R29, R29, R26 ;  /* 0x0000001a1d1d7221 */ /* 0x000fe20000010000 */
[----:B------:R-:W-:Y:S02]  /*1ff0*/  FADD.FTZ R28, R24, R27 ;  /* 0x0000001b181c7221 */ /* 0x000fe40000010000 */
[----:B------:R-:W2:Y:S01]  /*2000*/  LDS.128 R24, [UR4+0x70] ;  /* 0x00007004ff187984 */ /* 0x000ea20008000c00 */
[----:B0-----:R-:W-:Y:S01]  /*2010*/  FADD.FTZ R29, R29, R20 ;  /* 0x000000141d1d7221 */ /* 0x001fe20000010000 */
[----:B------:R-:W-:-:S03]  /*2020*/  FADD.FTZ R20, R28, R21 ;  /* 0x000000151c147221 */ /* 0x000fc60000010000 */
[----:B------:R-:W-:Y:S01]  /*2030*/  FADD.FTZ R21, R29, R22 ;  /* 0x000000161d157221 */ /* 0x000fe20000010000 */
[----:B------:R-:W-:Y:S01]  /*2040*/  FADD.FTZ R20, R20, R23 ;  /* 0x0000001714147221 */ /* 0x000fe20000010000 */
[----:B------:R-:W0:Y:S02]  /*2050*/  LDS.128 R28, [UR4+0x80] ;  /* 0x00008004ff1c7984 */ /* 0x000e240008000c00 */
        /* <DEDUP_REMOVED lines=8> */
[----:B------:R-:W-:-:S03]  /*20e0*/  FADD.FTZ R24, R20, R27 ;  /* 0x0000001b14187221 */ /* 0x000fc60000010000 */
[----:B0-----:R-:W-:Y:S01]  /*20f0*/  FADD.FTZ R25, R21, R28 ;  /* 0x0000001c15197221 */ /* 0x001fe20000010000 */
[----:B------:R-:W-:Y:S01]  /*2100*/  FADD.FTZ R28, R24, R29 ;  /* 0x0000001d181c7221 */ /* 0x000fe20000010000 */
[----:B------:R-:W0:Y:S02]  /*2110*/  LDS.128 R20, [UR4+0xa0] ;  /* 0x0000a004ff147984 */ /* 0x000e240008000c00 */
[----:B------:R-:W-:Y:S01]  /*2120*/  FADD.FTZ R29, R25, R30 ;  /* 0x0000001e191d7221 */ /* 0x000fe20000010000 */
[----:B------:R-:W-:Y:S01]  /*2130*/  FADD.FTZ R28, R28, R31 ;  /* 0x0000001f1c1c7221 */ /* 0x000fe20000010000 */
[----:B------:R-:W2:Y:S02]  /*2140*/  LDS.128 R24, [UR4+0xb0] ;  /* 0x0000b004ff187984 */ /* 0x000ea40008000c00 */
[----:B-1----:R-:W-:Y:S01]  /*2150*/  FADD.FTZ R29, R29, R16 ;  /* 0x000000101d1d7221 */ /* 0x002fe20000010000 */
[----:B------:R-:W-:-:S03]  /*2160*/  FADD.FTZ R28, R28, R17 ;  /* 0x000000111c1c7221 */ /* 0x000fc60000010000 */
[----:B------:R-:W-:Y:S01]  /*2170*/  FADD.FTZ R29, R29, R18 ;  /* 0x000000121d1d7221 */ /* 0x000fe20000010000 */
[----:B------:R-:W-:-:S03]  /*2180*/  FADD.FTZ R28, R28, R19 ;  /* 0x000000131c1c7221 */ /* 0x000fc60000010000 */
[----:B0-----:R-:W-:Y:S01]  /*2190*/  FADD.FTZ R29, R29, R20 ;  /* 0x000000141d1d7221 */ /* 0x001fe20000010000 */
[----:B------:R-:W-:-:S03]  /*21a0*/  FADD.FTZ R28, R28, R21 ;  /* 0x000000151c1c7221 */ /* 0x000fc60000010000 */
[----:B------:R-:W-:Y:S01]  /*21b0*/  FADD.FTZ R29, R29, R22 ;  /* 0x000000161d1d7221 */ /* 0x000fe20000010000 */
[----:B------:R-:W-:-:S03]  /*21c0*/  FADD.FTZ R28, R28, R23 ;  /* 0x000000171c1c7221 */ /* 0x000fc60000010000 */
[----:B--2---:R-:W-:Y:S01]  /*21d0*/  FADD.FTZ R29, R29, R24 ;  /* 0x000000181d1d7221 */ /* 0x004fe20000010000 */
[----:B------:R-:W-:-:S03]  /*21e0*/  FADD.FTZ R28, R28, R25 ;  /* 0x000000191c1c7221 */ /* 0x000fc60000010000 */
[----:B------:R-:W-:Y:S01]  /*21f0*/  FADD.FTZ R20, R29, R26 ;  /* 0x0000001a1d147221 */ /* 0x000fe20000010000 */
[----:B------:R-:W-:-:S07]  /*2200*/  FADD.FTZ R21, R28, R27 ;  /* 0x0000001b1c157221 */ /* 0x000fce0000010000 */
.L_x_1959:
[----:B------:R-:W-:Y:S05]  /*2210*/  BSYNC.RECONVERGENT B0 ;  /* 0x0000000000007941 */ /* 0x000fea0003800200 */
.L_x_1958:
[----:B------:R-:W4:Y:S02]  /*2220*/  LDCU UR4, c[0x0][0x370] ;  /* 0x00006e00ff0477ac */ /* 0x000f240008000800 */
[----:B----4-:R-:W-:-:S09]  /*2230*/  UISETP.GE.U32.AND UP0, UPT, UR4, 0x2, UPT ;  /* 0x000000020400788c */ /* 0x010fd2000bf06070 */
[----:B------:R-:W-:Y:S05]  /*2240*/  BRA.U !UP0, `(.L_x_1960) ;  /* 0x0000000908b87547 */ /* 0x000fea000b800000 */
[----:B------:R-:W4:Y:S01]  /*2250*/  LDC R17, c[0x0][0x370] ;  /* 0x0000dc00ff117b82 */ /* 0x000f220000000800 */
[----:B------:R-:W-:-:S05]  /*2260*/  LOP3.LUT R18, R62, 0x1, RZ, 0xc0, !PT ;  /* 0x000000013e127812 */ /* 0x000fca00078ec0ff */
[----:B---3--:R-:W-:Y:S02]  /*2270*/  IMAD R16, R18, R57, RZ ;  /* 0x0000003912107224 */ /* 0x008fe400078e02ff */
[----:B------:R-:W3:Y:S02]  /*2280*/  LDC.64 R30, c[0x0][0x3b8] ;  /* 0x0000ee00ff1e7b82 */ /* 0x000ee40000000a00 */
[----:B----4-:R-:W-:-:S05]  /*2290*/  IMAD R16, R16, R17, RZ ;  /* 0x0000001110107224 */ /* 0x010fca00078e02ff */
[----:B------:R-:W-:-:S05]  /*22a0*/  SHF.L.U32 R17, R16, 0x1, RZ ;  /* 0x0000000110117819 */ /* 0x000fca00000006ff */
[----:B---3--:R-:W-:Y:S01]  /*22b0*/  IMAD.WIDE R30, R17, 0x4, R30 ;  /* 0x00000004111e7825 */ /* 0x008fe200078e021e */
[----:B------:R-:W-:Y:S06]  /*22c0*/  @P3 BRA `(.L_x_1961) ;  /* 0x0000000000543947 */ /* 0x000fec0003800000 */
[----:B------:R-:W3:Y:S01]  /*22d0*/  LDC.64 R16, c[0x0][0x3b0] ;  /* 0x0000ec00ff107b82 */ /* 0x000ee20000000a00 */
[-CC-:B------:R-:W-:Y:S01]  /*22e0*/  IMAD R19, R18, R57.reuse, R60.reuse ;  /* 0x0000003912137224 */ /* 0x180fe200078e023c */
[----:B------:R-:W-:Y:S01]  /*22f0*/  LOP3.LUT P2, R22, R62, 0x2, RZ, 0xc0, !PT ;  /* 0x000000023e167812 */ /* 0x000fe2000784c0ff */
[----:B--2---:R-:W-:Y:S02]  /*2300*/  IMAD R23, R58, R57, R60 ;  /* 0x000000393a177224 */ /* 0x004fe400078e023c */
[----:B---3--:R-:W-:-:S04]  /*2310*/  IMAD.WIDE.U32 R16, R19, 0x4, R16 ;  /* 0x0000000413107825 */ /* 0x008fc800078e0010 */
[----:B------:R-:W-:Y:S01]  /*2320*/  IMAD.WIDE.U32 R18, R23, 0x8, R30 ;  /* 0x0000000817127825 */ /* 0x000fe200078e001e */
[----:B------:R-:W-:Y:S02]  /*2330*/  IADD3 R23, PT, PT, -R22, 0x1, RZ ;  /* 0x0000000116177810 */ /* 0x000fe40007ffe1ff */
[----:B------:R-:W2:Y:S02]  /*2340*/  LDC R22, c[0x0][0x370] ;  /* 0x0000dc00ff167b82 */ /* 0x000ea40000000800 */
[----:B------:R3:W-:Y:S01]  /*2350*/  STG.E.64 desc[UR6][R18.64], R20 ;  /* 0x0000001412007986 */ /* 0x0007e2000c101b06 */
[----:B------:R-:W-:Y:S06]  /*2360*/  MEMBAR.ALL.GPU ;  /* 0x0000000000007992 */ /* 0x000fec000000a000 */
[----:B------:R-:W-:-:S00]  /*2370*/  ERRBAR ;  /* 0x00000000000079ab */ /* 0x000fc00000000000 */
[----:B------:R-:W-:Y:S06]  /*2380*/  CGAERRBAR ;  /* 0x00000000000075ab */ /* 0x000fec0000000000 */
[----:B------:R3:W-:Y:S01]  /*2390*/  REDG.E.ADD.S32.STRONG.GPU desc[UR6][R16.64], R23 ;  /* 0x000000171000798e */ /* 0x0007e2000c12e306 */
[----:B--2---:R-:W-:-:S04]  /*23a0*/  SEL R25, R22, RZ, !P2 ;  /* 0x000000ff16197207 */ /* 0x004fc80005000000 */
[----:B------:R-:W-:-:S13]  /*23b0*/  ISETP.NE.AND P2, PT, R25, -0x1, PT ;  /* 0xffffffff1900780c */ /* 0x000fda0003f45270 */
[----:B---3--:R-:W-:Y:S05]  /*23c0*/  @!P2 BRA `(.L_x_1961) ;  /* 0x000000000014a947 */ /* 0x008fea0003800000 */
.L_x_1962:
[----:B------:R-:W2:Y:S04]  /*23d0*/  LDG.E.STRONG.GPU R18, desc[UR6][R16.64] ;  /* 0x0000000610127981 */ /* 0x000ea8000c1ef900 */
[----:B--2---:R-:W-:Y:S01]  /*23e0*/  CCTL.IVALL ;  /* 0x00000000ff00798f */ /* 0x004fe20002000000 */
[----:B------:R-:W-:Y:S05]  /*23f0*/  YIELD ;  /* 0x0000000000007946 */ /* 0x000fea0003800000 */
[----:B------:R-:W-:-:S13]  /*2400*/  ISETP.NE.AND P2, PT, R18, R25, PT ;  /* 0x000000191200720c */ /* 0x000fda0003f45270 */
[----:B------:R-:W-:Y:S05]  /*2410*/  @P2 BRA `(.L_x_1962) ;  /* 0xfffffffc00ec2947 */ /* 0x000fea000383ffff */
.L_x_1961:
[----:B------:R-:W3:Y:S01]  /*2420*/  LDC R16, c[0x0][0x370] ;  /* 0x0000dc00ff107b82 */ /* 0x000ee20000000800 */
[----:B------:R-:W-:Y:S05]  /*2430*/  WARPSYNC.ALL ;  /* 0x0000000000007948 */ /* 0x000fea0003800000 */
[----:B---3--:R-:W-:Y:S02]  /*2440*/  ISETP.GE.U32.AND P2, PT, R16, 0x8, PT ;  /* 0x000000081000780c */ /* 0x008fe40003f46070 */
[----:B------:R-:W-:Y:S01]  /*2450*/  BAR.SYNC.DEFER_BLOCKING 0x0 ;  /* 0x0000000000007b1d */ /* 0x000fe20000010000 */
[----:B------:R-:W-:-:S10]  /*2460*/  HFMA2 R26, -RZ, RZ, 0, 0 ;  /* 0x00000000ff1a7431 */ /* 0x000fd400000001ff */
[----:B------:R-:W-:Y:S05]  /*2470*/  @!P2 BRA `(.L_x_1963) ;  /* 0x000000040020a947 */ /* 0x000fea0003800000 */
[CC--:B------:R-:W-:Y:S01]  /*2480*/  LEA R28, R57.reuse, R60.reuse, 0x1 ;  /* 0x0000003c391c7211 */ /* 0x0c0fe200078e08ff */
[C-C-:B------:R-:W-:Y:S01]  /*2490*/  IMAD R26, R57.reuse, 0x6, R60.reuse ;  /* 0x00000006391a7824 */ /* 0x140fe200078e023c */
[CC--:B------:R-:W-:Y:S01]  /*24a0*/  LEA R27, R57.reuse, R60.reuse, 0x2 ;  /* 0x0000003c391b7211 */ /* 0x0c0fe200078e10ff */
[C-C-:B------:R-:W-:Y:S01]  /*24b0*/  IMAD R25, R57.reuse, 0x5, R60.reuse ;  /* 0x0000000539197824 */ /* 0x140fe200078e023c */
[----:B------:R-:W-:Y:S01]  /*24c0*/  IADD3 R22, PT, PT, R60, R57, RZ ;  /* 0x000000393c167210 */ /* 0x000fe20007ffe0ff */
[C-C-:B-1----:R-:W-:Y:S01]  /*24d0*/  IMAD R24, R57.reuse, 0x3, R60.reuse ;  /* 0x0000000339187824 */ /* 0x142fe200078e023c */
[----:B------:R-:W-:Y:S01]  /*24e0*/  IADD3 R19, PT, PT, -R58, RZ, RZ ;  /* 0x000000ff3a137210 */ /* 0x000fe20007ffe1ff */
[----:B--2---:R-:W-:Y:S01]  /*24f0*/  IMAD R23, R57, 0x7, R60 ;  /* 0x0000000739177824 */ /* 0x004fe200078e023c */
[----:B------:R-:W-:Y:S01]  /*2500*/  MOV R18, R60 ;  /* 0x0000003c00127202 */ /* 0x000fe20000000f00 */
[----:B------:R-:W-:-:S06]  /*2510*/  UMOV UR4, URZ ;  /* 0x000000ff00047c82 */ /* 0x000fcc0008000000 */
.L_x_1964:
[----:B------:R-:W-:-:S13]  /*2520*/  ISETP.EQ.OR P2, PT, R19, RZ, P3 ;  /* 0x000000ff1300720c */ /* 0x000fda0001f42670 */
[----:B------:R-:W-:-:S06]  /*2530*/  @!P2 IMAD.WIDE.U32 R16, R18, 0x8, R30 ;  /* 0x000000081210a825 */ /* 0x000fcc00078e001e */
[----:B------:R-:W0:Y:S01]  /*2540*/  @!P2 LDG.E.64 R16, desc[UR6][R16.64] ;  /* 0x000000061010a981 */ /* 0x000e22000c1e1b00 */
[----:B------:R-:W-:-:S06]  /*2550*/  UIADD3 UR5, UPT, UPT, UR4, 0x1, URZ ;  /* 0x0000000104057890 */ /* 0x000fcc000fffe0ff */
[----:B------:R-:W-:Y:S01]  /*2560*/  ISETP.EQ.OR P4, PT, R58, UR5, P3 ;  /* 0x000000053a007c0c */ /* 0x000fe20009f82670 */
[----:B------:R-:W-:Y:S01]  /*2570*/  UIADD3 UR5, UPT, UPT, UR4, 0x2, URZ ;  /* 0x0000000204057890 */ /* 0x000fe2000fffe0ff */
[----:B0-----:R-:W-:Y:S01]  /*2580*/  @!P2 FADD.FTZ R20, R20, R16 ;  /* 0x000000101414a221 */ /* 0x001fe20000010000 */
[----:B------:R-:W-:-:S10]  /*2590*/  @!P2 FADD.FTZ R21, R21, R17 ;  /* 0x000000111515a221 */ /* 0x000fd40000010000 */
[----:B------:R-:W-:-:S06]  /*25a0*/  @!P4 IMAD.WIDE.U32 R16, R22, 0x8, R30 ;  /* 0x000000081610c825 */ /* 0x000fcc00078e001e */
        /* <DEDUP_REMOVED lines=32> */
[----:B------:R-:W0:Y:S01]  /*27b0*/  LDC R29, c[0x0][0x370] ;  /* 0x0000dc00ff1d7b82 */ /* 0x000e220000000800 */
[----:B------:R-:W-:Y:S01]  /*27c0*/  UIADD3 UR4, UPT, UPT, UR4, 0x8, URZ ;  /* 0x0000000804047890 */ /* 0x000fe2000fffe0ff */
[----:B--2---:R-:W-:Y:S01]  /*27d0*/  @!P2 FADD.FTZ R20, R20, R16 ;  /* 0x000000101414a221 */ /* 0x004fe20000010000 */
[----:B------:R-:W-:-:S09]  /*27e0*/  @!P2 FADD.FTZ R21, R21, R17 ;  /* 0x000000111515a221 */ /* 0x000fd20000010000 */
[----:B------:R-:W-:-:S06]  /*27f0*/  @!P4 IMAD.WIDE.U32 R16, R23, 0x8, R30 ;  /* 0x000000081710c825 */ /* 0x000fcc00078e001e */
[----:B------:R-:W2:Y:S01]  /*2800*/  @!P4 LDG.E.64 R16, desc[UR6][R16.64] ;  /* 0x000000061010c981 */ /* 0x000ea2000c1e1b00 */
[----:B0-----:R-:W-:Y:S02]  /*2810*/  LOP3.LUT R29, R29, 0x7ffffff8, RZ, 0xc0, !PT ;  /* 0x7ffffff81d1d7812 */ /* 0x001fe400078ec0ff */
[----:B------:R-:W-:Y:S02]  /*2820*/  IADD3 R19, PT, PT, R19, 0x8, RZ ;  /* 0x0000000813137810 */ /* 0x000fe40007ffe0ff */
[----:B------:R-:W-:Y:S02]  /*2830*/  ISETP.NE.AND P2, PT, R29, UR4, PT ;  /* 0x000000041d007c0c */ /* 0x000fe4000bf45270 */
[C---:B------:R-:W-:Y:S02]  /*2840*/  LEA R18, R57.reuse, R18, 0x3 ;  /* 0x0000001239127211 */ /* 0x040fe400078e18ff */
[C---:B------:R-:W-:Y:S02]  /*2850*/  LEA R22, R57.reuse, R22, 0x3 ;  /* 0x0000001639167211 */ /* 0x040fe400078e18ff */
[----:B------:R-:W-:-:S02]  /*2860*/  LEA R28, R57, R28, 0x3 ;  /* 0x0000001c391c7211 */ /* 0x000fc400078e18ff */
[C---:B------:R-:W-:Y:S02]  /*2870*/  LEA R24, R57.reuse, R24, 0x3 ;  /* 0x0000001839187211 */ /* 0x040fe400078e18ff */
        /* <DEDUP_REMOVED lines=8> */
.L_x_1963:
[----:B------:R-:W3:Y:S02]  /*2900*/  LDCU UR4, c[0x0][0x370] ;  /* 0x00006e00ff0477ac */ /* 0x000ee40008000800 */
[----:B---3--:R-:W-:-:S09]  /*2910*/  ULOP3.LUT UP0, URZ, UR4, 0x7, URZ, 0xc0, !UPT ;  /* 0x0000000704ff7892 */ /* 0x008fd2000f80c0ff */
[----:B------:R-:W-:Y:S05]  /*2920*/  BRA.U !UP0, `(.L_x_1960) ;  /* 0x0000000508007547 */ /* 0x000fea000b800000 */
[----:B------:R-:W3:Y:S01]  /*2930*/  LDCU UR4, c[0x0][0x370] ;  /* 0x00006e00ff0477ac */ /* 0x000ee20008000800 */
[----:B------:R-:W4:Y:S01]  /*2940*/  LDCU UR5, c[0x0][0x370] ;  /* 0x00006e00ff0577ac */ /* 0x000f220008000800 */
[----:B---3--:R-:W-:-:S04]  /*2950*/  ULOP3.LUT UR4, UR4, 0x7, URZ, 0xc0, !UPT ;  /* 0x0000000704047892 */ /* 0x008fc8000f8ec0ff */
[----:B------:R-:W-:Y:S02]  /*2960*/  UIADD3 UR4, UPT, UPT, UR4, -0x1, URZ ;  /* 0xffffffff04047890 */ /* 0x000fe4000fffe0ff */
[----:B----4-:R-:W-:Y:S02]  /*2970*/  ULOP3.LUT UP1, UR5, UR5, 0x3, URZ, 0xc0, !UPT ;  /* 0x0000000305057892 */ /* 0x010fe4000f82c0ff */
[----:B------:R-:W-:-:S09]  /*2980*/  UISETP.GE.U32.AND UP0, UPT, UR4, 0x3, UPT ;  /* 0x000000030400788c */ /* 0x000fd2000bf06070 */
[----:B------:R-:W-:Y:S05]  /*2990*/  BRA.U !UP0, `(.L_x_1965) ;  /* 0x0000000108707547 */ /* 0x000fea000b800000 */
[C---:B------:R-:W-:Y:S02]  /*29a0*/  IADD3 R19, PT, PT, R26.reuse, 0x1, RZ ;  /* 0x000000011a137810 */ /* 0x040fe40007ffe0ff */
[CC--:B------:R-:W-:Y:S02]  /*29b0*/  ISETP.EQ.OR P2, PT, R26.reuse, R58.reuse, P3 ;  /* 0x0000003a1a00720c */ /* 0x0c0fe40001f42670 */
[C---:B--2---:R-:W-:Y:S02]  /*29c0*/  IADD3 R23, PT, PT, R26.reuse, 0x2, RZ ;  /* 0x000000021a177810 */ /* 0x044fe40007ffe0ff */
        /* <DEDUP_REMOVED lines=14> */
[----:B-1----:R-:W-:-:S06]  /*2ab0*/  @!P6 IMAD.WIDE.U32 R24, R25, 0x8, R30 ;  /* 0x000000081918e825 */ /* 0x002fcc00078e001e */
        /* <DEDUP_REMOVED lines=10> */
.L_x_1965:
[----:B------:R-:W-:Y:S05]  /*2b60*/  BRA.U !UP1, `(.L_x_1960) ;  /* 0x0000000109707547 */ /* 0x000fea000b800000 */
[----:B------:R-:W3:Y:S01]  /*2b70*/  LDC R22, c[0x0][0x370] ;  /* 0x0000dc00ff167b82 */ /* 0x000ee20000000800 */
[----:B------:R-:W-:Y:S01]  /*2b80*/  UISETP.NE.AND UP0, UPT, UR5, 0x1, UPT ;  /* 0x000000010500788c */ /* 0x000fe2000bf05270 */
[----:B---3--:R-:W-:-:S08]  /*2b90*/  LOP3.LUT R22, R22, 0x1, RZ, 0xc0, !PT ;  /* 0x0000000116167812 */ /* 0x008fd000078ec0ff */
[----:B------:R-:W-:Y:S05]  /*2ba0*/  BRA.U !UP0, `(.L_x_1966) ;  /* 0x0000000108387547 */ /* 0x000fea000b800000 */
        /* <DEDUP_REMOVED lines=14> */
.L_x_1966:
        /* <DEDUP_REMOVED lines=9> */
.L_x_1967:
[----:B------:R-:W-:Y:S05]  /*2d20*/  BSYNC.RECONVERGENT B0 ;  /* 0x0000000000007941 */ /* 0x000fea0003800200 */
.L_x_1960:
[----:B------:R-:W4:Y:S01]  /*2d30*/  S2UR UR5, SR_CgaCtaId ;  /* 0x00000000000579c3 */ /* 0x000f220000008800 */
[----:B------:R-:W3:Y:S01]  /*2d40*/  LDCU UR8, c[0x0][0x414] ;  /* 0x00008280ff0877ac */ /* 0x000ee20008000800 */
[----:B------:R-:W-:Y:S01]  /*2d50*/  LOP3.LUT R27, R63, 0xffff, RZ, 0xc0, !PT ;  /* 0x0000ffff3f1b7812 */ /* 0x000fe200078ec0ff */
[----:B------:R-:W-:-:S03]  /*2d60*/  UMOV UR4, 0x400 ;  /* 0x0000040000047882 */ /* 0x000fc60000000000 */
[----:B------:R-:W-:Y:S02]  /*2d70*/  IADD3 R27, PT, PT, R72, R27, RZ ;  /* 0x0000001b481b7210 */ /* 0x000fe40007ffe0ff */
[----:B-1----:R-:W1:Y:S08]  /*2d80*/  @P0 LDC.64 R24, c[0x0][0x388] ;  /* 0x0000e200ff180b82 */ /* 0x002e700000000a00 */
[----:B------:R-:W0:Y:S01]  /*2d90*/  LDC.64 R18, c[0x0][0x3a0] ;  /* 0x0000e800ff127b82 */ /* 0x000e220000000a00 */
[----:B---3--:R-:W-:Y:S01]  /*2da0*/  @P0 FMUL.FTZ R16, R20, UR8 ;  /* 0x0000000814100c20 */ /* 0x008fe20008410000 */
[----:B------:R-:W-:Y:S01]  /*2db0*/  @P0 FMUL.FTZ R17, R21, UR8 ;  /* 0x0000000815110c20 */ /* 0x000fe20008410000 */
[----:B----4-:R-:W-:-:S05]  /*2dc0*/  ULEA UR4, UR5, UR4, 0x18 ;  /* 0x0000000405047291 */ /* 0x010fca000f8ec0ff */
[----:B--2---:R-:W2:Y:S01]  /*2dd0*/  LDC.64 R22, c[0x0][0x398] ;  /* 0x0000e600ff167b82 */ /* 0x004ea20000000a00 */
[----:B------:R-:W3:Y:S01]  /*2de0*/  LDCU UR5, c[0x0][0x404] ;  /* 0x00008080ff0577ac */ /* 0x000ee20008000800 */
[----:B-1----:R-:W-:Y:S02]  /*2df0*/  @P0 IMAD.WIDE R24, R61, 0x8, R24 ;  /* 0x000000083d180825 */ /* 0x002fe400078e0218 */
[----:B------:R-:W-:Y:S04]  /*2e00*/  @!P3 STS.64 [UR4+0xc8], R20 ;  /* 0x0000c814ff00b988 */ /* 0x000fe80008000a04 */
[----:B------:R1:W-:Y:S01]  /*2e10*/  @P0 STG.E.64 desc[UR6][R24.64], R16 ;  /* 0x0000001018000986 */ /* 0x0003e2000c101b06 */
[C---:B0-----:R-:W-:Y:S01]  /*2e20*/  IMAD.WIDE R18, R27.reuse, 0x4, R18 ;  /* 0x000000041b127825 */ /* 0x041fe200078e0212 */
[----:B------:R-:W-:Y:S03]  /*2e30*/  BAR.SYNC.DEFER_BLOCKING 0x0 ;  /* 0x0000000000007b1d */ /* 0x000fe60000010000 */
[----:B--2---:R-:W-:-:S03]  /*2e40*/  IMAD.WIDE R22, R27, 0x4, R22 ;  /* 0x000000041b167825 */ /* 0x004fc600078e0216 */
[----:B------:R-:W5:Y:S04]  /*2e50*/  LDG.E.64 R18, desc[UR6][R18.64] ;  /* 0x0000000612127981 */ /* 0x000f68000c1e1b00 */
[----:B------:R-:W0:Y:S01]  /*2e60*/  LDS.64 R20, [UR4+0xc8] ;  /* 0x0000c804ff147984 */ /* 0x000e220008000a00 */
[----:B------:R-:W2:Y:S03]  /*2e70*/  LDCU.U8 UR4, c[0x0][0x3fc] ;  /* 0x00007f80ff0477ac */ /* 0x000ea60008000000 */
[----:B-1----:R0:W5:Y:S02]  /*2e80*/  LDG.E.64 R16, desc[UR6][R22.64] ;  /* 0x0000000616107981 */ /* 0x002164000c1e1b00 */
[----:B0-----:R-:W-:-:S04]  /*2e90*/  FMUL.FTZ R22, R20, UR8 ;  /* 0x0000000814167c20 */ /* 0x001fc80008410000 */
[----:B------:R-:W-:-:S04]  /*2ea0*/  FMUL.FTZ R26, R22, R22 ;  /* 0x00000016161a7220 */ /* 0x000fc80000410000 */
[----:B------:R-:W-:-:S05]  /*2eb0*/  FFMA.FTZ R26, R21, UR8, -R26 ;  /* 0x00000008151a7c23 */ /* 0x000fca000801081a */
[----:B------:R-:W-:-:S13]  /*2ec0*/  FSETP.GTU.FTZ.AND P2, PT, R26, RZ, PT ;  /* 0x000000ff1a00720b */ /* 0x000fda0003f5c000 */
[----:B------:R-:W0:Y:S01]  /*2ed0*/  @P2 LDC R27, c[0x0][0x3a8] ;  /* 0x0000ea00ff1b2b82 */ /* 0x000e220000000800 */
[----:B------:R-:W-:Y:S01]  /*2ee0*/  HFMA2 R23, -RZ, RZ, 1.875, 0 ;  /* 0x3f800000ff177431 */ /* 0x000fe200000001ff */
[----:B--2---:R-:W-:Y:S01]  /*2ef0*/  UISETP.NE.AND UP0, UPT, UR4, URZ, UPT ;  /* 0x000000ff0400728c */ /* 0x004fe2000bf05270 */
[----:B---3--:R-:W-:Y:S01]  /*2f00*/  IMAD R24, R58, UR5, R71 ;  /* 0x000000053a187c24 */ /* 0x008fe2000f8e0247 */
[----:B------:R-:W-:Y:S04]  /*2f10*/  BSSY.RECONVERGENT B0, `(.L_x_1968) ;  /* 0x000039e000007945 */ /* 0x000fe80003800200 */
[----:B------:R-:W-:Y:S01]  /*2f20*/  IADD3 R25, PT, PT, R24, 0x40, RZ ;  /* 0x0000004018197810 */ /* 0x000fe20007ffe0ff */
[----:B0-----:R-:W-:-:S04]  /*2f30*/  @P2 FADD.FTZ R20, R26, R27 ;  /* 0x0000001b1a142221 */ /* 0x001fc80000010000 */
[----:B------:R0:W1:Y:S01]  /*2f40*/  @P2 MUFU.RSQ R23, R20 ;  /* 0x0000001400172308 */ /* 0x0000620000001400 */
[----:B------:R-:W-:Y:S02]  /*2f50*/  IADD3 R26, PT, PT, R24, 0x80, RZ ;  /* 0x00000080181a7810 */ /* 0x000fe40007ffe0ff */
[----:B------:R-:W-:Y:S02]  /*2f60*/  SHF.R.S32.HI R30, RZ, 0x1f, R25 ;  /* 0x0000001fff1e7819 */ /* 0x000fe40000011419 */
[----:B------:R-:W-:Y:S01]  /*2f70*/  SHF.R.S32.HI R27, RZ, 0x1f, R26 ;  /* 0x0000001fff1b7819 */ /* 0x000fe2000001141a */
[----:B------:R-:W-:Y:S06]  /*2f80*/  BRA.U UP0, `(.L_x_1969) ;  /* 0x0000001500f07547 */ /* 0x000fec000b800000 */
[----:B------:R-:W2:Y:S01]  /*2f90*/  LDCU.64 UR8, c[0x0][0x3e8] ;  /* 0x00007d00ff0877ac */ /* 0x000ea20008000a00 */
[----:B0-----:R-:W-:Y:S01]  /*2fa0*/  SHF.R.S32.HI R20, RZ, 0x1f, R24 ;  /* 0x0000001fff147819 */ /* 0x001fe20000011418 */
[----:B------:R-:W-:Y:S01]  /*2fb0*/  BSSY.RECONVERGENT B1, `(.L_x_1970) ;  /* 0x000001e000017945 */ /* 0x000fe20003800200 */
[----:B------:R-:W-:-:S04]  /*2fc0*/  IADD3 R31, PT, PT, R24, 0x20, RZ ;  /* 0x00000020181f7810 */ /* 0x000fc80007ffe0ff */
[----:B------:R-:W-:Y:S02]  /*2fd0*/  SHF.R.S32.HI R72, RZ, 0x1f, R31 ;  /* 0x0000001fff487819 */ /* 0x000fe4000001141f */
[----:B--2---:R-:W-:Y:S02]  /*2fe0*/  ISETP.GE.U32.AND P2, PT, R24, UR8, PT ;  /* 0x0000000818007c0c */ /* 0x004fe4000bf46070 */
[----:B------:R-:W-:Y:S02]  /*2ff0*/  ISETP.GE.U32.AND P3, PT, R31, UR8, PT ;  /* 0x000000081f007c0c */ /* 0x000fe4000bf66070 */
[----:B------:R-:W-:Y:S02]  /*3000*/  ISETP.GE.AND.EX P2, PT, R20, UR9, PT, P2 ;  /* 0x0000000914007c0c */ /* 0x000fe4000bf46320 */
[----:B------:R-:W-:Y:S02]  /*3010*/  ISETP.GE.U32.AND P4, PT, R25, UR8, PT ;  /* 0x0000000819007c0c */ /* 0x000fe4000bf86070 */
[----:B------:R-:W-:-:S02]  /*3020*/  ISETP.GE.U32.AND P1, PT, R70, UR8, PT ;  /* 0x0000000846007c0c */ /* 0x000fc4000bf26070 */
[----:B------:R-:W-:Y:S02]  /*3030*/  ISETP.GE.AND.EX P3, PT, R72, UR9, PT, P3 ;  /* 0x0000000948007c0c */ /* 0x000fe4000bf66330 */
[----:B------:R-:W-:Y:S02]  /*3040*/  ISETP.GE.AND.EX P4, PT, R30, UR9, PT, P4 ;  /* 0x000000091e007c0c */ /* 0x000fe4000bf86340 */
[----:B------:R-:W-:-:S03]  /*3050*/  ISETP.GE.AND.EX P1, PT, R55, UR9, PT, P1 ;  /* 0x0000000937007c0c */ /* 0x000fc6000bf26310 */
[----:B------:R-:W-:Y:S10]  /*3060*/  @P2 BRA `(.L_x_1971) ;  /* 0x0000000000482947 */ /* 0x000ff40003800000 */
[----:B------:R-:W0:Y:S01]  /*3070*/  LDCU.64 UR10, c[0x0][0x3e0] ;  /* 0x00007c00ff0a77ac */ /* 0x000e220008000a00 */
[----:B------:R-:W-:Y:S01]  /*3080*/  MOV R21, R77 ;  /* 0x0000004d00157202 */ /* 0x000fe20000000f00 */
[----:B------:R-:W-:Y:S01]  /*3090*/  FADD.FTZ R2, R2, -R22 ;  /* 0x8000001602027221 */ /* 0x000fe20000010000 */
[----:B------:R-:W2:Y:S01]  /*30a0*/  LDCU.64 UR4, c[0x0][0x380] ;  /* 0x00007000ff0477ac */ /* 0x000ea20008000a00 */
[----:B0-----:R-:W-:Y:S01]  /*30b0*/  IMAD R29, R20, UR10, RZ ;  /* 0x0000000a141d7c24 */ /* 0x001fe2000f8e02ff */
[----:B------:R-:W-:-:S03]  /*30c0*/  MOV R20, R74 ;  /* 0x0000004a00147202 */ /* 0x000fc60000000f00 */
[C---:B------:R-:W-:Y:S02]  /*30d0*/  IMAD R29, R24.reuse, UR11, R29 ;  /* 0x0000000b181d7c24 */ /* 0x040fe4000f8e021d */
[----:B------:R-:W-:-:S05]  /*30e0*/  IMAD.WIDE.U32 R20, R24, UR10, R20 ;  /* 0x0000000a18147c25 */ /* 0x000fca000f8e0014 */
[----:B------:R-:W-:Y:S02]  /*30f0*/  IADD3 R29, PT, PT, R21, R29, RZ ;  /* 0x0000001d151d7210 */ /* 0x000fe40007ffe0ff */
[----:B--2---:R-:W-:-:S04]  /*3100*/  LEA R28, P2, R20, UR4, 0x1 ;  /* 0x00000004141c7c11 */ /* 0x004fc8000f8408ff */
[----:B------:R-:W-:Y:S01]  /*3110*/  LEA.HI.X R29, R20, UR5, R29, 0x1, P2 ;  /* 0x00000005141d7c11 */ /* 0x000fe200090f0c1d */
[----:B------:R-:W-:Y:S01]  /*3120*/  FADD.FTZ R20, R3, -R22 ;  /* 0x8000001603147221 */ /* 0x000fe20000010000 */
[----:B-1----:R-:W-:-:S03]  /*3130*/  FMUL.FTZ R3, R2, R23 ;  /* 0x0000001702037220 */ /* 0x002fc60000410000 */
[----:B------:R-:W-:Y:S01]  /*3140*/  FMUL.FTZ R20, R20, R23 ;  /* 0x0000001714147220 */ /* 0x000fe20000410000 */
[----:B-----5:R-:W-:-:S03]  /*3150*/  FFMA.FTZ R3, R16, R3, R18 ;  /* 0x0000000310037223 */ /* 0x020fc60000010012 */
[----:B------:R-:W-:-:S05]  /*3160*/  FFMA.FTZ R20, R17, R20, R19 ;  /* 0x0000001411147223 */ /* 0x000fca0000010013 */
[----:B------:R-:W-:-:S05]  /*3170*/  F2FP.BF16.F32.PACK_AB R3, R20, R3 ;  /* 0x000000031403723e */ /* 0x000fca00000010ff */
[----:B------:R0:W-:Y:S02]  /*3180*/  STG.E desc[UR6][R28.64], R3 ;  /* 0x000000031c007986 */ /* 0x0001e4000c101906 */
.L_x_1971:
[----:B------:R-:W-:Y:S05]  /*3190*/  BSYNC.RECONVERGENT B1 ;  /* 0x0000000000017941 */ /* 0x000fea0003800200 */
.L_x_1970:
[----:B------:R-:W-:Y:S04]  /*31a0*/  BSSY.RECONVERGENT B1, `(.L_x_1972) ;  /* 0x0000014000017945 */ /* 0x000fe80003800200 */
[----:B------:R-:W-:Y:S05]  /*31b0*/  @P3 BRA `(.L_x_1973) ;  /* 0x0000000000483947 */ /* 0x000fea0003800000 */
[----:B------:R-:W2:Y:S01]  /*31c0*/  LDCU.64 UR4, c[0x0][0x3e0] ;  /* 0x00007c00ff0477ac */ /* 0x000ea20008000a00 */
[----:B------:R-:W-:Y:S01]  /*31d0*/  MOV R2, R74 ;  /* 0x0000004a00027202 */ /* 0x000fe20000000f00 */
[--C-:B------:R-:W-:Y:S01]  /*31e0*/  FADD.FTZ R4, R4, -R22.reuse ;  /* 0x8000001604047221 */ /* 0x100fe20000010000 */
[----:B0-----:R-:W-:Y:S01]  /*31f0*/  MOV R3, R77 ;  /* 0x0000004d00037202 */ /* 0x001fe20000000f00 */
        /* <DEDUP_REMOVED lines=14> */
.L_x_1973:
[----:B------:R-:W-:Y:S05]  /*32e0*/  BSYNC.RECONVERGENT B1 ;  /* 0x0000000000017941 */ /* 0x000fea0003800200 */
.L_x_1972:
[----:B------:R-:W-:Y:S01]  /*32f0*/  BSSY.RECONVERGENT B1, `(.L_x_1974) ;  /* 0x0000016000017945 */ /* 0x000fe20003800200 */
[C---:B------:R-:W-:Y:S02]  /*3300*/  IADD3 R20, PT, PT, R24.reuse, 0xa0, RZ ;  /* 0x000000a018147810 */ /* 0x040fe40007ffe0ff */
[----:B------:R-:W-:Y:S01]  /*3310*/  IADD3 R21, PT, PT, R24, 0xc0, RZ ;  /* 0x000000c018157810 */ /* 0x000fe20007ffe0ff */
[----:B------:R-:W-:Y:S06]  /*3320*/  @P4 BRA `(.L_x_1975) ;  /* 0x0000000000484947 */ /* 0x000fec0003800000 */
[----:B------:R-:W3:Y:S01]  /*3330*/  LDCU.64 UR4, c[0x0][0x3e0] ;  /* 0x00007c00ff0477ac */ /* 0x000ee20008000a00 */
[----:B------:R-:W-:Y:S01]  /*3340*/  MOV R2, R74 ;  /* 0x0000004a00027202 */ /* 0x000fe20000000f00 */
[--C-:B------:R-:W-:Y:S01]  /*3350*/  FADD.FTZ R6, R6, -R22.reuse ;  /* 0x8000001606067221 */ /* 0x100fe20000010000 */
[----:B0-2---:R-:W-:Y:S01]  /*3360*/  MOV R3, R77 ;  /* 0x0000004d00037202 */ /* 0x005fe20000000f00 */
[----:B------:R-:W0:Y:S01]  /*3370*/  LDCU.64 UR10, c[0x0][0x380] ;  /* 0x00007000ff0a77ac */ /* 0x000e220008000a00 */
[----:B------:R-:W-:Y:S01]  /*3380*/  FADD.FTZ R4, R7, -R22 ;  /* 0x8000001607047221 */ /* 0x000fe20000010000 */
[----:B-1----:R-:W-:-:S03]  /*3390*/  FMUL.FTZ R5, R6, R23 ;  /* 0x0000001706057220 */ /* 0x002fc60000410000 */
[----:B------:R-:W-:Y:S01]  /*33a0*/  FMUL.FTZ R4, R4, R23 ;  /* 0x0000001704047220 */ /* 0x000fe20000410000 */
[----:B-----5:R-:W-:-:S03]  /*33b0*/  FFMA.FTZ R6, R16, R5, R18 ;  /* 0x0000000510067223 */ /* 0x020fc60000010012 */
[----:B------:R-:W-:Y:S01]  /*33c0*/  FFMA.FTZ R7, R17, R4, R19 ;  /* 0x0000000411077223 */ /* 0x000fe20000010013 */
        /* <DEDUP_REMOVED lines=8> */
.L_x_1975:
[----:B------:R-:W-:Y:S05]  /*3450*/  BSYNC.RECONVERGENT B1 ;  /* 0x0000000000017941 */ /* 0x000fea0003800200 */
.L_x_1974:
[----:B------:R-:W-:Y:S04]  /*3460*/  BSSY.RECONVERGENT B1, `(.L_x_1976) ;  /* 0x0000014000017945 */ /* 0x000fe80003800200 */
[----:B------:R-:W-:Y:S05]  /*3470*/  @P1 BRA `(.L_x_1977) ;  /* 0x0000000000481947 */ /* 0x000fea0003800000 */
[----:B------:R-:W4:Y:S01]  /*3480*/  LDCU.64 UR4, c[0x0][0x3e0] ;  /* 0x00007c00ff0477ac */ /* 0x000f220008000a00 */
[----:B------:R-:W-:Y:S01]  /*3490*/  MOV R2, R74 ;  /* 0x0000004a00027202 */ /* 0x000fe20000000f00 */
[--C-:B--23--:R-:W-:Y:S01]  /*34a0*/  FADD.FTZ R4, R9, -R22.reuse ;  /* 0x8000001609047221 */ /* 0x10cfe20000010000 */
[----:B0-----:R-:W-:Y:S01]  /*34b0*/  MOV R3, R77 ;  /* 0x0000004d00037202 */ /* 0x001fe20000000f00 */
[----:B------:R-:W0:Y:S01]  /*34c0*/  LDCU.64 UR10, c[0x0][0x380] ;  /* 0x00007000ff0a77ac */ /* 0x000e220008000a00 */
[----:B------:R-:W-:Y:S01]  /*34d0*/  FADD.FTZ R8, R8, -R22 ;  /* 0x8000001608087221 */ /* 0x000fe20000010000 */
[----:B-1----:R-:W-:-:S03]  /*34e0*/  FMUL.FTZ R5, R4, R23 ;  /* 0x0000001704057220 */ /* 0x002fc60000410000 */
[----:B------:R-:W-:Y:S01]  /*34f0*/  FMUL.FTZ R8, R8, R23 ;  /* 0x0000001708087220 */ /* 0x000fe20000410000 */
[----:B-----5:R-:W-:Y:S01]  /*3500*/  FFMA.FTZ R6, R16, R5, R18 ;  /* 0x0000000510067223 */ /* 0x020fe20000010012 */
[----:B----4-:R-:W-:Y:S02]  /*3510*/  IMAD R7, R55, UR4, RZ ;  /* 0x0000000437077c24 */ /* 0x010fe4000f8e02ff */
        /* <DEDUP_REMOVED lines=8> */
.L_x_1977:
[----:B------:R-:W-:Y:S05]  /*35a0*/  BSYNC.RECONVERGENT B1 ;  /* 0x0000000000017941 */ /* 0x000fea0003800200 */
.L_x_1976:
[----:B------:R-:W-:Y:S01]  /*35b0*/  ISETP.GE.U32.AND P5, PT, R26, UR8, PT ;  /* 0x000000081a007c0c */ /* 0x000fe2000bfa6070 */
[----:B------:R-:W-:Y:S01]  /*35c0*/  BSSY.RECONVERGENT B1, `(.L_x_1978) ;  /* 0x0000023000017945 */ /* 0x000fe20003800200 */
[----:B------:R-:W-:Y:S02]  /*35d0*/  ISETP.GE.U32.AND P2, PT, R20, UR8, PT ;  /* 0x0000000814007c0c */ /* 0x000fe4000bf46070 */
[----:B------:R-:W-:Y:S02]  /*35e0*/  ISETP.GE.AND.EX P5, PT, R27, UR9, PT, P5 ;  /* 0x000000091b007c0c */ /* 0x000fe4000bfa6350 */
[----:B------:R-:W-:Y:S02]  /*35f0*/  ISETP.GE.U32.AND P1, PT, R21, UR8, PT ;  /* 0x0000000815007c0c */ /* 0x000fe4000bf26070 */
[----:B------:R-:W-:Y:S02]  /*3600*/  ISETP.GE.U32.AND P6, PT, R69, UR8, PT ;  /* 0x0000000845007c0c */ /* 0x000fe4000bfc6070 */
[----:B------:R-:W-:-:S02]  /*3610*/  ISETP.GE.U32.AND P3, PT, R68, UR8, PT ;  /* 0x0000000844007c0c */ /* 0x000fc4000bf66070 */
        /* <DEDUP_REMOVED lines=8> */
[C---:B------:R-:W-:Y:S02]  /*36a0*/  IADD3 R6, PT, PT, R24.reuse, 0x140, RZ ;  /* 0x0000014018067810 */ /* 0x040fe40007ffe0ff */
[----:B------:R-:W-:Y:S01]  /*36b0*/  IADD3 R7, PT, PT, R24, 0x1a0, RZ ;  /* 0x000001a018077810 */ /* 0x000fe20007ffe0ff */
[----:B------:R-:W-:Y:S08]  /*36c0*/  @P5 BRA `(.L_x_1979) ;  /* 0x0000000000485947 */ /* 0x000ff00003800000 */
[----:B------:R-:W1:Y:S01]  /*36d0*/  LDCU.64 UR4, c[0x0][0x3e0] ;  /* 0x00007c00ff0477ac */ /* 0x000e620008000a00 */
[----:B------:R-:W-:Y:S01]  /*36e0*/  MOV R2, R74 ;  /* 0x0000004a00027202 */ /* 0x000fe20000000f00 */
[--C-:B--234-:R-:W-:Y:S01]  /*36f0*/  FADD.FTZ R4, R11, -R22.reuse ;  /* 0x800000160b047221 */ /* 0x11cfe20000010000 */
[----:B0-----:R-:W-:Y:S01]  /*3700*/  MOV R3, R77 ;  /* 0x0000004d00037202 */ /* 0x001fe20000000f00 */
        /* <DEDUP_REMOVED lines=14> */
.L_x_1979:
[----:B------:R-:W-:Y:S05]  /*37f0*/  BSYNC.RECONVERGENT B1 ;  /* 0x0000000000017941 */ /* 0x000fea0003800200 */
.L_x_1978:
[----:B------:R-:W-:Y:S04]  /*3800*/  BSSY.RECONVERGENT B1, `(.L_x_1980) ;  /* 0x0000014000017945 */ /* 0x000fe80003800200 */
[----:B------:R-:W-:Y:S05]  /*3810*/  @P2 BRA `(.L_x_1981) ;  /* 0x0000000000482947 */ /* 0x000fea0003800000 */
[----:B------:R-:W1:Y:S01]  /*3820*/  LDCU.64 UR4, c[0x0][0x3e0] ;  /* 0x00007c00ff0477ac */ /* 0x000e620008000a00 */
[----:B------:R-:W-:Y:S01]  /*3830*/  MOV R2, R74 ;  /* 0x0000004a00027202 */ /* 0x000fe20000000f00 */
[--C-:B------:R-:W-:Y:S01]  /*3840*/  FADD.FTZ R12, R12, -R22.reuse ;  /* 0x800000160c0c7221 */ /* 0x100fe20000010000 */
[----:B0-234-:R-:W-:Y:S01]  /*3850*/  MOV R3, R77 ;  /* 0x0000004d00037202 */ /* 0x01dfe20000000f00 */
[----:B------:R-:W0:Y:S01]  /*3860*/  LDCU.64 UR10, c[0x0][0x380] ;  /* 0x00007000ff0a77ac */ /* 0x000e220008000a00 */
[----:B------:R-:W-:Y:S01]  /*3870*/  FADD.FTZ R4, R13, -R22 ;  /* 0x800000160d047221 */ /* 0x000fe20000010000 */
[----:B-1----:R-:W-:-:S03]  /*3880*/  FMUL.FTZ R5, R12, R23 ;  /* 0x000000170c057220 */ /* 0x002fc60000410000 */
[----:B------:R-:W-:-:S04]  /*3890*/  FMUL.FTZ R4, R4, R23 ;  /* 0x0000001704047220 */ /* 0x000fc80000410000 */
[----:B-----5:R-:W-:Y:S01]  /*38a0*/  FFMA.FTZ R10, R17, R4, R19 ;  /* 0x00000004110a7223 */ /* 0x020fe20000010013 */
[----:B------:R-:W-:Y:S02]  /*38b0*/  IMAD R9, R9, UR4, RZ ;  /* 0x0000000409097c24 */ /* 0x000fe4000f8e02ff */
[----:B------:R-:W-:-:S04]  /*38c0*/  IMAD.WIDE.U32 R2, R20, UR4, R2 ;  /* 0x0000000414027c25 */ /* 0x000fc8000f8e0002 */
[----:B------:R-:W-:Y:S02]  /*38d0*/  IMAD R11, R20, UR5, R9 ;  /* 0x00000005140b7c24 */ /* 0x000fe4000f8e0209 */
[----:B------:R-:W-:Y:S01]  /*38e0*/  FFMA.FTZ R9, R16, R5, R18 ;  /* 0x0000000510097223 */ /* 0x000fe20000010012 */
[----:B0-----:R-:W-:Y:S02]  /*38f0*/  LEA R4, P2, R2, UR10, 0x1 ;  /* 0x0000000a02047c11 */ /* 0x001fe4000f8408ff */
[----:B------:R-:W-:Y:S02]  /*3900*/  IADD3 R11, PT, PT, R3, R11, RZ ;  /* 0x0000000b030b7210 */ /* 0x000fe40007ffe0ff */
[----:B------:R-:W-:Y:S02]  /*3910*/  F2FP.BF16.F32.PACK_AB R3, R10, R9 ;  /* 0x000000090a03723e */ /* 0x000fe400000010ff */
[----:B------:R-:W-:-:S05]  /*3920*/  LEA.HI.X R5, R2, UR11, R11, 0x1, P2 ;  /* 0x0000000b02057c11 */ /* 0x000fca00090f0c0b */
[----:B------:R0:W-:Y:S02]  /*3930*/  STG.E desc[UR6][R4.64], R3 ;  /* 0x0000000304007986 */ /* 0x0001e4000c101906 */
.L_x_1981:
[----:B------:R-:W-:Y:S05]  /*3940*/  BSYNC.RECONVERGENT B1 ;  /* 0x0000000000017941 */ /* 0x000fea0003800200 */
.L_x_1980:
        /* <DEDUP_REMOVED lines=20> */
.L_x_1983:
[----:B------:R-:W-:Y:S05]  /*3a90*/  BSYNC.RECONVERGENT B1 ;  /* 0x0000000000017941 */ /* 0x000fea0003800200 */
.L_x_1982:
        /* <DEDUP_REMOVED lines=20> */
.L_x_1985:
[----:B------:R-:W-:Y:S05]  /*3be0*/  BSYNC.RECONVERGENT B1 ;  /* 0x0000000000017941 */ /* 0x000fea0003800200 */
.L_x_1984:
        /* <DEDUP_REMOVED lines=20> */
.L_x_1987:
[----:B------:R-:W-:Y:S05]  /*3d30*/  BSYNC.RECONVERGENT B1 ;  /* 0x0000000000017941 */ /* 0x000fea0003800200 */
.L_x_1986:
        /* <DEDUP_REMOVED lines=20> */
.L_x_1989:
[----:B------:R-:W-:Y:S05]  /*3e80*/  BSYNC.RECONVERGENT B1 ;  /* 0x0000000000017941 */ /* 0x000fea0003800200 */
.L_x_1988:
[----:B------:R-:W-:Y:S01]  /*3e90*/  ISETP.GE.U32.AND P5, PT, R6, UR8, PT ;  /* 0x0000000806007c0c */ /* 0x000fe2000bfa6070 */
[----:B------:R-:W-:Y:S01]  /*3ea0*/  BSSY.RECONVERGENT B1, `(.L_x_1990) ;  /* 0x0000023000017945 */ /* 0x000fe20003800200 */
[----:B0-234-:R-:W-:Y:S02]  /*3eb0*/  SHF.R.S32.HI R5, RZ, 0x1f, R6 ;  /* 0x0000001fff057819 */ /* 0x01dfe40000011406 */
[----:B------:R-:W-:Y:S02]  /*3ec0*/  IADD3 R24, PT, PT, R24, 0x1e0, RZ ;  /* 0x000001e018187810 */ /* 0x000fe40007ffe0ff */
[----:B------:R-:W-:Y:S02]  /*3ed0*/  ISETP.GE.AND.EX P5, PT, R5, UR9, PT, P5 ;  /* 0x0000000905007c0c */ /* 0x000fe4000bfa6350 */
[----:B------:R-:W-:Y:S02]  /*3ee0*/  ISETP.GE.U32.AND P2, PT, R66, UR8, PT ;  /* 0x0000000842007c0c */ /* 0x000fe4000bf46070 */
[----:B------:R-:W-:-:S02]  /*3ef0*/  ISETP.GE.U32.AND P1, PT, R65, UR8, PT ;  /* 0x0000000841007c0c */ /* 0x000fc4000bf26070 */
[----:B------:R-:W-:Y:S02]  /*3f00*/  ISETP.GE.U32.AND P6, PT, R7, UR8, PT ;  /* 0x0000000807007c0c */ /* 0x000fe4000bfc6070 */
[----:B------:R-:W-:Y:S02]  /*3f10*/  ISETP.GE.U32.AND P3, PT, R64, UR8, PT ;  /* 0x0000000840007c0c */ /* 0x000fe4000bf66070 */
[----:B------:R-:W-:Y:S02]  /*3f20*/  ISETP.GE.U32.AND P4, PT, R24, UR8, PT ;  /* 0x0000000818007c0c */ /* 0x000fe4000bf86070 */
[----:B------:R-:W-:Y:S02]  /*3f30*/  SHF.R.S32.HI R9, RZ, 0x1f, R7 ;  /* 0x0000001fff097819 */ /* 0x000fe40000011407 */
[----:B------:R-:W-:Y:S02]  /*3f40*/  SHF.R.S32.HI R8, RZ, 0x1f, R24 ;  /* 0x0000001fff087819 */ /* 0x000fe40000011418 */
[----:B------:R-:W-:-:S02]  /*3f50*/  ISETP.GE.AND.EX P2, PT, R51, UR9, PT, P2 ;  /* 0x0000000933007c0c */ /* 0x000fc4000bf46320 */
[----:B------:R-:W-:Y:S02]  /*3f60*/  ISETP.GE.AND.EX P1, PT, R50, UR9, PT, P1 ;  /* 0x0000000932007c0c */ /* 0x000fe4000bf26310 */
[----:B------:R-:W-:Y:S02]  /*3f70*/  ISETP.GE.AND.EX P6, PT, R9, UR9, PT, P6 ;  /* 0x0000000909007c0c */ /* 0x000fe4000bfc6360 */
[----:B------:R-:W-:Y:S02]  /*3f80*/  ISETP.GE.AND.EX P3, PT, R0, UR9, PT, P3 ;  /* 0x0000000900007c0c */ /* 0x000fe4000bf66330 */
[----:B------:R-:W-:Y:S01]  /*3f90*/  ISETP.GE.AND.EX P4, PT, R8, UR9, PT, P4 ;  /* 0x0000000908007c0c */ /* 0x000fe2000bf86340 */
[----:B------:R-:W-:-:S12]  /*3fa0*/  @P5 BRA `(.L_x_1991) ;  /* 0x0000000000485947 */ /* 0x000fd80003800000 */
[----:B------:R-:W0:Y:S01]  /*3fb0*/  LDCU.64 UR4, c[0x0][0x3e0] ;  /* 0x00007c00ff0477ac */ /* 0x000e220008000a00 */
[----:B------:R-:W-:Y:S01]  /*3fc0*/  MOV R2, R74 ;  /* 0x0000004a00027202 */ /* 0x000fe20000000f00 */
[--C-:B------:R-:W-:Y:S01]  /*3fd0*/  FADD.FTZ R4, R39, -R22.reuse ;  /* 0x8000001627047221 */ /* 0x100fe20000010000 */
[----:B------:R-:W-:Y:S01]  /*3fe0*/  MOV R3, R77 ;  /* 0x0000004d00037202 */ /* 0x000fe20000000f00 */
[----:B------:R-:W2:Y:S01]  /*3ff0*/  LDCU.64 UR10, c[0x0][0x380] ;  /* 0x00007000ff0a77ac */ /* 0x000ea20008000a00 */
[----:B------:R-:W-:-:S04]  /*4000*/  FADD.FTZ R38, R38, -R22 ;  /* 0x8000001626267221 */ /* 0x000fc80000010000 */
[-C--:B-1----:R-:W-:Y:S01]  /*4010*/  FMUL.FTZ R38, R38, R23.reuse ;  /* 0x0000001726267220 */ /* 0x082fe20000410000 */
[----:B0-----:R-:W-:Y:S02]  /*4020*/  IMAD R11, R5, UR4, RZ ;  /* 0x00000004050b7c24 */ /* 0x001fe4000f8e02ff */
[----:B------:R-:W-:Y:S01]  /*4030*/  FMUL.FTZ R5, R4, R23 ;  /* 0x0000001704057220 */ /* 0x000fe20000410000 */
[----:B------:R-:W-:-:S04]  /*4040*/  IMAD.WIDE.U32 R2, R6, UR4, R2 ;  /* 0x0000000406027c25 */ /* 0x000fc8000f8e0002 */
[----:B------:R-:W-:Y:S02]  /*4050*/  IMAD R13, R6, UR5, R11 ;  /* 0x00000005060d7c24 */ /* 0x000fe4000f8e020b */
[----:B-----5:R-:W-:Y:S01]  /*4060*/  FFMA.FTZ R6, R16, R5, R18 ;  /* 0x0000000510067223 */ /* 0x020fe20000010012 */
[----:B------:R-:W-:Y:S01]  /*4070*/  FFMA.FTZ R11, R17, R38, R19 ;  /* 0x00000026110b7223 */ /* 0x000fe20000010013 */
[C---:B--2---:R-:W-:Y:S02]  /*4080*/  LEA R4, P5, R2.reuse, UR10, 0x1 ;  /* 0x0000000a02047c11 */ /* 0x044fe4000f8a08ff */
[----:B------:R-:W-:Y:S02]  /*4090*/  IADD3 R13, PT, PT, R3, R13, RZ ;  /* 0x0000000d030d7210 */ /* 0x000fe40007ffe0ff */
[----:B------:R-:W-:Y:S02]  /*40a0*/  F2FP.BF16.F32.PACK_AB R3, R11, R6 ;  /* 0x000000060b03723e */ /* 0x000fe400000010ff */
[----:B------:R-:W-:-:S05]  /*40b0*/  LEA.HI.X R5, R2, UR11, R13, 0x1, P5 ;  /* 0x0000000b02057c11 */ /* 0x000fca000a8f0c0d */
[----:B------:R0:W-:Y:S02]  /*40c0*/  STG.E desc[UR6][R4.64], R3 ;  /* 0x0000000304007986 */ /* 0x0001e4000c101906 */
.L_x_1991:
[----:B------:R-:W-:Y:S05]  /*40d0*/  BSYNC.RECONVERGENT B1 ;  /* 0x0000000000017941 */ /* 0x000fea0003800200 */
.L_x_1990:
[----:B------:R-:W-:Y:S04]  /*40e0*/  BSSY.RECONVERGENT B1, `(.L_x_1992) ;  /* 0x0000014000017945 */ /* 0x000fe80003800200 */
[----:B------:R-:W-:Y:S05]  /*40f0*/  @P2 BRA `(.L_x_1993) ;  /* 0x0000000000482947 */ /* 0x000fea0003800000 */
[----:B------:R-:W2:Y:S01]  /*4100*/  LDCU.64 UR4, c[0x0][0x3e0] ;  /* 0x00007c00ff0477ac */ /* 0x000ea20008000a00 */
[----:B------:R-:W-:Y:S01]  /*4110*/  MOV R2, R74 ;  /* 0x0000004a00027202 */ /* 0x000fe20000000f00 */
[--C-:B0-----:R-:W-:Y:S01]  /*4120*/  FADD.FTZ R4, R41, -R22.reuse ;  /* 0x8000001629047221 */ /* 0x101fe20000010000 */
[----:B------:R-:W-:Y:S01]  /*4130*/  MOV R3, R77 ;  /* 0x0000004d00037202 */ /* 0x000fe20000000f00 */
[----:B------:R-:W0:Y:S01]  /*4140*/  LDCU.64 UR10, c[0x0][0x380] ;  /* 0x00007000ff0a77ac */ /* 0x000e220008000a00 */
[----:B------:R-:W-:Y:S01]  /*4150*/  FADD.FTZ R40, R40, -R22 ;  /* 0x8000001628287221 */ /* 0x000fe20000010000 */
[----:B-1----:R-:W-:-:S03]  /*4160*/  FMUL.FTZ R5, R4, R23 ;  /* 0x0000001704057220 */ /* 0x002fc60000410000 */
[----:B------:R-:W-:Y:S01]  /*4170*/  FMUL.FTZ R40, R40, R23 ;  /* 0x0000001728287220 */ /* 0x000fe20000410000 */
[----:B-----5:R-:W-:Y:S01]  /*4180*/  FFMA.FTZ R6, R16, R5, R18 ;  /* 0x0000000510067223 */ /* 0x020fe20000010012 */
[----:B--2---:R-:W-:Y:S02]  /*4190*/  IMAD R11, R51, UR4, RZ ;  /* 0x00000004330b7c24 */ /* 0x004fe4000f8e02ff */
        /* <DEDUP_REMOVED lines=8> */
.L_x_1993:
[----:B------:R-:W-:Y:S05]  /*4220*/  BSYNC.RECONVERGENT B1 ;  /* 0x0000000000017941 */ /* 0x000fea0003800200 */
.L_x_1992:
[----:B------:R-:W-:Y:S04]  /*4230*/  BSSY.RECONVERGENT B1, `(.L_x_1994) ;  /* 0x0000014000017945 */ /* 0x000fe80003800200 */
[----:B------:R-:W-:Y:S05]  /*4240*/  @P1 BRA `(.L_x_1995) ;  /* 0x0000000000481947 */ /* 0x000fea0003800000 */
[----:B------:R-:W3:Y:S01]  /*4250*/  LDCU.64 UR4, c[0x0][0x3e0] ;  /* 0x00007c00ff0477ac */ /* 0x000ee20008000a00 */
[----:B------:R-:W-:Y:S01]  /*4260*/  MOV R2, R74 ;  /* 0x0000004a00027202 */ /* 0x000fe20000000f00 */
[--C-:B------:R-:W-:Y:S01]  /*4270*/  FADD.FTZ R42, R42, -R22.reuse ;  /* 0x800000162a2a7221 */ /* 0x100fe20000010000 */
[----:B0-2---:R-:W-:Y:S01]  /*4280*/  MOV R3, R77 ;  /* 0x0000004d00037202 */ /* 0x005fe20000000f00 */
[----:B------:R-:W0:Y:S01]  /*4290*/  LDCU.64 UR10, c[0x0][0x380] ;  /* 0x00007000ff0a77ac */ /* 0x000e220008000a00 */
[----:B------:R-:W-:Y:S01]  /*42a0*/  FADD.FTZ R4, R43, -R22 ;  /* 0x800000162b047221 */ /* 0x000fe20000010000 */
[----:B-1----:R-:W-:-:S03]  /*42b0*/  FMUL.FTZ R5, R42, R23 ;  /* 0x000000172a057220 */ /* 0x002fc60000410000 */
[----:B------:R-:W-:-:S04]  /*42c0*/  FMUL.FTZ R4, R4, R23 ;  /* 0x0000001704047220 */ /* 0x000fc80000410000 */
        /* <DEDUP_REMOVED lines=10> */
.L_x_1995:
[----:B------:R-:W-:Y:S05]  /*4370*/  BSYNC.RECONVERGENT B1 ;  /* 0x0000000000017941 */ /* 0x000fea0003800200 */
.L_x_1994:
[----:B------:R-:W-:Y:S04]  /*4380*/  BSSY.RECONVERGENT B1, `(.L_x_1996) ;  /* 0x0000014000017945 */ /* 0x000fe80003800200 */
[----:B------:R-:W-:Y:S05]  /*4390*/  @P6 BRA `(.L_x_1997) ;  /* 0x0000000000486947 */ /* 0x000fea0003800000 */
[----:B------:R-:W4:Y:S01]  /*43a0*/  LDCU.64 UR4, c[0x0][0x3e0] ;  /* 0x00007c00ff0477ac */ /* 0x000f220008000a00 */
[----:B------:R-:W-:Y:S01]  /*43b0*/  MOV R2, R74 ;  /* 0x0000004a00027202 */ /* 0x000fe20000000f00 */
[--C-:B0-23--:R-:W-:Y:S01]  /*43c0*/  FADD.FTZ R4, R45, -R22.reuse ;  /* 0x800000162d047221 */ /* 0x10dfe20000010000 */
[----:B------:R-:W-:Y:S01]  /*43d0*/  MOV R3, R77 ;  /* 0x0000004d00037202 */ /* 0x000fe20000000f00 */
[----:B------:R-:W0:Y:S01]  /*43e0*/  LDCU.64 UR10, c[0x0][0x380] ;  /* 0x00007000ff0a77ac */ /* 0x000e220008000a00 */
[----:B------:R-:W-:Y:S01]  /*43f0*/  FADD.FTZ R44, R44, -R22 ;  /* 0x800000162c2c7221 */ /* 0x000fe20000010000 */
[----:B-1----:R-:W-:-:S03]  /*4400*/  FMUL.FTZ R5, R4, R23 ;  /* 0x0000001704057220 */ /* 0x002fc60000410000 */
[----:B------:R-:W-:Y:S01]  /*4410*/  FMUL.FTZ R44, R44, R23 ;  /* 0x000000172c2c7220 */ /* 0x000fe20000410000 */
[----:B----4-:R-:W-:Y:S02]  /*4420*/  IMAD R6, R9, UR4, RZ ;  /* 0x0000000409067c24 */ /* 0x010fe4000f8e02ff */
[----:B------:R-:W-:-:S04]  /*4430*/  IMAD.WIDE.U32 R2, R7, UR4, R2 ;  /* 0x0000000407027c25 */ /* 0x000fc8000f8e0002 */
[----:B------:R-:W-:Y:S02]  /*4440*/  IMAD R9, R7, UR5, R6 ;  /* 0x0000000507097c24 */ /* 0x000fe4000f8e0206 */
[----:B-----5:R-:W-:Y:S01]  /*4450*/  FFMA.FTZ R6, R16, R5, R18 ;  /* 0x0000000510067223 */ /* 0x020fe20000010012 */
[----:B------:R-:W-:Y:S01]  /*4460*/  FFMA.FTZ R7, R17, R44, R19 ;  /* 0x0000002c11077223 */ /* 0x000fe20000010013 */
[C---:B0-----:R-:W-:Y:S02]  /*4470*/  LEA R4, P1, R2.reuse, UR10, 0x1 ;  /* 0x0000000a02047c11 */ /* 0x041fe4000f8208ff */
[----:B------:R-:W-:Y:S02]  /*4480*/  IADD3 R9, PT, PT, R3, R9, RZ ;  /* 0x0000000903097210 */ /* 0x000fe40007ffe0ff */
[----:B------:R-:W-:Y:S02]  /*4490*/  F2FP.BF16.F32.PACK_AB R3, R7, R6 ;  /* 0x000000060703723e */ /* 0x000fe400000010ff */
[----:B------:R-:W-:-:S05]  /*44a0*/  LEA.HI.X R5, R2, UR11, R9, 0x1, P1 ;  /* 0x0000000b02057c11 */ /* 0x000fca00088f0c09 */
[----:B------:R4:W-:Y:S02]  /*44b0*/  STG.E desc[UR6][R4.64], R3 ;  /* 0x0000000304007986 */ /* 0x0009e4000c101906 */
.L_x_1997:
[----:B------:R-:W-:Y:S05]  /*44c0*/  BSYNC.RECONVERGENT B1 ;  /* 0x0000000000017941 */ /* 0x000fea0003800200 */
.L_x_1996:
[----:B------:R-:W-:Y:S04]  /*44d0*/  BSSY.RECONVERGENT B1, `(.L_x_1998) ;  /* 0x0000014000017945 */ /* 0x000fe80003800200 */
[----:B------:R-:W-:Y:S05]  /*44e0*/  @P3 BRA `(.L_x_1999) ;  /* 0x0000000000483947 */ /* 0x000fea0003800000 */
[----:B------:R-:W1:Y:S01]  /*44f0*/  LDCU.64 UR4, c[0x0][0x3e0] ;  /* 0x00007c00ff0477ac */ /* 0x000e620008000a00 */
[----:B------:R-:W-:Y:S01]  /*4500*/  MOV R2, R74 ;  /* 0x0000004a00027202 */ /* 0x000fe20000000f00 */
[--C-:B0-234-:R-:W-:Y:S01]  /*4510*/  FADD.FTZ R4, R47, -R22.reuse ;  /* 0x800000162f047221 */ /* 0x11dfe20000010000 */
        /* <DEDUP_REMOVED lines=15> */
.L_x_1999:
[----:B------:R-:W-:Y:S05]  /*4610*/  BSYNC.RECONVERGENT B1 ;  /* 0x0000000000017941 */ /* 0x000fea0003800200 */
.L_x_1998:
[----:B------:R-:W-:Y:S05]  /*4620*/  @P4 BRA `(.L_x_2000) ;  /* 0x0000002000b04947 */ /* 0x000fea0003800000 */
[----:B------:R-:W0:Y:S01]  /*4630*/  LDCU.64 UR4, c[0x0][0x3e0] ;  /* 0x00007c00ff0477ac */ /* 0x000e220008000a00 */
[--C-:B------:R-:W-:Y:S01]  /*4640*/  FADD.FTZ R2, R49, -R22.reuse ;  /* 0x8000001631027221 */ /* 0x100fe20000010000 */
[----:B------:R-:W-:Y:S01]  /*4650*/  MOV R75, R77 ;  /* 0x0000004d004b7202 */ /* 0x000fe20000000f00 */
[----:B------:R-:W-:Y:S01]  /*4660*/  FADD.FTZ R22, R48, -R22 ;  /* 0x8000001630167221 */ /* 0x000fe20000010000 */
[----:B------:R-:W0:Y:S02]  /*4670*/  LDCU.64 UR8, c[0x0][0x380] ;  /* 0x00007000ff0877ac */ /* 0x000e240008000a00 */
[-C--:B01234-:R-:W-:Y:S01]  /*4680*/  FMUL.FTZ R3, R2, R23.reuse ;  /* 0x0000001702037220 */ /* 0x09ffe20000410000 */
[----:B------:R-:W-:-:S04]  /*4690*/  FMUL.FTZ R22, R22, R23 ;  /* 0x0000001716167220 */ /* 0x000fc80000410000 */
[----:B-----5:R-:W-:Y:S01]  /*46a0*/  FFMA.FTZ R22, R17, R22, R19 ;  /* 0x0000001611167223 */ /* 0x020fe20000010013 */
[----:B------:R-:W-:Y:S02]  /*46b0*/  IMAD R5, R8, UR4, RZ ;  /* 0x0000000408057c24 */ /* 0x000fe4000f8e02ff */
[----:B------:R-:W-:-:S04]  /*46c0*/  IMAD.WIDE.U32 R74, R24, UR4, R74 ;  /* 0x00000004184a7c25 */ /* 0x000fc8000f8e004a */
[----:B------:R-:W-:Y:S02]  /*46d0*/  IMAD R7, R24, UR5, R5 ;  /* 0x0000000518077c24 */ /* 0x000fe4000f8e0205 */
[----:B------:R-:W-:Y:S01]  /*46e0*/  FFMA.FTZ R5, R16, R3, R18 ;  /* 0x0000000310057223 */ /* 0x000fe20000010012 */
[----:B------:R-:W-:Y:S02]  /*46f0*/  LEA R2, P1, R74, UR8, 0x1 ;  /* 0x000000084a027c11 */ /* 0x000fe4000f8208ff */
[----:B------:R-:W-:Y:S02]  /*4700*/  IADD3 R7, PT, PT, R75, R7, RZ ;  /* 0x000000074b077210 */ /* 0x000fe40007ffe0ff */
[----:B------:R-:W-:Y:S02]  /*4710*/  F2FP.BF16.F32.PACK_AB R5, R22, R5 ;  /* 0x000000051605723e */ /* 0x000fe400000010ff */
[----:B------:R-:W-:-:S05]  /*4720*/  LEA.HI.X R3, R74, UR9, R7, 0x1, P1 ;  /* 0x000000094a037c11 */ /* 0x000fca00088f0c07 */
[----:B------:R0:W-:Y:S01]  /*4730*/  STG.E desc[UR6][R2.64], R5 ;  /* 0x0000000502007986 */ /* 0x0001e2000c101906 */
[----:B------:R-:W-:Y:S05]  /*4740*/  BRA `(.L_x_2000) ;  /* 0x0000002000687947 */ /* 0x000fea0003800000 */
.L_x_1969:
[----:B------:R-:W2:Y:S01]  /*4750*/  LDCU.64 UR4, c[0x0][0x3e8] ;  /* 0x00007d00ff0477ac */ /* 0x000ea20008000a00 */
[----:B0-----:R-:W-:Y:S01]  /*4760*/  SHF.R.S32.HI R20, RZ, 0x1f, R24 ;  /* 0x0000001fff147819 */ /* 0x001fe20000011418 */
[----:B------:R-:W-:Y:S01]  /*4770*/  BSSY.RECONVERGENT B1, `(.L_x_2001) ;  /* 0x0000027000017945 */ /* 0x000fe20003800200 */
[C---:B------:R-:W-:Y:S02]  /*4780*/  IADD3 R28, PT, PT, R24.reuse, 0x20, RZ ;  /* 0x00000020181c7810 */ /* 0x040fe40007ffe0ff */
[----:B------:R-:W-:Y:S02]  /*4790*/  SHF.R.S32.HI R30, RZ, 0x1f, R25 ;  /* 0x0000001fff1e7819 */ /* 0x000fe40000011419 */
[----:B------:R-:W-:Y:S02]  /*47a0*/  SHF.R.S32.HI R29, RZ, 0x1f, R28 ;  /* 0x0000001fff1d7819 */ /* 0x000fe4000001141c */
[----:B--2---:R-:W-:Y:S02]  /*47b0*/  ISETP.GE.U32.AND P2, PT, R24, UR4, PT ;  /* 0x0000000418007c0c */ /* 0x004fe4000bf46070 */
[----:B------:R-:W-:-:S02]  /*47c0*/  ISETP.GE.U32.AND P3, PT, R28, UR4, PT ;  /* 0x000000041c007c0c */ /* 0x000fc4000bf66070 */
[----:B------:R-:W-:Y:S02]  /*47d0*/  ISETP.GE.AND.EX P2, PT, R20, UR5, PT, P2 ;  /* 0x0000000514007c0c */ /* 0x000fe4000bf46320 */
[----:B------:R-:W-:Y:S02]  /*47e0*/  ISETP.GE.U32.AND P4, PT, R25, UR4, PT ;  /* 0x0000000419007c0c */ /* 0x000fe4000bf86070 */
[----:B------:R-:W-:Y:S02]  /*47f0*/  ISETP.GE.AND.EX P3, PT, R29, UR5, PT, P3 ;  /* 0x000000051d007c0c */ /* 0x000fe4000bf66330 */
[----:B------:R-:W-:-:S07]  /*4800*/  ISETP.GE.AND.EX P4, PT, R30, UR5, PT, P4 ;  /* 0x000000051e007c0c */ /* 0x000fce000bf86340 */
[----:B------:R-:W-:Y:S06]  /*4810*/  @P2 BRA `(.L_x_2002) ;  /* 0x0000000000702947 */ /* 0x000fec0003800000 */
        /* <DEDUP_REMOVED lines=10> */
[----:B------:R-:W2:Y:S04]  /*48c0*/  MUFU.EX2 R2, R2 ;  /* 0x0000000200027308 */ /* 0x000ea80000000800 */
[----:B------:R-:W3:Y:S01]  /*48d0*/  MUFU.EX2 R21, R21 ;  /* 0x0000001500157308 */ /* 0x000ee20000000800 */
[----:B--2---:R-:W-:Y:S01]  /*48e0*/  FADD.FTZ R3, R2, 1 ;  /* 0x3f80000002037421 */ /* 0x004fe20000010000 */
[----:B0-----:R-:W-:Y:S01]  /*48f0*/  IMAD R2, R20, UR8, RZ ;  /* 0x0000000814027c24 */ /* 0x001fe2000f8e02ff */
[----:B------:R-:W-:Y:S01]  /*4900*/  MOV R20, R74 ;  /* 0x0000004a00147202 */ /* 0x000fe20000000f00 */
[----:B---3--:R-:W-:Y:S01]  /*4910*/  FADD.FTZ R73, R21, 1 ;  /* 0x3f80000015497421 */ /* 0x008fe20000010000 */
[----:B------:R-:W-:Y:S02]  /*4920*/  MOV R21, R77 ;  /* 0x0000004d00157202 */ /* 0x000fe40000000f00 */
[----:B------:R-:W0:Y:S01]  /*4930*/  MUFU.RCP R3, R3 ;  /* 0x0000000300037308 */ /* 0x000e220000001000 */
[----:B------:R-:W-:-:S02]  /*4940*/  IMAD R2, R24, UR9, R2 ;  /* 0x0000000918027c24 */ /* 0x000fc4000f8e0202 */
[----:B------:R-:W-:-:S05]  /*4950*/  IMAD.WIDE.U32 R20, R24, UR8, R20 ;  /* 0x0000000818147c25 */ /* 0x000fca000f8e0014 */
[----:B------:R-:W2:Y:S01]  /*4960*/  MUFU.RCP R73, R73 ;  /* 0x0000004900497308 */ /* 0x000ea20000001000 */
[----:B0-----:R-:W-:Y:S01]  /*4970*/  FMUL.FTZ R31, R31, R3 ;  /* 0x000000031f1f7220 */ /* 0x001fe20000410000 */
[----:B------:R-:W-:Y:S02]  /*4980*/  IADD3 R3, PT, PT, R21, R2, RZ ;  /* 0x0000000215037210 */ /* 0x000fe40007ffe0ff */
[----:B-1----:R-:W-:-:S04]  /*4990*/  LEA R2, P2, R20, UR10, 0x1 ;  /* 0x0000000a14027c11 */ /* 0x002fc8000f8408ff */
[----:B------:R-:W-:Y:S01]  /*49a0*/  LEA.HI.X R3, R20, UR11, R3, 0x1, P2 ;  /* 0x0000000b14037c11 */ /* 0x000fe200090f0c03 */
[----:B--2---:R-:W-:-:S05]  /*49b0*/  FMUL.FTZ R72, R72, R73 ;  /* 0x0000004948487220 */ /* 0x004fca0000410000 */
[----:B------:R-:W-:-:S05]  /*49c0*/  F2FP.BF16.F32.PACK_AB R31, R72, R31 ;  /* 0x0000001f481f723e */ /* 0x000fca00000010ff */
[----:B------:R0:W-:Y:S02]  /*49d0*/  STG.E desc[UR6][R2.64], R31 ;  /* 0x0000001f02007986 */ /* 0x0001e4000c101906 */
.L_x_2002:
[----:B------:R-:W-:Y:S05]  /*49e0*/  BSYNC.RECONVERGENT B1 ;  /* 0x0000000000017941 */ /* 0x000fea0003800200 */
.L_x_2001:
[----:B------:R-:W-:Y:S04]  /*49f0*/  BSSY.RECONVERGENT B1, `(.L_x_2003) ;  /* 0x000001e000017945 */ /* 0x000fe80003800200 */
[----:B------:R-:W-:Y:S05]  /*4a00*/  @P3 BRA `(.L_x_2004) ;  /* 0x0000000000703947 */ /* 0x000fea0003800000 */
[--C-:B------:R-:W-:Y:S01]  /*4a10*/  FADD.FTZ R4, R4, -R22.reuse ;  /* 0x8000001604047221 */ /* 0x100fe20000010000 */
[----:B0-----:R-:W-:Y:S01]  /*4a20*/  FADD.FTZ R2, R5, -R22 ;  /* 0x8000001605027221 */ /* 0x001fe20000010000 */
        /* <DEDUP_REMOVED lines=13> */
[----:B------:R-:W-:Y:S01]  /*4b00*/  MOV R2, R74 ;  /* 0x0000004a00027202 */ /* 0x000fe20000000f00 */
[----:B0-----:R-:W-:Y:S01]  /*4b10*/  FADD.FTZ R20, R3, 1 ;  /* 0x3f80000003147421 */ /* 0x001fe20000010000 */
[----:B------:R-:W-:-:S03]  /*4b20*/  MOV R3, R77 ;  /* 0x0000004d00037202 */ /* 0x000fc60000000f00 */
[----:B------:R-:W0:Y:S01]  /*4b30*/  MUFU.RCP R21, R21 ;  /* 0x0000001500157308 */ /* 0x000e220000001000 */
[----:B------:R-:W-:-:S07]  /*4b40*/  IMAD.WIDE.U32 R28, R28, UR8, R2 ;  /* 0x000000081c1c7c25 */ /* 0x000fce000f8e0002 */
[----:B------:R-:W2:Y:S01]  /*4b50*/  MUFU.RCP R20, R20 ;  /* 0x0000001400147308 */ /* 0x000ea20000001000 */
[----:B------:R-:W-:Y:S02]  /*4b60*/  IADD3 R31, PT, PT, R29, R31, RZ ;  /* 0x0000001f1d1f7210 */ /* 0x000fe40007ffe0ff */
[----:B-1----:R-:W-:-:S04]  /*4b70*/  LEA R2, P2, R28, UR10, 0x1 ;  /* 0x0000000a1c027c11 */ /* 0x002fc8000f8408ff */
[----:B------:R-:W-:Y:S01]  /*4b80*/  LEA.HI.X R3, R28, UR11, R31, 0x1, P2 ;  /* 0x0000000b1c037c11 */ /* 0x000fe200090f0c1f */
[----:B0-----:R-:W-:Y:S01]  /*4b90*/  FMUL.FTZ R4, R4, R21 ;  /* 0x0000001504047220 */ /* 0x001fe20000410000 */
[----:B--2---:R-:W-:-:S05]  /*4ba0*/  FMUL.FTZ R5, R5, R20 ;  /* 0x0000001405057220 */ /* 0x004fca0000410000 */
[----:B------:R-:W-:-:S05]  /*4bb0*/  F2FP.BF16.F32.PACK_AB R5, R5, R4 ;  /* 0x000000040505723e */ /* 0x000fca00000010ff */
[----:B------:R2:W-:Y:S02]  /*4bc0*/  STG.E desc[UR6][R2.64], R5 ;  /* 0x0000000502007986 */ /* 0x0005e4000c101906 */
.L_x_2004:
[----:B------:R-:W-:Y:S05]  /*4bd0*/  BSYNC.RECONVERGENT B1 ;  /* 0x0000000000017941 */ /* 0x000fea0003800200 */
.L_x_2003:
[----:B------:R-:W-:Y:S01]  /*4be0*/  BSSY.RECONVERGENT B1, `(.L_x_2005) ;  /* 0x0000020000017945 */ /* 0x000fe20003800200 */
[C---:B------:R-:W-:Y:S02]  /*4bf0*/  IADD3 R20, PT, PT, R24.reuse, 0xa0, RZ ;  /* 0x000000a018147810 */ /* 0x040fe40007ffe0ff */
[----:B------:R-:W-:Y:S01]  /*4c00*/  IADD3 R21, PT, PT, R24, 0xc0, RZ ;  /* 0x000000c018157810 */ /* 0x000fe20007ffe0ff */
[----:B------:R-:W-:Y:S06]  /*4c10*/  @P4 BRA `(.L_x_2006) ;  /* 0x0000000000704947 */ /* 0x000fec0003800000 */
[--C-:B------:R-:W-:Y:S01]  /*4c20*/  FADD.FTZ R6, R6, -R22.reuse ;  /* 0x8000001606067221 */ /* 0x100fe20000010000 */
[----:B0-2---:R-:W-:Y:S01]  /*4c30*/  FADD.FTZ R2, R7, -R22 ;  /* 0x8000001607027221 */ /* 0x005fe20000010000 */
        /* <DEDUP_REMOVED lines=12> */
[----:B--2---:R-:W-:Y:S01]  /*4d00*/  FADD.FTZ R6, R2, 1 ;  /* 0x3f80000002067421 */ /* 0x004fe20000010000 */
[----:B------:R-:W-:Y:S01]  /*4d10*/  MOV R2, R74 ;  /* 0x0000004a00027202 */ /* 0x000fe20000000f00 */
[----:B0-----:R-:W-:-:S04]  /*4d20*/  FADD.FTZ R28, R7, 1 ;  /* 0x3f800000071c7421 */ /* 0x001fc80000010000 */
[----:B------:R-:W0:Y:S01]  /*4d30*/  MUFU.RCP R6, R6 ;  /* 0x0000000600067308 */ /* 0x000e220000001000 */
[----:B------:R-:W-:-:S04]  /*4d40*/  IMAD.WIDE.U32 R2, R25, UR8, R2 ;  /* 0x0000000819027c25 */ /* 0x000fc8000f8e0002 */
[----:B------:R-:W-:-:S03]  /*4d50*/  IMAD R25, R25, UR9, R30 ;  /* 0x0000000919197c24 */ /* 0x000fc6000f8e021e */
[----:B------:R-:W2:Y:S02]  /*4d60*/  MUFU.RCP R29, R28 ;  /* 0x0000001c001d7308 */ /* 0x000ea40000001000 */
[----:B------:R-:W-:Y:S01]  /*4d70*/  IADD3 R25, PT, PT, R3, R25, RZ ;  /* 0x0000001903197210 */ /* 0x000fe20007ffe0ff */
[----:B0-----:R-:W-:Y:S01]  /*4d80*/  FMUL.FTZ R7, R5, R6 ;  /* 0x0000000605077220 */ /* 0x001fe20000410000 */
[----:B--2---:R-:W-:Y:S01]  /*4d90*/  FMUL.FTZ R30, R4, R29 ;  /* 0x0000001d041e7220 */ /* 0x004fe20000410000 */
[----:B-1----:R-:W-:-:S04]  /*4da0*/  LEA R4, P2, R2, UR10, 0x1 ;  /* 0x0000000a02047c11 */ /* 0x002fc8000f8408ff */
[----:B------:R-:W-:Y:S02]  /*4db0*/  LEA.HI.X R5, R2, UR11, R25, 0x1, P2 ;  /* 0x0000000b02057c11 */ /* 0x000fe400090f0c19 */
[----:B------:R-:W-:-:S05]  /*4dc0*/  F2FP.BF16.F32.PACK_AB R7, R30, R7 ;  /* 0x000000071e07723e */ /* 0x000fca00000010ff */
[----:B------:R3:W-:Y:S02]  /*4dd0*/  STG.E desc[UR6][R4.64], R7 ;  /* 0x0000000704007986 */ /* 0x0007e4000c101906 */
.L_x_2006:
[----:B------:R-:W-:Y:S05]  /*4de0*/  BSYNC.RECONVERGENT B1 ;  /* 0x0000000000017941 */ /* 0x000fea0003800200 */
.L_x_2005:
[----:B------:R-:W-:Y:S04]  /*4df0*/  BSSY.RECONVERGENT B1, `(.L_x_2007) ;  /* 0x000001e000017945 */ /* 0x000fe80003800200 */
[----:B------:R-:W-:Y:S05]  /*4e00*/  @P1 BRA `(.L_x_2008) ;  /* 0x0000000000701947 */ /* 0x000fea0003800000 */
[--C-:B0-2---:R-:W-:Y:S01]  /*4e10*/  FADD.FTZ R2, R9, -R22.reuse ;  /* 0x8000001609027221 */ /* 0x105fe20000010000 */
[----:B------:R-:W-:Y:S01]  /*4e20*/  FADD.FTZ R8, R8, -R22 ;  /* 0x8000001608087221 */ /* 0x000fe20000010000 */
[----:B------:R-:W0:Y:S01]  /*4e30*/  LDCU.64 UR8, c[0x0][0x3e0] ;  /* 0x00007c00ff0877ac */ /* 0x000e220008000a00 */
[----:B---3--:R-:W-:Y:S01]  /*4e40*/  MOV R5, R77 ;  /* 0x0000004d00057202 */ /* 0x008fe20000000f00 */
        /* <DEDUP_REMOVED lines=13> */
[----:B0-----:R-:W-:Y:S02]  /*4f20*/  FADD.FTZ R9, R8, 1 ;  /* 0x3f80000008097421 */ /* 0x001fe40000010000 */
[----:B------:R-:W0:Y:S02]  /*4f30*/  MUFU.RCP R7, R6 ;  /* 0x0000000600077308 */ /* 0x000e240000001000 */
[----:B------:R-:W-:-:S05]  /*4f40*/  IMAD.WIDE.U32 R4, R70, UR8, R4 ;  /* 0x0000000846047c25 */ /* 0x000fca000f8e0004 */
[----:B------:R-:W-:Y:S01]  /*4f50*/  IADD3 R25, PT, PT, R5, R25, RZ ;  /* 0x0000001905197210 */ /* 0x000fe20007ffe0ff */
[----:B------:R-:W2:Y:S01]  /*4f60*/  MUFU.RCP R28, R9 ;  /* 0x00000009001c7308 */ /* 0x000ea20000001000 */
[----:B0-----:R-:W-:Y:S01]  /*4f70*/  FMUL.FTZ R7, R2, R7 ;  /* 0x0000000702077220 */ /* 0x001fe20000410000 */
[----:B-1----:R-:W-:Y:S01]  /*4f80*/  LEA R2, P1, R4, UR10, 0x1 ;  /* 0x0000000a04027c11 */ /* 0x002fe2000f8208ff */
[----:B--2---:R-:W-:-:S03]  /*4f90*/  FMUL.FTZ R28, R3, R28 ;  /* 0x0000001c031c7220 */ /* 0x004fc60000410000 */
[----:B------:R-:W-:Y:S02]  /*4fa0*/  LEA.HI.X R3, R4, UR11, R25, 0x1, P1 ;  /* 0x0000000b04037c11 */ /* 0x000fe400088f0c19 */
[----:B------:R-:W-:-:S05]  /*4fb0*/  F2FP.BF16.F32.PACK_AB R7, R28, R7 ;  /* 0x000000071c07723e */ /* 0x000fca00000010ff */
[----:B------:R4:W-:Y:S02]  /*4fc0*/  STG.E desc[UR6][R2.64], R7 ;  /* 0x0000000702007986 */ /* 0x0009e4000c101906 */
.L_x_2008:
[----:B------:R-:W-:Y:S05]  /*4fd0*/  BSYNC.RECONVERGENT B1 ;  /* 0x0000000000017941 */ /* 0x000fea0003800200 */
.L_x_2007:
        /* <DEDUP_REMOVED lines=16> */
[----:B---34-:R-:W-:Y:S01]  /*50e0*/  IADD3 R7, PT, PT, R24, 0x1a0, RZ ;  /* 0x000001a018077810 */ /* 0x018fe20007ffe0ff */
[----:B------:R-:W-:Y:S08]  /*50f0*/  @P5 BRA `(.L_x_2010) ;  /* 0x0000000000705947 */ /* 0x000ff00003800000 */
[--C-:B0-2---:R-:W-:Y:S01]  /*5100*/  FADD.FTZ R2, R11, -R22.reuse ;  /* 0x800000160b027221 */ /* 0x105fe20000010000 */
[----:B------:R-:W-:Y:S01]  /*5110*/  FADD.FTZ R10, R10, -R22 ;  /* 0x800000160a0a7221 */ /* 0x000fe20000010000 */
        /* <DEDUP_REMOVED lines=15> */
[----:B0-----:R-:W-:-:S04]  /*5210*/  FADD.FTZ R25, R11, 1 ;  /* 0x3f8000000b197421 */ /* 0x001fc80000010000 */
[----:B------:R-:W0:Y:S01]  /*5220*/  MUFU.RCP R10, R10 ;  /* 0x0000000a000a7308 */ /* 0x000e220000001000 */
[----:B------:R-:W-:-:S05]  /*5230*/  IMAD.WIDE.U32 R2, R26, UR8, R2 ;  /* 0x000000081a027c25 */ /* 0x000fca000f8e0002 */
[----:B------:R-:W-:Y:S02]  /*5240*/  IADD3 R27, PT, PT, R3, R27, RZ ;  /* 0x0000001b031b7210 */ /* 0x000fe40007ffe0ff */
[----:B------:R-:W2:Y:S01]  /*5250*/  MUFU.RCP R25, R25 ;  /* 0x0000001900197308 */ /* 0x000ea20000001000 */
[----:B0-----:R-:W-:Y:S01]  /*5260*/  FMUL.FTZ R11, R5, R10 ;  /* 0x0000000a050b7220 */ /* 0x001fe20000410000 */
[----:B--2---:R-:W-:Y:S01]  /*5270*/  FMUL.FTZ R26, R4, R25 ;  /* 0x00000019041a7220 */ /* 0x004fe20000410000 */
[----:B-1----:R-:W-:-:S04]  /*5280*/  LEA R4, P5, R2, UR10, 0x1 ;  /* 0x0000000a02047c11 */ /* 0x002fc8000f8a08ff */
[----:B------:R-:W-:Y:S02]  /*5290*/  LEA.HI.X R5, R2, UR11, R27, 0x1, P5 ;  /* 0x0000000b02057c11 */ /* 0x000fe4000a8f0c1b */
[----:B------:R-:W-:-:S05]  /*52a0*/  F2FP.BF16.F32.PACK_AB R11, R26, R11 ;  /* 0x0000000b1a0b723e */ /* 0x000fca00000010ff */
[----:B------:R3:W-:Y:S02]  /*52b0*/  STG.E desc[UR6][R4.64], R11 ;  /* 0x0000000b04007986 */ /* 0x0007e4000c101906 */
.L_x_2010:
[----:B------:R-:W-:Y:S05]  /*52c0*/  BSYNC.RECONVERGENT B1 ;  /* 0x0000000000017941 */ /* 0x000fea0003800200 */
.L_x_2009:
[----:B------:R-:W-:Y:S04]  /*52d0*/  BSSY.RECONVERGENT B1, `(.L_x_2011) ;  /* 0x000001e000017945 */ /* 0x000fe80003800200 */
[----:B------:R-:W-:Y:S05]  /*52e0*/  @P2 BRA `(.L_x_2012) ;  /* 0x0000000000702947 */ /* 0x000fea0003800000 */
[--C-:B------:R-:W-:Y:S01]  /*52f0*/  FADD.FTZ R12, R12, -R22.reuse ;  /* 0x800000160c0c7221 */ /* 0x100fe20000010000 */
[----:B0-2---:R-:W-:Y:S01]  /*5300*/  FADD.FTZ R2, R13, -R22 ;  /* 0x800000160d027221 */ /* 0x005fe20000010000 */
[----:B------:R-:W0:Y:S02]  /*5310*/  LDCU.64 UR8, c[0x0][0x3e0] ;  /* 0x00007c00ff0877ac */ /* 0x000e240008000a00 */
[-C--:B-1----:R-:W-:Y:S01]  /*5320*/  FMUL.FTZ R3, R12, R23.reuse ;  /* 0x000000170c037220 */ /* 0x082fe20000410000 */
[----:B------:R-:W-:Y:S01]  /*5330*/  FMUL.FTZ R10, R2, R23 ;  /* 0x00000017020a7220 */ /* 0x000fe20000410000 */
[----:B------:R-:W1:Y:S02]  /*5340*/  LDCU.64 UR10, c[0x0][0x380] ;  /* 0x00007000ff0a77ac */ /* 0x000e640008000a00 */
[----:B---3-5:R-:W-:Y:S01]  /*5350*/  FFMA.FTZ R4, R16, R3, R18 ;  /* 0x0000000310047223 */ /* 0x028fe20000010012 */
[----:B------:R-:W-:Y:S01]  /*5360*/  FFMA.FTZ R12, R17, R10, R19 ;  /* 0x0000000a110c7223 */ /* 0x000fe20000010013 */
[----:B------:R-:W-:-:S02]  /*5370*/  MOV R3, R77 ;  /* 0x0000004d00037202 */ /* 0x000fc40000000f00 */
        /* <DEDUP_REMOVED lines=14> */
[----:B-1----:R-:W-:-:S04]  /*5460*/  LEA R4, P2, R2, UR10, 0x1 ;  /* 0x0000000a02047c11 */ /* 0x002fc8000f8408ff */
[----:B------:R-:W-:Y:S01]  /*5470*/  LEA.HI.X R5, R2, UR11, R13, 0x1, P2 ;  /* 0x0000000b02057c11 */ /* 0x000fe200090f0c0d */
[----:B--2---:R-:W-:-:S05]  /*5480*/  FMUL.FTZ R10, R12, R11 ;  /* 0x0000000b0c0a7220 */ /* 0x004fca0000410000 */
[----:B------:R-:W-:-:S05]  /*5490*/  F2FP.BF16.F32.PACK_AB R9, R10, R9 ;  /* 0x000000090a09723e */ /* 0x000fca00000010ff */
[----:B------:R4:W-:Y:S02]  /*54a0*/  STG.E desc[UR6][R4.64], R9 ;  /* 0x0000000904007986 */ /* 0x0009e4000c101906 */
.L_x_2012:
[----:B------:R-:W-:Y:S05]  /*54b0*/  BSYNC.RECONVERGENT B1 ;  /* 0x0000000000017941 */ /* 0x000fea0003800200 */
.L_x_2011:
[----:B------:R-:W-:Y:S04]  /*54c0*/  BSSY.RECONVERGENT B1, `(.L_x_2013) ;  /* 0x000001e000017945 */ /* 0x000fe80003800200 */
[----:B------:R-:W-:Y:S05]  /*54d0*/  @P1 BRA `(.L_x_2014) ;  /* 0x0000000000701947 */ /* 0x000fea0003800000 */
[--C-:B------:R-:W-:Y:S01]  /*54e0*/  FADD.FTZ R14, R14, -R22.reuse ;  /* 0x800000160e0e7221 */ /* 0x100fe20000010000 */
[----:B0-2---:R-:W-:Y:S01]  /*54f0*/  FADD.FTZ R2, R15, -R22 ;  /* 0x800000160f027221 */ /* 0x005fe20000010000 */
[----:B------:R-:W0:Y:S02]  /*5500*/  LDCU.64 UR8, c[0x0][0x3e0] ;  /* 0x00007c00ff0877ac */ /* 0x000e240008000a00 */
[-C--:B-1----:R-:W-:Y:S01]  /*5510*/  FMUL.FTZ R3, R14, R23.reuse ;  /* 0x000000170e037220 */ /* 0x082fe20000410000 */
[----:B---34-:R-:W-:Y:S01]  /*5520*/  FMUL.FTZ R4, R2, R23 ;  /* 0x0000001702047220 */ /* 0x018fe20000410000 */
[----:B------:R-:W1:Y:S02]  /*5530*/  LDCU.64 UR10, c[0x0][0x380] ;  /* 0x00007000ff0a77ac */ /* 0x000e640008000a00 */
[----:B-----5:R-:W-:Y:S01]  /*5540*/  FFMA.FTZ R11, R16, R3, R18 ;  /* 0x00000003100b7223 */ /* 0x020fe20000010012 */
[----:B------:R-:W-:Y:S01]  /*5550*/  FFMA.FTZ R10, R17, R4, R19 ;  /* 0x00000004110a7223 */ /* 0x000fe20000010013 */
[----:B------:R-:W-:-:S02]  /*5560*/  MOV R3, R77 ;  /* 0x0000004d00037202 */ /* 0x000fc40000000f00 */
        /* <DEDUP_REMOVED lines=14> */
[----:B-1----:R-:W-:-:S04]  /*5650*/  LEA R4, P1, R2, UR10, 0x1 ;  /* 0x0000000a02047c11 */ /* 0x002fc8000f8208ff */
[----:B------:R-:W-:Y:S01]  /*5660*/  LEA.HI.X R5, R2, UR11, R21, 0x1, P1 ;  /* 0x0000000b02057c11 */ /* 0x000fe200088f0c15 */
[----:B--2---:R-:W-:-:S05]  /*5670*/  FMUL.FTZ R11, R10, R9 ;  /* 0x000000090a0b7220 */ /* 0x004fca0000410000 */
[----:B------:R-:W-:-:S05]  /*5680*/  F2FP.BF16.F32.PACK_AB R11, R11, R8 ;  /* 0x000000080b0b723e */ /* 0x000fca00000010ff */
[----:B------:R0:W-:Y:S02]  /*5690*/  STG.E desc[UR6][R4.64], R11 ;  /* 0x0000000b04007986 */ /* 0x0001e4000c101906 */
.L_x_2014:
[----:B------:R-:W-:Y:S05]  /*56a0*/  BSYNC.RECONVERGENT B1 ;  /* 0x0000000000017941 */ /* 0x000fea0003800200 */
.L_x_2013:
[----:B------:R-:W-:Y:S04]  /*56b0*/  BSSY.RECONVERGENT B1, `(.L_x_2015) ;  /* 0x000001e000017945 */ /* 0x000fe80003800200 */
[----:B------:R-:W-:Y:S05]  /*56c0*/  @P6 BRA `(.L_x_2016) ;  /* 0x0000000000706947 */ /* 0x000fea0003800000 */
[--C-:B------:R-:W-:Y:S01]  /*56d0*/  FADD.FTZ R32, R32, -R22.reuse ;  /* 0x8000001620207221 */ /* 0x100fe20000010000 */
[----:B0-2---:R-:W-:Y:S01]  /*56e0*/  FADD.FTZ R2, R33, -R22 ;  /* 0x8000001621027221 */ /* 0x005fe20000010000 */
[----:B------:R-:W0:Y:S01]  /*56f0*/  LDCU.64 UR8, c[0x0][0x3e0] ;  /* 0x00007c00ff0877ac */ /* 0x000e220008000a00 */
[----:B---34-:R-:W-:Y:S01]  /*5700*/  MOV R5, R77 ;  /* 0x0000004d00057202 */ /* 0x018fe20000000f00 */
        /* <DEDUP_REMOVED lines=11> */
[----:B------:R-:W-:-:S04]  /*57c0*/  IMAD.WIDE.U32 R4, R69, UR8, R4 ;  /* 0x0000000845047c25 */ /* 0x000fc8000f8e0004 */
[----:B------:R-:W-:Y:S02]  /*57d0*/  IMAD R13, R69, UR9, R14 ;  /* 0x00000009450d7c24 */ /* 0x000fe4000f8e020e */
[----:B--2---:R-:W-:Y:S01]  /*57e0*/  FADD.FTZ R3, R2, 1 ;  /* 0x3f80000002037421 */ /* 0x004fe20000010000 */
[----:B-1----:R-:W-:Y:S02]  /*57f0*/  LEA R2, P1, R4, UR10, 0x1 ;  /* 0x0000000a04027c11 */ /* 0x002fe4000f8208ff */
[----:B------:R-:W-:Y:S01]  /*5800*/  IADD3 R13, PT, PT, R5, R13, RZ ;  /* 0x0000000d050d7210 */ /* 0x000fe20007ffe0ff */
[----:B0-----:R-:W-:Y:S02]  /*5810*/  FADD.FTZ R9, R8, 1 ;  /* 0x3f80000008097421 */ /* 0x001fe40000010000 */
[----:B------:R-:W0:Y:S08]  /*5820*/  MUFU.RCP R3, R3 ;  /* 0x0000000300037308 */ /* 0x000e300000001000 */
[----:B------:R-:W1:Y:S01]  /*5830*/  MUFU.RCP R9, R9 ;  /* 0x0000000900097308 */ /* 0x000e620000001000 */
[----:B0-----:R-:W-:Y:S01]  /*5840*/  FMUL.FTZ R8, R10, R3 ;  /* 0x000000030a087220 */ /* 0x001fe20000410000 */
[----:B------:R-:W-:Y:S01]  /*5850*/  LEA.HI.X R3, R4, UR11, R13, 0x1, P1 ;  /* 0x0000000b04037c11 */ /* 0x000fe200088f0c0d */
[----:B-1----:R-:W-:-:S05]  /*5860*/  FMUL.FTZ R11, R12, R9 ;  /* 0x000000090c0b7220 */ /* 0x002fca0000410000 */
[----:B------:R-:W-:-:S05]  /*5870*/  F2FP.BF16.F32.PACK_AB R11, R11, R8 ;  /* 0x000000080b0b723e */ /* 0x000fca00000010ff */
[----:B------:R0:W-:Y:S02]  /*5880*/  STG.E desc[UR6][R2.64], R11 ;  /* 0x0000000b02007986 */ /* 0x0001e4000c101906 */
.L_x_2016:
[----:B------:R-:W-:Y:S05]  /*5890*/  BSYNC.RECONVERGENT B1 ;  /* 0x0000000000017941 */ /* 0x000fea0003800200 */
.L_x_2015:
        /* <DEDUP_REMOVED lines=30> */
.L_x_2018:
[----:B------:R-:W-:Y:S05]  /*5a80*/  BSYNC.RECONVERGENT B1 ;  /* 0x0000000000017941 */ /* 0x000fea0003800200 */
.L_x_2017:
        /* <DEDUP_REMOVED lines=30> */
.L_x_2020:
[----:B------:R-:W-:Y:S05]  /*5c70*/  BSYNC.RECONVERGENT B1 ;  /* 0x0000000000017941 */ /* 0x000fea0003800200 */
.L_x_2019:
[----:B------:R-:W-:Y:S01]  /*5c80*/  ISETP.GE.U32.AND P5, PT, R6, UR4, PT ;  /* 0x0000000406007c0c */ /* 0x000fe2000bfa6070 */
[----:B------:R-:W-:Y:S01]  /*5c90*/  BSSY.RECONVERGENT B1, `(.L_x_2021) ;  /* 0x000002d000017945 */ /* 0x000fe20003800200 */
[----:B0-2---:R-:W-:Y:S02]  /*5ca0*/  SHF.R.S32.HI R3, RZ, 0x1f, R6 ;  /* 0x0000001fff037819 */ /* 0x005fe40000011406 */
[----:B------:R-:W-:Y:S02]  /*5cb0*/  IADD3 R24, PT, PT, R24, 0x1e0, RZ ;  /* 0x000001e018187810 */ /* 0x000fe40007ffe0ff */
[----:B------:R-:W-:Y:S02]  /*5cc0*/  ISETP.GE.AND.EX P5, PT, R3, UR5, PT, P5 ;  /* 0x0000000503007c0c */ /* 0x000fe4000bfa6350 */
[----:B------:R-:W-:Y:S02]  /*5cd0*/  ISETP.GE.U32.AND P2, PT, R66, UR4, PT ;  /* 0x0000000442007c0c */ /* 0x000fe4000bf46070 */
[----:B------:R-:W-:-:S02]  /*5ce0*/  ISETP.GE.U32.AND P1, PT, R65, UR4, PT ;  /* 0x0000000441007c0c */ /* 0x000fc4000bf26070 */
[----:B------:R-:W-:Y:S02]  /*5cf0*/  ISETP.GE.U32.AND P6, PT, R7, UR4, PT ;  /* 0x0000000407007c0c */ /* 0x000fe4000bfc6070 */
[----:B------:R-:W-:Y:S02]  /*5d00*/  ISETP.GE.U32.AND P3, PT, R64, UR4, PT ;  /* 0x0000000440007c0c */ /* 0x000fe4000bf66070 */
[----:B------:R-:W-:Y:S02]  /*5d10*/  ISETP.GE.U32.AND P4, PT, R24, UR4, PT ;  /* 0x0000000418007c0c */ /* 0x000fe4000bf86070 */
[----:B----4-:R-:W-:Y:S02]  /*5d20*/  SHF.R.S32.HI R9, RZ, 0x1f, R7 ;  /* 0x0000001fff097819 */ /* 0x010fe40000011407 */
[----:B------:R-:W-:Y:S02]  /*5d30*/  SHF.R.S32.HI R8, RZ, 0x1f, R24 ;  /* 0x0000001fff087819 */ /* 0x000fe40000011418 */
[----:B------:R-:W-:-:S02]  /*5d40*/  ISETP.GE.AND.EX P2, PT, R51, UR5, PT, P2 ;  /* 0x0000000533007c0c */ /* 0x000fc4000bf46320 */
[----:B------:R-:W-:Y:S02]  /*5d50*/  ISETP.GE.AND.EX P1, PT, R50, UR5, PT, P1 ;  /* 0x0000000532007c0c */ /* 0x000fe4000bf26310 */
[----:B------:R-:W-:Y:S02]  /*5d60*/  ISETP.GE.AND.EX P6, PT, R9, UR5, PT, P6 ;  /* 0x0000000509007c0c */ /* 0x000fe4000bfc6360 */
[----:B------:R-:W-:Y:S02]  /*5d70*/  ISETP.GE.AND.EX P3, PT, R0, UR5, PT, P3 ;  /* 0x0000000500007c0c */ /* 0x000fe4000bf66330 */
[----:B------:R-:W-:Y:S01]  /*5d80*/  ISETP.GE.AND.EX P4, PT, R8, UR5, PT, P4 ;  /* 0x0000000508007c0c */ /* 0x000fe2000bf86340 */
[----:B------:R-:W-:-:S12]  /*5d90*/  @P5 BRA `(.L_x_2022) ;  /* 0x0000000000705947 */ /* 0x000fd80003800000 */
[--C-:B------:R-:W-:Y:S01]  /*5da0*/  FADD.FTZ R2, R39, -R22.reuse ;  /* 0x8000001627027221 */ /* 0x100fe20000010000 */
[----:B------:R-:W-:Y:S01]  /*5db0*/  FADD.FTZ R38, R38, -R22 ;  /* 0x8000001626267221 */ /* 0x000fe20000010000 */
[----:B------:R-:W0:Y:S02]  /*5dc0*/  LDCU.64 UR8, c[0x0][0x3e0] ;  /* 0x00007c00ff0877ac */ /* 0x000e240008000a00 */
[-C--:B-1-3--:R-:W-:Y:S01]  /*5dd0*/  FMUL.FTZ R5, R2, R23.reuse ;  /* 0x0000001702057220 */ /* 0x08afe20000410000 */
        /* <DEDUP_REMOVED lines=24> */
.L_x_2022:
[----:B------:R-:W-:Y:S05]  /*5f60*/  BSYNC.RECONVERGENT B1 ;  /* 0x0000000000017941 */ /* 0x000fea0003800200 */
.L_x_2021:
[----:B------:R-:W-:Y:S04]  /*5f70*/  BSSY.RECONVERGENT B1, `(.L_x_2023) ;  /* 0x000001e000017945 */ /* 0x000fe80003800200 */
[----:B------:R-:W-:Y:S05]  /*5f80*/  @P2 BRA `(.L_x_2024) ;  /* 0x0000000000702947 */ /* 0x000fea0003800000 */
[--C-:B------:R-:W-:Y:S01]  /*5f90*/  FADD.FTZ R2, R41, -R22.reuse ;  /* 0x8000001629027221 */ /* 0x100fe20000010000 */
[----:B------:R-:W-:Y:S01]  /*5fa0*/  FADD.FTZ R40, R40, -R22 ;  /* 0x8000001628287221 */ /* 0x000fe20000010000 */
[----:B------:R-:W2:Y:S01]  /*5fb0*/  LDCU.64 UR8, c[0x0][0x3e0] ;  /* 0x00007c00ff0877ac */ /* 0x000ea20008000a00 */
[----:B0--3--:R-:W-:Y:S01]  /*5fc0*/  MOV R4, R74 ;  /* 0x0000004a00047202 */ /* 0x009fe20000000f00 */
[-C--:B-1----:R-:W-:Y:S01]  /*5fd0*/  FMUL.FTZ R3, R2, R23.reuse ;  /* 0x0000001702037220 */ /* 0x082fe20000410000 */
[----:B------:R-:W-:Y:S01]  /*5fe0*/  FMUL.FTZ R40, R40, R23 ;  /* 0x0000001728287220 */ /* 0x000fe20000410000 */
        /* <DEDUP_REMOVED lines=11> */
[----:B-1----:R-:W-:Y:S01]  /*60a0*/  FADD.FTZ R3, R2, 1 ;  /* 0x3f80000002037421 */ /* 0x002fe20000010000 */
[----:B0-----:R-:W-:Y:S02]  /*60b0*/  LEA R2, P2, R4, UR10, 0x1 ;  /* 0x0000000a04027c11 */ /* 0x001fe4000f8408ff */
[----:B------:R-:W-:Y:S01]  /*60c0*/  IADD3 R13, PT, PT, R5, R13, RZ ;  /* 0x0000000d050d7210 */ /* 0x000fe20007ffe0ff */
[----:B--2---:R-:W-:Y:S02]  /*60d0*/  FADD.FTZ R10, R6, 1 ;  /* 0x3f800000060a7421 */ /* 0x004fe40000010000 */
[----:B------:R-:W0:Y:S08]  /*60e0*/  MUFU.RCP R3, R3 ;  /* 0x0000000300037308 */ /* 0x000e300000001000 */
[----:B------:R-:W1:Y:S01]  /*60f0*/  MUFU.RCP R10, R10 ;  /* 0x0000000a000a7308 */ /* 0x000e620000001000 */
[----:B0-----:R-:W-:Y:S01]  /*6100*/  FMUL.FTZ R6, R12, R3 ;  /* 0x000000030c067220 */ /* 0x001fe20000410000 */
[----:B------:R-:W-:Y:S01]  /*6110*/  LEA.HI.X R3, R4, UR11, R13, 0x1, P2 ;  /* 0x0000000b04037c11 */ /* 0x000fe200090f0c0d */
[----:B-1----:R-:W-:-:S05]  /*6120*/  FMUL.FTZ R11, R11, R10 ;  /* 0x0000000a0b0b7220 */ /* 0x002fca0000410000 */
[----:B------:R-:W-:-:S05]  /*6130*/  F2FP.BF16.F32.PACK_AB R11, R11, R6 ;  /* 0x000000060b0b723e */ /* 0x000fca00000010ff */
[----:B------:R2:W-:Y:S02]  /*6140*/  STG.E desc[UR6][R2.64], R11 ;  /* 0x0000000b02007986 */ /* 0x0005e4000c101906 */
.L_x_2024:
[----:B------:R-:W-:Y:S05]  /*6150*/  BSYNC.RECONVERGENT B1 ;  /* 0x0000000000017941 */ /* 0x000fea0003800200 */
.L_x_2023:
[----:B------:R-:W-:Y:S04]  /*6160*/  BSSY.RECONVERGENT B1, `(.L_x_2025) ;  /* 0x000001e000017945 */ /* 0x000fe80003800200 */
[----:B------:R-:W-:Y:S05]  /*6170*/  @P1 BRA `(.L_x_2026) ;  /* 0x0000000000701947 */ /* 0x000fea0003800000 */
[--C-:B------:R-:W-:Y:S01]  /*6180*/  FADD.FTZ R42, R42, -R22.reuse ;  /* 0x800000162a2a7221 */ /* 0x100fe20000010000 */
[----:B--2---:R-:W-:Y:S01]  /*6190*/  FADD.FTZ R2, R43, -R22 ;  /* 0x800000162b027221 */ /* 0x004fe20000010000 */
[----:B------:R-:W2:Y:S02]  /*61a0*/  LDCU.64 UR8, c[0x0][0x3e0] ;  /* 0x00007c00ff0877ac */ /* 0x000ea40008000a00 */
[-C--:B-1----:R-:W-:Y:S01]  /*61b0*/  FMUL.FTZ R3, R42, R23.reuse ;  /* 0x000000172a037220 */ /* 0x082fe20000410000 */
[----:B0--3--:R-:W-:Y:S01]  /*61c0*/  FMUL.FTZ R4, R2, R23 ;  /* 0x0000001702047220 */ /* 0x009fe20000410000 */
[----:B------:R-:W0:Y:S02]  /*61d0*/  LDCU.64 UR10, c[0x0][0x380] ;  /* 0x00007000ff0a77ac */ /* 0x000e240008000a00 */
[----:B-----5:R-:W-:Y:S01]  /*61e0*/  FFMA.FTZ R11, R16, R3, R18 ;  /* 0x00000003100b7223 */ /* 0x020fe20000010012 */
[----:B------:R-:W-:Y:S01]  /*61f0*/  FFMA.FTZ R13, R17, R4, R19 ;  /* 0x00000004110d7223 */ /* 0x000fe20000010013 */
[----:B------:R-:W-:-:S02]  /*6200*/  MOV R3, R77 ;  /* 0x0000004d00037202 */ /* 0x000fc40000000f00 */
[----:B------:R-:W-:Y:S01]  /*6210*/  FMUL.FTZ R2, R11, -1.4426950216293334961 ;  /* 0xbfb8aa3b0b027820 */ /* 0x000fe20000410000 */
[----:B------:R-:W-:-:S05]  /*6220*/  FMUL.FTZ R5, R13, -1.4426950216293334961 ;  /* 0xbfb8aa3b0d057820 */ /* 0x000fca0000410000 */
[----:B------:R-:W1:Y:S01]  /*6230*/  MUFU.EX2 R2, R2 ;  /* 0x0000000200027308 */ /* 0x000e620000000800 */
[----:B--2---:R-:W-:-:S03]  /*6240*/  IMAD R6, R50, UR8, RZ ;  /* 0x0000000832067c24 */ /* 0x004fc6000f8e02ff */
[----:B------:R-:W2:Y:S01]  /*6250*/  MUFU.EX2 R5, R5 ;  /* 0x0000000500057308 */ /* 0x000ea20000000800 */
[----:B------:R-:W-:Y:S02]  /*6260*/  IMAD R15, R65, UR9, R6 ;  /* 0x00000009410f7c24 */ /* 0x000fe4000f8e0206 */
[----:B-1----:R-:W-:Y:S01]  /*6270*/  FADD.FTZ R4, R2, 1 ;  /* 0x3f80000002047421 */ /* 0x002fe20000010000 */
[----:B------:R-:W-:Y:S01]  /*6280*/  MOV R2, R74 ;  /* 0x0000004a00027202 */ /* 0x000fe20000000f00 */
[----:B--2---:R-:W-:-:S04]  /*6290*/  FADD.FTZ R10, R5, 1 ;  /* 0x3f800000050a7421 */ /* 0x004fc80000010000 */
[----:B------:R-:W1:Y:S01]  /*62a0*/  MUFU.RCP R4, R4 ;  /* 0x0000000400047308 */ /* 0x000e620000001000 */
[----:B------:R-:W-:-:S05]  /*62b0*/  IMAD.WIDE.U32 R2, R65, UR8, R2 ;  /* 0x0000000841027c25 */ /* 0x000fca000f8e0002 */
[----:B------:R-:W-:Y:S02]  /*62c0*/  IADD3 R15, PT, PT, R3, R15, RZ ;  /* 0x0000000f030f7210 */ /* 0x000fe40007ffe0ff */
[----:B------:R-:W2:Y:S01]  /*62d0*/  MUFU.RCP R10, R10 ;  /* 0x0000000a000a7308 */ /* 0x000ea20000001000 */
[----:B-1----:R-:W-:Y:S01]  /*62e0*/  FMUL.FTZ R6, R11, R4 ;  /* 0x000000040b067220 */ /* 0x002fe20000410000 */
[----:B0-----:R-:W-:-:S04]  /*62f0*/  LEA R4, P1, R2, UR10, 0x1 ;  /* 0x0000000a02047c11 */ /* 0x001fc8000f8208ff */
[----:B------:R-:W-:Y:S01]  /*6300*/  LEA.HI.X R5, R2, UR11, R15, 0x1, P1 ;  /* 0x0000000b02057c11 */ /* 0x000fe200088f0c0f */
[----:B--2---:R-:W-:-:S05]  /*6310*/  FMUL.FTZ R11, R13, R10 ;  /* 0x0000000a0d0b7220 */ /* 0x004fca0000410000 */
[----:B------:R-:W-:-:S05]  /*6320*/  F2FP.BF16.F32.PACK_AB R11, R11, R6 ;  /* 0x000000060b0b723e */ /* 0x000fca00000010ff */
[----:B------:R4:W-:Y:S02]  /*6330*/  STG.E desc[UR6][R4.64], R11 ;  /* 0x0000000b04007986 */ /* 0x0009e4000c101906 */
.L_x_2026:
[----:B------:R-:W-:Y:S05]  /*6340*/  BSYNC.RECONVERGENT B1 ;  /* 0x0000000000017941 */ /* 0x000fea0003800200 */
.L_x_2025:
[----:B------:R-:W-:Y:S04]  /*6350*/  BSSY.RECONVERGENT B1, `(.L_x_2027) ;  /* 0x000001e000017945 */ /* 0x000fe80003800200 */
[----:B------:R-:W-:Y:S05]  /*6360*/  @P6 BRA `(.L_x_2028) ;  /* 0x0000000000706947 */ /* 0x000fea0003800000 */
[--C-:B--2---:R-:W-:Y:S01]  /*6370*/  FADD.FTZ R2, R45, -R22.reuse ;  /* 0x800000162d027221 */ /* 0x104fe20000010000 */
[----:B------:R-:W-:Y:S01]  /*6380*/  FADD.FTZ R44, R44, -R22 ;  /* 0x800000162c2c7221 */ /* 0x000fe20000010000 */
[----:B------:R-:W2:Y:S02]  /*6390*/  LDCU.64 UR8, c[0x0][0x3e0] ;  /* 0x00007c00ff0877ac */ /* 0x000ea40008000a00 */
[-C--:B-1----:R-:W-:Y:S01]  /*63a0*/  FMUL.FTZ R3, R2, R23.reuse ;  /* 0x0000001702037220 */ /* 0x082fe20000410000 */
[----:B------:R-:W-:Y:S01]  /*63b0*/  FMUL.FTZ R44, R44, R23 ;  /* 0x000000172c2c7220 */ /* 0x000fe20000410000 */
[----:B------:R-:W1:Y:S02]  /*63c0*/  LDCU.64 UR10, c[0x0][0x380] ;  /* 0x00007000ff0a77ac */ /* 0x000e640008000a00 */
[----:B0--345:R-:W-:Y:S01]  /*63d0*/  FFMA.FTZ R11, R16, R3, R18 ;  /* 0x00000003100b7223 */ /* 0x039fe20000010012 */
[----:B------:R-:W-:Y:S01]  /*63e0*/  FFMA.FTZ R13, R17, R44, R19 ;  /* 0x0000002c110d7223 */ /* 0x000fe20000010013 */
[----:B------:R-:W-:-:S02]  /*63f0*/  MOV R3, R77 ;  /* 0x0000004d00037202 */ /* 0x000fc40000000f00 */
[----:B------:R-:W-:Y:S01]  /*6400*/  FMUL.FTZ R2, R11, -1.4426950216293334961 ;  /* 0xbfb8aa3b0b027820 */ /* 0x000fe20000410000 */
[----:B------:R-:W-:-:S05]  /*6410*/  FMUL.FTZ R5, R13, -1.4426950216293334961 ;  /* 0xbfb8aa3b0d057820 */ /* 0x000fca0000410000 */
[----:B------:R-:W0:Y:S01]  /*6420*/  MUFU.EX2 R2, R2 ;  /* 0x0000000200027308 */ /* 0x000e220000000800 */
[----:B--2---:R-:W-:-:S03]  /*6430*/  IMAD R6, R9, UR8, RZ ;  /* 0x0000000809067c24 */ /* 0x004fc6000f8e02ff */
[----:B------:R-:W2:Y:S01]  /*6440*/  MUFU.EX2 R5, R5 ;  /* 0x0000000500057308 */ /* 0x000ea20000000800 */
[----:B------:R-:W-:Y:S02]  /*6450*/  IMAD R9, R7, UR9, R6 ;  /* 0x0000000907097c24 */ /* 0x000fe4000f8e0206 */
[----:B0-----:R-:W-:Y:S01]  /*6460*/  FADD.FTZ R4, R2, 1 ;  /* 0x3f80000002047421 */ /* 0x001fe20000010000 */
[----:B------:R-:W-:Y:S01]  /*6470*/  MOV R2, R74 ;  /* 0x0000004a00027202 */ /* 0x000fe20000000f00 */
[----:B--2---:R-:W-:-:S04]  /*6480*/  FADD.FTZ R10, R5, 1 ;  /* 0x3f800000050a7421 */ /* 0x004fc80000010000 */
        /* <DEDUP_REMOVED lines=10> */
.L_x_2028:
[----:B------:R-:W-:Y:S05]  /*6530*/  BSYNC.RECONVERGENT B1 ;  /* 0x0000000000017941 */ /* 0x000fea0003800200 */
.L_x_2027:
        /* <DEDUP_REMOVED lines=8> */
[----:B-----5:R-:W-:Y:S01]  /*65c0*/  FFMA.FTZ R9, R16, R3, R18 ;  /* 0x0000000310097223 */ /* 0x020fe20000010012 */
[----:B------:R-:W-:Y:S01]  /*65d0*/  FFMA.FTZ R46, R17, R46, R19 ;  /* 0x0000002e112e7223 */ /* 0x000fe20000010013 */
[----:B------:R-:W-:-:S02]  /*65e0*/  MOV R3, R77 ;  /* 0x0000004d00037202 */ /* 0x000fc40000000f00 */
[----:B------:R-:W-:Y:S01]  /*65f0*/  FMUL.FTZ R2, R9, -1.4426950216293334961 ;  /* 0xbfb8aa3b09027820 */ /* 0x000fe20000410000 */
[----:B0--34-:R-:W-:-:S05]  /*6600*/  FMUL.FTZ R5, R46, -1.4426950216293334961 ;  /* 0xbfb8aa3b2e057820 */ /* 0x019fca0000410000 */
        /* <DEDUP_REMOVED lines=17> */
.L_x_2030:
[----:B------:R-:W-:Y:S05]  /*6720*/  BSYNC.RECONVERGENT B1 ;  /* 0x0000000000017941 */ /* 0x000fea0003800200 */
.L_x_2029:
[----:B------:R-:W-:Y:S05]  /*6730*/  @P4 BRA `(.L_x_2000) ;  /* 0x00000000006c4947 */ /* 0x000fea0003800000 */
[--C-:B--2---:R-:W-:Y:S01]  /*6740*/  FADD.FTZ R2, R49, -R22.reuse ;  /* 0x8000001631027221 */ /* 0x104fe20000010000 */
[----:B------:R-:W-:Y:S01]  /*6750*/  FADD.FTZ R22, R48, -R22 ;  /* 0x8000001630167221 */ /* 0x000fe20000010000 */
[----:B------:R-:W2:Y:S01]  /*6760*/  LDCU.64 UR4, c[0x0][0x3e0] ;  /* 0x00007c00ff0477ac */ /* 0x000ea20008000a00 */
[----:B------:R-:W-:Y:S01]  /*6770*/  MOV R75, R77 ;  /* 0x0000004d004b7202 */ /* 0x000fe20000000f00 */
[-C--:B-1----:R-:W-:Y:S01]  /*6780*/  FMUL.FTZ R3, R2, R23.reuse ;  /* 0x0000001702037220 */ /* 0x082fe20000410000 */
[----:B------:R-:W-:Y:S01]  /*6790*/  FMUL.FTZ R22, R22, R23 ;  /* 0x0000001716167220 */ /* 0x000fe20000410000 */
[----:B------:R-:W1:Y:S02]  /*67a0*/  LDCU.64 UR8, c[0x0][0x380] ;  /* 0x00007000ff0877ac */ /* 0x000e640008000a00 */
[----:B-----5:R-:W-:Y:S01]  /*67b0*/  FFMA.FTZ R16, R16, R3, R18 ;  /* 0x0000000310107223 */ /* 0x020fe20000010012 */
[----:B------:R-:W-:-:S03]  /*67c0*/  FFMA.FTZ R22, R17, R22, R19 ;  /* 0x0000001611167223 */ /* 0x000fc60000010013 */
[----:B------:R-:W-:Y:S01]  /*67d0*/  FMUL.FTZ R2, R16, -1.4426950216293334961 ;  /* 0xbfb8aa3b10027820 */ /* 0x000fe20000410000 */
[----:B0--34-:R-:W-:-:S05]  /*67e0*/  FMUL.FTZ R4, R22, -1.4426950216293334961 ;  /* 0xbfb8aa3b16047820 */ /* 0x019fca0000410000 */
[----:B------:R-:W0:Y:S01]  /*67f0*/  MUFU.EX2 R2, R2 ;  /* 0x0000000200027308 */ /* 0x000e220000000800 */
[----:B--2---:R-:W-:-:S03]  /*6800*/  IMAD R7, R8, UR4, RZ ;  /* 0x0000000408077c24 */ /* 0x004fc6000f8e02ff */
[----:B------:R-:W2:Y:S01]  /*6810*/  MUFU.EX2 R4, R4 ;  /* 0x0000000400047308 */ /* 0x000ea20000000800 */
[----:B------:R-:W-:-:S04]  /*6820*/  IMAD.WIDE.U32 R74, R24, UR4, R74 ;  /* 0x00000004184a7c25 */ /* 0x000fc8000f8e004a */
[----:B------:R-:W-:Y:S02]  /*6830*/  IMAD R9, R24, UR5, R7 ;  /* 0x0000000518097c24 */ /* 0x000fe4000f8e0207 */
[----:B0-----:R-:W-:Y:S01]  /*6840*/  FADD.FTZ R3, R2, 1 ;  /* 0x3f80000002037421 */ /* 0x001fe20000010000 */
[----:B-1----:R-:W-:Y:S02]  /*6850*/  LEA R2, P1, R74, UR8, 0x1 ;  /* 0x000000084a027c11 */ /* 0x002fe4000f8208ff */
        /* <DEDUP_REMOVED lines=9> */
.L_x_2000:
[----:B------:R-:W-:Y:S05]  /*68f0*/  BSYNC.RECONVERGENT B0 ;  /* 0x0000000000007941 */ /* 0x000fea0003800200 */
.L_x_1968:
        /* <DEDUP_REMOVED lines=8> */
.L_x_2032:
        /* <DEDUP_REMOVED lines=16> */
.L_x_3449:


//--------------------- .text._Z35group_norm_nhwc_fwd_one_pass_kernelI11Bf16IOBf16WLi64ELi42ELi672EEv26Group_norm_nhwc_fwd_params --------------------------
	.section	.text._Z35group_norm_nhwc_fwd_one_pass_kernelI11Bf16IOBf16WLi64ELi42ELi672EEv26Group_norm_nhwc_fwd_params,"ax",@progbits
	.align	128
        .global         _Z35group_norm_nhwc_fwd_one_pass_kernelI11Bf16IOBf16WLi64ELi42ELi672EEv26Group_norm_nhwc_fwd_params
        .type           _Z35group_norm_nhwc_fwd_one_pass_kernelI11Bf16IOBf16WLi64ELi42ELi672EEv26Group_norm_nhwc_fwd_params,@function
        .size           _Z35group_norm_nhwc_fwd_one_pass_kernelI11Bf16IOBf16WLi64ELi42ELi672EEv26Group_norm_nhwc_fwd_params,(.L_x_3450 - _Z35group_norm_nhwc_fwd_one_pass_kernelI11Bf16IOBf16WLi64ELi42ELi672EEv26Group_norm_nhwc_fwd_params)
        .other          _Z35group_norm_nhwc_fwd_one_pass_kernelI11Bf16IOBf16WLi64ELi42ELi672EEv26Group_norm_nhwc_fwd_params,@"STO_CUDA_ENTRY STV_DEFAULT"
_Z35group_norm_nhwc_fwd_one_pass_kernelI11Bf16IOBf16WLi64ELi42ELi672EEv26Group_norm_nhwc_fwd_params:
.text._Z35group_norm_nhwc_fwd_one_pass_kernelI11Bf16IOBf16WLi64ELi42ELi672EEv26Group_norm_nhwc_fwd_params:
        /* <DEDUP_REMOVED lines=32> */
.L_x_2052:
[----:B0-----:R-:W0:Y:S01]  /*0200*/  LDC R13, c[0x0][0x3f8] ;  /* 0x0000fe00ff0d7b82 */ /* 0x001e220000000800 */
[----:B-1----:R-:W1:Y:S01]  /*0210*/  LDCU.64 UR8, c[0x0][0x3e8] ;  /* 0x00007d00ff0877ac */ /* 0x002e620008000a00 */
[----:B------:R-:W-:Y:S01]  /*0220*/  SHF.R.S32.HI R17, RZ, 0x1f, R23 ;  /* 0x0000001fff117819 */ /* 0x000fe20000011417 */
[----:B------:R-:W-:Y:S01]  /*0230*/  HFMA2 R21, -RZ, RZ, 0, 0 ;  /* 0x00000000ff157431 */ /* 0x000fe200000001ff */
[----:B0-2---:R-:W-:Y:S02]  /*0240*/  IABS R7, R13 ;  /* 0x0000000d00077213 */ /* 0x005fe40000000000 */
        /* <DEDUP_REMOVED lines=117> */
.L_x_2034:
[----:B------:R-:W-:Y:S05]  /*09a0*/  BSYNC.RECONVERGENT B0 ;  /* 0x0000000000007941 */ /* 0x000fea0003800200 */
.L_x_2033:
        /* <DEDUP_REMOVED lines=58> */
.L_x_2036:
[----:B------:R-:W-:Y:S05]  /*0d50*/  BSYNC.RECONVERGENT B0 ;  /* 0x0000000000007941 */ /* 0x000fea0003800200 */
.L_x_2035:
        /* <DEDUP_REMOVED lines=31> */
.L_x_2039:
[----:B-1----:R-:W2:Y:S04]  /*0f50*/  LDG.E.STRONG.GPU R6, desc[UR14][R4.64] ;  /* 0x0000000e04067981 */ /* 0x002ea8000c1ef900 */
[----:B--2---:R-:W-:Y:S01]  /*0f60*/  CCTL.IVALL ;  /* 0x00000000ff00798f */ /* 0x004fe20002000000 */
[----:B------:R-:W-:Y:S05]  /*0f70*/  YIELD ;  /* 0x0000000000007946 */ /* 0x000fea0003800000 */
[----:B------:R-:W-:-:S13]  /*0f80*/  ISETP.NE.AND P2, PT, R6, R11, PT ;  /* 0x0000000b0600720c */ /* 0x000fda0003f45270 */
[----:B------:R-:W-:Y:S05]  /*0f90*/  @P2 BRA `(.L_x_2039) ;  /* 0xfffffffc00ec2947 */ /* 0x000fea000383ffff */
.L_x_2038:
        /* <DEDUP_REMOVED lines=15> */
.L_x_2041:
        /* <DEDUP_REMOVED lines=91> */
.L_x_2040:
        /* <DEDUP_REMOVED lines=46> */
[----:B------:R-:W-:-:S05]  /*1920*/  MOV R16, UR5 ;  /* 0x0000000500107c02 */ /* 0x000fca0008000f00 */
[----:B------:R-:W-:-:S05]  /*1930*/  VIADD R16, R16, 0x4 ;  /* 0x0000000410107836 */ /* 0x000fca0000000000 */
        /* <DEDUP_REMOVED lines=9> */
.L_x_2042:
[----:B------:R-:W-:Y:S05]  /*19d0*/  @!P5 BRA `(.L_x_2037) ;  /* 0x0000000000acd947 */ /* 0x000fea0003800000 */
[----:B------:R-:W-:-:S13]  /*19e0*/  ISETP.NE.AND P1, PT, R15, 0x1, PT ;  /* 0x000000010f00780c */ /* 0x000fda0003f25270 */
[----:B------:R-:W-:Y:S05]  /*19f0*/  @!P1 BRA `(.L_x_2043) ;  /* 0x0000000000689947 */ /* 0x000fea0003800000 */
[----:B------:R-:W-:Y:S02]  /*1a00*/  UIADD3 UR8, UPT, UPT, UR5, 0x1, URZ ;  /* 0x0000000105087890 */ /* 0x000fe4000fffe0ff */
[----:B------:R-:W-:Y:S02]  /*1a10*/  MOV R4, UR5 ;  /* 0x0000000500047c02 */ /* 0x000fe40008000f00 */
[----:B------:R-:W-:Y:S02]  /*1a20*/  UISETP.NE.AND UP0, UPT, UR8, UR18, UPT ;  /* 0x000000120800728c */ /* 0x000fe4000bf05270 */
[----:B------:R-:W-:-:S04]  /*1a30*/  ISETP.NE.AND P1, PT, R4, UR18, PT ;  /* 0x0000001204007c0c */ /* 0x000fc8000bf25270 */
[----:B-1----:R-:W-:Y:S02]  /*1a40*/  ISETP.NE.OR P2, PT, R14, RZ, !P1 ;  /* 0x000000ff0e00720c */ /* 0x002fe40004f45670 */
[----:B------:R-:W-:-:S04]  /*1a50*/  PLOP3.LUT P3, PT, PT, PT, UP0, 0x80, 0x8 ;  /* 0x000000000008781c */ /* 0x000fc80003f6f008 */
[----:B------:R-:W-:-:S07]  /*1a60*/  ISETP.NE.OR P1, PT, R14, RZ, !P3 ;  /* 0x000000ff0e00720c */ /* 0x000fce0005f25670 */
[----:B------:R-:W-:-:S05]  /*1a70*/  VOTEU.ALL UP0, P2 ;  /* 0x0000000000ff7886 */ /* 0x000fca0001000000 */
[----:B------:R-:W-:Y:S01]  /*1a80*/  @!UP0 UIMAD UR10, UR5, UR19, UR6 ;  /* 0x00000013050a82a4 */ /* 0x000fe2000f8e0206 */
[----:B------:R-:W-:-:S03]  /*1a90*/  VOTEU.ALL UP1, P1 ;  /* 0x0000000000ff7886 */ /* 0x000fc60000820000 */
[----:B------:R-:W-:Y:S02]  /*1aa0*/  @!UP0 UIMAD.WIDE.U32 UR10, UR10, 0x8, UR16 ;  /* 0x000000080a0a88a5 */ /* 0x000fe4000f8e0010 */
[----:B------:R-:W-:-:S04]  /*1ab0*/  @!UP1 UIMAD UR8, UR8, UR19, UR6 ;  /* 0x00000013080892a4 */ /* 0x000fc8000f8e0206 */
[----:B------:R-:W-:Y:S01]  /*1ac0*/  MOV R4, UR10 ;  /* 0x0000000a00047c02 */ /* 0x000fe20008000f00 */
[----:B------:R-:W-:Y:S01]  /*1ad0*/  @!UP1 UIMAD.WIDE.U32 UR8, UR8, 0x8, UR16 ;  /* 0x00000008080898a5 */ /* 0x000fe2000f8e0010 */
[----:B------:R-:W-:-:S05]  /*1ae0*/  MOV R5, UR11 ;  /* 0x0000000b00057c02 */ /* 0x000fca0008000f00 */
[----:B------:R-:W-:Y:S01]  /*1af0*/  IMAD.U32 R6, RZ, RZ, UR8 ;  /* 0x00000008ff067e24 */ /* 0x000fe2000f8e00ff */
[----:B------:R-:W-:Y:S01]  /*1b00*/  MOV R7, UR9 ;  /* 0x0000000900077c02 */ /* 0x000fe20008000f00 */
[----:B------:R-:W0:Y:S05]  /*1b10*/  @!P2 LDG.E.64 R4, desc[UR14][R4.64] ;  /* 0x0000000e0404a981 */ /* 0x000e2a000c1e1b00 */
[----:B------:R-:W4:Y:S01]  /*1b20*/  @!P1 LDG.E.64 R6, desc[UR14][R6.64] ;  /* 0x0000000e06069981 */ /* 0x000f22000c1e1b00 */
[----:B------:R-:W-:-:S04]  /*1b30*/  MOV R10, UR5 ;  /* 0x00000005000a7c02 */ /* 0x000fc80008000f00 */
[----:B------:R-:W-:-:S04]  /*1b40*/  IADD3 R10, PT, PT, R10, 0x2, RZ ;  /* 0x000000020a0a7810 */ /* 0x000fc80007ffe0ff */
[----:B------:R-:W-:Y:S01]  /*1b50*/  R2UR UR5, R10 ;  /* 0x000000000a0572ca */ /* 0x000fe200000e0000 */
[----:B0-----:R-:W-:Y:S01]  /*1b60*/  @!P2 FADD.FTZ R8, R8, R4 ;  /* 0x000000040808a221 */ /* 0x001fe20000010000 */
[----:B------:R-:W-:-:S03]  /*1b70*/  @!P2 FADD.FTZ R9, R9, R5 ;  /* 0x000000050909a221 */ /* 0x000fc60000010000 */
[----:B----4-:R-:W-:Y:S01]  /*1b80*/  @!P1 FADD.FTZ R8, R8, R6 ;  /* 0x0000000608089221 */ /* 0x010fe20000010000 */
[----:B------:R-:W-:-:S09]  /*1b90*/  @!P1 FADD.FTZ R9, R9, R7 ;  /* 0x0000000709099221 */ /* 0x000fd20000010000 */
.L_x_2043:
        /* <DEDUP_REMOVED lines=8> */
[----:B------:R-:W-:-:S05]  /*1c20*/  IMAD.MOV.U32 R5, RZ, RZ, 0x8 ;  /* 0x00000008ff057424 */ /* 0x000fca00078e00ff */
[----:B------:R-:W-:-:S05]  /*1c30*/  MOV R4, UR8 ;  /* 0x0000000800047c02 */ /* 0x000fca0008000f00 */
[----:B------:R-:W-:-:S06]  /*1c40*/  IMAD.WIDE.U32 R4, R4, R5, UR16 ;  /* 0x0000001004047e25 */ /* 0x000fcc000f8e0005 */
[----:B------:R-:W0:Y:S02]  /*1c50*/  LDG.E.64 R4, desc[UR14][R4.64] ;  /* 0x0000000e04047981 */ /* 0x000e24000c1e1b00 */
[----:B0-----:R-:W-:Y:S01]  /*1c60*/  FADD.FTZ R8, R8, R4 ;  /* 0x0000000408087221 */ /* 0x001fe20000010000 */
[----:B------:R-:W-:-:S07]  /*1c70*/  FADD.FTZ R9, R9, R5 ;  /* 0x0000000509097221 */ /* 0x000fce0000010000 */
.L_x_2044:
[----:B------:R-:W-:Y:S05]  /*1c80*/  BSYNC.RECONVERGENT B0 ;  /* 0x0000000000007941 */ /* 0x000fea0003800200 */
.L_x_2037:
[----:B-1----:R-:W1:Y:S01]  /*1c90*/  S2R R4, SR_TID.X ;  /* 0x0000000000047919 */ /* 0x002e620000002100 */
[----:B------:R-:W4:Y:S01]  /*1ca0*/  S2UR UR8, SR_CgaCtaId ;  /* 0x00000000000879c3 */ /* 0x000f220000008800 */
[----:B------:R-:W5:Y:S01]  /*1cb0*/  LDCU UR9, c[0x0][0x414] ;  /* 0x00008280ff0977ac */ /* 0x000f620008000800 */
[----:B------:R-:W-:Y:S01]  /*1cc0*/  IMAD.U32 R15, RZ, RZ, UR7 ;  /* 0x00000007ff0f7e24 */ /* 0x000fe2000f8e00ff */
[----:B------:R-:W-:-:S05]  /*1cd0*/  UMOV UR5, 0x400 ;  /* 0x0000040000057882 */ /* 0x000fca0000000000 */
[----:B---3--:R-:W3:Y:S08]  /*1ce0*/  @P0 LDC.64 R12, c[0x0][0x388] ;  /* 0x0000e200ff0c0b82 */ /* 0x008ef00000000a00 */
[----:B------:R-:W0:Y:S01]  /*1cf0*/  LDC.64 R6, c[0x0][0x398] ;  /* 0x0000e600ff067b82 */ /* 0x000e220000000a00 */
[----:B-----5:R-:W-:Y:S01]  /*1d00*/  @P0 FMUL.FTZ R14, R8, UR9 ;  /* 0x00000009080e0c20 */ /* 0x020fe20008410000 */
[----:B----4-:R-:W-:-:S06]  /*1d10*/  ULEA UR5, UR8, UR5, 0x18 ;  /* 0x0000000508057291 */ /* 0x010fcc000f8ec0ff */
[----:B--2---:R-:W2:Y:S01]  /*1d20*/  LDC.64 R10, c[0x0][0x3a0] ;  /* 0x0000e800ff0a7b82 */ /* 0x004ea20000000a00 */
[C---:B-1----:R-:W-:Y:S01]  /*1d30*/  LOP3.LUT R5, R4.reuse, 0xffff, RZ, 0xc0, !PT ;  /* 0x0000ffff04057812 */ /* 0x042fe200078ec0ff */
[----:B---3--:R-:W-:Y:S01]  /*1d40*/  @P0 IMAD.WIDE R12, R15, 0x8, R12 ;  /* 0x000000080f0c0825 */ /* 0x008fe200078e020c */
[----:B------:R-:W-:-:S03]  /*1d50*/  ISETP.NE.AND P1, PT, R4, RZ, PT ;  /* 0x000000ff0400720c */ /* 0x000fc60003f25270 */
[----:B------:R-:W-:Y:S01]  /*1d60*/  @P0 FMUL.FTZ R15, R9, UR9 ;  /* 0x00000009090f0c20 */ /* 0x000fe20008410000 */
[----:B------:R-:W-:-:S04]  /*1d70*/  IMAD R5, R5, 0xc31, RZ ;  /* 0x00000c3105057824 */ /* 0x000fc800078e02ff */
[----:B------:R1:W-:Y:S01]  /*1d80*/  @P0 STG.E.64 desc[UR14][R12.64], R14 ;  /* 0x0000000e0c000986 */ /* 0x0003e2000c101b0e */
[----:B------:R-:W-:-:S04]  /*1d90*/  SHF.R.U32.HI R5, RZ, 0x10, R5 ;  /* 0x00000010ff057819 */ /* 0x000fc80000011605 */
[----:B------:R-:W-:Y:S01]  /*1da0*/  PRMT R5, R5, 0x9910, RZ ;  /* 0x0000991005057816 */ /* 0x000fe200000000ff */
[----:B------:R-:W-:Y:S04]  /*1db0*/  @!P1 STS.64 [UR5+0xc8], R8 ;  /* 0x0000c808ff009988 */ /* 0x000fe80008000a05 */
[----:B------:R-:W-:-:S05]  /*1dc0*/  IMAD R5, R5, 0x15, RZ ;  /* 0x0000001505057824 */ /* 0x000fca00078e02ff */
[----:B------:R-:W-:-:S04]  /*1dd0*/  IADD3 R5, PT, PT, RZ, -R5, RZ ;  /* 0x80000005ff057210 */ /* 0x000fc80007ffe0ff */
[----:B------:R-:W-:-:S04]  /*1de0*/  PRMT R5, R5, 0x7710, RZ ;  /* 0x0000771005057816 */ /* 0x000fc800000000ff */
[----:B------:R-:W-:-:S04]  /*1df0*/  IADD3 R5, PT, PT, R5, R4, RZ ;  /* 0x0000000405057210 */ /* 0x000fc80007ffe0ff */
[----:B------:R-:W-:-:S04]  /*1e00*/  SHF.L.U32 R5, R5, 0x1, RZ ;  /* 0x0000000105057819 */ /* 0x000fc800000006ff */
[----:B------:R-:W-:-:S04]  /*1e10*/  LOP3.LUT R5, R5, 0xffff, RZ, 0xc0, !PT ;  /* 0x0000ffff05057812 */ /* 0x000fc800078ec0ff */
[----:B------:R-:W-:-:S05]  /*1e20*/  IADD3 R17, PT, PT, R20, R5, RZ ;  /* 0x0000000514117210 */ /* 0x000fca0007ffe0ff */
[C---:B0-----:R-:W-:Y:S01]  /*1e30*/  IMAD.WIDE R6, R17.reuse, 0x2, R6 ;  /* 0x0000000211067825 */ /* 0x041fe200078e0206 */
[----:B------:R-:W-:Y:S03]  /*1e40*/  BAR.SYNC.DEFER_BLOCKING 0x0 ;  /* 0x0000000000007b1d */ /* 0x000fe60000010000 */
[----:B--2---:R-:W-:-:S03]  /*1e50*/  IMAD.WIDE R10, R17, 0x2, R10 ;  /* 0x00000002110a7825 */ /* 0x004fc600078e020a */
[----:B------:R-:W2:Y:S04]  /*1e60*/  LDG.E.U16 R4, desc[UR14][R6.64] ;  /* 0x0000000e06047981 */ /* 0x000ea8000c1e1500 */
[----:B------:R-:W3:Y:S04]  /*1e70*/  LDG.E.U16 R18, desc[UR14][R6.64+0x2] ;  /* 0x0000020e06127981 */ /* 0x000ee8000c1e1500 */
[----:B------:R-:W4:Y:S04]  /*1e80*/  LDG.E.U16 R19, desc[UR14][R10.64] ;  /* 0x0000000e0a137981 */ /* 0x000f28000c1e1500 */
[----:B------:R3:W5:Y:S01]  /*1e90*/  LDG.E.U16 R20, desc[UR14][R10.64+0x2] ;  /* 0x0000020e0a147981 */ /* 0x000762000c1e1500 */
[----:B-1----:R-:W-:Y:S01]  /*1ea0*/  HFMA2 R12, -RZ, RZ, 1.875, 0 ;  /* 0x3f800000ff0c7431 */ /* 0x002fe200000001ff */
        /* <DEDUP_REMOVED lines=11> */
[----:B--2---:R-:W-:Y:S02]  /*1f60*/  SHF.L.U32 R13, R4, 0x10, RZ ;  /* 0x00000010040d7819 */ /* 0x004fe400000006ff */
[----:B---3--:R-:W-:Y:S01]  /*1f70*/  SHF.L.U32 R11, R18, 0x10, RZ ;  /* 0x00000010120b7819 */ /* 0x008fe200000006ff */
[----:B----4-:R-:W-:Y:S01]  /*1f80*/  IMAD.U32 R10, R19, 0x10000, RZ ;  /* 0x00010000130a7824 */ /* 0x010fe200078e00ff */
[----:B-----5:R-:W-:Y:S01]  /*1f90*/  SHF.L.U32 R4, R20, 0x10, RZ ;  /* 0x0000001014047819 */ /* 0x020fe200000006ff */
[----:B01----:R-:W-:Y:S06]  /*1fa0*/  BRA.U UP0, `(.L_x_2046) ;  /* 0x0000000100c07547 */ /* 0x003fec000b800000 */
[----:B------:R-:W0:Y:S01]  /*1fb0*/  LDCU.64 UR10, c[0x0][0x3e8] ;  /* 0x00007d00ff0a77ac */ /* 0x000e220008000a00 */
[----:B------:R-:W-:Y:S01]  /*1fc0*/  SHF.R.S32.HI R8, RZ, 0x1f, R23 ;  /* 0x0000001fff087819 */ /* 0x000fe20000011417 */
[----:B------:R-:W-:Y:S01]  /*1fd0*/  BSSY.RECONVERGENT B1, `(.L_x_2047) ;  /* 0x000001a000017945 */ /* 0x000fe20003800200 */
[----:B------:R-:W-:-:S04]  /*1fe0*/  IADD3 R14, PT, PT, R23, 0x20, RZ ;  /* 0x00000020170e7810 */ /* 0x000fc80007ffe0ff */
[----:B------:R-:W-:Y:S02]  /*1ff0*/  SHF.R.S32.HI R15, RZ, 0x1f, R14 ;  /* 0x0000001fff0f7819 */ /* 0x000fe4000001140e */
[----:B0-----:R-:W-:Y:S02]  /*2000*/  ISETP.GE.U32.AND P1, PT, R23, UR10, PT ;  /* 0x0000000a17007c0c */ /* 0x001fe4000bf26070 */
        /* <DEDUP_REMOVED lines=8> */
[----:B------:R-:W1:Y:S01]  /*2090*/  LDCU.64 UR8, c[0x0][0x380] ;  /* 0x00007000ff0877ac */ /* 0x000e620008000a00 */
[----:B------:R-:W-:Y:S01]  /*20a0*/  MOV R7, R27 ;  /* 0x0000001b00077202 */ /* 0x000fe20000000f00 */
[-C--:B------:R-:W-:Y:S01]  /*20b0*/  FMUL.FTZ R9, R9, R12.reuse ;  /* 0x0000000c09097220 */ /* 0x080fe20000410000 */
[----:B------:R-:W-:-:S04]  /*20c0*/  FMUL.FTZ R21, R21, R12 ;  /* 0x0000000c15157220 */ /* 0x000fc80000410000 */
[----:B------:R-:W-:Y:S01]  /*20d0*/  FFMA.FTZ R21, R13, R21, R10 ;  /* 0x000000150d157223 */ /* 0x000fe2000001000a */
[----:B0-----:R-:W-:Y:S02]  /*20e0*/  IMAD R2, R8, UR12, RZ ;  /* 0x0000000c08027c24 */ /* 0x001fe4000f8e02ff */
[----:B------:R-:W-:-:S04]  /*20f0*/  IMAD.WIDE.U32 R6, R23, UR12, R6 ;  /* 0x0000000c17067c25 */ /* 0x000fc8000f8e0006 */
[----:B------:R-:W-:Y:S02]  /*2100*/  IMAD R17, R23, UR13, R2 ;  /* 0x0000000d17117c24 */ /* 0x000fe4000f8e0202 */
[----:B------:R-:W-:Y:S01]  /*2110*/  FFMA.FTZ R2, R11, R9, R4 ;  /* 0x000000090b027223 */ /* 0x000fe20000010004 */
[----:B-1----:R-:W-:Y:S01]  /*2120*/  LEA R8, P1, R6, UR8, 0x1 ;  /* 0x0000000806087c11 */ /* 0x002fe2000f8208ff */
[----:B------:R-:W-:-:S03]  /*2130*/  IMAD.IADD R17, R7, 0x1, R17 ;  /* 0x0000000107117824 */ /* 0x000fc600078e0211 */
[----:B------:R-:W-:Y:S02]  /*2140*/  F2FP.BF16.F32.PACK_AB R7, R2, R21 ;  /* 0x000000150207723e */ /* 0x000fe400000010ff */
[----:B------:R-:W-:-:S05]  /*2150*/  LEA.HI.X R9, R6, UR9, R17, 0x1, P1 ;  /* 0x0000000906097c11 */ /* 0x000fca00088f0c11 */
[----:B------:R0:W-:Y:S02]  /*2160*/  STG.E desc[UR14][R8.64], R7 ;  /* 0x0000000708007986 */ /* 0x0001e4000c10190e */
.L_x_2048:
[----:B------:R-:W-:Y:S05]  /*2170*/  BSYNC.RECONVERGENT B1 ;  /* 0x0000000000017941 */ /* 0x000fea0003800200 */
.L_x_2047:
[----:B------:R-:W-:Y:S05]  /*2180*/  @P2 BRA `(.L_x_2049) ;  /* 0x0000000400582947 */ /* 0x000fea0003800000 */
[----:B------:R-:W1:Y:S01]  /*2190*/  LDCU.64 UR8, c[0x0][0x3e0] ;  /* 0x00007c00ff0877ac */ /* 0x000e620008000a00 */
[----:B------:R-:W-:Y:S01]  /*21a0*/  MOV R25, R27 ;  /* 0x0000001b00197202 */ /* 0x000fe20000000f00 */
[--C-:B------:R-:W-:Y:S01]  /*21b0*/  FADD.FTZ R3, R3, -R16.reuse ;  /* 0x8000001003037221 */ /* 0x100fe20000010000 */
[----:B0-----:R-:W-:Y:S01]  /*21c0*/  FADD.FTZ R7, R0, -R16 ;  /* 0x8000001000077221 */ /* 0x001fe20000010000 */
[----:B------:R-:W0:Y:S02]  /*21d0*/  LDCU.64 UR10, c[0x0][0x380] ;  /* 0x00007000ff0a77ac */ /* 0x000e240008000a00 */
[-C--:B------:R-:W-:Y:S01]  /*21e0*/  FMUL.FTZ R3, R3, R12.reuse ;  /* 0x0000000c03037220 */ /* 0x080fe20000410000 */
[----:B------:R-:W-:-:S03]  /*21f0*/  FMUL.FTZ R7, R7, R12 ;  /* 0x0000000c07077220 */ /* 0x000fc60000410000 */
[----:B------:R-:W-:Y:S01]  /*2200*/  FFMA.FTZ R10, R13, R3, R10 ;  /* 0x000000030d0a7223 */ /* 0x000fe2000001000a */
[----:B------:R-:W-:-:S05]  /*2210*/  FFMA.FTZ R7, R11, R7, R4 ;  /* 0x000000070b077223 */ /* 0x000fca0000010004 */
[----:B------:R-:W-:Y:S01]  /*2220*/  F2FP.BF16.F32.PACK_AB R7, R7, R10 ;  /* 0x0000000a0707723e */ /* 0x000fe200000010ff */
[----:B-1----:R-:W-:Y:S02]  /*2230*/  IMAD R15, R15, UR8, RZ ;  /* 0x000000080f0f7c24 */ /* 0x002fe4000f8e02ff */
[----:B------:R-:W-:-:S04]  /*2240*/  IMAD.WIDE.U32 R24, R14, UR8, R24 ;  /* 0x000000080e187c25 */ /* 0x000fc8000f8e0018 */
[----:B------:R-:W-:Y:S01]  /*2250*/  IMAD R15, R14, UR9, R15 ;  /* 0x000000090e0f7c24 */ /* 0x000fe2000f8e020f */
[----:B0-----:R-:W-:-:S04]  /*2260*/  LEA R2, P1, R24, UR10, 0x1 ;  /* 0x0000000a18027c11 */ /* 0x001fc8000f8208ff */
[----:B------:R-:W-:-:S04]  /*2270*/  IADD3 R15, PT, PT, R25, R15, RZ ;  /* 0x0000000f190f7210 */ /* 0x000fc80007ffe0ff */
[----:B------:R-:W-:-:S05]  /*2280*/  LEA.HI.X R3, R24, UR11, R15, 0x1, P1 ;  /* 0x0000000b18037c11 */ /* 0x000fca00088f0c0f */
[----:B------:R1:W-:Y:S01]  /*2290*/  STG.E desc[UR14][R2.64], R7 ;  /* 0x0000000702007986 */ /* 0x0003e2000c10190e */
[----:B------:R-:W-:Y:S05]  /*22a0*/  BRA `(.L_x_2049) ;  /* 0x0000000400107947 */ /* 0x000fea0003800000 */
.L_x_2046:
        /* <DEDUP_REMOVED lines=10> */
[--C-:B------:R-:W-:Y:S01]  /*2350*/  FADD.FTZ R21, R21, -R16.reuse ;  /* 0x8000001015157221 */ /* 0x100fe20000010000 */
[----:B------:R-:W-:Y:S01]  /*2360*/  FADD.FTZ R7, R2, -R16 ;  /* 0x8000001002077221 */ /* 0x000fe20000010000 */
[----:B------:R-:W0:Y:S02]  /*2370*/  LDCU.64 UR10, c[0x0][0x3e0] ;  /* 0x00007c00ff0a77ac */ /* 0x000e240008000a00 */
[-C--:B------:R-:W-:Y:S01]  /*2380*/  FMUL.FTZ R8, R21, R12.reuse ;  /* 0x0000000c15087220 */ /* 0x080fe20000410000 */
[----:B------:R-:W-:Y:S01]  /*2390*/  FMUL.FTZ R2, R7, R12 ;  /* 0x0000000c07027220 */ /* 0x000fe20000410000 */
[----:B------:R-:W1:Y:S02]  /*23a0*/  LDCU.64 UR12, c[0x0][0x380] ;  /* 0x00007000ff0c77ac */ /* 0x000e640008000a00 */
[----:B------:R-:W-:Y:S01]  /*23b0*/  FFMA.FTZ R8, R13, R8, R10 ;  /* 0x000000080d087223 */ /* 0x000fe2000001000a */
        /* <DEDUP_REMOVED lines=21> */
.L_x_2051:
[----:B------:R-:W-:Y:S05]  /*2510*/  BSYNC.RECONVERGENT B1 ;  /* 0x0000000000017941 */ /* 0x000fea0003800200 */
.L_x_2050:
[----:B------:R-:W-:Y:S05]  /*2520*/  @P2 BRA `(.L_x_2049) ;  /* 0x0000000000702947 */ /* 0x000fea0003800000 */
[--C-:B------:R-:W-:Y:S01]  /*2530*/  FADD.FTZ R7, R0, -R16.reuse ;  /* 0x8000001000077221 */ /* 0x100fe20000010000 */
[----:B------:R-:W-:Y:S01]  /*2540*/  FADD.FTZ R3, R3, -R16 ;  /* 0x8000001003037221 */ /* 0x000fe20000010000 */
[----:B------:R-:W1:Y:S01]  /*2550*/  LDCU.64 UR8, c[0x0][0x3e0] ;  /* 0x00007c00ff0877ac */ /* 0x000e620008000a00 */
[----:B------:R-:W-:Y:S01]  /*2560*/  MOV R2, R24 ;  /* 0x0000001800027202 */ /* 0x000fe20000000f00 */
[-C--:B------:R-:W-:Y:S01]  /*2570*/  FMUL.FTZ R7, R7, R12.reuse ;  /* 0x0000000c07077220 */ /* 0x080fe20000410000 */
[----:B------:R-:W-:Y:S01]  /*2580*/  FMUL.FTZ R3, R3, R12 ;  /* 0x0000000c03037220 */ /* 0x000fe20000410000 */
[----:B------:R-:W2:Y:S02]  /*2590*/  LDCU.64 UR10, c[0x0][0x380] ;  /* 0x00007000ff0a77ac */ /* 0x000ea40008000a00 */
[----:B0-----:R-:W-:Y:S01]  /*25a0*/  FFMA.FTZ R9, R11, R7, R4 ;  /* 0x000000070b097223 */ /* 0x001fe20000010004 */
[----:B------:R-:W-:Y:S01]  /*25b0*/  FFMA.FTZ R10, R13, R3, R10 ;  /* 0x000000030d0a7223 */ /* 0x000fe2000001000a */
[----:B------:R-:W-:-:S02]  /*25c0*/  MOV R3, R27 ;  /* 0x0000001b00037202 */ /* 0x000fc40000000f00 */
[----:B------:R-:W-:Y:S01]  /*25d0*/  FMUL.FTZ R6, R9, -1.4426950216293334961 ;  /* 0xbfb8aa3b09067820 */ /* 0x000fe20000410000 */
[----:B------:R-:W-:-:S05]  /*25e0*/  FMUL.FTZ R0, R10, -1.4426950216293334961 ;  /* 0xbfb8aa3b0a007820 */ /* 0x000fca0000410000 */
[----:B------:R-:W0:Y:S01]  /*25f0*/  MUFU.EX2 R6, R6 ;  /* 0x0000000600067308 */ /* 0x000e220000000800 */
[----:B-1----:R-:W-:-:S03]  /*2600*/  IMAD R14, R14, UR8, RZ ;  /* 0x000000080e0e7c24 */ /* 0x002fc6000f8e02ff */
[----:B------:R-:W1:Y:S01]  /*2610*/  MUFU.EX2 R0, R0 ;  /* 0x0000000000007308 */ /* 0x000e620000000800 */
[----:B------:R-:W-:-:S04]  /*2620*/  IMAD.WIDE.U32 R2, R15, UR8, R2 ;  /* 0x000000080f027c25 */ /* 0x000fc8000f8e0002 */
[----:B------:R-:W-:Y:S02]  /*2630*/  IMAD R15, R15, UR9, R14 ;  /* 0x000000090f0f7c24 */ /* 0x000fe4000f8e020e */
[----:B0-----:R-:W-:Y:S01]  /*2640*/  FADD.FTZ R8, R6, 1 ;  /* 0x3f80000006087421 */ /* 0x001fe20000010000 */
[----:B--2---:R-:W-:Y:S02]  /*2650*/  LEA R6, P1, R2, UR10, 0x1 ;  /* 0x0000000a02067c11 */ /* 0x004fe4000f8208ff */
[----:B------:R-:W-:Y:S01]  /*2660*/  IADD3 R15, PT, PT, R3, R15, RZ ;  /* 0x0000000f030f7210 */ /* 0x000fe20007ffe0ff */
[----:B-1----:R-:W-:Y:S02]  /*2670*/  FADD.FTZ R4, R0, 1 ;  /* 0x3f80000000047421 */ /* 0x002fe40000010000 */
[----:B------:R-:W0:Y:S08]  /*2680*/  MUFU.RCP R8, R8 ;  /* 0x0000000800087308 */ /* 0x000e300000001000 */
[----:B------:R-:W1:Y:S01]  /*2690*/  MUFU.RCP R7, R4 ;  /* 0x0000000400077308 */ /* 0x000e620000001000 */
[----:B0-----:R-:W-:Y:S01]  /*26a0*/  FMUL.FTZ R9, R9, R8 ;  /* 0x0000000809097220 */ /* 0x001fe20000410000 */
[----:B-1----:R-:W-:Y:S01]  /*26b0*/  FMUL.FTZ R10, R10, R7 ;  /* 0x000000070a0a7220 */ /* 0x002fe20000410000 */
[----:B------:R-:W-:-:S04]  /*26c0*/  LEA.HI.X R7, R2, UR11, R15, 0x1, P1 ;  /* 0x0000000b02077c11 */ /* 0x000fc800088f0c0f */
[----:B------:R-:W-:-:S05]  /*26d0*/  F2FP.BF16.F32.PACK_AB R9, R9, R10 ;  /* 0x0000000a0909723e */ /* 0x000fca00000010ff */
[----:B------:R2:W-:Y:S02]  /*26e0*/  STG.E desc[UR14][R6.64], R9 ;  /* 0x0000000906007986 */ /* 0x0005e4000c10190e */
.L_x_2049:
[----:B------:R-:W-:Y:S05]  /*26f0*/  BSYNC.RECONVERGENT B0 ;  /* 0x0000000000007941 */ /* 0x000fea0003800200 */
.L_x_2045:
[----:B------:R-:W3:Y:S01]  /*2700*/  LDCU UR5, c[0x0][0x3f8] ;  /* 0x00007f00ff0577ac */ /* 0x000ee20008000800 */
[----:B------:R-:W3:Y:S01]  /*2710*/  LDCU UR8, c[0x0][0x3c8] ;  /* 0x00007900ff0877ac */ /* 0x000ee20008000800 */
[----:B------:R-:W-:Y:S02]  /*2720*/  UIADD3 UR7, UPT, UPT, UR19, UR7, URZ ;  /* 0x0000000713077290 */ /* 0x000fe4000fffe0ff */
[----:B------:R-:W-:Y:S02]  /*2730*/  UIADD3 UR4, UPT, UPT, UR4, 0x1, URZ ;  /* 0x0000000104047890 */ /* 0x000fe4000fffe0ff */
[----:B---3--:R-:W-:-:S04]  /*2740*/  UIMAD UR5, UR5, UR8, URZ ;  /* 0x00000008050572a4 */ /* 0x008fc8000f8e02ff */
[----:B------:R-:W-:-:S09]  /*2750*/  UISETP.GE.AND UP0, UPT, UR7, UR5, UPT ;  /* 0x000000050700728c */ /* 0x000fd2000bf06270 */
[----:B------:R-:W-:Y:S05]  /*2760*/  BRA.U !UP0, `(.L_x_2052) ;  /* 0xffffffd908a47547 */ /* 0x000fea000b83ffff */
[----:B------:R-:W-:Y:S05]  /*2770*/  EXIT ;  /* 0x000000000000794d */ /* 0x000fea0003800000 */
.L_x_2053:
        /* <DEDUP_REMOVED lines=16> */
.L_x_3450:


//--------------------- .text._Z35group_norm_nhwc_fwd_one_pass_kernelI11Bf16IOBf16WLi128ELi42ELi672EEv26Group_norm_nhwc_fwd_params --------------------------
	.section	.text._Z35group_norm_nhwc_fwd_one_pass_kernelI11Bf16IOBf16WLi128ELi42ELi672EEv26Group_norm_nhwc_fwd_params,"ax",@progbits
	.align	128
        .global         _Z35group_norm_nhwc_fwd_one_pass_kernelI11Bf16IOBf16WLi128ELi42ELi672EEv26Group_norm_nhwc_fwd_params
        .type           _Z35group_norm_nhwc_fwd_one_pass_kernelI11Bf16IOBf16WLi128ELi42ELi672EEv26Group_norm_nhwc_fwd_params,@function
        .size           _Z35group_norm_nhwc_fwd_one_pass_kernelI11Bf16IOBf16WLi128ELi42ELi672EEv26Group_norm_nhwc_fwd_params,(.L_x_3451 - _Z35group_norm_nhwc_fwd_one_pass_kernelI11Bf16IOBf16WLi128ELi42ELi672EEv26Group_norm_nhwc_fwd_params)
        .other          _Z35group_norm_nhwc_fwd_one_pass_kernelI11Bf16IOBf16WLi128ELi42ELi672EEv26Group_norm_nhwc_fwd_params,@"STO_CUDA_ENTRY STV_DEFAULT"
_Z35group_norm_nhwc_fwd_one_pass_kernelI11Bf16IOBf16WLi128ELi42ELi672EEv26Group_norm_nhwc_fwd_params:
.text._Z35group_norm_nhwc_fwd_one_pass_kernelI11Bf16IOBf16WLi128ELi42ELi672EEv26Group_norm_nhwc_fwd_params:
        /* <DEDUP_REMOVED lines=48> */
.L_x_2081:
[----:B0-----:R-:W0:Y:S01]  /*0300*/  LDCU UR5, c[0x0][0x3f8] ;  /* 0x00007f00ff0577ac */ /* 0x001e220008000800 */
[----:B------:R-:W-:Y:S01]  /*0310*/  IABS R8, UR12 ;  /* 0x0000000c00087c13 */ /* 0x000fe20008000000 */
        /* <DEDUP_REMOVED lines=9> */
[----:B0--3--:R-:W-:-:S04]  /*03b0*/  MOV R3, UR5 ;  /* 0x0000000500037c02 */ /* 0x009fc80008000f00 */
[----:B----4-:R-:W-:Y:S02]  /*03c0*/  IABS R6, R3 ;  /* 0x0000000300067213 */ /* 0x010fe40000000000 */
[----:B-1----:R-:W-:Y:S02]  /*03d0*/  ISETP.GE.U32.AND P2, PT, R26, UR16, PT ;  /* 0x000000101a007c0c */ /* 0x002fe4000bf46070 */
[----:B------:R-:W0:Y:S01]  /*03e0*/  I2F.RP R3, R6 ;  /* 0x0000000600037306 */ /* 0x000e220000209400 */
[----:B------:R-:W-:Y:S02]  /*03f0*/  ISETP.GE.U32.AND P3, PT, R25, UR16, PT ;  /* 0x0000001019007c0c */ /* 0x000fe4000bf66070 */
[----:B------:R-:W-:Y:S02]  /*0400*/  ISETP.GE.AND.EX P2, PT, R10, UR17, PT, P2 ;  /* 0x000000110a007c0c */ /* 0x000fe4000bf46320 */
[----:B------:R-:W-:-:S03]  /*0410*/  ISETP.GE.AND.EX P3, PT, R21, UR17, PT, P3 ;  /* 0x0000001115007c0c */ /* 0x000fc6000bf66330 */
[----:B0-----:R-:W0:Y:S08]  /*0420*/  MUFU.RCP R3, R3 ;  /* 0x0000000300037308 */ /* 0x001e300000001000 */
[----:B------:R-:W1:Y:S08]  /*0430*/  @!P2 LDC.64 R12, c[0x0][0x3e0] ;  /* 0x0000f800ff0cab82 */ /* 0x000e700000000a00 */
[----:B------:R-:W3:Y:S08]  /*0440*/  @!P2 LDC.64 R8, c[0x0][0x390] ;  /* 0x0000e400ff08ab82 */ /* 0x000ef00000000a00 */
        /* <DEDUP_REMOVED lines=71> */
[----:B------:R-:W-:Y:S01]  /*08c0*/  MOV R19, RZ ;  /* 0x000000ff00137202 */ /* 0x000fe20000000f00 */
[----:B-1----:R-:W-:Y:S01]  /*08d0*/  @!P4 IMAD.MOV.U32 R9, RZ, RZ, R7 ;  /* 0x000000ffff09c224 */ /* 0x002fe200078e0007 */
[----:B------:R-:W-:Y:S01]  /*08e0*/  @!P4 MOV R8, R4 ;  /* 0x000000040008c202 */ /* 0x000fe20000000f00 */
[----:B---3--:R-:W-:-:S03]  /*08f0*/  @!P4 IMAD R3, R23, R12, RZ ;  /* 0x0000000c1703c224 */ /* 0x008fc600078e02ff */
[----:B------:R-:W3:Y:S01]  /*0900*/  @!P1 LDG.E R19, desc[UR18][R10.64] ;  /* 0x000000120a139981 */ /* 0x000ee2000c1e1900 */
[----:B------:R-:W-:-:S04]  /*0910*/  @!P4 IMAD.WIDE.U32 R8, R27, R12, R8 ;  /* 0x0000000c1b08c225 */ /* 0x000fc800078e0008 */
[----:B------:R-:W-:Y:S02]  /*0920*/  @!P4 IMAD R3, R27, R13, R3 ;  /* 0x0000000d1b03c224 */ /* 0x000fe400078e0203 */
[----:B------:R-:W-:-:S03]  /*0930*/  HFMA2 R24, -RZ, RZ, 0, 0 ;  /* 0x00000000ff187431 */ /* 0x000fc600000001ff */
[----:B------:R-:W-:Y:S02]  /*0940*/  @!P4 IADD3 R3, PT, PT, R9, R3, RZ ;  /* 0x000000030903c210 */ /* 0x000fe40007ffe0ff */
[C---:B----4-:R-:W-:Y:S01]  /*0950*/  @!P4 LEA R14, P2, R8.reuse, R14, 0x1 ;  /* 0x0000000e080ec211 */ /* 0x050fe200078408ff */
[----:B------:R-:W-:Y:S01]  /*0960*/  HFMA2 R23, -RZ, RZ, 0, 0 ;  /* 0x00000000ff177431 */ /* 0x000fe200000001ff */
[----:B------:R0:W4:Y:S02]  /*0970*/  @!P3 LDG.E R24, desc[UR18][R16.64] ;  /* 0x000000121018b981 */ /* 0x000124000c1e1900 */
[----:B------:R-:W-:-:S05]  /*0980*/  @!P4 LEA.HI.X R15, R8, R15, R3, 0x1, P2 ;  /* 0x0000000f080fc211 */ /* 0x000fca00010f0c03 */
[----:B------:R-:W5:Y:S01]  /*0990*/  @!P4 LDG.E R23, desc[UR18][R14.64] ;  /* 0x000000120e17c981 */ /* 0x000f62000c1e1900 */
        /* <DEDUP_REMOVED lines=9> */
[C---:B---3--:R-:W-:Y:S01]  /*0a30*/  PRMT R18, R19.reuse, 0x7632, R18 ;  /* 0x0000763213127816 */ /* 0x048fe20000000012 */
[----:B------:R-:W-:-:S03]  /*0a40*/  IMAD.U32 R19, R19, 0x10000, RZ ;  /* 0x0001000013137824 */ /* 0x000fc600078e00ff */
[----:B------:R-:W-:-:S05]  /*0a50*/  SHF.L.U32 R18, R18, 0x10, RZ ;  /* 0x0000001012127819 */ /* 0x000fca00000006ff */
[----:B------:R-:W-:Y:S01]  /*0a60*/  FADD.FTZ R3, R19, R18 ;  /* 0x0000001213037221 */ /* 0x000fe20000010000 */
[----:B------:R-:W-:-:S03]  /*0a70*/  FMUL.FTZ R10, R18, R18 ;  /* 0x00000012120a7220 */ /* 0x000fc60000410000 */
[----:B------:R-:W-:Y:S01]  /*0a80*/  FADD.FTZ R3, RZ, R3 ;  /* 0x00000003ff037221 */ /* 0x000fe20000010000 */
[----:B----4-:R-:W-:Y:S01]  /*0a90*/  PRMT R16, R24, 0x7632, R16 ;  /* 0x0000763218107816 */ /* 0x010fe20000000010 */
[----:B------:R-:W-:Y:S02]  /*0aa0*/  FFMA.FTZ R10, R19, R19, R10 ;  /* 0x00000013130a7223 */ /* 0x000fe4000001000a */
[----:B------:R-:W-:Y:S01]  /*0ab0*/  FADD.FTZ R8, R3, R8 ;  /* 0x0000000803087221 */ /* 0x000fe20000010000 */
[----:B------:R-:W-:Y:S02]  /*0ac0*/  SHF.L.U32 R16, R16, 0x10, RZ ;  /* 0x0000001010107819 */ /* 0x000fe400000006ff */
[----:B-----5:R-:W-:Y:S01]  /*0ad0*/  PRMT R3, R23, 0x7632, R3 ;  /* 0x0000763217037816 */ /* 0x020fe20000000003 */
[----:B------:R-:W-:Y:S01]  /*0ae0*/  FFMA.FTZ R9, R22, R22, R9 ;  /* 0x0000001616097223 */ /* 0x000fe20000010009 */
[----:B------:R-:W-:Y:S01]  /*0af0*/  FADD.FTZ R10, RZ, R10 ;  /* 0x0000000aff0a7221 */ /* 0x000fe20000010000 */
[----:B------:R-:W-:Y:S01]  /*0b00*/  SHF.L.U32 R24, R24, 0x10, RZ ;  /* 0x0000001018187819 */ /* 0x000fe200000006ff */
[----:B------:R-:W-:Y:S01]  /*0b10*/  FMUL.FTZ R12, R16, R16 ;  /* 0x00000010100c7220 */ /* 0x000fe20000410000 */
[----:B------:R-:W-:Y:S01]  /*0b20*/  SHF.L.U32 R3, R3, 0x10, RZ ;  /* 0x0000001003037819 */ /* 0x000fe200000006ff */
[----:B------:R-:W-:Y:S01]  /*0b30*/  FADD.FTZ R9, R10, R9 ;  /* 0x000000090a097221 */ /* 0x000fe20000010000 */
[----:B------:R-:W-:-:S02]  /*0b40*/  IMAD.U32 R23, R23, 0x10000, RZ ;  /* 0x0001000017177824 */ /* 0x000fc400078e00ff */
[C---:B------:R-:W-:Y:S01]  /*0b50*/  FADD.FTZ R10, R24.reuse, R16 ;  /* 0x00000010180a7221 */ /* 0x040fe20000010000 */
[----:B------:R-:W-:Y:S01]  /*0b60*/  FFMA.FTZ R12, R24, R24, R12 ;  /* 0x00000018180c7223 */ /* 0x000fe2000001000c */
[----:B------:R-:W-:Y:S01]  /*0b70*/  FMUL.FTZ R11, R3, R3 ;  /* 0x00000003030b7220 */ /* 0x000fe20000410000 */
[----:B------:R-:W-:Y:S01]  /*0b80*/  FADD.FTZ R14, R23, R3 ;  /* 0x00000003170e7221 */ /* 0x000fe20000010000 */
[----:B------:R-:W-:Y:S01]  /*0b90*/  FADD.FTZ R8, R8, R10 ;  /* 0x0000000a08087221 */ /* 0x000fe20000010000 */
[----:B------:R-:W-:Y:S01]  /*0ba0*/  FADD.FTZ R9, R9, R12 ;  /* 0x0000000c09097221 */ /* 0x000fe20000010000 */
[----:B------:R-:W-:Y:S02]  /*0bb0*/  FFMA.FTZ R11, R23, R23, R11 ;  /* 0x00000017170b7223 */ /* 0x000fe4000001000b */
[----:B------:R-:W-:Y:S02]  /*0bc0*/  FADD.FTZ R14, R8, R14 ;  /* 0x0000000e080e7221 */ /* 0x000fe40000010000 */
[----:B------:R-:W-:-:S03]  /*0bd0*/  FADD.FTZ R15, R9, R11 ;  /* 0x0000000b090f7221 */ /* 0x000fc60000010000 */
        /* <DEDUP_REMOVED lines=31> */
.L_x_2055:
[----:B------:R-:W-:Y:S05]  /*0dd0*/  BSYNC.RECONVERGENT B0 ;  /* 0x0000000000007941 */ /* 0x000fea0003800200 */
.L_x_2054:
        /* <DEDUP_REMOVED lines=59> */
.L_x_2057:
[----:B------:R-:W-:Y:S05]  /*1190*/  BSYNC.RECONVERGENT B0 ;  /* 0x0000000000007941 */ /* 0x000fea0003800200 */
.L_x_2056:
        /* <DEDUP_REMOVED lines=15> */
[----:B------:R-:W-:Y:S01]  /*1290*/  MOV R10, UR17 ;  /* 0x00000011000a7c02 */ /* 0x000fe20008000f00 */
[----:B------:R-:W-:Y:S02]  /*12a0*/  UIMAD.WIDE.U32 UR14, UR14, 0x8, UR20 ;  /* 0x000000080e0e78a5 */ /* 0x000fe4000f8e0014 */
[----:B------:R-:W-:-:S04]  /*12b0*/  UIADD3 UR16, UPT, UPT, -UR16, 0x1, URZ ;  /* 0x0000000110107890 */ /* 0x000fc8000fffe1ff */
[----:B--2---:R-:W-:Y:S02]  /*12c0*/  MOV R11, UR15 ;  /* 0x0000000f000b7c02 */ /* 0x004fe40008000f00 */
[----:B------:R-:W-:Y:S01]  /*12d0*/  IMAD.U32 R12, RZ, RZ, UR16 ;  /* 0x00000010ff0c7e24 */ /* 0x000fe2000f8e00ff */
        /* <DEDUP_REMOVED lines=12> */
.L_x_2060:
[----:B------:R-:W2:Y:S04]  /*13a0*/  LDG.E.STRONG.GPU R11, desc[UR18][R8.64] ;  /* 0x00000012080b7981 */ /* 0x000ea8000c1ef900 */
[----:B--2---:R-:W-:Y:S01]  /*13b0*/  CCTL.IVALL ;  /* 0x00000000ff00798f */ /* 0x004fe20002000000 */
[----:B------:R-:W-:Y:S05]  /*13c0*/  YIELD ;  /* 0x0000000000007946 */ /* 0x000fea0003800000 */
[----:B------:R-:W-:-:S13]  /*13d0*/  ISETP.NE.AND P4, PT, R11, R10, PT ;  /* 0x0000000a0b00720c */ /* 0x000fda0003f85270 */
[----:B------:R-:W-:Y:S05]  /*13e0*/  @P4 BRA `(.L_x_2060) ;  /* 0xfffffffc00ec4947 */ /* 0x000fea000383ffff */
.L_x_2059:
        /* <DEDUP_REMOVED lines=15> */
.L_x_2062:
[----:B------:R-:W-:Y:S01]  /*14e0*/  UIADD3 UR29, UPT, UPT, UR5, 0x1, URZ ;  /* 0x00000001051d7890 */ /* 0x000fe2000fffe0ff */
[----:B------:R-:W-:-:S05]  /*14f0*/  ISETP.EQ.OR P2, PT, RZ, UR28, P3 ;  /* 0x0000001cff007c0c */ /* 0x000fca0009f42670 */
[----:B------:R-:W-:-:S04]  /*1500*/  MOV R8, UR29 ;  /* 0x0000001d00087c02 */ /* 0x000fc80008000f00 */
[----:B------:R-:W-:-:S04]  /*1510*/  ISETP.EQ.OR P4, PT, R8, UR23, P3 ;  /* 0x0000001708007c0c */ /* 0x000fc80009f82670 */
[----:B------:R-:W-:-:S05]  /*1520*/  VOTEU.ALL UP1, P2 ;  /* 0x0000000000ff7886 */ /* 0x000fca0001020000 */
[----:B------:R-:W-:-:S04]  /*1530*/  @!UP1 UIMAD.WIDE.U32 UR30, UR14, 0x8, UR20 ;  /* 0x000000080e1e98a5 */ /* 0x000fc8000f8e0014 */
[----:B------:R-:W-:Y:S02]  /*1540*/  VOTEU.ALL UP1, P4 ;  /* 0x0000000000ff7886 */ /* 0x000fe40002020000 */
[----:B------:R-:W-:Y:S02]  /*1550*/  MOV R8, UR30 ;  /* 0x0000001e00087c02 */ /* 0x000fe40008000f00 */
[----:B------:R-:W-:Y:S01]  /*1560*/  MOV R9, UR31 ;  /* 0x0000001f00097c02 */ /* 0x000fe20008000f00 */
[----:B------:R-:W-:-:S05]  /*1570*/  @!UP1 UIMAD.WIDE.U32 UR30, UR27, 0x8, UR20 ;  /* 0x000000081b1e98a5 */ /* 0x000fca000f8e0014 */
[----:B------:R-:W0:Y:S01]  /*1580*/  @!P2 LDG.E.64 R8, desc[UR18][R8.64] ;  /* 0x000000120808a981 */ /* 0x000e22000c1e1b00 */
[----:B------:R-:W-:Y:S01]  /*1590*/  MOV R10, UR30 ;  /* 0x0000001e000a7c02 */ /* 0x000fe20008000f00 */
[----:B--2---:R-:W-:-:S06]  /*15a0*/  IMAD.U32 R11, RZ, RZ, UR31 ;  /* 0x0000001fff0b7e24 */ /* 0x004fcc000f8e00ff */
        /* <DEDUP_REMOVED lines=10> */
[----:B------:R-:W-:Y:S02]  /*1650*/  MOV R12, UR30 ;  /* 0x0000001e000c7c02 */ /* 0x000fe40008000f00 */
[----:B------:R-:W-:Y:S01]  /*1660*/  MOV R13, UR31 ;  /* 0x0000001f000d7c02 */ /* 0x000fe20008000f00 */
[----:B------:R-:W-:Y:S02]  /*1670*/  @!UP1 UIMAD.WIDE.U32 UR30, UR15, 0x8, UR20 ;  /* 0x000000080f1e98a5 */ /* 0x000fe4000f8e0014 */
[----:B------:R-:W-:-:S03]  /*1680*/  UIADD3 UR29, UPT, UPT, UR5, 0x4, URZ ;  /* 0x00000004051d7890 */ /* 0x000fc6000fffe0ff */
[----:B------:R-:W3:Y:S01]  /*1690*/  @!P5 LDG.E.64 R12, desc[UR18][R12.64] ;  /* 0x000000120c0cd981 */ /* 0x000ee2000c1e1b00 */
[----:B0-----:R-:W-:Y:S01]  /*16a0*/  @!P2 FADD.FTZ R14, R14, R8 ;  /* 0x000000080e0ea221 */ /* 0x001fe20000010000 */
[----:B------:R-:W-:Y:S01]  /*16b0*/  @!P2 FADD.FTZ R15, R15, R9 ;  /* 0x000000090f0fa221 */ /* 0x000fe20000010000 */
[----:B------:R-:W-:Y:S01]  /*16c0*/  IMAD.U32 R8, RZ, RZ, UR30 ;  /* 0x0000001eff087e24 */ /* 0x000fe2000f8e00ff */
        /* <DEDUP_REMOVED lines=32> */
[----:B------:R-:W-:Y:S01]  /*18d0*/  IMAD.U32 R8, RZ, RZ, UR30 ;  /* 0x0000001eff087e24 */ /* 0x000fe2000f8e00ff */
[----:B------:R-:W-:Y:S01]  /*18e0*/  MOV R9, UR31 ;  /* 0x0000001f00097c02 */ /* 0x000fe20008000f00 */
        /* <DEDUP_REMOVED lines=26> */
.L_x_2061:
[----:B------:R-:W-:-:S04]  /*1a90*/  LOP3.LUT R8, R0, 0x7, RZ, 0xc0, !PT ;  /* 0x0000000700087812 */ /* 0x000fc800078ec0ff */
[----:B------:R-:W-:-:S13]  /*1aa0*/  ISETP.NE.AND P2, PT, R8, RZ, PT ;  /* 0x000000ff0800720c */ /* 0x000fda0003f45270 */
[----:B------:R-:W-:Y:S05]  /*1ab0*/  @!P2 BRA `(.L_x_2058) ;  /* 0x00000004006ca947 */ /* 0x000fea0003800000 */
[----:B------:R-:W-:-:S04]  /*1ac0*/  IADD3 R8, PT, PT, R8, -0x1, RZ ;  /* 0xffffffff08087810 */ /* 0x000fc80007ffe0ff */
[----:B------:R-:W-:-:S13]  /*1ad0*/  ISETP.GE.U32.AND P2, PT, R8, 0x3, PT ;  /* 0x000000030800780c */ /* 0x000fda0003f46070 */
[----:B------:R-:W-:Y:S05]  /*1ae0*/  @!P2 BRA `(.L_x_2063) ;  /* 0x0000000000b8a947 */ /* 0x000fea0003800000 */
[----:B------:R-:W-:-:S05]  /*1af0*/  IMAD.U32 R8, RZ, RZ, UR5 ;  /* 0x00000005ff087e24 */ /* 0x000fca000f8e00ff */
[----:B------:R-:W-:-:S13]  /*1b00*/  ISETP.EQ.OR P2, PT, R8, UR23, P3 ;  /* 0x0000001708007c0c */ /* 0x000fda0009f42670 */
[----:B------:R-:W-:-:S05]  /*1b10*/  VOTEU.ALL UP1, P2 ;  /* 0x0000000000ff7886 */ /* 0x000fca0001020000 */
[----:B------:R-:W-:-:S04]  /*1b20*/  @!UP1 UIMAD UR14, UR5, UR22, UR6 ;  /* 0x00000016050e92a4 */ /* 0x000fc8000f8e0206 */
[----:B------:R-:W-:-:S06]  /*1b30*/  @!UP1 UIMAD.WIDE.U32 UR14, UR14, 0x8, UR20 ;  /* 0x000000080e0e98a5 */ /* 0x000fcc000f8e0014 */
[----:B------:R-:W-:Y:S02]  /*1b40*/  MOV R10, UR14 ;  /* 0x0000000e000a7c02 */ /* 0x000fe40008000f00 */
[----:B--2---:R-:W-:-:S06]  /*1b50*/  MOV R11, UR15 ;  /* 0x0000000f000b7c02 */ /* 0x004fcc0008000f00 */
        /* <DEDUP_REMOVED lines=16> */
[----:B------:R-:W-:Y:S01]  /*1c60*/  IMAD.U32 R8, RZ, RZ, UR14 ;  /* 0x0000000eff087e24 */ /* 0x000fe2000f8e00ff */
[----:B------:R-:W-:Y:S01]  /*1c70*/  MOV R9, UR15 ;  /* 0x0000000f00097c02 */ /* 0x000fe20008000f00 */
[----:B------:R-:W-:Y:S02]  /*1c80*/  @!UP1 UIMAD.WIDE.U32 UR14, UR16, 0x8, UR20 ;  /* 0x00000008100e98a5 */ /* 0x000fe4000f8e0014 */
[----:B------:R-:W-:-:S03]  /*1c90*/  @!UP2 UIMAD UR16, UR17, UR22, UR6 ;  /* 0x000000161110a2a4 */ /* 0x000fc6000f8e0206 */
[----:B------:R-:W2:Y:S01]  /*1ca0*/  @!P4 LDG.E.64 R8, desc[UR18][R8.64] ;  /* 0x000000120808c981 */ /* 0x000ea2000c1e1b00 */
[----:B------:R-:W-:Y:S01]  /*1cb0*/  @!UP2 UIMAD.WIDE.U32 UR16, UR16, 0x8, UR20 ;  /* 0x000000081010a8a5 */ /* 0x000fe2000f8e0014 */
[----:B------:R-:W-:Y:S02]  /*1cc0*/  MOV R12, UR14 ;  /* 0x0000000e000c7c02 */ /* 0x000fe40008000f00 */
        /* <DEDUP_REMOVED lines=8> */
[----:B------:R-:W-:-:S05]  /*1d50*/  IMAD.U32 R8, RZ, RZ, UR5 ;  /* 0x00000005ff087e24 */ /* 0x000fca000f8e00ff */
[----:B------:R-:W-:Y:S01]  /*1d60*/  IADD3 R8, PT, PT, R8, 0x4, RZ ;  /* 0x0000000408087810 */ /* 0x000fe20007ffe0ff */
[----:B------:R-:W-:-:S03]  /*1d70*/  @!P4 FADD.FTZ R15, R15, R9 ;  /* 0x000000090f0fc221 */ /* 0x000fc60000010000 */
[----:B------:R-:W-:Y:S01]  /*1d80*/  R2UR UR5, R8 ;  /* 0x00000000080572ca */ /* 0x000fe200000e0000 */
[----:B----4-:R-:W-:Y:S01]  /*1d90*/  @!P5 FADD.FTZ R14, R14, R12 ;  /* 0x0000000c0e0ed221 */ /* 0x010fe20000010000 */
[----:B------:R-:W-:-:S03]  /*1da0*/  @!P5 FADD.FTZ R15, R15, R13 ;  /* 0x0000000d0f0fd221 */ /* 0x000fc60000010000 */
[----:B---3--:R-:W-:Y:S01]  /*1db0*/  @!P6 FADD.FTZ R14, R14, R10 ;  /* 0x0000000a0e0ee221 */ /* 0x008fe20000010000 */
[----:B------:R-:W-:-:S09]  /*1dc0*/  @!P6 FADD.FTZ R15, R15, R11 ;  /* 0x0000000b0f0fe221 */ /* 0x000fd20000010000 */
.L_x_2063:
[----:B------:R-:W-:-:S13]  /*1dd0*/  LOP3.LUT P2, R8, R0, 0x3, RZ, 0xc0, !PT ;  /* 0x0000000300087812 */ /* 0x000fda000784c0ff */
[----:B------:R-:W-:Y:S05]  /*1de0*/  @!P2 BRA `(.L_x_2058) ;  /* 0x0000000000a0a947 */ /* 0x000fea0003800000 */
[----:B------:R-:W-:-:S13]  /*1df0*/  ISETP.NE.AND P2, PT, R8, 0x1, PT ;  /* 0x000000010800780c */ /* 0x000fda0003f45270 */
[----:B------:R-:W-:Y:S05]  /*1e00*/  @!P2 BRA `(.L_x_2064) ;  /* 0x000000000060a947 */ /* 0x000fea0003800000 */
[----:B------:R-:W-:Y:S02]  /*1e10*/  UIADD3 UR14, UPT, UPT, UR5, 0x1, URZ ;  /* 0x00000001050e7890 */ /* 0x000fe4000fffe0ff */
[----:B------:R-:W-:-:S04]  /*1e20*/  MOV R8, UR5 ;  /* 0x0000000500087c02 */ /* 0x000fc80008000f00 */
        /* <DEDUP_REMOVED lines=11> */
[----:B------:R-:W-:Y:S01]  /*1ee0*/  IMAD.U32 R8, RZ, RZ, UR14 ;  /* 0x0000000eff087e24 */ /* 0x000fe2000f8e00ff */
[----:B------:R-:W-:Y:S01]  /*1ef0*/  MOV R9, UR15 ;  /* 0x0000000f00097c02 */ /* 0x000fe20008000f00 */
[----:B------:R-:W0:Y:S05]  /*1f00*/  @!P4 LDG.E.64 R10, desc[UR18][R10.64] ;  /* 0x000000120a0ac981 */ /* 0x000e2a000c1e1b00 */
[----:B------:R-:W2:Y:S01]  /*1f10*/  @!P2 LDG.E.64 R8, desc[UR18][R8.64] ;  /* 0x000000120808a981 */ /* 0x000ea2000c1e1b00 */
[----:B------:R-:W-:-:S04]  /*1f20*/  MOV R12, UR5 ;  /* 0x00000005000c7c02 */ /* 0x000fc80008000f00 */
[----:B------:R-:W-:-:S04]  /*1f30*/  IADD3 R12, PT, PT, R12, 0x2, RZ ;  /* 0x000000020c0c7810 */ /* 0x000fc80007ffe0ff */
[----:B------:R-:W-:Y:S01]  /*1f40*/  R2UR UR5, R12 ;  /* 0x000000000c0572ca */ /* 0x000fe200000e0000 */
[----:B0--3--:R-:W-:Y:S01]  /*1f50*/  @!P4 FADD.FTZ R14, R14, R10 ;  /* 0x0000000a0e0ec221 */ /* 0x009fe20000010000 */
[----:B------:R-:W-:-:S03]  /*1f60*/  @!P4 FADD.FTZ R15, R15, R11 ;  /* 0x0000000b0f0fc221 */ /* 0x000fc60000010000 */
[----:B--2---:R-:W-:Y:S01]  /*1f70*/  @!P2 FADD.FTZ R14, R14, R8 ;  /* 0x000000080e0ea221 */ /* 0x004fe20000010000 */
[----:B------:R-:W-:-:S09]  /*1f80*/  @!P2 FADD.FTZ R15, R15, R9 ;  /* 0x000000090f0fa221 */ /* 0x000fd20000010000 */
.L_x_2064:
        /* <DEDUP_REMOVED lines=8> */
[----:B------:R-:W-:-:S04]  /*2010*/  IMAD.U32 R9, RZ, RZ, UR14 ;  /* 0x0000000eff097e24 */ /* 0x000fc8000f8e00ff */
[----:B------:R-:W-:-:S06]  /*2020*/  IMAD.WIDE.U32 R8, R9, R8, UR20 ;  /* 0x0000001409087e25 */ /* 0x000fcc000f8e0008 */
[----:B------:R-:W0:Y:S02]  /*2030*/  LDG.E.64 R8, desc[UR18][R8.64] ;  /* 0x0000001208087981 */ /* 0x000e24000c1e1b00 */
[----:B0--3--:R-:W-:Y:S01]  /*2040*/  FADD.FTZ R14, R14, R8 ;  /* 0x000000080e0e7221 */ /* 0x009fe20000010000 */
[----:B------:R-:W-:-:S07]  /*2050*/  FADD.FTZ R15, R15, R9 ;  /* 0x000000090f0f7221 */ /* 0x000fce0000010000 */
.L_x_2065:
[----:B------:R-:W-:Y:S05]  /*2060*/  BSYNC.RECONVERGENT B0 ;  /* 0x0000000000007941 */ /* 0x000fea0003800200 */
.L_x_2058:
[----:B------:R-:W4:Y:S01]  /*2070*/  @P0 LDC.64 R8, c[0x0][0x388] ;  /* 0x0000e200ff080b82 */ /* 0x000f220000000a00 */
[----:B------:R-:W2:Y:S01]  /*2080*/  LDCU UR15, c[0x0][0x414] ;  /* 0x00008280ff0f77ac */ /* 0x000ea20008000800 */
[----:B-1----:R-:W-:Y:S02]  /*2090*/  MOV R10, UR12 ;  /* 0x0000000c000a7c02 */ /* 0x002fe40008000f00 */
[----:B------:R-:W-:Y:S01]  /*20a0*/  IADD3 R29, PT, PT, R29, UR13, RZ ;  /* 0x0000000d1d1d7c10 */ /* 0x000fe2000fffe0ff */
[----:B------:R-:W-:-:S03]  /*20b0*/  UMOV UR5, 0x400 ;  /* 0x0000040000057882 */ /* 0x000fc60000000000 */
        /* <DEDUP_REMOVED lines=8> */
[----:B------:R-:W2:Y:S01]  /*2140*/  LDC.64 R10, c[0x0][0x3a0] ;  /* 0x0000e800ff0a7b82 */ /* 0x000ea20000000a00 */
[----:B-1----:R-:W-:-:S07]  /*2150*/  IMAD.WIDE R8, R29, 0x2, R8 ;  /* 0x000000021d087825 */ /* 0x002fce00078e0208 */
[----:B------:R-:W-:Y:S01]  /*2160*/  BAR.SYNC.DEFER_BLOCKING 0x0 ;  /* 0x0000000000007b1d */ /* 0x000fe20000010000 */
[----:B--2---:R-:W-:-:S05]  /*2170*/  IMAD.WIDE R10, R29, 0x2, R10 ;  /* 0x000000021d0a7825 */ /* 0x004fca00078e020a */
[----:B------:R-:W2:Y:S04]  /*2180*/  LDG.E.U16 R12, desc[UR18][R8.64] ;  /* 0x00000012080c7981 */ /* 0x000ea8000c1e1500 */
[----:B------:R1:W4:Y:S04]  /*2190*/  LDG.E.U16 R13, desc[UR18][R8.64+0x2] ;  /* 0x00000212080d7981 */ /* 0x000328000c1e1500 */
[----:B---3--:R-:W3:Y:S04]  /*21a0*/  LDG.E.U16 R20, desc[UR18][R10.64] ;  /* 0x000000120a147981 */ /* 0x008ee8000c1e1500 */
[----:B------:R5:W3:Y:S01]  /*21b0*/  LDG.E.U16 R21, desc[UR18][R10.64+0x2] ;  /* 0x000002120a157981 */ /* 0x000ae2000c1e1500 */
[----:B------:R-:W-:Y:S03]  /*21c0*/  BSSY.RECONVERGENT B0, `(.L_x_2066) ;  /* 0x00000f6000007945 */ /* 0x000fe60003800200 */
[----:B-1----:R-:W1:Y:S02]  /*21d0*/  LDS.64 R8, [UR5+0xc8] ;  /* 0x0000c805ff087984 */ /* 0x002e640008000a00 */
[----:B-1----:R-:W-:-:S04]  /*21e0*/  FMUL.FTZ R8, R8, UR15 ;  /* 0x0000000f08087c20 */ /* 0x002fc80008410000 */
[----:B-----5:R-:W-:-:S04]  /*21f0*/  FMUL.FTZ R10, R8, R8 ;  /* 0x00000008080a7220 */ /* 0x020fc80000410000 */
[----:B------:R-:W-:-:S05]  /*2200*/  FFMA.FTZ R9, R9, UR15, -R10 ;  /* 0x0000000f09097c23 */ /* 0x000fca000801080a */
[----:B------:R-:W-:-:S13]  /*2210*/  FSETP.GTU.FTZ.AND P2, PT, R9, RZ, PT ;  /* 0x000000ff0900720b */ /* 0x000fda0003f5c000 */
[----:B------:R-:W1:Y:S02]  /*2220*/  @P2 LDC R10, c[0x0][0x3a8] ;  /* 0x0000ea00ff0a2b82 */ /* 0x000e640000000800 */
[----:B-1----:R-:W-:Y:S01]  /*2230*/  @P2 FADD.FTZ R10, R9, R10 ;  /* 0x0000000a090a2221 */ /* 0x002fe20000010000 */
[----:B------:R-:W-:-:S06]  /*2240*/  MOV R9, 0x3f800000 ;  /* 0x3f80000000097802 */ /* 0x000fcc0000000f00 */
[----:B------:R2:W1:Y:S02]  /*2250*/  @P2 MUFU.RSQ R9, R10 ;  /* 0x0000000a00092308 */ /* 0x0004640000001400 */
[----:B--2---:R-:W-:Y:S02]  /*2260*/  SHF.L.U32 R10, R12, 0x10, RZ ;  /* 0x000000100c0a7819 */ /* 0x004fe400000006ff */
[----:B----4-:R-:W-:Y:S01]  /*2270*/  SHF.L.U32 R11, R13, 0x10, RZ ;  /* 0x000000100d0b7819 */ /* 0x010fe200000006ff */
[----:B---3--:R-:W-:Y:S01]  /*2280*/  IMAD.U32 R20, R20, 0x10000, RZ ;  /* 0x0001000014147824 */ /* 0x008fe200078e00ff */
[----:B------:R-:W-:Y:S01]  /*2290*/  SHF.L.U32 R21, R21, 0x10, RZ ;  /* 0x0000001015157819 */ /* 0x000fe200000006ff */
[----:B-1----:R-:W-:Y:S06]  /*22a0*/  BRA.U UP0, `(.L_x_2067) ;  /* 0x0000000500847547 */ /* 0x002fec000b800000 */
[----:B------:R-:W1:Y:S01]  /*22b0*/  LDCU.64 UR16, c[0x0][0x3e8] ;  /* 0x00007d00ff1077ac */ /* 0x000e620008000a00 */
[----:B0-----:R-:W-:Y:S01]  /*22c0*/  SHF.R.S32.HI R15, RZ, 0x1f, R2 ;  /* 0x0000001fff0f7819 */ /* 0x001fe20000011402 */
[----:B------:R-:W-:Y:S01]  /*22d0*/  BSSY.RECONVERGENT B1, `(.L_x_2068) ;  /* 0x000001f000017945 */ /* 0x000fe20003800200 */
[----:B------:R-:W-:Y:S02]  /*22e0*/  SHF.R.S32.HI R12, RZ, 0x1f, R26 ;  /* 0x0000001fff0c7819 */ /* 0x000fe4000001141a */
[----:B------:R-:W-:Y:S02]  /*22f0*/  SHF.R.S32.HI R14, RZ, 0x1f, R25 ;  /* 0x0000001fff0e7819 */ /* 0x000fe40000011419 */
[----:B------:R-:W-:Y:S02]  /*2300*/  SHF.R.S32.HI R29, RZ, 0x1f, R27 ;  /* 0x0000001fff1d7819 */ /* 0x000fe4000001141b */
[----:B-1----:R-:W-:Y:S02]  /*2310*/  ISETP.GE.U32.AND P2, PT, R2, UR16, PT ;  /* 0x0000001002007c0c */ /* 0x002fe4000bf46070 */
        /* <DEDUP_REMOVED lines=14> */
[----:B------:R-:W-:-:S03]  /*2400*/  FMUL.FTZ R19, R19, R9 ;  /* 0x0000000913137220 */ /* 0x000fc60000410000 */
[----:B------:R-:W-:Y:S01]  /*2410*/  FMUL.FTZ R18, R18, R9 ;  /* 0x0000000912127220 */ /* 0x000fe20000410000 */
[----:B------:R-:W-:-:S03]  /*2420*/  FFMA.FTZ R19, R10, R19, R20 ;  /* 0x000000130a137223 */ /* 0x000fc60000010014 */
        /* <DEDUP_REMOVED lines=9> */
.L_x_2069:
[----:B------:R-:W-:Y:S05]  /*24c0*/  BSYNC.RECONVERGENT B1 ;  /* 0x0000000000017941 */ /* 0x000fea0003800200 */
.L_x_2068:
[----:B------:R-:W-:Y:S04]  /*24d0*/  BSSY.RECONVERGENT B1, `(.L_x_2070) ;  /* 0x0000015000017945 */ /* 0x000fe80003800200 */
[----:B------:R-:W-:Y:S05]  /*24e0*/  @P3 BRA `(.L_x_2071) ;  /* 0x00000000004c3947 */ /* 0x000fea0003800000 */
[----:B------:R-:W1:Y:S01]  /*24f0*/  LDCU.64 UR14, c[0x0][0x3e0] ;  /* 0x00007c00ff0e77ac */ /* 0x000e620008000a00 */
[----:B------:R-:W-:Y:S01]  /*2500*/  SHF.R.S32.HI R12, RZ, 0x1f, R26 ;  /* 0x0000001fff0c7819 */ /* 0x000fe2000001141a */
[----:B------:R-:W-:Y:S02]  /*2510*/  IMAD.MOV.U32 R13, RZ, RZ, R7 ;  /* 0x000000ffff0d7224 */ /* 0x000fe400078e0007 */
[--C-:B------:R-:W-:Y:S01]  /*2520*/  FADD.FTZ R22, R22, -R8.reuse ;  /* 0x8000000816167221 */ /* 0x100fe20000010000 */
[----:B------:R-:W2:Y:S01]  /*2530*/  LDCU.64 UR20, c[0x0][0x380] ;  /* 0x00007000ff1477ac */ /* 0x000ea20008000a00 */
[----:B------:R-:W-:Y:S02]  /*2540*/  FADD.FTZ R17, R17, -R8 ;  /* 0x8000000811117221 */ /* 0x000fe40000010000 */
[-C--:B------:R-:W-:Y:S02]  /*2550*/  FMUL.FTZ R22, R22, R9.reuse ;  /* 0x0000000916167220 */ /* 0x080fe40000410000 */
[----:B0-----:R-:W-:-:S02]  /*2560*/  FMUL.FTZ R18, R17, R9 ;  /* 0x0000000911127220 */ /* 0x001fc40000410000 */
[----:B------:R-:W-:Y:S02]  /*2570*/  FFMA.FTZ R17, R10, R22, R20 ;  /* 0x000000160a117223 */ /* 0x000fe40000010014 */
[----:B------:R-:W-:Y:S01]  /*2580*/  FFMA.FTZ R18, R11, R18, R21 ;  /* 0x000000120b127223 */ /* 0x000fe20000010015 */
[----:B-1----:R-:W-:Y:S01]  /*2590*/  IMAD R14, R12, UR14, RZ ;  /* 0x0000000e0c0e7c24 */ /* 0x002fe2000f8e02ff */
[----:B------:R-:W-:-:S03]  /*25a0*/  MOV R12, R4 ;  /* 0x00000004000c7202 */ /* 0x000fc60000000f00 */
[----:B------:R-:W-:Y:S01]  /*25b0*/  F2FP.BF16.F32.PACK_AB R17, R18, R17 ;  /* 0x000000111211723e */ /* 0x000fe200000010ff */
[C---:B------:R-:W-:Y:S02]  /*25c0*/  IMAD R14, R26.reuse, UR15, R14 ;  /* 0x0000000f1a0e7c24 */ /* 0x040fe4000f8e020e */
[----:B------:R-:W-:-:S05]  /*25d0*/  IMAD.WIDE.U32 R12, R26, UR14, R12 ;  /* 0x0000000e1a0c7c25 */ /* 0x000fca000f8e000c */
[----:B------:R-:W-:Y:S02]  /*25e0*/  IADD3 R13, PT, PT, R13, R14, RZ ;  /* 0x0000000e0d0d7210 */ /* 0x000fe40007ffe0ff */
[----:B--2---:R-:W-:-:S04]  /*25f0*/  LEA R14, P2, R12, UR20, 0x1 ;  /* 0x000000140c0e7c11 */ /* 0x004fc8000f8408ff */
[----:B------:R-:W-:-:S05]  /*2600*/  LEA.HI.X R15, R12, UR21, R13, 0x1, P2 ;  /* 0x000000150c0f7c11 */ /* 0x000fca00090f0c0d */
[----:B------:R1:W-:Y:S04]  /*2610*/  STG.E desc[UR18][R14.64], R17 ;  /* 0x000000110e007986 */ /* 0x0003e8000c101912 */
.L_x_2071:
[----:B------:R-:W-:Y:S05]  /*2620*/  BSYNC.RECONVERGENT B1 ;  /* 0x0000000000017941 */ /* 0x000fea0003800200 */
.L_x_2070:
[----:B------:R-:W-:Y:S04]  /*2630*/  BSSY.RECONVERGENT B1, `(.L_x_2072) ;  /* 0x0000015000017945 */ /* 0x000fe80003800200 */
[----:B------:R-:W-:Y:S05]  /*2640*/  @P4 BRA `(.L_x_2073) ;  /* 0x00000000004c4947 */ /* 0x000fea0003800000 */
[----:B------:R-:W2:Y:S01]  /*2650*/  LDCU.64 UR14, c[0x0][0x3e0] ;  /* 0x00007c00ff0e77ac */ /* 0x000ea20008000a00 */
[----:B01----:R-:W-:Y:S01]  /*2660*/  SHF.R.S32.HI R15, RZ, 0x1f, R25 ;  /* 0x0000001fff0f7819 */ /* 0x003fe20000011419 */
[--C-:B------:R-:W-:Y:S01]  /*2670*/  FADD.FTZ R24, R24, -R8.reuse ;  /* 0x8000000818187221 */ /* 0x100fe20000010000 */
[----:B------:R-:W-:Y:S01]  /*2680*/  MOV R12, R4 ;  /* 0x00000004000c7202 */ /* 0x000fe20000000f00 */
[----:B------:R-:W0:Y:S01]  /*2690*/  LDCU.64 UR20, c[0x0][0x380] ;  /* 0x00007000ff1477ac */ /* 0x000e220008000a00 */
[----:B------:R-:W-:Y:S01]  /*26a0*/  MOV R13, R7 ;  /* 0x00000007000d7202 */ /* 0x000fe20000000f00 */
[----:B------:R-:W-:Y:S01]  /*26b0*/  FADD.FTZ R14, R16, -R8 ;  /* 0x80000008100e7221 */ /* 0x000fe20000010000 */
[----:B------:R-:W-:-:S03]  /*26c0*/  FMUL.FTZ R16, R24, R9 ;  /* 0x0000000918107220 */ /* 0x000fc60000410000 */
[----:B------:R-:W-:Y:S01]  /*26d0*/  FMUL.FTZ R14, R14, R9 ;  /* 0x000000090e0e7220 */ /* 0x000fe20000410000 */
[----:B------:R-:W-:-:S03]  /*26e0*/  FFMA.FTZ R16, R10, R16, R20 ;  /* 0x000000100a107223 */ /* 0x000fc60000010014 */
[----:B------:R-:W-:Y:S01]  /*26f0*/  FFMA.FTZ R17, R11, R14, R21 ;  /* 0x0000000e0b117223 */ /* 0x000fe20000010015 */
[----:B--2---:R-:W-:-:S04]  /*2700*/  IMAD R15, R15, UR14, RZ ;  /* 0x0000000e0f0f7c24 */ /* 0x004fc8000f8e02ff */
[----:B------:R-:W-:Y:S01]  /*2710*/  F2FP.BF16.F32.PACK_AB R17, R17, R16 ;  /* 0x000000101111723e */ /* 0x000fe200000010ff */
[----:B------:R-:W-:-:S04]  /*2720*/  IMAD.WIDE.U32 R12, R25, UR14, R12 ;  /* 0x0000000e190c7c25 */ /* 0x000fc8000f8e000c */
[----:B------:R-:W-:Y:S01]  /*2730*/  IMAD R15, R25, UR15, R15 ;  /* 0x0000000f190f7c24 */ /* 0x000fe2000f8e020f */
[----:B0-----:R-:W-:-:S04]  /*2740*/  LEA R14, P2, R12, UR20, 0x1 ;  /* 0x000000140c0e7c11 */ /* 0x001fc8000f8408ff */
[----:B------:R-:W-:-:S04]  /*2750*/  IADD3 R15, PT, PT, R13, R15, RZ ;  /* 0x0000000f0d0f7210 */ /* 0x000fc80007ffe0ff */
[----:B------:R-:W-:-:S05]  /*2760*/  LEA.HI.X R15, R12, UR21, R15, 0x1, P2 ;  /* 0x000000150c0f7c11 */ /* 0x000fca00090f0c0f */
[----:B------:R2:W-:Y:S02]  /*2770*/  STG.E desc[UR18][R14.64], R17 ;  /* 0x000000110e007986 */ /* 0x0005e4000c101912 */
.L_x_2073:
[----:B------:R-:W-:Y:S05]  /*2780*/  BSYNC.RECONVERGENT B1 ;  /* 0x0000000000017941 */ /* 0x000fea0003800200 */
.L_x_2072:
[----:B------:R-:W-:Y:S05]  /*2790*/  @P1 BRA `(.L_x_2074) ;  /* 0x0000000800601947 */ /* 0x000fea0003800000 */
[----:B------:R-:W3:Y:S01]  /*27a0*/  LDCU.64 UR14, c[0x0][0x3e0] ;  /* 0x00007c00ff0e77ac */ /* 0x000ee20008000a00 */
[--C-:B------:R-:W-:Y:S01]  /*27b0*/  FADD.FTZ R6, R23, -R8.reuse ;  /* 0x8000000817067221 */ /* 0x100fe20000010000 */
[----:B------:R-:W-:Y:S01]  /*27c0*/  MOV R5, R7 ;  /* 0x0000000700057202 */ /* 0x000fe20000000f00 */
[----:B------:R-:W-:Y:S01]  /*27d0*/  FADD.FTZ R8, R3, -R8 ;  /* 0x8000000803087221 */ /* 0x000fe20000010000 */
[----:B------:R-:W4:Y:S01]  /*27e0*/  LDCU.64 UR16, c[0x0][0x380] ;  /* 0x00007000ff1077ac */ /* 0x000f220008000a00 */
[-C--:B------:R-:W-:Y:S02]  /*27f0*/  FMUL.FTZ R3, R6, R9.reuse ;  /* 0x0000000906037220 */ /* 0x080fe40000410000 */
[----:B------:R-:W-:Y:S02]  /*2800*/  FMUL.FTZ R8, R8, R9 ;  /* 0x0000000908087220 */ /* 0x000fe40000410000 */
[----:B------:R-:W-:Y:S02]  /*2810*/  FFMA.FTZ R3, R10, R3, R20 ;  /* 0x000000030a037223 */ /* 0x000fe40000010014 */
[----:B------:R-:W-:-:S05]  /*2820*/  FFMA.FTZ R8, R11, R8, R21 ;  /* 0x000000080b087223 */ /* 0x000fca0000010015 */
[----:B------:R-:W-:Y:S01]  /*2830*/  F2FP.BF16.F32.PACK_AB R3, R8, R3 ;  /* 0x000000030803723e */ /* 0x000fe200000010ff */
[----:B---3--:R-:W-:Y:S02]  /*2840*/  IMAD R12, R29, UR14, RZ ;  /* 0x0000000e1d0c7c24 */ /* 0x008fe4000f8e02ff */
[----:B------:R-:W-:-:S04]  /*2850*/  IMAD.WIDE.U32 R4, R27, UR14, R4 ;  /* 0x0000000e1b047c25 */ /* 0x000fc8000f8e0004 */
[----:B------:R-:W-:Y:S01]  /*2860*/  IMAD R7, R27, UR15, R12 ;  /* 0x0000000f1b077c24 */ /* 0x000fe2000f8e020c */
[----:B----4-:R-:W-:-:S03]  /*2870*/  LEA R6, P1, R4, UR16, 0x1 ;  /* 0x0000001004067c11 */ /* 0x010fc6000f8208ff */
[----:B------:R-:W-:-:S05]  /*2880*/  IMAD.IADD R7, R5, 0x1, R7 ;  /* 0x0000000105077824 */ /* 0x000fca00078e0207 */
[----:B------:R-:W-:-:S05]  /*2890*/  LEA.HI.X R7, R4, UR17, R7, 0x1, P1 ;  /* 0x0000001104077c11 */ /* 0x000fca00088f0c07 */
[----:B------:R3:W-:Y:S01]  /*28a0*/  STG.E desc[UR18][R6.64], R3 ;  /* 0x0000000306007986 */ /* 0x0007e2000c101912 */
[----:B------:R-:W-:Y:S05]  /*28b0*/  BRA `(.L_x_2074) ;  /* 0x0000000800187947 */ /* 0x000fea0003800000 */
.L_x_2067:
[----:B------:R-:W1:Y:S01]  /*28c0*/  LDCU.64 UR20, c[0x0][0x3e8] ;  /* 0x00007d00ff1477ac */ /* 0x000e620008000a00 */
[----:B------:R-:W-:Y:S01]  /*28d0*/  SHF.R.S32.HI R13, RZ, 0x1f, R26 ;  /* 0x0000001fff0d7819 */ /* 0x000fe2000001141a */
[----:B------:R-:W-:Y:S01]  /*28e0*/  BSSY.RECONVERGENT B1, `(.L_x_2075) ;  /* 0x0000027000017945 */ /* 0x000fe20003800200 */
[----:B------:R-:W-:Y:S02]  /*28f0*/  SHF.R.S32.HI R12, RZ, 0x1f, R25 ;  /* 0x0000001fff0c7819 */ /* 0x000fe40000011419 */
[----:B------:R-:W-:Y:S02]  /*2900*/  SHF.R.S32.HI R29, RZ, 0x1f, R27 ;  /* 0x0000001fff1d7819 */ /* 0x000fe4000001141b */
[----:B-1----:R-:W-:Y:S02]  /*2910*/  ISETP.GE.U32.AND P2, PT, R26, UR20, PT ;  /* 0x000000141a007c0c */ /* 0x002fe4000bf46070 */
        /* <DEDUP_REMOVED lines=8> */
[----:B------:R-:W1:Y:S01]  /*29a0*/  LDCU.64 UR14, c[0x0][0x3e0] ;  /* 0x00007c00ff0e77ac */ /* 0x000e620008000a00 */
[----:B0-----:R-:W-:Y:S01]  /*29b0*/  SHF.R.S32.HI R14, RZ, 0x1f, R2 ;  /* 0x0000001fff0e7819 */ /* 0x001fe20000011402 */
[-C--:B------:R-:W-:Y:S01]  /*29c0*/  FMUL.FTZ R12, R12, R9.reuse ;  /* 0x000000090c0c7220 */ /* 0x080fe20000410000 */
[----:B------:R-:W-:Y:S01]  /*29d0*/  FMUL.FTZ R19, R13, R9 ;  /* 0x000000090d137220 */ /* 0x000fe20000410000 */
[----:B------:R-:W0:Y:S02]  /*29e0*/  LDCU.64 UR16, c[0x0][0x380] ;  /* 0x00007000ff1077ac */ /* 0x000e240008000a00 */
[----:B------:R-:W-:Y:S01]  /*29f0*/  FFMA.FTZ R18, R10, R12, R20 ;  /* 0x0000000c0a127223 */ /* 0x000fe20000010014 */
[----:B------:R-:W-:-:S03]  /*2a00*/  FFMA.FTZ R19, R11, R19, R21 ;  /* 0x000000130b137223 */ /* 0x000fc60000010015 */
[----:B------:R-:W-:Y:S01]  /*2a10*/  FMUL.FTZ R13, R18, -1.4426950216293334961 ;  /* 0xbfb8aa3b120d7820 */ /* 0x000fe20000410000 */
[----:B------:R-:W-:-:S05]  /*2a20*/  FMUL.FTZ R12, R19, -1.4426950216293334961 ;  /* 0xbfb8aa3b130c7820 */ /* 0x000fca0000410000 */
[----:B------:R-:W2:Y:S01]  /*2a30*/  MUFU.EX2 R13, R13 ;  /* 0x0000000d000d7308 */ /* 0x000ea20000000800 */
[----:B-1----:R-:W-:-:S03]  /*2a40*/  IMAD R14, R14, UR14, RZ ;  /* 0x0000000e0e0e7c24 */ /* 0x002fc6000f8e02ff */
[----:B------:R-:W1:Y:S01]  /*2a50*/  MUFU.EX2 R12, R12 ;  /* 0x0000000c000c7308 */ /* 0x000e620000000800 */
[----:B------:R-:W-:Y:S02]  /*2a60*/  IMAD R14, R2, UR15, R14 ;  /* 0x0000000f020e7c24 */ /* 0x000fe4000f8e020e */
[----:B--2---:R-:W-:Y:S01]  /*2a70*/  FADD.FTZ R13, R13, 1 ;  /* 0x3f8000000d0d7421 */ /* 0x004fe20000010000 */
[----:B-1----:R-:W-:-:S05]  /*2a80*/  FADD.FTZ R12, R12, 1 ;  /* 0x3f8000000c0c7421 */ /* 0x002fca0000010000 */
[----:B------:R-:W1:Y:S08]  /*2a90*/  MUFU.RCP R13, R13 ;  /* 0x0000000d000d7308 */ /* 0x000e700000001000 */
[----:B------:R-:W2:Y:S01]  /*2aa0*/  MUFU.RCP R12, R12 ;  /* 0x0000000c000c7308 */ /* 0x000ea20000001000 */
[----:B-1----:R-:W-:Y:S01]  /*2ab0*/  FMUL.FTZ R18, R18, R13 ;  /* 0x0000000d12127220 */ /* 0x002fe20000410000 */
[----:B------:R-:W-:Y:S01]  /*2ac0*/  MOV R13, R7 ;  /* 0x00000007000d7202 */ /* 0x000fe20000000f00 */
[----:B--2---:R-:W-:Y:S01]  /*2ad0*/  FMUL.FTZ R19, R19, R12 ;  /* 0x0000000c13137220 */ /* 0x004fe20000410000 */
[----:B------:R-:W-:-:S04]  /*2ae0*/  MOV R12, R4 ;  /* 0x00000004000c7202 */ /* 0x000fc80000000f00 */
[----:B------:R-:W-:Y:S01]  /*2af0*/  F2FP.BF16.F32.PACK_AB R18, R19, R18 ;  /* 0x000000121312723e */ /* 0x000fe200000010ff */
[----:B------:R-:W-:-:S05]  /*2b00*/  IMAD.WIDE.U32 R12, R2, UR14, R12 ;  /* 0x0000000e020c7c25 */ /* 0x000fca000f8e000c */
[----:B------:R-:W-:Y:S02]  /*2b10*/  IADD3 R13, PT, PT, R13, R14, RZ ;  /* 0x0000000e0d0d7210 */ /* 0x000fe40007ffe0ff */
[----:B0-----:R-:W-:-:S04]  /*2b20*/  LEA R14, P1, R12, UR16, 0x1 ;  /* 0x000000100c0e7c11 */ /* 0x001fc8000f8208ff */
[----:B------:R-:W-:-:S05]  /*2b30*/  LEA.HI.X R15, R12, UR17, R13, 0x1, P1 ;  /* 0x000000110c0f7c11 */ /* 0x000fca00088f0c0d */
[----:B------:R1:W-:Y:S04]  /*2b40*/  STG.E desc[UR18][R14.64], R18 ;  /* 0x000000120e007986 */ /* 0x0003e8000c101912 */
.L_x_2076:
[----:B------:R-:W-:Y:S05]  /*2b50*/  BSYNC.RECONVERGENT B1 ;  /* 0x0000000000017941 */ /* 0x000fea0003800200 */
.L_x_2075:
[----:B------:R-:W-:Y:S04]  /*2b60*/  BSSY.RECONVERGENT B1, `(.L_x_2077) ;  /* 0x000001f000017945 */ /* 0x000fe80003800200 */
[----:B------:R-:W-:Y:S05]  /*2b70*/  @P2 BRA `(.L_x_2078) ;  /* 0x0000000000742947 */ /* 0x000fea0003800000 */
[--C-:B01----:R-:W-:Y:S01]  /*2b80*/  FADD.FTZ R14, R22, -R8.reuse ;  /* 0x80000008160e7221 */ /* 0x103fe20000010000 */
[----:B------:R-:W-:Y:S01]  /*2b90*/  FADD.FTZ R17, R17, -R8 ;  /* 0x8000000811117221 */ /* 0x000fe20000010000 */
[----:B------:R-:W0:Y:S01]  /*2ba0*/  LDCU.64 UR14, c[0x0][0x3e0] ;  /* 0x00007c00ff0e77ac */ /* 0x000e220008000a00 */
[----:B------:R-:W-:Y:S01]  /*2bb0*/  SHF.R.S32.HI R19, RZ, 0x1f, R26 ;  /* 0x0000001fff137819 */ /* 0x000fe2000001141a */
        /* <DEDUP_REMOVED lines=25> */
.L_x_2078:
[----:B------:R-:W-:Y:S05]  /*2d50*/  BSYNC.RECONVERGENT B1 ;  /* 0x0000000000017941 */ /* 0x000fea0003800200 */
.L_x_2077:
[----:B------:R-:W-:Y:S04]  /*2d60*/  BSSY.RECONVERGENT B1, `(.L_x_2079) ;  /* 0x000001f000017945 */ /* 0x000fe80003800200 */
[----:B------:R-:W-:Y:S05]  /*2d70*/  @P3 BRA `(.L_x_2080) ;  /* 0x0000000000743947 */ /* 0x000fea0003800000 */
[--C-:B------:R-:W-:Y:S01]  /*2d80*/  FADD.FTZ R12, R16, -R8.reuse ;  /* 0x80000008100c7221 */ /* 0x100fe20000010000 */
[----:B------:R-:W-:Y:S01]  /*2d90*/  FADD.FTZ R24, R24, -R8 ;  /* 0x8000000818187221 */ /* 0x000fe20000010000 */
[----:B------:R-:W3:Y:S01]  /*2da0*/  LDCU.64 UR14, c[0x0][0x3e0] ;  /* 0x00007c00ff0e77ac */ /* 0x000ee20008000a00 */
[----:B-1----:R-:W-:Y:S01]  /*2db0*/  SHF.R.S32.HI R18, RZ, 0x1f, R25 ;  /* 0x0000001fff127819 */ /* 0x002fe20000011419 */
[-C--:B------:R-:W-:Y:S01]  /*2dc0*/  FMUL.FTZ R12, R12, R9.reuse ;  /* 0x000000090c0c7220 */ /* 0x080fe20000410000 */
[----:B------:R-:W-:Y:S01]  /*2dd0*/  FMUL.FTZ R13, R24, R9 ;  /* 0x00000009180d7220 */ /* 0x000fe20000410000 */
[----:B------:R-:W1:Y:S02]  /*2de0*/  LDCU.64 UR16, c[0x0][0x380] ;  /* 0x00007000ff1077ac */ /* 0x000e640008000a00 */
[----:B0-2---:R-:W-:Y:S01]  /*2df0*/  FFMA.FTZ R15, R11, R12, R21 ;  /* 0x0000000c0b0f7223 */ /* 0x005fe20000010015 */
[----:B------:R-:W-:-:S03]  /*2e00*/  FFMA.FTZ R16, R10, R13, R20 ;  /* 0x0000000d0a107223 */ /* 0x000fc60000010014 */
[----:B------:R-:W-:Y:S01]  /*2e10*/  FMUL.FTZ R12, R15, -1.4426950216293334961 ;  /* 0xbfb8aa3b0f0c7820 */ /* 0x000fe20000410000 */
[----:B------:R-:W-:-:S04]  /*2e20*/  FMUL.FTZ R19, R16, -1.4426950216293334961 ;  /* 0xbfb8aa3b10137820 */ /* 0x000fc80000410000 */
[----:B------:R-:W0:Y:S01]  /*2e30*/  MUFU.EX2 R13, R19 ;  /* 0x00000013000d7308 */ /* 0x000e220000000800 */
[----:B---3--:R-:W-:-:S03]  /*2e40*/  IMAD R18, R18, UR14, RZ ;  /* 0x0000000e12127c24 */ /* 0x008fc6000f8e02ff */
[----:B------:R-:W2:Y:S01]  /*2e50*/  MUFU.EX2 R12, R12 ;  /* 0x0000000c000c7308 */ /* 0x000ea20000000800 */
[----:B------:R-:W-:Y:S02]  /*2e60*/  IMAD R18, R25, UR15, R18 ;  /* 0x0000000f19127c24 */ /* 0x000fe4000f8e0212 */
[----:B0-----:R-:W-:Y:S01]  /*2e70*/  FADD.FTZ R13, R13, 1 ;  /* 0x3f8000000d0d7421 */ /* 0x001fe20000010000 */
[----:B--2---:R-:W-:-:S03]  /*2e80*/  FADD.FTZ R12, R12, 1 ;  /* 0x3f8000000c0c7421 */ /* 0x004fc60000010000 */
[----:B------:R0:W2:Y:S08]  /*2e90*/  MUFU.RCP R17, R13 ;  /* 0x0000000d00117308 */ /* 0x0000b00000001000 */
[----:B------:R3:W4:Y:S01]  /*2ea0*/  MUFU.RCP R14, R12 ;  /* 0x0000000c000e7308 */ /* 0x0007220000001000 */
[----:B0-----:R-:W-:Y:S02]  /*2eb0*/  MOV R13, R7 ;  /* 0x00000007000d7202 */ /* 0x001fe40000000f00 */
[----:B---3--:R-:W-:Y:S01]  /*2ec0*/  MOV R12, R4 ;  /* 0x00000004000c7202 */ /* 0x008fe20000000f00 */
[----:B--2---:R-:W-:-:S04]  /*2ed0*/  FMUL.FTZ R17, R16, R17 ;  /* 0x0000001110117220 */ /* 0x004fc80000410000 */
[----:B------:R-:W-:-:S04]  /*2ee0*/  IMAD.WIDE.U32 R12, R25, UR14, R12 ;  /* 0x0000000e190c7c25 */ /* 0x000fc8000f8e000c */
[----:B----4-:R-:W-:Y:S01]  /*2ef0*/  FMUL.FTZ R16, R15, R14 ;  /* 0x0000000e0f107220 */ /* 0x010fe20000410000 */
[----:B-1----:R-:W-:Y:S02]  /*2f00*/  LEA R14, P1, R12, UR16, 0x1 ;  /* 0x000000100c0e7c11 */ /* 0x002fe4000f8208ff */
[----:B------:R-:W-:Y:S02]  /*2f10*/  IADD3 R18, PT, PT, R13, R18, RZ ;  /* 0x000000120d127210 */ /* 0x000fe40007ffe0ff */
[----:B------:R-:W-:Y:S02]  /*2f20*/  F2FP.BF16.F32.PACK_AB R17, R16, R17 ;  /* 0x000000111011723e */ /* 0x000fe400000010ff */
[----:B------:R-:W-:-:S05]  /*2f30*/  LEA.HI.X R15, R12, UR17, R18, 0x1, P1 ;  /* 0x000000110c0f7c11 */ /* 0x000fca00088f0c12 */
[----:B------:R3:W-:Y:S02]  /*2f40*/  STG.E desc[UR18][R14.64], R17 ;  /* 0x000000110e007986 */ /* 0x0007e4000c101912 */
.L_x_2080:
[----:B------:R-:W-:Y:S05]  /*2f50*/  BSYNC.RECONVERGENT B1 ;  /* 0x0000000000017941 */ /* 0x000fea0003800200 */
.L_x_2079:
[----:B------:R-:W-:Y:S05]  /*2f60*/  @P4 BRA `(.L_x_2074) ;  /* 0x00000000006c4947 */ /* 0x000fea0003800000 */
[--C-:B------:R-:W-:Y:S01]  /*2f70*/  FADD.FTZ R6, R23, -R8.reuse ;  /* 0x8000000817067221 */ /* 0x100fe20000010000 */
[----:B------:R-:W-:Y:S01]  /*2f80*/  FADD.FTZ R8, R3, -R8 ;  /* 0x8000000803087221 */ /* 0x000fe20000010000 */
[----:B------:R-:W4:Y:S02]  /*2f90*/  LDCU.64 UR14, c[0x0][0x3e0] ;  /* 0x00007c00ff0e77ac */ /* 0x000f240008000a00 */
[-C--:B------:R-:W-:Y:S01]  /*2fa0*/  FMUL.FTZ R5, R6, R9.reuse ;  /* 0x0000000906057220 */ /* 0x080fe20000410000 */
[----:B------:R-:W-:Y:S01]  /*2fb0*/  FMUL.FTZ R8, R8, R9 ;  /* 0x0000000908087220 */ /* 0x000fe20000410000 */
[----:B------:R-:W5:Y:S02]  /*2fc0*/  LDCU.64 UR16, c[0x0][0x380] ;  /* 0x00007000ff1077ac */ /* 0x000f640008000a00 */
[----:B------:R-:W-:Y:S01]  /*2fd0*/  FFMA.FTZ R10, R10, R5, R20 ;  /* 0x000000050a0a7223 */ /* 0x000fe20000010014 */
        /* <DEDUP_REMOVED lines=12> */
[----:B-----5:R-:W-:-:S04]  /*30a0*/  LEA R6, P1, R4, UR16, 0x1 ;  /* 0x0000001004067c11 */ /* 0x020fc8000f8208ff */
[----:B------:R-:W4:Y:S01]  /*30b0*/  MUFU.RCP R8, R8 ;  /* 0x0000000800087308 */ /* 0x000f220000001000 */
[----:B------:R-:W-:-:S04]  /*30c0*/  IADD3 R7, PT, PT, R5, R7, RZ ;  /* 0x0000000705077210 */ /* 0x000fc80007ffe0ff */
[----:B------:R-:W-:Y:S01]  /*30d0*/  LEA.HI.X R7, R4, UR17, R7, 0x1, P1 ;  /* 0x0000001104077c11 */ /* 0x000fe200088f0c07 */
[----:B0-----:R-:W-:Y:S01]  /*30e0*/  FMUL.FTZ R10, R10, R3 ;  /* 0x000000030a0a7220 */ /* 0x001fe20000410000 */
[----:B----4-:R-:W-:-:S05]  /*30f0*/  FMUL.FTZ R11, R11, R8 ;  /* 0x000000080b0b7220 */ /* 0x010fca0000410000 */
[----:B------:R-:W-:-:S05]  /*3100*/  F2FP.BF16.F32.PACK_AB R11, R11, R10 ;  /* 0x0000000a0b0b723e */ /* 0x000fca00000010ff */
[----:B------:R4:W-:Y:S02]  /*3110*/  STG.E desc[UR18][R6.64], R11 ;  /* 0x0000000b06007986 */ /* 0x0009e4000c101912 */
.L_x_2074:
[----:B------:R-:W-:Y:S05]  /*3120*/  BSYNC.RECONVERGENT B0 ;  /* 0x0000000000007941 */ /* 0x000fea0003800200 */
.L_x_2066:
[----:B------:R-:W-:Y:S02]  /*3130*/  UIADD3 UR12, UPT, UPT, UR22, UR12, URZ ;  /* 0x0000000c160c7290 */ /* 0x000fe4000fffe0ff */
[----:B------:R-:W-:Y:S02]  /*3140*/  UIADD3 UR4, UPT, UPT, UR4, 0x1, URZ ;  /* 0x0000000104047890 */ /* 0x000fe4000fffe0ff */
[----:B------:R-:W-:-:S09]  /*3150*/  UISETP.GE.AND UP1, UPT, UR12, UR7, UPT ;  /* 0x000000070c00728c */ /* 0x000fd2000bf26270 */
[----:B------:R-:W-:Y:S05]  /*3160*/  BRA.U !UP1, `(.L_x_2081) ;  /* 0xffffffd109647547 */ /* 0x000fea000b83ffff */
[----:B------:R-:W-:Y:S05]  /*3170*/  EXIT ;  /* 0x000000000000794d */ /* 0x000fea0003800000 */
.L_x_2082:
        /* <DEDUP_REMOVED lines=16> */
.L_x_3451:


//--------------------- .text._Z35group_norm_nhwc_fwd_one_pass_kernelI11Bf16IOBf16WLi256ELi42ELi672EEv26Group_norm_nhwc_fwd_params --------------------------
	.section	.text._Z35group_norm_nhwc_fwd_one_pass_kernelI11Bf16IOBf16WLi256ELi42ELi672EEv26Group_norm_nhwc_fwd_params,"ax",@progbits
	.align	128
        .global         _Z35group_norm_nhwc_fwd_one_pass_kernelI11Bf16IOBf16WLi256ELi42ELi672EEv26Group_norm_nhwc_fwd_params
        .type           _Z35group_norm_nhwc_fwd_one_pass_kernelI11Bf16IOBf16WLi256ELi42ELi672EEv26Group_norm_nhwc_fwd_params,@function
        .size           _Z35group_norm_nhwc_fwd_one_pass_kernelI11Bf16IOBf16WLi256ELi42ELi672EEv26Group_norm_nhwc_fwd_params,(.L_x_3452 - _Z35group_norm_nhwc_fwd_one_pass_kernelI11Bf16IOBf16WLi256ELi42ELi672EEv26Group_norm_nhwc_fwd_params)
        .other          _Z35group_norm_nhwc_fwd_one_pass_kernelI11Bf16IOBf16WLi256ELi42ELi672EEv26Group_norm_nhwc_fwd_params,@"STO_CUDA_ENTRY STV_DEFAULT"
_Z35group_norm_nhwc_fwd_one_pass_kernelI11Bf16IOBf16WLi256ELi42ELi672EEv26Group_norm_nhwc_fwd_params:
.text._Z35group_norm_nhwc_fwd_one_pass_kernelI11Bf16IOBf16WLi256ELi42ELi672EEv26Group_norm_nhwc_fwd_params:
        /* <DEDUP_REMOVED lines=45> */
.L_x_2126:
[----:B0-----:R-:W0:Y:S01]  /*02d0*/  LDC R23, c[0x0][0x3f8] ;  /* 0x0000fe00ff177b82 */ /* 0x001e220000000800 */
[----:B-1----:R-:W1:Y:S01]  /*02e0*/  LDCU.64 UR4, c[0x0][0x3e8] ;  /* 0x00007d00ff0477ac */ /* 0x002e620008000a00 */
[----:B------:R-:W-:Y:S01]  /*02f0*/  LOP3.LUT R71, R10, 0xffff, RZ, 0xc0, !PT ;  /* 0x0000ffff0a477812 */ /* 0x000fe200078ec0ff */
[----:B--2---:R-:W2:Y:S01]  /*0300*/  LDCU.64 UR8, c[0x0][0x3f0] ;  /* 0x00007e00ff0877ac */ /* 0x004ea20008000a00 */
[----:B-1----:R-:W-:Y:S02]  /*0310*/  ISETP.GE.U32.AND P3, PT, R64, UR4, PT ;  /* 0x0000000440007c0c */ /* 0x002fe4000bf66070 */
[----:B------:R-:W-:Y:S02]  /*0320*/  ISETP.GE.U32.AND P5, PT, R62, UR4, PT ;  /* 0x000000043e007c0c */ /* 0x000fe4000bfa6070 */
[----:B------:R-:W-:Y:S02]  /*0330*/  ISETP.GE.AND.EX P3, PT, R11, UR5, PT, P3 ;  /* 0x000000050b007c0c */ /* 0x000fe4000bf66330 */
[----:B0--34-:R-:W-:-:S02]  /*0340*/  IABS R19, R23 ;  /* 0x0000001700137213 */ /* 0x019fc40000000000 */
        /* <DEDUP_REMOVED lines=242> */
.L_x_2084:
[----:B------:R-:W-:Y:S05]  /*1270*/  BSYNC.RECONVERGENT B0 ;  /* 0x0000000000007941 */ /* 0x000fea0003800200 */
.L_x_2083:
        /* <DEDUP_REMOVED lines=58> */
.L_x_2086:
[----:B------:R-:W-:Y:S05]  /*1620*/  BSYNC.RECONVERGENT B0 ;  /* 0x0000000000007941 */ /* 0x000fea0003800200 */
.L_x_2085:
        /* <DEDUP_REMOVED lines=25> */
.L_x_2089:
[----:B----4-:R-:W2:Y:S04]  /*17c0*/  LDG.E.STRONG.GPU R18, desc[UR6][R16.64] ;  /* 0x0000000610127981 */ /* 0x010ea8000c1ef900 */
[----:B--2---:R-:W-:Y:S01]  /*17d0*/  CCTL.IVALL ;  /* 0x00000000ff00798f */ /* 0x004fe20002000000 */
[----:B------:R-:W-:Y:S05]  /*17e0*/  YIELD ;  /* 0x0000000000007946 */ /* 0x000fea0003800000 */
[----:B------:R-:W-:-:S13]  /*17f0*/  ISETP.NE.AND P4, PT, R18, R23, PT ;  /* 0x000000171200720c */ /* 0x000fda0003f85270 */
[----:B------:R-:W-:Y:S05]  /*1800*/  @P4 BRA `(.L_x_2089) ;  /* 0xfffffffc00ec4947 */ /* 0x000fea000383ffff */
.L_x_2088:
        /* <DEDUP_REMOVED lines=15> */
.L_x_2091:
        /* <DEDUP_REMOVED lines=59> */
.L_x_2090:
        /* <DEDUP_REMOVED lines=35> */
.L_x_2092:
        /* <DEDUP_REMOVED lines=18> */
.L_x_2093:
        /* <DEDUP_REMOVED lines=9> */
.L_x_2094:
[----:B------:R-:W-:Y:S05]  /*2090*/  BSYNC.RECONVERGENT B0 ;  /* 0x0000000000007941 */ /* 0x000fea0003800200 */
.L_x_2087:
[----:B------:R-:W5:Y:S01]  /*20a0*/  S2UR UR5, SR_CgaCtaId ;  /* 0x00000000000579c3 */ /* 0x000f620000008800 */
[----:B------:R-:W0:Y:S01]  /*20b0*/  LDCU UR8, c[0x0][0x414] ;  /* 0x00008280ff0877ac */ /* 0x000e220008000800 */
[----:B------:R-:W-:Y:S01]  /*20c0*/  LOP3.LUT R25, R10, 0xffff, RZ, 0xc0, !PT ;  /* 0x0000ffff0a197812 */ /* 0x000fe200078ec0ff */
[----:B------:R-:W-:-:S03]  /*20d0*/  UMOV UR4, 0x400 ;  /* 0x0000040000047882 */ /* 0x000fc60000000000 */
[----:B------:R-:W-:Y:S02]  /*20e0*/  IADD3 R25, PT, PT, R66, R25, RZ ;  /* 0x0000001942197210 */ /* 0x000fe40007ffe0ff */
[----:B---34-:R-:W1:Y:S08]  /*20f0*/  @P0 LDC.64 R16, c[0x0][0x388] ;  /* 0x0000e200ff100b82 */ /* 0x018e700000000a00 */
[----:B--2---:R-:W2:Y:S01]  /*2100*/  LDC.64 R20, c[0x0][0x398] ;  /* 0x0000e600ff147b82 */ /* 0x004ea20000000a00 */
[----:B-----5:R-:W-:-:S07]  /*2110*/  ULEA UR4, UR5, UR4, 0x18 ;  /* 0x0000000405047291 */ /* 0x020fce000f8ec0ff */
[----:B------:R-:W3:Y:S01]  /*2120*/  LDC.64 R18, c[0x0][0x3a0] ;  /* 0x0000e800ff127b82 */ /* 0x000ee20000000a00 */
[----:B-1----:R-:W-:-:S04]  /*2130*/  @P0 IMAD.WIDE R22, R8, 0x8, R16 ;  /* 0x0000000808160825 */ /* 0x002fc800078e0210 */
[----:B0-----:R-:W-:Y:S01]  /*2140*/  @P0 FMUL.FTZ R16, R32, UR8 ;  /* 0x0000000820100c20 */ /* 0x001fe20008410000 */
[----:B------:R-:W-:Y:S01]  /*2150*/  @P0 FMUL.FTZ R17, R33, UR8 ;  /* 0x0000000821110c20 */ /* 0x000fe20008410000 */
[----:B------:R-:W-:Y:S04]  /*2160*/  @!P3 STS.64 [UR4+0xc8], R32 ;  /* 0x0000c820ff00b988 */ /* 0x000fe80008000a04 */
[----:B------:R-:W-:Y:S01]  /*2170*/  @P0 STG.E.64 desc[UR6][R22.64], R16 ;  /* 0x0000001016000986 */ /* 0x000fe2000c101b06 */
[C---:B--2---:R-:W-:Y:S01]  /*2180*/  IMAD.WIDE R20, R25.reuse, 0x2, R20 ;  /* 0x0000000219147825 */ /* 0x044fe200078e0214 */
[----:B------:R-:W-:Y:S03]  /*2190*/  BAR.SYNC.DEFER_BLOCKING 0x0 ;  /* 0x0000000000007b1d */ /* 0x000fe60000010000 */
[----:B---3--:R-:W-:-:S03]  /*21a0*/  IMAD.WIDE R24, R25, 0x2, R18 ;  /* 0x0000000219187825 */ /* 0x008fc600078e0212 */
[----:B------:R-:W2:Y:S04]  /*21b0*/  LDG.E.U16 R27, desc[UR6][R20.64] ;  /* 0x00000006141b7981 */ /* 0x000ea8000c1e1500 */
[----:B------:R0:W3:Y:S04]  /*21c0*/  LDG.E.U16 R28, desc[UR6][R20.64+0x2] ;  /* 0x00000206141c7981 */ /* 0x0000e8000c1e1500 */
[----:B------:R-:W4:Y:S04]  /*21d0*/  LDG.E.U16 R29, desc[UR6][R24.64] ;  /* 0x00000006181d7981 */ /* 0x000f28000c1e1500 */
[----:B------:R4:W5:Y:S01]  /*21e0*/  LDG.E.U16 R30, desc[UR6][R24.64+0x2] ;  /* 0x00000206181e7981 */ /* 0x000962000c1e1500 */
[----:B------:R-:W-:Y:S01]  /*21f0*/  BSSY.RECONVERGENT B0, `(.L_x_2095) ;  /* 0x00001cc000007945 */ /* 0x000fe20003800200 */
[----:B0-----:R-:W-:-:S02]  /*2200*/  MOV R20, 0x3f800000 ;  /* 0x3f80000000147802 */ /* 0x001fc40000000f00 */
        /* <DEDUP_REMOVED lines=11> */
[----:B---3--:R-:W-:Y:S02]  /*22c0*/  SHF.L.U32 R22, R28, 0x10, RZ ;  /* 0x000000101c167819 */ /* 0x008fe400000006ff */
[----:B----4-:R-:W-:Y:S02]  /*22d0*/  SHF.L.U32 R24, R29, 0x10, RZ ;  /* 0x000000101d187819 */ /* 0x010fe400000006ff */
[----:B-----5:R-:W-:Y:S01]  /*22e0*/  SHF.L.U32 R23, R30, 0x10, RZ ;  /* 0x000000101e177819 */ /* 0x020fe200000006ff */
[----:B01----:R-:W-:Y:S06]  /*22f0*/  BRA.U UP0, `(.L_x_2096) ;  /* 0x0000000900dc7547 */ /* 0x003fec000b800000 */
[----:B------:R-:W0:Y:S01]  /*2300*/  LDCU.64 UR8, c[0x0][0x3e8] ;  /* 0x00007d00ff0877ac */ /* 0x000e220008000a00 */
[----:B------:R-:W-:Y:S01]  /*2310*/  BSSY.RECONVERGENT B1, `(.L_x_2097) ;  /* 0x000001a000017945 */ /* 0x000fe20003800200 */
[----:B0-----:R-:W-:Y:S02]  /*2320*/  ISETP.GE.U32.AND P2, PT, R65, UR8, PT ;  /* 0x0000000841007c0c */ /* 0x001fe4000bf46070 */
[----:B------:R-:W-:Y:S02]  /*2330*/  ISETP.GE.U32.AND P3, PT, R64, UR8, PT ;  /* 0x0000000840007c0c */ /* 0x000fe4000bf66070 */
[----:B------:R-:W-:Y:S02]  /*2340*/  ISETP.GE.AND.EX P2, PT, R9, UR9, PT, P2 ;  /* 0x0000000909007c0c */ /* 0x000fe4000bf46320 */
[----:B------:R-:W-:Y:S02]  /*2350*/  ISETP.GE.U32.AND P5, PT, R62, UR8, PT ;  /* 0x000000083e007c0c */ /* 0x000fe4000bfa6070 */
[----:B------:R-:W-:-:S02]  /*2360*/  ISETP.GE.U32.AND P1, PT, R60, UR8, PT ;  /* 0x000000083c007c0c */ /* 0x000fc4000bf26070 */
[----:B------:R-:W-:-:S07]  /*2370*/  ISETP.GE.AND.EX P3, PT, R11, UR9, PT, P3 ;  /* 0x000000090b007c0c */ /* 0x000fce000bf66330 */
[----:B------:R-:W-:Y:S06]  /*2380*/  @P2 BRA `(.L_x_2098) ;  /* 0x0000000000482947 */ /* 0x000fec0003800000 */
        /* <DEDUP_REMOVED lines=13> */
[C---:B-1----:R-:W-:Y:S02]  /*2460*/  LEA R18, P2, R16.reuse, UR4, 0x1 ;  /* 0x0000000410127c11 */ /* 0x042fe4000f8408ff */
[----:B------:R-:W-:Y:S02]  /*2470*/  IADD3 R25, PT, PT, R17, R25, RZ ;  /* 0x0000001911197210 */ /* 0x000fe40007ffe0ff */
[----:B------:R-:W-:Y:S02]  /*2480*/  F2FP.BF16.F32.PACK_AB R17, R49, R12 ;  /* 0x0000000c3111723e */ /* 0x000fe400000010ff */
[----:B------:R-:W-:-:S05]  /*2490*/  LEA.HI.X R19, R16, UR5, R25, 0x1, P2 ;  /* 0x0000000510137c11 */ /* 0x000fca00090f0c19 */
[----:B------:R0:W-:Y:S02]  /*24a0*/  STG.E desc[UR6][R18.64], R17 ;  /* 0x0000001112007986 */ /* 0x0001e4000c101906 */
.L_x_2098:
[----:B------:R-:W-:Y:S05]  /*24b0*/  BSYNC.RECONVERGENT B1 ;  /* 0x0000000000017941 */ /* 0x000fea0003800200 */
.L_x_2097:
[----:B------:R-:W-:Y:S04]  /*24c0*/  BSSY.RECONVERGENT B1, `(.L_x_2099) ;  /* 0x0000014000017945 */ /* 0x000fe80003800200 */
[----:B------:R-:W-:Y:S05]  /*24d0*/  @P3 BRA `(.L_x_2100) ;  /* 0x0000000000483947 */ /* 0x000fea0003800000 */
[----:B------:R-:W1:Y:S01]  /*24e0*/  LDCU.64 UR4, c[0x0][0x3e0] ;  /* 0x00007c00ff0477ac */ /* 0x000e620008000a00 */
[----:B------:R-:W-:Y:S01]  /*24f0*/  MOV R16, R70 ;  /* 0x0000004600107202 */ /* 0x000fe20000000f00 */
[--C-:B0-----:R-:W-:Y:S01]  /*2500*/  FADD.FTZ R19, R14, -R26.reuse ;  /* 0x8000001a0e137221 */ /* 0x101fe20000010000 */
[----:B------:R-:W-:Y:S01]  /*2510*/  MOV R17, R69 ;  /* 0x0000004500117202 */ /* 0x000fe20000000f00 */
[----:B------:R-:W0:Y:S01]  /*2520*/  LDCU.64 UR10, c[0x0][0x380] ;  /* 0x00007000ff0a77ac */ /* 0x000e220008000a00 */
[----:B------:R-:W-:Y:S01]  /*2530*/  FADD.FTZ R51, R51, -R26 ;  /* 0x8000001a33337221 */ /* 0x000fe20000010000 */
[----:B------:R-:W-:-:S03]  /*2540*/  FMUL.FTZ R19, R19, R20 ;  /* 0x0000001413137220 */ /* 0x000fc60000410000 */
[----:B------:R-:W-:Y:S01]  /*2550*/  FMUL.FTZ R51, R51, R20 ;  /* 0x0000001433337220 */ /* 0x000fe20000410000 */
[----:B------:R-:W-:-:S03]  /*2560*/  FFMA.FTZ R12, R21, R19, R24 ;  /* 0x00000013150c7223 */ /* 0x000fc60000010018 */
[----:B------:R-:W-:Y:S01]  /*2570*/  FFMA.FTZ R51, R22, R51, R23 ;  /* 0x0000003316337223 */ /* 0x000fe20000010017 */
        /* <DEDUP_REMOVED lines=8> */
.L_x_2100:
[----:B------:R-:W-:Y:S05]  /*2600*/  BSYNC.RECONVERGENT B1 ;  /* 0x0000000000017941 */ /* 0x000fea0003800200 */
.L_x_2099:
        /* <DEDUP_REMOVED lines=12> */
[----:B------:R-:W2:Y:S01]  /*26d0*/  LDCU.64 UR4, c[0x0][0x3e0] ;  /* 0x00007c00ff0477ac */ /* 0x000ea20008000a00 */
[----:B------:R-:W-:Y:S01]  /*26e0*/  MOV R16, R70 ;  /* 0x0000004600107202 */ /* 0x000fe20000000f00 */
[--C-:B------:R-:W-:Y:S01]  /*26f0*/  FADD.FTZ R53, R53, -R26.reuse ;  /* 0x8000001a35357221 */ /* 0x100fe20000010000 */
[----:B01----:R-:W-:Y:S01]  /*2700*/  MOV R17, R69 ;  /* 0x0000004500117202 */ /* 0x003fe20000000f00 */
[----:B------:R-:W0:Y:S01]  /*2710*/  LDCU.64 UR10, c[0x0][0x380] ;  /* 0x00007000ff0a77ac */ /* 0x000e220008000a00 */
[----:B------:R-:W-:Y:S01]  /*2720*/  FADD.FTZ R19, R40, -R26 ;  /* 0x8000001a28137221 */ /* 0x000fe20000010000 */
[----:B------:R-:W-:-:S03]  /*2730*/  FMUL.FTZ R53, R53, R20 ;  /* 0x0000001435357220 */ /* 0x000fc60000410000 */
[----:B------:R-:W-:Y:S01]  /*2740*/  FMUL.FTZ R19, R19, R20 ;  /* 0x0000001413137220 */ /* 0x000fe20000410000 */
[----:B------:R-:W-:-:S03]  /*2750*/  FFMA.FTZ R53, R21, R53, R24 ;  /* 0x0000003515357223 */ /* 0x000fc60000010018 */
        /* <DEDUP_REMOVED lines=9> */
.L_x_2102:
[----:B------:R-:W-:Y:S05]  /*27f0*/  BSYNC.RECONVERGENT B1 ;  /* 0x0000000000017941 */ /* 0x000fea0003800200 */
.L_x_2101:
[----:B------:R-:W-:Y:S04]  /*2800*/  BSSY.RECONVERGENT B1, `(.L_x_2103) ;  /* 0x0000014000017945 */ /* 0x000fe80003800200 */
[----:B------:R-:W-:Y:S05]  /*2810*/  @P1 BRA `(.L_x_2104) ;  /* 0x0000000000481947 */ /* 0x000fea0003800000 */
[----:B------:R-:W3:Y:S01]  /*2820*/  LDCU.64 UR4, c[0x0][0x3e0] ;  /* 0x00007c00ff0477ac */ /* 0x000ee20008000a00 */
[----:B------:R-:W-:Y:S01]  /*2830*/  MOV R16, R70 ;  /* 0x0000004600107202 */ /* 0x000fe20000000f00 */
[--C-:B------:R-:W-:Y:S01]  /*2840*/  FADD.FTZ R55, R55, -R26.reuse ;  /* 0x8000001a37377221 */ /* 0x100fe20000010000 */
[----:B012---:R-:W-:Y:S01]  /*2850*/  MOV R17, R69 ;  /* 0x0000004500117202 */ /* 0x007fe20000000f00 */
[----:B------:R-:W0:Y:S01]  /*2860*/  LDCU.64 UR10, c[0x0][0x380] ;  /* 0x00007000ff0a77ac */ /* 0x000e220008000a00 */
[----:B------:R-:W-:Y:S01]  /*2870*/  FADD.FTZ R19, R42, -R26 ;  /* 0x8000001a2a137221 */ /* 0x000fe20000010000 */
[----:B------:R-:W-:-:S03]  /*2880*/  FMUL.FTZ R55, R55, R20 ;  /* 0x0000001437377220 */ /* 0x000fc60000410000 */
[----:B------:R-:W-:Y:S01]  /*2890*/  FMUL.FTZ R19, R19, R20 ;  /* 0x0000001413137220 */ /* 0x000fe20000410000 */
[----:B------:R-:W-:-:S03]  /*28a0*/  FFMA.FTZ R55, R21, R55, R24 ;  /* 0x0000003715377223 */ /* 0x000fc60000010018 */
        /* <DEDUP_REMOVED lines=9> */
.L_x_2104:
[----:B------:R-:W-:Y:S05]  /*2940*/  BSYNC.RECONVERGENT B1 ;  /* 0x0000000000017941 */ /* 0x000fea0003800200 */
.L_x_2103:
[----:B------:R-:W-:Y:S04]  /*2950*/  BSSY.RECONVERGENT B1, `(.L_x_2105) ;  /* 0x0000014000017945 */ /* 0x000fe80003800200 */
[----:B------:R-:W-:Y:S05]  /*2960*/  @P6 BRA `(.L_x_2106) ;  /* 0x0000000000486947 */ /* 0x000fea0003800000 */
[----:B------:R-:W4:Y:S01]  /*2970*/  LDCU.64 UR4, c[0x0][0x3e0] ;  /* 0x00007c00ff0477ac */ /* 0x000f220008000a00 */
[----:B------:R-:W-:Y:S01]  /*2980*/  MOV R16, R70 ;  /* 0x0000004600107202 */ /* 0x000fe20000000f00 */
[--C-:B0123--:R-:W-:Y:S01]  /*2990*/  FADD.FTZ R19, R44, -R26.reuse ;  /* 0x8000001a2c137221 */ /* 0x10ffe20000010000 */
[----:B------:R-:W-:Y:S01]  /*29a0*/  MOV R17, R69 ;  /* 0x0000004500117202 */ /* 0x000fe20000000f00 */
[----:B------:R-:W0:Y:S01]  /*29b0*/  LDCU.64 UR10, c[0x0][0x380] ;  /* 0x00007000ff0a77ac */ /* 0x000e220008000a00 */
[----:B------:R-:W-:Y:S01]  /*29c0*/  FADD.FTZ R57, R57, -R26 ;  /* 0x8000001a39397221 */ /* 0x000fe20000010000 */
[----:B------:R-:W-:-:S03]  /*29d0*/  FMUL.FTZ R19, R19, R20 ;  /* 0x0000001413137220 */ /* 0x000fc60000410000 */
[----:B------:R-:W-:Y:S01]  /*29e0*/  FMUL.FTZ R57, R57, R20 ;  /* 0x0000001439397220 */ /* 0x000fe20000410000 */
[----:B------:R-:W-:-:S03]  /*29f0*/  FFMA.FTZ R12, R21, R19, R24 ;  /* 0x00000013150c7223 */ /* 0x000fc60000010018 */
        /* <DEDUP_REMOVED lines=9> */
.L_x_2106:
[----:B------:R-:W-:Y:S05]  /*2a90*/  BSYNC.RECONVERGENT B1 ;  /* 0x0000000000017941 */ /* 0x000fea0003800200 */
.L_x_2105:
[----:B------:R-:W-:Y:S04]  /*2aa0*/  BSSY.RECONVERGENT B1, `(.L_x_2107) ;  /* 0x0000014000017945 */ /* 0x000fe80003800200 */
[----:B------:R-:W-:Y:S05]  /*2ab0*/  @P2 BRA `(.L_x_2108) ;  /* 0x0000000000482947 */ /* 0x000fea0003800000 */
[----:B------:R-:W5:Y:S01]  /*2ac0*/  LDCU.64 UR4, c[0x0][0x3e0] ;  /* 0x00007c00ff0477ac */ /* 0x000f620008000a00 */
[----:B------:R-:W-:Y:S01]  /*2ad0*/  MOV R16, R70 ;  /* 0x0000004600107202 */ /* 0x000fe20000000f00 */
[--C-:B------:R-:W-:Y:S01]  /*2ae0*/  FADD.FTZ R59, R59, -R26.reuse ;  /* 0x8000001a3b3b7221 */ /* 0x100fe20000010000 */
[----:B01234-:R-:W-:Y:S01]  /*2af0*/  MOV R17, R69 ;  /* 0x0000004500117202 */ /* 0x01ffe20000000f00 */
[----:B------:R-:W0:Y:S01]  /*2b00*/  LDCU.64 UR10, c[0x0][0x380] ;  /* 0x00007000ff0a77ac */ /* 0x000e220008000a00 */
[----:B------:R-:W-:Y:S01]  /*2b10*/  FADD.FTZ R19, R46, -R26 ;  /* 0x8000001a2e137221 */ /* 0x000fe20000010000 */
[----:B------:R-:W-:-:S03]  /*2b20*/  FMUL.FTZ R59, R59, R20 ;  /* 0x000000143b3b7220 */ /* 0x000fc60000410000 */
[----:B------:R-:W-:Y:S01]  /*2b30*/  FMUL.FTZ R19, R19, R20 ;  /* 0x0000001413137220 */ /* 0x000fe20000410000 */
[----:B------:R-:W-:-:S03]  /*2b40*/  FFMA.FTZ R59, R21, R59, R24 ;  /* 0x0000003b153b7223 */ /* 0x000fc60000010018 */
[----:B------:R-:W-:Y:S01]  /*2b50*/  FFMA.FTZ R12, R22, R19, R23 ;  /* 0x00000013160c7223 */ /* 0x000fe20000010017 */
[----:B-----5:R-:W-:Y:S02]  /*2b60*/  IMAD R25, R43, UR4, RZ ;  /* 0x000000042b197c24 */ /* 0x020fe4000f8e02ff */
[----:B------:R-:W-:-:S04]  /*2b70*/  IMAD.WIDE.U32 R16, R56, UR4, R16 ;  /* 0x0000000438107c25 */ /* 0x000fc8000f8e0010 */
[----:B------:R-:W-:Y:S01]  /*2b80*/  IMAD R25, R56, UR5, R25 ;  /* 0x0000000538197c24 */ /* 0x000fe2000f8e0219 */
[----:B0-----:R-:W-:-:S04]  /*2b90*/  LEA R18, P1, R16, UR10, 0x1 ;  /* 0x0000000a10127c11 */ /* 0x001fc8000f8208ff */
[----:B------:R-:W-:Y:S02]  /*2ba0*/  IADD3 R25, PT, PT, R17, R25, RZ ;  /* 0x0000001911197210 */ /* 0x000fe40007ffe0ff */
[----:B------:R-:W-:Y:S02]  /*2bb0*/  F2FP.BF16.F32.PACK_AB R17, R12, R59 ;  /* 0x0000003b0c11723e */ /* 0x000fe400000010ff */
[----:B------:R-:W-:-:S05]  /*2bc0*/  LEA.HI.X R19, R16, UR11, R25, 0x1, P1 ;  /* 0x0000000b10137c11 */ /* 0x000fca00088f0c19 */
[----:B------:R0:W-:Y:S02]  /*2bd0*/  STG.E desc[UR6][R18.64], R17 ;  /* 0x0000001112007986 */ /* 0x0001e4000c101906 */
.L_x_2108:
[----:B------:R-:W-:Y:S05]  /*2be0*/  BSYNC.RECONVERGENT B1 ;  /* 0x0000000000017941 */ /* 0x000fea0003800200 */
.L_x_2107:
        /* <DEDUP_REMOVED lines=20> */
.L_x_2110:
[----:B------:R-:W-:Y:S05]  /*2d30*/  BSYNC.RECONVERGENT B1 ;  /* 0x0000000000017941 */ /* 0x000fea0003800200 */
.L_x_2109:
[----:B------:R-:W-:Y:S05]  /*2d40*/  @P4 BRA `(.L_x_2111) ;  /* 0x0000001000584947 */ /* 0x000fea0003800000 */
[----:B------:R-:W5:Y:S01]  /*2d50*/  LDCU.64 UR4, c[0x0][0x3e0] ;  /* 0x00007c00ff0477ac */ /* 0x000f620008000a00 */
[----:B------:R-:W-:Y:S01]  /*2d60*/  MOV R68, R70 ;  /* 0x0000004600447202 */ /* 0x000fe20000000f00 */
[--C-:B------:R-:W-:Y:S01]  /*2d70*/  FADD.FTZ R63, R63, -R26.reuse ;  /* 0x8000001a3f3f7221 */ /* 0x100fe20000010000 */
[----:B01234-:R-:W-:Y:S01]  /*2d80*/  FADD.FTZ R17, R50, -R26 ;  /* 0x8000001a32117221 */ /* 0x01ffe20000010000 */
[----:B------:R-:W0:Y:S02]  /*2d90*/  LDCU.64 UR8, c[0x0][0x380] ;  /* 0x00007000ff0877ac */ /* 0x000e240008000a00 */
[-C--:B------:R-:W-:Y:S01]  /*2da0*/  FMUL.FTZ R63, R63, R20.reuse ;  /* 0x000000143f3f7220 */ /* 0x080fe20000410000 */
[----:B------:R-:W-:-:S04]  /*2db0*/  FMUL.FTZ R17, R17, R20 ;  /* 0x0000001411117220 */ /* 0x000fc80000410000 */
[----:B------:R-:W-:Y:S01]  /*2dc0*/  FFMA.FTZ R22, R22, R17, R23 ;  /* 0x0000001116167223 */ /* 0x000fe20000010017 */
[----:B-----5:R-:W-:Y:S02]  /*2dd0*/  IMAD R19, R47, UR4, RZ ;  /* 0x000000042f137c24 */ /* 0x020fe4000f8e02ff */
[----:B------:R-:W-:-:S04]  /*2de0*/  IMAD.WIDE.U32 R68, R52, UR4, R68 ;  /* 0x0000000434447c25 */ /* 0x000fc8000f8e0044 */
[----:B------:R-:W-:Y:S02]  /*2df0*/  IMAD R25, R52, UR5, R19 ;  /* 0x0000000534197c24 */ /* 0x000fe4000f8e0213 */
[----:B------:R-:W-:Y:S01]  /*2e00*/  FFMA.FTZ R19, R21, R63, R24 ;  /* 0x0000003f15137223 */ /* 0x000fe20000010018 */
[----:B0-----:R-:W-:Y:S02]  /*2e10*/  LEA R16, P1, R68, UR8, 0x1 ;  /* 0x0000000844107c11 */ /* 0x001fe4000f8208ff */
[----:B------:R-:W-:Y:S02]  /*2e20*/  IADD3 R25, PT, PT, R69, R25, RZ ;  /* 0x0000001945197210 */ /* 0x000fe40007ffe0ff */
[----:B------:R-:W-:Y:S02]  /*2e30*/  F2FP.BF16.F32.PACK_AB R19, R22, R19 ;  /* 0x000000131613723e */ /* 0x000fe400000010ff */
[----:B------:R-:W-:-:S05]  /*2e40*/  LEA.HI.X R17, R68, UR9, R25, 0x1, P1 ;  /* 0x0000000944117c11 */ /* 0x000fca00088f0c19 */
[----:B------:R0:W-:Y:S01]  /*2e50*/  STG.E desc[UR6][R16.64], R19 ;  /* 0x0000001310007986 */ /* 0x0001e2000c101906 */
[----:B------:R-:W-:Y:S05]  /*2e60*/  BRA `(.L_x_2111) ;  /* 0x0000001000107947 */ /* 0x000fea0003800000 */
.L_x_2096:
[----:B------:R-:W0:Y:S01]  /*2e70*/  LDCU.64 UR10, c[0x0][0x3e8] ;  /* 0x00007d00ff0a77ac */ /* 0x000e220008000a00 */
[----:B------:R-:W-:Y:S01]  /*2e80*/  BSSY.RECONVERGENT B1, `(.L_x_2112) ;  /* 0x0000022000017945 */ /* 0x000fe20003800200 */
[----:B0-----:R-:W-:Y:S02]  /*2e90*/  ISETP.GE.U32.AND P2, PT, R64, UR10, PT ;  /* 0x0000000a40007c0c */ /* 0x001fe4000bf46070 */
[----:B------:R-:W-:Y:S02]  /*2ea0*/  ISETP.GE.U32.AND P5, PT, R62, UR10, PT ;  /* 0x0000000a3e007c0c */ /* 0x000fe4000bfa6070 */
[----:B------:R-:W-:Y:S02]  /*2eb0*/  ISETP.GE.U32.AND P6, PT, R60, UR10, PT ;  /* 0x0000000a3c007c0c */ /* 0x000fe4000bfc6070 */
[----:B------:R-:W-:Y:S01]  /*2ec0*/  ISETP.GE.AND.EX P2, PT, R11, UR11, PT, P2 ;  /* 0x0000000b0b007c0c */ /* 0x000fe2000bf46320 */
[----:B------:R-:W-:-:S12]  /*2ed0*/  @P1 BRA `(.L_x_2113) ;  /* 0x0000000000701947 */ /* 0x000fd80003800000 */
[--C-:B------:R-:W-:Y:S01]  /*2ee0*/  FADD.FTZ R17, R12, -R26.reuse ;  /* 0x8000001a0c117221 */ /* 0x100fe20000010000 */
[----:B------:R-:W-:Y:S01]  /*2ef0*/  FADD.FTZ R49, R49, -R26 ;  /* 0x8000001a31317221 */ /* 0x000fe20000010000 */
[----:B------:R-:W0:Y:S01]  /*2f00*/  LDCU.64 UR4, c[0x0][0x3e0] ;  /* 0x00007c00ff0477ac */ /* 0x000e220008000a00 */
[----:B------:R-:W-:Y:S01]  /*2f10*/  MOV R18, R70 ;  /* 0x0000004600127202 */ /* 0x000fe20000000f00 */
[-C--:B------:R-:W-:Y:S01]  /*2f20*/  FMUL.FTZ R17, R17, R20.reuse ;  /* 0x0000001411117220 */ /* 0x080fe20000410000 */
[----:B------:R-:W-:Y:S01]  /*2f30*/  FMUL.FTZ R49, R49, R20 ;  /* 0x0000001431317220 */ /* 0x000fe20000410000 */
[----:B------:R-:W1:Y:S01]  /*2f40*/  LDCU.64 UR8, c[0x0][0x380] ;  /* 0x00007000ff0877ac */ /* 0x000e620008000a00 */
[----:B------:R-:W-:Y:S01]  /*2f50*/  MOV R19, R69 ;  /* 0x0000004500137202 */ /* 0x000fe20000000f00 */
[----:B------:R-:W-:Y:S01]  /*2f60*/  FFMA.FTZ R27, R21, R17, R24 ;  /* 0x00000011151b7223 */ /* 0x000fe20000010018 */
        /* <DEDUP_REMOVED lines=10> */
[----:B0-----:R-:W-:Y:S02]  /*3010*/  FADD.FTZ R25, R17, 1 ;  /* 0x3f80000011197421 */ /* 0x001fe40000010000 */
[----:B------:R-:W0:Y:S08]  /*3020*/  MUFU.RCP R16, R16 ;  /* 0x0000001000107308 */ /* 0x000e300000001000 */
[----:B------:R-:W2:Y:S01]  /*3030*/  MUFU.RCP R25, R25 ;  /* 0x0000001900197308 */ /* 0x000ea20000001000 */
[----:B0-----:R-:W-:Y:S01]  /*3040*/  FMUL.FTZ R12, R27, R16 ;  /* 0x000000101b0c7220 */ /* 0x001fe20000410000 */
[----:B-1----:R-:W-:-:S04]  /*3050*/  LEA R16, P1, R18, UR8, 0x1 ;  /* 0x0000000812107c11 */ /* 0x002fc8000f8208ff */
[----:B------:R-:W-:Y:S01]  /*3060*/  LEA.HI.X R17, R18, UR9, R29, 0x1, P1 ;  /* 0x0000000912117c11 */ /* 0x000fe200088f0c1d */
[----:B--2---:R-:W-:-:S05]  /*3070*/  FMUL.FTZ R27, R28, R25 ;  /* 0x000000191c1b7220 */ /* 0x004fca0000410000 */
[----:B------:R-:W-:-:S05]  /*3080*/  F2FP.BF16.F32.PACK_AB R27, R27, R12 ;  /* 0x0000000c1b1b723e */ /* 0x000fca00000010ff */
[----:B------:R0:W-:Y:S02]  /*3090*/  STG.E desc[UR6][R16.64], R27 ;  /* 0x0000001b10007986 */ /* 0x0001e4000c101906 */
.L_x_2113:
[----:B------:R-:W-:Y:S05]  /*30a0*/  BSYNC.RECONVERGENT B1 ;  /* 0x0000000000017941 */ /* 0x000fea0003800200 */
.L_x_2112:
[----:B------:R-:W-:Y:S04]  /*30b0*/  BSSY.RECONVERGENT B1, `(.L_x_2114) ;  /* 0x000001e000017945 */ /* 0x000fe80003800200 */
[----:B------:R-:W-:Y:S05]  /*30c0*/  @P2 BRA `(.L_x_2115) ;  /* 0x0000000000702947 */ /* 0x000fea0003800000 */
[--C-:B0-----:R-:W-:Y:S01]  /*30d0*/  FADD.FTZ R17, R14, -R26.reuse ;  /* 0x8000001a0e117221 */ /* 0x101fe20000010000 */
        /* <DEDUP_REMOVED lines=27> */
.L_x_2115:
[----:B------:R-:W-:Y:S05]  /*3290*/  BSYNC.RECONVERGENT B1 ;  /* 0x0000000000017941 */ /* 0x000fea0003800200 */
.L_x_2114:
        /* <DEDUP_REMOVED lines=13> */
[----:B01----:R-:W-:Y:S01]  /*3370*/  FADD.FTZ R17, R40, -R26 ;  /* 0x8000001a28117221 */ /* 0x003fe20000010000 */
        /* <DEDUP_REMOVED lines=26> */
.L_x_2117:
[----:B------:R-:W-:Y:S05]  /*3520*/  BSYNC.RECONVERGENT B1 ;  /* 0x0000000000017941 */ /* 0x000fea0003800200 */
.L_x_2116:
[----:B------:R-:W-:Y:S04]  /*3530*/  BSSY.RECONVERGENT B1, `(.L_x_2118) ;  /* 0x000001e000017945 */ /* 0x000fe80003800200 */
[----:B------:R-:W-:Y:S05]  /*3540*/  @P6 BRA `(.L_x_2119) ;  /* 0x0000000000706947 */ /* 0x000fea0003800000 */
[--C-:B------:R-:W-:Y:S01]  /*3550*/  FADD.FTZ R55, R55, -R26.reuse ;  /* 0x8000001a37377221 */ /* 0x100fe20000010000 */
[----:B012---:R-:W-:Y:S01]  /*3560*/  FADD.FTZ R17, R42, -R26 ;  /* 0x8000001a2a117221 */ /* 0x007fe20000010000 */
        /* <DEDUP_REMOVED lines=26> */
.L_x_2119:
[----:B------:R-:W-:Y:S05]  /*3710*/  BSYNC.RECONVERGENT B1 ;  /* 0x0000000000017941 */ /* 0x000fea0003800200 */
.L_x_2118:
[----:B------:R-:W-:Y:S04]  /*3720*/  BSSY.RECONVERGENT B1, `(.L_x_2120) ;  /* 0x000001e000017945 */ /* 0x000fe80003800200 */
[----:B------:R-:W-:Y:S05]  /*3730*/  @P1 BRA `(.L_x_2121) ;  /* 0x0000000000701947 */ /* 0x000fea0003800000 */
[--C-:B0123--:R-:W-:Y:S01]  /*3740*/  FADD.FTZ R17, R44, -R26.reuse ;  /* 0x8000001a2c117221 */ /* 0x10ffe20000010000 */
        /* <DEDUP_REMOVED lines=27> */
.L_x_2121:
[----:B------:R-:W-:Y:S05]  /*3900*/  BSYNC.RECONVERGENT B1 ;  /* 0x0000000000017941 */ /* 0x000fea0003800200 */
.L_x_2120:
[----:B------:R-:W-:Y:S04]  /*3910*/  BSSY.RECONVERGENT B1, `(.L_x_2122) ;  /* 0x000001e000017945 */ /* 0x000fe80003800200 */
[----:B------:R-:W-:Y:S05]  /*3920*/  @P2 BRA `(.L_x_2123) ;  /* 0x0000000000702947 */ /* 0x000fea0003800000 */
[--C-:B------:R-:W-:Y:S01]  /*3930*/  FADD.FTZ R59, R59, -R26.reuse ;  /* 0x8000001a3b3b7221 */ /* 0x100fe20000010000 */
[----:B01234-:R-:W-:Y:S01]  /*3940*/  FADD.FTZ R17, R46, -R26 ;  /* 0x8000001a2e117221 */ /* 0x01ffe20000010000 */
        /* <DEDUP_REMOVED lines=26> */
.L_x_2123:
[----:B------:R-:W-:Y:S05]  /*3af0*/  BSYNC.RECONVERGENT B1 ;  /* 0x0000000000017941 */ /* 0x000fea0003800200 */
.L_x_2122:
        /* <DEDUP_REMOVED lines=8> */
[----:B------:R-:W1:Y:S02]  /*3b80*/  LDCU.64 UR8, c[0x0][0x380] ;  /* 0x00007000ff0877ac */ /* 0x000e640008000a00 */
[----:B------:R-:W-:Y:S01]  /*3b90*/  FFMA.FTZ R61, R21, R61, R24 ;  /* 0x0000003d153d7223 */ /* 0x000fe20000010018 */
        /* <DEDUP_REMOVED lines=20> */
.L_x_2125:
[----:B------:R-:W-:Y:S05]  /*3ce0*/  BSYNC.RECONVERGENT B1 ;  /* 0x0000000000017941 */ /* 0x000fea0003800200 */
.L_x_2124:
        /* <DEDUP_REMOVED lines=24> */
[----:B-1----:R-:W-:Y:S01]  /*3e70*/  FMUL.FTZ R19, R17, R18 ;  /* 0x0000001211137220 */ /* 0x002fe20000410000 */
[----:B------:R-:W-:-:S04]  /*3e80*/  LEA.HI.X R17, R68, UR9, R21, 0x1, P1 ;  /* 0x0000000944117c11 */ /* 0x000fc800088f0c15 */
[----:B------:R-:W-:-:S05]  /*3e90*/  F2FP.BF16.F32.PACK_AB R19, R19, R12 ;  /* 0x0000000c1313723e */ /* 0x000fca00000010ff */
[----:B------:R0:W-:Y:S02]  /*3ea0*/  STG.E desc[UR6][R16.64], R19 ;  /* 0x0000001310007986 */ /* 0x0001e4000c101906 */
.L_x_2111:
[----:B------:R-:W-:Y:S05]  /*3eb0*/  BSYNC.RECONVERGENT B0 ;  /* 0x0000000000007941 */ /* 0x000fea0003800200 */
.L_x_2095:
[----:B------:R-:W5:Y:S01]  /*3ec0*/  LDCU UR4, c[0x0][0x3f8] ;  /* 0x00007f00ff0477ac */ /* 0x000f620008000800 */
[----:B------:R-:W-:Y:S02]  /*3ed0*/  IADD3 R8, PT, PT, R5, R8, RZ ;  /* 0x0000000805087210 */ /* 0x000fe40007ffe0ff */
[----:B------:R-:W-:Y:S01]  /*3ee0*/  IADD3 R6, PT, PT, R6, 0x1, RZ ;  /* 0x0000000106067810 */ /* 0x000fe20007ffe0ff */
[----:B------:R-:W5:Y:S02]  /*3ef0*/  LDCU UR5, c[0x0][0x3c8] ;  /* 0x00007900ff0577ac */ /* 0x000f640008000800 */
[----:B-----5:R-:W-:-:S06]  /*3f00*/  UIMAD UR4, UR4, UR5, URZ ;  /* 0x00000005040472a4 */ /* 0x020fcc000f8e02ff */
[----:B------:R-:W-:-:S13]  /*3f10*/  ISETP.GE.AND P1, PT, R8, UR4, PT ;  /* 0x0000000408007c0c */ /* 0x000fda000bf26270 */
[----:B------:R-:W-:Y:S05]  /*3f20*/  @!P1 BRA `(.L_x_2126) ;  /* 0xffffffc000e89947 */ /* 0x000fea000383ffff */
[----:B------:R-:W-:Y:S05]  /*3f30*/  EXIT ;  /* 0x000000000000794d */ /* 0x000fea0003800000 */
.L_x_2127:
        /* <DEDUP_REMOVED lines=12> */
.L_x_3452:


//--------------------- .text._Z35group_norm_nhwc_fwd_one_pass_kernelI11Bf16IOBf16WLi512ELi42ELi672EEv26Group_norm_nhwc_fwd_params --------------------------
	.section	.text._Z35group_norm_nhwc_fwd_one_pass_kernelI11Bf16IOBf16WLi512ELi42ELi672EEv26Group_norm_nhwc_fwd_params,"ax",@progbits
	.align	128
        .global         _Z35group_norm_nhwc_fwd_one_pass_kernelI11Bf16IOBf16WLi512ELi42ELi672EEv26Group_norm_nhwc_fwd_params
        .type           _Z35group_norm_nhwc_fwd_one_pass_kernelI11Bf16IOBf16WLi512ELi42ELi672EEv26Group_norm_nhwc_fwd_params,@function
        .size           _Z35group_norm_nhwc_fwd_one_pass_kernelI11Bf16IOBf16WLi512ELi42ELi672EEv26Group_norm_nhwc_fwd_params,(.L_x_3453 - _Z35group_norm_nhwc_fwd_one_pass_kernelI11Bf16IOBf16WLi512ELi42ELi672EEv26Group_norm_nhwc_fwd_params)
        .other          _Z35group_norm_nhwc_fwd_one_pass_kernelI11Bf16IOBf16WLi512ELi42ELi672EEv26Group_norm_nhwc_fwd_params,@"STO_CUDA_ENTRY STV_DEFAULT"
_Z35group_norm_nhwc_fwd_one_pass_kernelI11Bf16IOBf16WLi512ELi42ELi672EEv26Group_norm_nhwc_fwd_params:
.text._Z35group_norm_nhwc_fwd_one_pass_kernelI11Bf16IOBf16WLi512ELi42ELi672EEv26Group_norm_nhwc_fwd_params:
        /* <DEDUP_REMOVED lines=43> */
.L_x_2203:
[----:B0-----:R-:W0:Y:S01]  /*02b0*/  LDC R8, c[0x0][0x3f8] ;  /* 0x0000fe00ff087b82 */ /* 0x001e220000000800 */
[----:B-1----:R-:W1:Y:S01]  /*02c0*/  LDCU UR8, c[0x0][0x404] ;  /* 0x00008080ff0877ac */ /* 0x002e620008000800 */
[----:B------:R-:W-:Y:S02]  /*02d0*/  LOP3.LUT R75, R63, 0xffff, RZ, 0xc0, !PT ;  /* 0x0000ffff3f4b7812 */ /* 0x000fe400078ec0ff */
[----:B------:R-:W-:Y:S01]  /*02e0*/  MOV R20, RZ ;  /* 0x000000ff00147202 */ /* 0x000fe20000000f00 */
[----:B--2---:R-:W2:Y:S01]  /*02f0*/  LDCU.64 UR4, c[0x0][0x3e8] ;  /* 0x00007d00ff0477ac */ /* 0x004ea20008000a00 */
[----:B-1----:R-:W-:Y:S01]  /*0300*/  IMAD R21, R58, UR8, R71 ;  /* 0x000000083a157c24 */ /* 0x002fe2000f8e0247 */
[----:B------:R-:W1:Y:S01]  /*0310*/  LDCU.64 UR8, c[0x0][0x3f0] ;  /* 0x00007e00ff0877ac */ /* 0x000e620008000a00 */
[----:B0--34-:R-:W-:-:S03]  /*0320*/  IABS R5, R8 ;  /* 0x0000000800057213 */ /* 0x019fc60000000000 */
[----:B------:R-:W-:Y:S01]  /*0330*/  SHF.R.S32.HI R11, RZ, 0x1f, R21 ;  /* 0x0000001fff0b7819 */ /* 0x000fe20000011415 */
[----:B------:R-:W0:Y:S01]  /*0340*/  I2F.RP R4, R5 ;  /* 0x0000000500047306 */ /* 0x000e220000209400 */
[C---:B------:R-:W-:Y:S02]  /*0350*/  IADD3 R27, PT, PT, R21.reuse, 0x80, RZ ;  /* 0x00000080151b7810 */ /* 0x040fe40007ffe0ff */
[C---:B------:R-:W-:Y:S02]  /*0360*/  IADD3 R15, PT, PT, R21.reuse, 0xc0, RZ ;  /* 0x000000c0150f7810 */ /* 0x040fe40007ffe0ff */
[----:B------:R-:W-:Y:S02]  /*0370*/  SHF.R.S32.HI R17, RZ, 0x1f, R27 ;  /* 0x0000001fff117819 */ /* 0x000fe4000001141b */
[----:B------:R-:W-:Y:S02]  /*0380*/  SHF.R.S32.HI R33, RZ, 0x1f, R15 ;  /* 0x0000001fff217819 */ /* 0x000fe4000001140f */
[----:B------:R-:W-:-:S02]  /*0390*/  IADD3 R29, PT, PT, R21, 0x100, RZ ;  /* 0x00000100151d7810 */ /* 0x000fc40007ffe0ff */
[----:B------:R-:W-:Y:S02]  /*03a0*/  IADD3 R23, PT, PT, R21, 0x120, RZ ;  /* 0x0000012015177810 */ /* 0x000fe40007ffe0ff */
[----:B--2---:R-:W-:Y:S01]  /*03b0*/  ISETP.GE.U32.AND P6, PT, R29, UR4, PT ;  /* 0x000000041d007c0c */ /* 0x004fe2000bfc6070 */
[----:B0-----:R-:W0:Y:S01]  /*03c0*/  MUFU.RCP R4, R4 ;  /* 0x0000000400047308 */ /* 0x001e220000001000 */
[----:B------:R-:W-:Y:S02]  /*03d0*/  SHF.R.S32.HI R25, RZ, 0x1f, R29 ;  /* 0x0000001fff197819 */ /* 0x000fe4000001141d */
[----:B------:R-:W-:Y:S02]  /*03e0*/  SHF.R.S32.HI R31, RZ, 0x1f, R23 ;  /* 0x0000001fff1f7819 */ /* 0x000fe40000011417 */
[----:B------:R-:W-:Y:S02]  /*03f0*/  ISETP.GE.AND.EX P6, PT, R25, UR5, PT, P6 ;  /* 0x0000000519007c0c */ /* 0x000fe4000bfc6360 */
[----:B0-----:R-:W-:-:S04]  /*0400*/  IADD3 R2, PT, PT, R4, 0xffffffe, RZ ;  /* 0x0ffffffe04027810 */ /* 0x001fc80007ffe0ff */
        /* <DEDUP_REMOVED lines=15> */
[----:B------:R-:W-:-:S11]  /*0500*/  ISETP.NE.AND P2, PT, R8, RZ, PT ;  /* 0x000000ff0800720c */ /* 0x000fd60003f45270 */
[----:B------:R-:W-:Y:S02]  /*0510*/  @P1 IADD3 R3, PT, PT, R3, 0x1, RZ ;  /* 0x0000000103031810 */ /* 0x000fe40007ffe0ff */
[----:B------:R-:W-:Y:S02]  /*0520*/  ISETP.GE.U32.AND P1, PT, R21, UR4, PT ;  /* 0x0000000415007c0c */ /* 0x000fe4000bf26070 */
[----:B------:R-:W-:Y:S02]  /*0530*/  MOV R5, R3 ;  /* 0x0000000300057202 */ /* 0x000fe40000000f00 */
[----:B------:R-:W-:Y:S02]  /*0540*/  ISETP.GE.AND.EX P1, PT, R11, UR5, PT, P1 ;  /* 0x000000050b007c0c */ /* 0x000fe4000bf26310 */
[----:B------:R-:W-:Y:S02]  /*0550*/  @!P3 IADD3 R5, PT, PT, -R5, RZ, RZ ;  /* 0x000000ff0505b210 */ /* 0x000fe40007ffe1ff */
[----:B------:R-:W-:-:S02]  /*0560*/  @!P2 LOP3.LUT R5, RZ, R8, RZ, 0x33, !PT ;  /* 0x00000008ff05a212 */ /* 0x000fc400078e33ff */
[----:B------:R-:W-:Y:S02]  /*0570*/  ISETP.GE.U32.AND P2, PT, R27, UR4, PT ;  /* 0x000000041b007c0c */ /* 0x000fe4000bf46070 */
[----:B------:R-:W-:Y:S02]  /*0580*/  IADD3 R72, PT, PT, -R5, RZ, RZ ;  /* 0x000000ff05487210 */ /* 0x000fe40007ffe1ff */
[----:B------:R-:W-:Y:S02]  /*0590*/  ISETP.GE.AND.EX P2, PT, R17, UR5, PT, P2 ;  /* 0x0000000511007c0c */ /* 0x000fe4000bf46320 */
[----:B------:R-:W-:Y:S01]  /*05a0*/  SHF.R.S32.HI R4, RZ, 0x1f, R5 ;  /* 0x0000001fff047819 */ /* 0x000fe20000011405 */
[----:B------:R-:W0:Y:S01]  /*05b0*/  @!P1 LDC.64 R2, c[0x0][0x3e0] ;  /* 0x0000f800ff029b82 */ /* 0x000e220000000a00 */
[----:B------:R-:W-:Y:S01]  /*05c0*/  IMAD R72, R8, R72, R61 ;  /* 0x0000004808487224 */ /* 0x000fe200078e023d */
[----:B------:R-:W-:Y:S02]  /*05d0*/  ISETP.GE.U32.AND P3, PT, R15, UR4, PT ;  /* 0x000000040f007c0c */ /* 0x000fe4000bf66070 */
[----:B-1----:R-:W-:-:S02]  /*05e0*/  IMAD R4, R4, UR8, RZ ;  /* 0x0000000804047c24 */ /* 0x002fc4000f8e02ff */
[----:B------:R-:W-:Y:S01]  /*05f0*/  IMAD R72, R72, 0x2a, RZ ;  /* 0x0000002a48487824 */ /* 0x000fe200078e02ff */
[----:B------:R-:W-:Y:S01]  /*0600*/  ISETP.GE.AND.EX P3, PT, R33, UR5, PT, P3 ;  /* 0x0000000521007c0c */ /* 0x000fe2000bf66330 */
[----:B------:R-:W1:Y:S01]  /*0610*/  @!P1 LDC.64 R8, c[0x0][0x390] ;  /* 0x0000e400ff089b82 */ /* 0x000e620000000a00 */
[----:B------:R-:W-:Y:S02]  /*0620*/  IMAD R77, R5, UR9, R4 ;  /* 0x00000009054d7c24 */ /* 0x000fe4000f8e0204 */
[----:B------:R-:W-:-:S04]  /*0630*/  IADD3 R74, P4, PT, R72, R75, RZ ;  /* 0x0000004b484a7210 */ /* 0x000fc80007f9e0ff */
[----:B------:R-:W-:Y:S01]  /*0640*/  LEA.HI.X.SX32 R75, R72, RZ, 0x1, P4 ;  /* 0x000000ff484b7211 */ /* 0x000fe200020f0eff */
[----:B------:R-:W2:Y:S01]  /*0650*/  @!P2 LDC.64 R6, c[0x0][0x3e0] ;  /* 0x0000f800ff06ab82 */ /* 0x000ea20000000a00 */
[----:B------:R-:W-:Y:S01]  /*0660*/  ISETP.GE.U32.AND P4, PT, R23, UR4, PT ;  /* 0x0000000417007c0c */ /* 0x000fe2000bf86070 */
[----:B------:R-:W-:-:S03]  /*0670*/  IMAD.WIDE.U32 R74, R5, UR8, R74 ;  /* 0x00000008054a7c25 */ /* 0x000fc6000f8e004a */
[----:B------:R-:W-:Y:S01]  /*0680*/  ISETP.GE.AND.EX P4, PT, R31, UR5, PT, P4 ;  /* 0x000000051f007c0c */ /* 0x000fe2000bf86340 */
[----:B0-----:R-:W-:Y:S01]  /*0690*/  @!P1 IMAD R4, R11, R2, RZ ;  /* 0x000000020b049224 */ /* 0x001fe200078e02ff */
[----:B------:R-:W-:Y:S01]  /*06a0*/  IADD3 R77, PT, PT, R75, R77, RZ ;  /* 0x0000004d4b4d7210 */ /* 0x000fe20007ffe0ff */
[----:B------:R-:W0:Y:S01]  /*06b0*/  @!P2 LDC.64 R18, c[0x0][0x390] ;  /* 0x0000e400ff12ab82 */ /* 0x000e220000000a00 */
[----:B------:R-:W-:Y:S01]  /*06c0*/  @!P1 MOV R76, R74 ;  /* 0x0000004a004c9202 */ /* 0x000fe20000000f00 */
[----:B------:R-:W-:-:S04]  /*06d0*/  @!P1 IMAD R11, R21, R3, R4 ;  /* 0x00000003150b9224 */ /* 0x000fc800078e0204 */
[----:B------:R-:W-:Y:S02]  /*06e0*/  @!P1 IMAD.WIDE.U32 R2, R21, R2, R76 ;  /* 0x0000000215029225 */ /* 0x000fe400078e004c */
[----:B------:R-:W3:Y:S03]  /*06f0*/  @!P3 LDC.64 R4, c[0x0][0x3e0] ;  /* 0x0000f800ff04bb82 */ /* 0x000ee60000000a00 */
[----:B------:R-:W-:Y:S02]  /*0700*/  @!P1 IADD3 R3, PT, PT, R3, R11, RZ ;  /* 0x0000000b03039210 */ /* 0x000fe40007ffe0ff */
[----:B-1----:R-:W-:-:S03]  /*0710*/  @!P1 LEA R8, P5, R2, R8, 0x1 ;  /* 0x0000000802089211 */ /* 0x002fc600078a08ff */
[----:B------:R-:W1:Y:S01]  /*0720*/  @!P6 LDC.64 R10, c[0x0][0x3e0] ;  /* 0x0000f800ff0aeb82 */ /* 0x000e620000000a00 */
[----:B------:R-:W-:Y:S01]  /*0730*/  @!P1 LEA.HI.X R9, R2, R9, R3, 0x1, P5 ;  /* 0x0000000902099211 */ /* 0x000fe200028f0c03 */
[----:B--2---:R-:W-:Y:S01]  /*0740*/  @!P2 IMAD R2, R17, R6, RZ ;  /* 0x000000061102a224 */ /* 0x004fe200078e02ff */
[----:B------:R-:W-:-:S05]  /*0750*/  @!P2 MOV R3, R77 ;  /* 0x0000004d0003a202 */ /* 0x000fca0000000f00 */
[----:B------:R-:W2:Y:S01]  /*0760*/  @!P3 LDC.64 R12, c[0x0][0x390] ;  /* 0x0000e400ff0cbb82 */ /* 0x000ea20000000a00 */
[----:B------:R-:W-:Y:S01]  /*0770*/  @!P2 IMAD R35, R27, R7, R2 ;  /* 0x000000071b23a224 */ /* 0x000fe200078e0202 */
[----:B------:R-:W-:Y:S01]  /*0780*/  @!P2 MOV R2, R74 ;  /* 0x0000004a0002a202 */ /* 0x000fe20000000f00 */
[----:B------:R4:W5:Y:S01]  /*0790*/  @!P1 LDG.E R20, desc[UR6][R8.64] ;  /* 0x0000000608149981 */ /* 0x000962000c1e1900 */
[----:B------:R-:W-:Y:S02]  /*07a0*/  IADD3 R17, PT, PT, R21, 0x140, RZ ;  /* 0x0000014015117810 */ /* 0x000fe40007ffe0ff */
[----:B------:R-:W-:Y:S01]  /*07b0*/  MOV R16, RZ ;  /* 0x000000ff00107202 */ /* 0x000fe20000000f00 */
[----:B------:R-:W-:Y:S01]  /*07c0*/  @!P2 IMAD.WIDE.U32 R6, R27, R6, R2 ;  /* 0x000000061b06a225 */ /* 0x000fe200078e0002 */
[----:B------:R-:W-:Y:S01]  /*07d0*/  ISETP.GE.U32.AND P5, PT, R17, UR4, PT ;  /* 0x0000000411007c0c */ /* 0x000fe2000bfa6070 */
[----:B------:R-:W2:Y:S01]  /*07e0*/  @!P4 LDC.64 R2, c[0x0][0x3e0] ;  /* 0x0000f800ff02cb82 */ /* 0x000ea20000000a00 */
[----:B------:R-:W-:Y:S01]  /*07f0*/  SHF.R.S32.HI R27, RZ, 0x1f, R17 ;  /* 0x0000001fff1b7819 */ /* 0x000fe20000011411 */
[----:B---3--:R-:W-:Y:S01]  /*0800*/  @!P3 IMAD R14, R33, R4, RZ ;  /* 0x00000004210eb224 */ /* 0x008fe200078e02ff */
[----:B------:R-:W-:-:S02]  /*0810*/  @!P2 IADD3 R7, PT, PT, R7, R35, RZ ;  /* 0x000000230707a210 */ /* 0x000fc40007ffe0ff */
[----:B----4-:R-:W-:Y:S01]  /*0820*/  @!P3 MOV R8, R74 ;  /* 0x0000004a0008b202 */ /* 0x010fe20000000f00 */
[----:B------:R-:W-:Y:S01]  /*0830*/  @!P3 IMAD R33, R15, R5, R14 ;  /* 0x000000050f21b224 */ /* 0x000fe200078e020e */
[----:B------:R-:W-:Y:S02]  /*0840*/  @!P3 MOV R9, R77 ;  /* 0x0000004d0009b202 */ /* 0x000fe40000000f00 */
[----:B------:R-:W-:Y:S02]  /*0850*/  ISETP.GE.AND.EX P5, PT, R27, UR5, PT, P5 ;  /* 0x000000051b007c0c */ /* 0x000fe4000bfa6350 */
[C---:B0-----:R-:W-:Y:S01]  /*0860*/  @!P2 LEA R18, P1, R6.reuse, R18, 0x1 ;  /* 0x000000120612a211 */ /* 0x041fe200078208ff */
[----:B------:R-:W-:Y:S01]  /*0870*/  @!P3 IMAD.WIDE.U32 R4, R15, R4, R8 ;  /* 0x000000040f04b225 */ /* 0x000fe200078e0008 */
[----:B------:R-:W-:Y:S01]  /*0880*/  IADD3 R15, PT, PT, R21, 0x1a0, RZ ;  /* 0x000001a0150f7810 */ /* 0x000fe20007ffe0ff */
[----:B------:R-:W0:Y:S01]  /*0890*/  @!P6 LDC.64 R8, c[0x0][0x390] ;  /* 0x0000e400ff08eb82 */ /* 0x000e220000000a00 */
[----:B------:R-:W-:Y:S01]  /*08a0*/  @!P2 LEA.HI.X R19, R6, R19, R7, 0x1, P1 ;  /* 0x000000130613a211 */ /* 0x000fe200008f0c07 */
[----:B-1----:R-:W-:Y:S01]  /*08b0*/  @!P6 IMAD R14, R25, R10, RZ ;  /* 0x0000000a190ee224 */ /* 0x002fe200078e02ff */
[----:B------:R-:W-:-:S02]  /*08c0*/  @!P3 IADD3 R5, PT, PT, R5, R33, RZ ;  /* 0x000000210505b210 */ /* 0x000fc40007ffe0ff */
[C---:B--2---:R-:W-:Y:S01]  /*08d0*/  @!P3 LEA R12, P1, R4.reuse, R12, 0x1 ;  /* 0x0000000c040cb211 */ /* 0x044fe200078208ff */
[----:B------:R-:W-:Y:S01]  /*08e0*/  @!P6 IMAD R33, R29, R11, R14 ;  /* 0x0000000b1d21e224 */ /* 0x000fe200078e020e */
[----:B------:R-:W-:Y:S01]  /*08f0*/  MOV R14, RZ ;  /* 0x000000ff000e7202 */ /* 0x000fe20000000f00 */
[----:B------:R-:W1:Y:S01]  /*0900*/  @!P5 LDC.64 R6, c[0x0][0x3e0] ;  /* 0x0000f800ff06db82 */ /* 0x000e620000000a00 */
[----:B------:R-:W-:Y:S01]  /*0910*/  @!P3 LEA.HI.X R13, R4, R13, R5, 0x1, P1 ;  /* 0x0000000d040db211 */ /* 0x000fe200008f0c05 */
[----:B------:R2:W3:Y:S01]  /*0920*/  @!P2 LDG.E R16, desc[UR6][R18.64] ;  /* 0x000000061210a981 */ /* 0x0004e2000c1e1900 */
[----:B------:R-:W-:Y:S01]  /*0930*/  ISETP.GE.U32.AND P1, PT, R15, UR4, PT ;  /* 0x000000040f007c0c */ /* 0x000fe2000bf26070 */
[----:B------:R-:W-:Y:S01]  /*0940*/  @!P4 IMAD R22, R31, R2, RZ ;  /* 0x000000021f16c224 */ /* 0x000fe200078e02ff */
[----:B------:R-:W-:Y:S01]  /*0950*/  SHF.R.S32.HI R25, RZ, 0x1f, R15 ;  /* 0x0000001fff197819 */ /* 0x000fe2000001140f */
[----:B------:R4:W3:Y:S01]  /*0960*/  @!P3 LDG.E R14, desc[UR6][R12.64] ;  /* 0x000000060c0eb981 */ /* 0x0008e2000c1e1900 */
[----:B------:R-:W-:Y:S01]  /*0970*/  ISETP.GE.U32.AND P2, PT, R69, UR4, PT ;  /* 0x0000000445007c0c */ /* 0x000fe2000bf46070 */
[----:B------:R-:W1:Y:S01]  /*0980*/  @!P4 LDC.64 R4, c[0x0][0x390] ;  /* 0x0000e400ff04cb82 */ /* 0x000e620000000a00 */
[----:B------:R-:W-:-:S02]  /*0990*/  ISETP.GE.AND.EX P1, PT, R25, UR5, PT, P1 ;  /* 0x0000000519007c0c */ /* 0x000fc4000bf26310 */
[----:B------:R-:W-:Y:S02]  /*09a0*/  ISETP.GE.AND.EX P2, PT, R54, UR5, PT, P2 ;  /* 0x0000000536007c0c */ /* 0x000fe4000bf46320 */
[-C--:B--2---:R-:W-:Y:S02]  /*09b0*/  @!P6 MOV R18, R74.reuse ;  /* 0x0000004a0012e202 */ /* 0x084fe40000000f00 */
[-C--:B------:R-:W-:Y:S02]  /*09c0*/  @!P6 MOV R19, R77.reuse ;  /* 0x0000004d0013e202 */ /* 0x080fe40000000f00 */
[----:B----4-:R-:W-:Y:S02]  /*09d0*/  @!P4 MOV R12, R74 ;  /* 0x0000004a000cc202 */ /* 0x010fe40000000f00 */
[----:B------:R-:W-:Y:S01]  /*09e0*/  @!P4 MOV R13, R77 ;  /* 0x0000004d000dc202 */ /* 0x000fe20000000f00 */
[----:B------:R-:W-:Y:S02]  /*09f0*/  @!P6 IMAD.WIDE.U32 R10, R29, R10, R18 ;  /* 0x0000000a1d0ae225 */ /* 0x000fe400078e0012 */
[----:B------:R-:W2:Y:S02]  /*0a00*/  @!P1 LDC.64 R18, c[0x0][0x3e0] ;  /* 0x0000f800ff129b82 */ /* 0x000ea40000000a00 */
[----:B------:R-:W-:-:S02]  /*0a10*/  @!P4 IMAD R29, R23, R3, R22 ;  /* 0x00000003171dc224 */ /* 0x000fc400078e0216 */
[----:B------:R-:W-:Y:S01]  /*0a20*/  @!P4 IMAD.WIDE.U32 R2, R23, R2, R12 ;  /* 0x000000021702c225 */ /* 0x000fe200078e000c */
[----:B------:R-:W-:-:S03]  /*0a30*/  @!P6 IADD3 R11, PT, PT, R11, R33, RZ ;  /* 0x000000210b0be210 */ /* 0x000fc60007ffe0ff */
[----:B------:R-:W4:Y:S01]  /*0a40*/  @!P5 LDC.64 R22, c[0x0][0x390] ;  /* 0x0000e400ff16db82 */ /* 0x000f220000000a00 */
[C---:B0-----:R-:W-:Y:S02]  /*0a50*/  @!P6 LEA R8, P3, R10.reuse, R8, 0x1 ;  /* 0x000000080a08e211 */ /* 0x041fe400078608ff */
[----:B------:R-:W-:Y:S02]  /*0a60*/  MOV R34, RZ ;  /* 0x000000ff00227202 */ /* 0x000fe40000000f00 */
[----:B------:R-:W-:-:S03]  /*0a70*/  @!P6 LEA.HI.X R9, R10, R9, R11, 0x1, P3 ;  /* 0x000000090a09e211 */ /* 0x000fc600018f0c0b */
[----:B------:R-:W0:Y:S01]  /*0a80*/  @!P2 LDC.64 R10, c[0x0][0x3e0] ;  /* 0x0000f800ff0aab82 */ /* 0x000e220000000a00 */
[----:B------:R-:W-:Y:S01]  /*0a90*/  @!P4 IADD3 R3, PT, PT, R3, R29, RZ ;  /* 0x0000001d0303c210 */ /* 0x000fe20007ffe0ff */
[----:B------:R1:W3:Y:S02]  /*0aa0*/  @!P6 LDG.E R34, desc[UR6][R8.64] ;  /* 0x000000060822e981 */ /* 0x0002e4000c1e1900 */
[C---:B-1----:R-:W-:Y:S01]  /*0ab0*/  @!P4 LEA R4, P3, R2.reuse, R4, 0x1 ;  /* 0x000000040204c211 */ /* 0x042fe200078608ff */
[----:B------:R-:W-:Y:S01]  /*0ac0*/  @!P5 IMAD R12, R27, R6, RZ ;  /* 0x000000061b0cd224 */ /* 0x000fe200078e02ff */
[----:B------:R-:W-:Y:S02]  /*0ad0*/  MOV R36, RZ ;  /* 0x000000ff00247202 */ /* 0x000fe40000000f00 */
[----:B------:R-:W-:Y:S01]  /*0ae0*/  @!P4 LEA.HI.X R5, R2, R5, R3, 0x1, P3 ;  /* 0x000000050205c211 */ /* 0x000fe200018f0c03 */
[----:B------:R-:W-:Y:S01]  /*0af0*/  @!P5 IMAD R13, R17, R7, R12 ;  /* 0x00000007110dd224 */ /* 0x000fe200078e020c */
[----:B------:R-:W-:Y:S01]  /*0b00*/  @!P5 MOV R8, R74 ;  /* 0x0000004a0008d202 */ /* 0x000fe20000000f00 */
[----:B------:R-:W1:Y:S01]  /*0b10*/  @!P1 LDC.64 R2, c[0x0][0x390] ;  /* 0x0000e400ff029b82 */ /* 0x000e620000000a00 */
[----:B------:R-:W-:Y:S01]  /*0b20*/  @!P5 MOV R9, R77 ;  /* 0x0000004d0009d202 */ /* 0x000fe20000000f00 */
[----:B------:R2:W3:Y:S01]  /*0b30*/  @!P4 LDG.E R36, desc[UR6][R4.64] ;  /* 0x000000060424c981 */ /* 0x0004e2000c1e1900 */
[----:B------:R-:W-:-:S02]  /*0b40*/  ISETP.GE.U32.AND P3, PT, R68, UR4, PT ;  /* 0x0000000444007c0c */ /* 0x000fc4000bf66070 */
[----:B------:R-:W-:Y:S01]  /*0b50*/  ISETP.GE.U32.AND P6, PT, R70, UR4, PT ;  /* 0x0000000446007c0c */ /* 0x000fe2000bfc6070 */
[----:B------:R-:W-:Y:S01]  /*0b60*/  @!P5 IMAD.WIDE.U32 R6, R17, R6, R8 ;  /* 0x000000061106d225 */ /* 0x000fe200078e0008 */
[----:B------:R-:W-:Y:S02]  /*0b70*/  ISETP.GE.AND.EX P3, PT, R53, UR5, PT, P3 ;  /* 0x0000000535007c0c */ /* 0x000fe4000bf66330 */
[----:B------:R-:W-:Y:S02]  /*0b80*/  ISETP.GE.AND.EX P4, PT, R55, UR5, PT, P6 ;  /* 0x0000000537007c0c */ /* 0x000fe4000bf86360 */
[----:B------:R-:W-:Y:S01]  /*0b90*/  @!P5 IADD3 R7, PT, PT, R7, R13, RZ ;  /* 0x0000000d0707d210 */ /* 0x000fe20007ffe0ff */
[----:B--2---:R-:W2:Y:S01]  /*0ba0*/  @!P2 LDC.64 R4, c[0x0][0x390] ;  /* 0x0000e400ff04ab82 */ /* 0x004ea20000000a00 */
[----:B----4-:R-:W-:Y:S01]  /*0bb0*/  @!P5 LEA R22, P6, R6, R22, 0x1 ;  /* 0x000000160616d211 */ /* 0x010fe200078c08ff */
[----:B------:R-:W-:-:S03]  /*0bc0*/  @!P1 IMAD R8, R25, R18, RZ ;  /* 0x0000001219089224 */ /* 0x000fc600078e02ff */
[----:B------:R-:W-:Y:S02]  /*0bd0*/  @!P5 LEA.HI.X R23, R6, R23, R7, 0x1, P6 ;  /* 0x000000170617d211 */ /* 0x000fe400030f0c07 */
[----:B------:R-:W-:Y:S02]  /*0be0*/  @!P1 MOV R6, R74 ;  /* 0x0000004a00069202 */ /* 0x000fe40000000f00 */
[----:B------:R-:W-:Y:S01]  /*0bf0*/  @!P1 MOV R7, R77 ;  /* 0x0000004d00079202 */ /* 0x000fe20000000f00 */
[C---:B------:R-:W-:Y:S02]  /*0c00*/  @!P1 IMAD R17, R15.reuse, R19, R8 ;  /* 0x000000130f119224 */ /* 0x040fe400078e0208 */
[----:B0-----:R-:W-:Y:S01]  /*0c10*/  @!P2 IMAD R12, R54, R10, RZ ;  /* 0x0000000a360ca224 */ /* 0x001fe200078e02ff */
[----:B------:R-:W0:Y:S01]  /*0c20*/  @!P3 LDC.64 R8, c[0x0][0x3e0] ;  /* 0x0000f800ff08bb82 */ /* 0x000e220000000a00 */
[----:B------:R-:W-:Y:S01]  /*0c30*/  @!P1 IMAD.WIDE.U32 R18, R15, R18, R6 ;  /* 0x000000120f129225 */ /* 0x000fe200078e0006 */
[----:B------:R-:W-:-:S03]  /*0c40*/  @!P2 MOV R13, R77 ;  /* 0x0000004d000da202 */ /* 0x000fc60000000f00 */
[----:B------:R-:W-:-:S03]  /*0c50*/  @!P2 IMAD R15, R69, R11, R12 ;  /* 0x0000000b450fa224 */ /* 0x000fc600078e020c */
[----:B------:R-:W4:Y:S01]  /*0c60*/  @!P4 LDC.64 R6, c[0x0][0x3e0] ;  /* 0x0000f800ff06cb82 */ /* 0x000f220000000a00 */
[----:B------:R-:W-:Y:S02]  /*0c70*/  @!P2 MOV R12, R74 ;  /* 0x0000004a000ca202 */ /* 0x000fe40000000f00 */
[----:B------:R-:W-:Y:S02]  /*0c80*/  MOV R39, RZ ;  /* 0x000000ff00277202 */ /* 0x000fe40000000f00 */
[----:B------:R-:W-:Y:S01]  /*0c90*/  @!P1 IADD3 R11, PT, PT, R19, R17, RZ ;  /* 0x00000011130b9210 */ /* 0x000fe20007ffe0ff */
[----:B------:R-:W-:Y:S01]  /*0ca0*/  @!P2 IMAD.WIDE.U32 R12, R69, R10, R12 ;  /* 0x0000000a450ca225 */ /* 0x000fe200078e000c */
[----:B-1----:R-:W-:Y:S02]  /*0cb0*/  @!P1 LEA R2, P6, R18, R2, 0x1 ;  /* 0x0000000212029211 */ /* 0x002fe400078c08ff */
[----:B------:R1:W3:Y:S01]  /*0cc0*/  @!P5 LDG.E R39, desc[UR6][R22.64] ;  /* 0x000000061627d981 */ /* 0x0002e2000c1e1900 */
[----:B------:R-:W-:-:S02]  /*0cd0*/  ISETP.GE.U32.AND P5, PT, R67, UR4, PT ;  /* 0x0000000443007c0c */ /* 0x000fc4000bfa6070 */
[----:B------:R-:W-:Y:S02]  /*0ce0*/  @!P1 LEA.HI.X R3, R18, R3, R11, 0x1, P6 ;  /* 0x0000000312039211 */ /* 0x000fe400030f0c0b */
[----:B------:R-:W-:Y:S02]  /*0cf0*/  @!P2 IADD3 R11, PT, PT, R13, R15, RZ ;  /* 0x0000000f0d0ba210 */ /* 0x000fe40007ffe0ff */
[C---:B--2---:R-:W-:Y:S01]  /*0d00*/  @!P2 LEA R10, P6, R12.reuse, R4, 0x1 ;  /* 0x000000040c0aa211 */ /* 0x044fe200078c08ff */
[----:B-1----:R-:W1:Y:S03]  /*0d10*/  @!P3 LDC.64 R22, c[0x0][0x390] ;  /* 0x0000e400ff16bb82 */ /* 0x002e660000000a00 */
[----:B------:R-:W-:Y:S02]  /*0d20*/  @!P2 LEA.HI.X R11, R12, R5, R11, 0x1, P6 ;  /* 0x000000050c0ba211 */ /* 0x000fe400030f0c0b */
[----:B------:R-:W-:-:S02]  /*0d30*/  CS2R R18, SRZ ;  /* 0x0000000000127805 */ /* 0x000fc4000001ff00 */
[----:B------:R-:W-:Y:S01]  /*0d40*/  ISETP.GE.AND.EX P5, PT, R52, UR5, PT, P5 ;  /* 0x0000000534007c0c */ /* 0x000fe2000bfa6350 */
[----:B------:R-:W2:Y:S01]  /*0d50*/  @!P4 LDC.64 R4, c[0x0][0x390] ;  /* 0x0000e400ff04cb82 */ /* 0x000ea20000000a00 */
[----:B0-----:R-:W-:Y:S02]  /*0d60*/  @!P3 IMAD R13, R53, R8, RZ ;  /* 0x00000008350db224 */ /* 0x001fe400078e02ff */
[----:B------:R0:W3:Y:S01]  /*0d70*/  @!P2 LDG.E R19, desc[UR6][R10.64] ;  /* 0x000000060a13a981 */ /* 0x0000e2000c1e1900 */
[----:B----4-:R-:W-:Y:S02]  /*0d80*/  @!P4 IMAD R12, R55, R6, RZ ;  /* 0x00000006370cc224 */ /* 0x010fe400078e02ff */
[----:B------:R-:W-:Y:S02]  /*0d90*/  @!P3 IMAD R17, R68, R9, R13 ;  /* 0x000000094411b224 */ /* 0x000fe400078e020d */
[----:B------:R-:W-:Y:S01]  /*0da0*/  @!P4 IMAD R15, R70, R7, R12 ;  /* 0x00000007460fc224 */ /* 0x000fe200078e020c */
[----:B------:R-:W-:-:S03]  /*0db0*/  ISETP.GE.U32.AND P6, PT, R66, UR4, PT ;  /* 0x0000000442007c0c */ /* 0x000fc6000bfc6070 */
[----:B------:R-:W4:Y:S01]  /*0dc0*/  @!P5 LDC.64 R12, c[0x0][0x3e0] ;  /* 0x0000f800ff0cdb82 */ /* 0x000f220000000a00 */
[----:B0-----:R-:W-:Y:S02]  /*0dd0*/  @!P3 MOV R10, R74 ;  /* 0x0000004a000ab202 */ /* 0x001fe40000000f00 */
[----:B------:R-:W-:-:S03]  /*0de0*/  @!P3 MOV R11, R77 ;  /* 0x0000004d000bb202 */ /* 0x000fc60000000f00 */
[----:B------:R-:W-:Y:S01]  /*0df0*/  @!P3 IMAD.WIDE.U32 R8, R68, R8, R10 ;  /* 0x000000084408b225 */ /* 0x000fe200078e000a */
[----:B------:R-:W-:Y:S02]  /*0e00*/  @!P4 MOV R10, R74 ;  /* 0x0000004a000ac202 */ /* 0x000fe40000000f00 */
[----:B------:R-:W-:Y:S02]  /*0e10*/  @!P4 MOV R11, R77 ;  /* 0x0000004d000bc202 */ /* 0x000fe40000000f00 */
[----:B------:R-:W-:Y:S02]  /*0e20*/  ISETP.GE.AND.EX P6, PT, R51, UR5, PT, P6 ;  /* 0x0000000533007c0c */ /* 0x000fe4000bfc6360 */
[----:B------:R-:W-:Y:S01]  /*0e30*/  @!P3 IADD3 R9, PT, PT, R9, R17, RZ ;  /* 0x000000110909b210 */ /* 0x000fe20007ffe0ff */
[----:B------:R-:W-:Y:S01]  /*0e40*/  @!P4 IMAD.WIDE.U32 R6, R70, R6, R10 ;  /* 0x000000064606c225 */ /* 0x000fe200078e000a */
[----:B-1----:R-:W-:-:S04]  /*0e50*/  @!P3 LEA R22, P2, R8, R22, 0x1 ;  /* 0x000000160816b211 */ /* 0x002fc800078408ff */
[----:B------:R-:W-:Y:S02]  /*0e60*/  @!P3 LEA.HI.X R23, R8, R23, R9, 0x1, P2 ;  /* 0x000000170817b211 */ /* 0x000fe400010f0c09 */
[----:B------:R-:W-:Y:S02]  /*0e70*/  @!P4 IADD3 R7, PT, PT, R7, R15, RZ ;  /* 0x0000000f0707c210 */ /* 0x000fe40007ffe0ff */
[C---:B--2---:R-:W-:Y:S01]  /*0e80*/  @!P4 LEA R4, P2, R6.reuse, R4, 0x1 ;  /* 0x000000040604c211 */ /* 0x044fe200078408ff */
[----:B------:R-:W0:Y:S03]  /*0e90*/  @!P6 LDC.64 R8, c[0x0][0x3e0] ;  /* 0x0000f800ff08eb82 */ /* 0x000e260000000a00 */
[----:B------:R-:W-:Y:S02]  /*0ea0*/  @!P4 LEA.HI.X R5, R6, R5, R7, 0x1, P2 ;  /* 0x000000050605c211 */ /* 0x000fe400010f0c07 */
[----:B------:R-:W-:-:S03]  /*0eb0*/  ISETP.GE.U32.AND P2, PT, R65, UR4, PT ;  /* 0x0000000441007c0c */ /* 0x000fc6000bf46070 */
[----:B------:R-:W1:Y:S01]  /*0ec0*/  @!P5 LDC.64 R6, c[0x0][0x390] ;  /* 0x0000e400ff06db82 */ /* 0x000e620000000a00 */
[----:B------:R-:W-:Y:S01]  /*0ed0*/  ISETP.GE.AND.EX P2, PT, R50, UR5, PT, P2 ;  /* 0x0000000532007c0c */ /* 0x000fe2000bf46320 */
[----:B----4-:R-:W-:Y:S01]  /*0ee0*/  @!P5 IMAD R10, R52, R12, RZ ;  /* 0x0000000c340ad224 */ /* 0x010fe200078e02ff */
[----:B------:R-:W-:Y:S01]  /*0ef0*/  @!P5 MOV R24, R74 ;  /* 0x0000004a0018d202 */ /* 0x000fe20000000f00 */
[----:B------:R2:W4:Y:S02]  /*0f00*/  @!P4 LDG.E R18, desc[UR6][R4.64] ;  /* 0x000000060412c981 */ /* 0x000524000c1e1900 */
[C---:B------:R-:W-:Y:S01]  /*0f10*/  @!P5 IMAD R13, R67.reuse, R13, R10 ;  /* 0x0000000d430dd224 */ /* 0x040fe200078e020a */
[----:B------:R-:W-:Y:S01]  /*0f20*/  @!P5 MOV R25, R77 ;  /* 0x0000004d0019d202 */ /* 0x000fe20000000f00 */
[----:B------:R-:W5:Y:S01]  /*0f30*/  @!P6 LDC.64 R10, c[0x0][0x390] ;  /* 0x0000e400ff0aeb82 */ /* 0x000f620000000a00 */
[----:B------:R-:W-:Y:S01]  /*0f40*/  MOV R17, RZ ;  /* 0x000000ff00117202 */ /* 0x000fe20000000f00 */
[----:B------:R-:W-:-:S05]  /*0f50*/  @!P5 IMAD.WIDE.U32 R24, R67, R12, R24 ;  /* 0x0000000c4318d225 */ /* 0x000fca00078e0018 */
[----:B------:R0:W4:Y:S01]  /*0f60*/  @!P3 LDG.E R17, desc[UR6][R22.64] ;  /* 0x000000061611b981 */ /* 0x000122000c1e1900 */
[----:B--2---:R-:W2:Y:S01]  /*0f70*/  @!P2 LDC.64 R4, c[0x0][0x3e0] ;  /* 0x0000f800ff04ab82 */ /* 0x004ea20000000a00 */
[----:B------:R-:W-:Y:S02]  /*0f80*/  @!P5 IADD3 R13, PT, PT, R25, R13, RZ ;  /* 0x0000000d190dd210 */ /* 0x000fe40007ffe0ff */
[----:B-1----:R-:W-:Y:S01]  /*0f90*/  @!P5 LEA R12, P3, R24, R6, 0x1 ;  /* 0x00000006180cd211 */ /* 0x002fe200078608ff */
[----:B0-----:R-:W-:Y:S01]  /*0fa0*/  @!P6 IMAD R6, R51, R8, RZ ;  /* 0x000000083306e224 */ /* 0x001fe200078e02ff */
[----:B------:R-:W-:Y:S02]  /*0fb0*/  @!P6 MOV R22, R74 ;  /* 0x0000004a0016e202 */ /* 0x000fe40000000f00 */
[----:B------:R-:W-:Y:S01]  /*0fc0*/  @!P6 MOV R23, R77 ;  /* 0x0000004d0017e202 */ /* 0x000fe20000000f00 */
[----:B------:R-:W-:Y:S01]  /*0fd0*/  @!P6 IMAD R9, R66, R9, R6 ;  /* 0x000000094209e224 */ /* 0x000fe200078e0206 */
[----:B------:R-:W-:-:S02]  /*0fe0*/  @!P5 LEA.HI.X R13, R24, R7, R13, 0x1, P3 ;  /* 0x00000007180dd211 */ /* 0x000fc400018f0c0d */
[----:B------:R-:W-:Y:S01]  /*0ff0*/  MOV R15, RZ ;  /* 0x000000ff000f7202 */ /* 0x000fe20000000f00 */
[----:B------:R-:W0:Y:S01]  /*1000*/  @!P2 LDC.64 R6, c[0x0][0x390] ;  /* 0x0000e400ff06ab82 */ /* 0x000e220000000a00 */
[----:B------:R-:W-:Y:S01]  /*1010*/  @!P6 IMAD.WIDE.U32 R22, R66, R8, R22 ;  /* 0x000000084216e225 */ /* 0x000fe200078e0016 */
[----:B------:R-:W-:-:S03]  /*1020*/  ISETP.GE.U32.AND P3, PT, R64, UR4, PT ;  /* 0x0000000440007c0c */ /* 0x000fc6000bf66070 */
[----:B------:R1:W4:Y:S01]  /*1030*/  @!P5 LDG.E R15, desc[UR6][R12.64] ;  /* 0x000000060c0fd981 */ /* 0x000322000c1e1900 */
[----:B------:R-:W-:Y:S02]  /*1040*/  @!P6 IADD3 R8, PT, PT, R23, R9, RZ ;  /* 0x000000091708e210 */ /* 0x000fe40007ffe0ff */
[----:B-----5:R-:W-:Y:S02]  /*1050*/  @!P6 LEA R10, P5, R22, R10, 0x1 ;  /* 0x0000000a160ae211 */ /* 0x020fe400078a08ff */
[----:B------:R-:W-:Y:S02]  /*1060*/  ISETP.GE.AND.EX P3, PT, R0, UR5, PT, P3 ;  /* 0x0000000500007c0c */ /* 0x000fe4000bf66330 */
[----:B------:R-:W-:Y:S01]  /*1070*/  @!P6 LEA.HI.X R11, R22, R11, R8, 0x1, P5 ;  /* 0x0000000b160be211 */ /* 0x000fe200028f0c08 */
[----:B--2---:R-:W-:Y:S01]  /*1080*/  @!P2 IMAD R24, R50, R4, RZ ;  /* 0x000000043218a224 */ /* 0x004fe200078e02ff */
[----:B------:R-:W-:Y:S02]  /*1090*/  @!P2 MOV R8, R74 ;  /* 0x0000004a0008a202 */ /* 0x000fe40000000f00 */
[----:B------:R-:W-:Y:S01]  /*10a0*/  @!P2 MOV R9, R77 ;  /* 0x0000004d0009a202 */ /* 0x000fe20000000f00 */
[C---:B------:R-:W-:Y:S01]  /*10b0*/  @!P2 IMAD R5, R65.reuse, R5, R24 ;  /* 0x000000054105a224 */ /* 0x040fe200078e0218 */
[----:B------:R-:W-:Y:S01]  /*10c0*/  MOV R32, RZ ;  /* 0x000000ff00207202 */ /* 0x000fe20000000f00 */
[----:B------:R-:W-:Y:S01]  /*10d0*/  @!P2 IMAD.WIDE.U32 R8, R65, R4, R8 ;  /* 0x000000044108a225 */ /* 0x000fe200078e0008 */
[----:B------:R-:W-:-:S03]  /*10e0*/  IADD3 R27, PT, PT, R21, 0x1c0, RZ ;  /* 0x000001c0151b7810 */ /* 0x000fc60007ffe0ff */
[----:B-1----:R-:W1:Y:S01]  /*10f0*/  @!P3 LDC.64 R12, c[0x0][0x390] ;  /* 0x0000e400ff0cbb82 */ /* 0x002e620000000a00 */
[----:B------:R2:W5:Y:S01]  /*1100*/  @!P6 LDG.E R32, desc[UR6][R10.64] ;  /* 0x000000060a20e981 */ /* 0x000562000c1e1900 */
[----:B------:R-:W-:Y:S02]  /*1110*/  @!P2 IADD3 R9, PT, PT, R9, R5, RZ ;  /* 0x000000050909a210 */ /* 0x000fe40007ffe0ff */
[----:B------:R-:W-:-:S04]  /*1120*/  ISETP.GE.U32.AND P5, PT, R27, UR4, PT ;  /* 0x000000041b007c0c */ /* 0x000fc8000bfa6070 */
[----:B------:R-:W1:Y:S01]  /*1130*/  @!P3 LDC.64 R4, c[0x0][0x3e0] ;  /* 0x0000f800ff04bb82 */ /* 0x000e620000000a00 */
[----:B------:R-:W-:Y:S02]  /*1140*/  SHF.R.S32.HI R29, RZ, 0x1f, R27 ;  /* 0x0000001fff1d7819 */ /* 0x000fe4000001141b */
[C---:B0-----:R-:W-:Y:S02]  /*1150*/  @!P2 LEA R24, P6, R8.reuse, R6, 0x1 ;  /* 0x000000060818a211 */ /* 0x041fe400078c08ff */
[----:B------:R-:W-:Y:S02]  /*1160*/  IADD3 R21, PT, PT, R21, 0x1e0, RZ ;  /* 0x000001e015157810 */ /* 0x000fe40007ffe0ff */
[----:B------:R-:W-:Y:S02]  /*1170*/  ISETP.GE.AND.EX P5, PT, R29, UR5, PT, P5 ;  /* 0x000000051d007c0c */ /* 0x000fe4000bfa6350 */
[----:B------:R-:W-:Y:S02]  /*1180*/  @!P2 LEA.HI.X R25, R8, R7, R9, 0x1, P6 ;  /* 0x000000070819a211 */ /* 0x000fe400030f0c09 */
[----:B------:R-:W-:-:S02]  /*1190*/  ISETP.GE.U32.AND P6, PT, R21, UR4, PT ;  /* 0x0000000415007c0c */ /* 0x000fc4000bfc6070 */
[----:B------:R-:W-:-:S04]  /*11a0*/  SHF.R.S32.HI R31, RZ, 0x1f, R21 ;  /* 0x0000001fff1f7819 */ /* 0x000fc80000011415 */
[----:B------:R-:W-:-:S03]  /*11b0*/  ISETP.GE.AND.EX P6, PT, R31, UR5, PT, P6 ;  /* 0x000000051f007c0c */ /* 0x000fc6000bfc6360 */
[----:B--2---:R-:W0:Y:S01]  /*11c0*/  @!P5 LDC.64 R10, c[0x0][0x3e0] ;  /* 0x0000f800ff0adb82 */ /* 0x004e220000000a00 */
[----:B-1----:R-:W-:Y:S01]  /*11d0*/  @!P3 IMAD R6, R0, R4, RZ ;  /* 0x000000040006b224 */ /* 0x002fe200078e02ff */
[----:B------:R-:W-:-:S08]  /*11e0*/  @!P3 MOV R22, R74 ;  /* 0x0000004a0016b202 */ /* 0x000fd00000000f00 */
[----:B------:R-:W1:Y:S01]  /*11f0*/  @!P6 LDC.64 R8, c[0x0][0x3e0] ;  /* 0x0000f800ff08eb82 */ /* 0x000e620000000a00 */
[----:B------:R-:W-:Y:S01]  /*1200*/  @!P3 MOV R23, R77 ;  /* 0x0000004d0017b202 */ /* 0x000fe20000000f00 */
[----:B------:R-:W-:Y:S01]  /*1210*/  @!P3 IMAD R33, R64, R5, R6 ;  /* 0x000000054021b224 */ /* 0x000fe200078e0206 */
[----:B------:R-:W-:-:S05]  /*1220*/  MOV R41, RZ ;  /* 0x000000ff00297202 */ /* 0x000fca0000000f00 */
[----:B------:R-:W2:Y:S01]  /*1230*/  @!P5 LDC.64 R6, c[0x0][0x390] ;  /* 0x0000e400ff06db82 */ /* 0x000ea20000000a00 */
[----:B------:R-:W-:Y:S01]  /*1240*/  @!P3 IMAD.WIDE.U32 R22, R64, R4, R22 ;  /* 0x000000044016b225 */ /* 0x000fe200078e0016 */
[----:B------:R-:W5:Y:S06]  /*1250*/  @!P2 LDG.E R41, desc[UR6][R24.64] ;  /* 0x000000061829a981 */ /* 0x000f6c000c1e1900 */
[----:B------:R-:W2:Y:S01]  /*1260*/  @!P6 LDC.64 R4, c[0x0][0x390] ;  /* 0x0000e400ff04eb82 */ /* 0x000ea20000000a00 */
[----:B------:R-:W-:Y:S02]  /*1270*/  @!P3 IADD3 R23, PT, PT, R23, R33, RZ ;  /* 0x000000211717b210 */ /* 0x000fe40007ffe0ff */
[----:B------:R-:W-:-:S02]  /*1280*/  @!P3 LEA R12, P2, R22, R12, 0x1 ;  /* 0x0000000c160cb211 */ /* 0x000fc400078408ff */
[----:B------:R-:W-:Y:S01]  /*1290*/  MOV R42, RZ ;  /* 0x000000ff002a7202 */ /* 0x000fe20000000f00 */
[----:B0-----:R-:W-:Y:S01]  /*12a0*/  @!P5 IMAD R26, R29, R10, RZ ;  /* 0x0000000a1d1ad224 */ /* 0x001fe200078e02ff */
[----:B------:R-:W-:Y:S02]  /*12b0*/  @!P3 LEA.HI.X R13, R22, R13, R23, 0x1, P2 ;  /* 0x0000000d160db211 */ /* 0x000fe400010f0c17 */
[----:B------:R-:W-:Y:S02]  /*12c0*/  @!P5 MOV R22, R74 ;  /* 0x0000004a0016d202 */ /* 0x000fe40000000f00 */
[----:B------:R-:W-:Y:S01]  /*12d0*/  @!P5 MOV R23, R77 ;  /* 0x0000004d0017d202 */ /* 0x000fe20000000f00 */
[----:B------:R-:W-:Y:S01]  /*12e0*/  @!P5 IMAD R29, R27, R11, R26 ;  /* 0x0000000b1b1dd224 */ /* 0x000fe200078e021a */
[----:B------:R0:W5:Y:S01]  /*12f0*/  @!P3 LDG.E R42, desc[UR6][R12.64] ;  /* 0x000000060c2ab981 */ /* 0x000162000c1e1900 */
[----:B-1----:R-:W-:Y:S02]  /*1300*/  @!P6 IMAD R26, R31, R8, RZ ;  /* 0x000000081f1ae224 */ /* 0x002fe400078e02ff */
[----:B------:R-:W-:Y:S01]  /*1310*/  @!P5 IMAD.WIDE.U32 R10, R27, R10, R22 ;  /* 0x0000000a1b0ad225 */ /* 0x000fe200078e0016 */
[----:B------:R-:W-:-:S02]  /*1320*/  MOV R45, RZ ;  /* 0x000000ff002d7202 */ /* 0x000fc40000000f00 */
[----:B0-----:R-:W-:Y:S02]  /*1330*/  @!P6 MOV R12, R74 ;  /* 0x0000004a000ce202 */ /* 0x001fe40000000f00 */
[----:B------:R-:W-:Y:S01]  /*1340*/  @!P6 MOV R13, R77 ;  /* 0x0000004d000de202 */ /* 0x000fe20000000f00 */
[----:B------:R-:W-:Y:S01]  /*1350*/  @!P6 IMAD R23, R21, R9, R26 ;  /* 0x000000091517e224 */ /* 0x000fe200078e021a */
[----:B------:R-:W-:Y:S01]  /*1360*/  @!P5 IADD3 R11, PT, PT, R11, R29, RZ ;  /* 0x0000001d0b0bd210 */ /* 0x000fe20007ffe0ff */
[----:B------:R0:W5:Y:S01]  /*1370*/  @!P1 LDG.E R45, desc[UR6][R2.64] ;  /* 0x00000006022d9981 */ /* 0x000162000c1e1900 */
[C---:B--2---:R-:W-:Y:S01]  /*1380*/  @!P5 LEA R6, P2, R10.reuse, R6, 0x1 ;  /* 0x000000060a06d211 */ /* 0x044fe200078408ff */
[----:B------:R-:W-:Y:S01]  /*1390*/  @!P6 IMAD.WIDE.U32 R8, R21, R8, R12 ;  /* 0x000000081508e225 */ /* 0x000fe200078e000c */
[----:B------:R-:W-:Y:S02]  /*13a0*/  MOV R47, RZ ;  /* 0x000000ff002f7202 */ /* 0x000fe40000000f00 */
[----:B------:R-:W-:-:S02]  /*13b0*/  @!P5 LEA.HI.X R7, R10, R7, R11, 0x1, P2 ;  /* 0x000000070a07d211 */ /* 0x000fc400010f0c0b */
[----:B------:R-:W-:Y:S02]  /*13c0*/  @!P6 IADD3 R9, PT, PT, R9, R23, RZ ;  /* 0x000000170909e210 */ /* 0x000fe40007ffe0ff */
[C---:B------:R-:W-:Y:S01]  /*13d0*/  @!P6 LEA R4, P1, R8.reuse, R4, 0x1 ;  /* 0x000000040804e211 */ /* 0x040fe200078208ff */
[----:B------:R1:W2:Y:S01]  /*13e0*/  @!P5 LDG.E R47, desc[UR6][R6.64] ;  /* 0x00000006062fd981 */ /* 0x0002a2000c1e1900 */
[----:B------:R-:W-:Y:S02]  /*13f0*/  MOV R49, RZ ;  /* 0x000000ff00317202 */ /* 0x000fe40000000f00 */
[----:B------:R-:W-:-:S05]  /*1400*/  @!P6 LEA.HI.X R5, R8, R5, R9, 0x1, P1 ;  /* 0x000000050805e211 */ /* 0x000fca00008f0c09 */
[----:B------:R3:W2:Y:S01]  /*1410*/  @!P6 LDG.E R49, desc[UR6][R4.64] ;  /* 0x000000060431e981 */ /* 0x0006a2000c1e1900 */
[C---:B------:R-:W-:Y:S02]  /*1420*/  PRMT R8, R20.reuse, 0x7632, R8 ;  /* 0x0000763214087816 */ /* 0x040fe40000000008 */
[----:B0-----:R-:W-:Y:S02]  /*1430*/  SHF.L.U32 R2, R20, 0x10, RZ ;  /* 0x0000001014027819 */ /* 0x001fe400000006ff */
[----:B------:R-:W-:-:S05]  /*1440*/  SHF.L.U32 R3, R8, 0x10, RZ ;  /* 0x0000001008037819 */ /* 0x000fca00000006ff */
[----:B------:R-:W-:Y:S01]  /*1450*/  FMUL.FTZ R11, R3, R3 ;  /* 0x00000003030b7220 */ /* 0x000fe20000410000 */
[----:B-1----:R-:W-:-:S03]  /*1460*/  FADD.FTZ R7, R2, R3 ;  /* 0x0000000302077221 */ /* 0x002fc60000010000 */
[----:B------:R-:W-:Y:S01]  /*1470*/  FFMA.FTZ R11, R2, R2, R11 ;  /* 0x00000002020b7223 */ /* 0x000fe2000001000b */
[----:B------:R-:W-:-:S03]  /*1480*/  FADD.FTZ R10, RZ, R7 ;  /* 0x00000007ff0a7221 */ /* 0x000fc60000010000 */
[----:B------:R-:W-:Y:S01]  /*1490*/  FADD.FTZ R11, RZ, R11 ;  /* 0x0000000bff0b7221 */ /* 0x000fe20000010000 */
[C---:B---3--:R-:W-:Y:S02]  /*14a0*/  PRMT R35, R34.reuse, 0x7632, R35 ;  /* 0x0000763222237816 */ /* 0x048fe40000000023 */
[----:B------:R-:W-:Y:S02]  /*14b0*/  SHF.L.U32 R34, R34, 0x10, RZ ;  /* 0x0000001022227819 */ /* 0x000fe400000006ff */
[----:B------:R-:W-:Y:S02]  /*14c0*/  SHF.L.U32 R35, R35, 0x10, RZ ;  /* 0x0000001023237819 */ /* 0x000fe400000006ff */
[C---:B------:R-:W-:Y:S02]  /*14d0*/  PRMT R37, R36.reuse, 0x7632, R37 ;  /* 0x0000763224257816 */ /* 0x040fe40000000025 */
[----:B------:R-:W-:Y:S02]  /*14e0*/  SHF.L.U32 R36, R36, 0x10, RZ ;  /* 0x0000001024247819 */ /* 0x000fe400000006ff */
[----:B------:R-:W-:-:S02]  /*14f0*/  SHF.L.U32 R37, R37, 0x10, RZ ;  /* 0x0000001025257819 */ /* 0x000fc400000006ff */
[C---:B------:R-:W-:Y:S02]  /*1500*/  PRMT R8, R19.reuse, 0x7632, R8 ;  /* 0x0000763213087816 */ /* 0x040fe40000000008 */
[----:B------:R-:W-:Y:S02]  /*1510*/  SHF.L.U32 R4, R19, 0x10, RZ ;  /* 0x0000001013047819 */ /* 0x000fe400000006ff */
[----:B------:R-:W-:Y:S02]  /*1520*/  SHF.L.U32 R7, R8, 0x10, RZ ;  /* 0x0000001008077819 */ /* 0x000fe400000006ff */
[----:B----4-:R-:W-:-:S04]  /*1530*/  PRMT R9, R18, 0x7632, R9 ;  /* 0x0000763212097816 */ /* 0x010fc80000000009 */
[----:B------:R-:W-:Y:S02]  /*1540*/  SHF.L.U32 R5, R9, 0x10, RZ ;  /* 0x0000001009057819 */ /* 0x000fe400000006ff */
[----:B------:R-:W-:-:S03]  /*1550*/  SHF.L.U32 R6, R18, 0x10, RZ ;  /* 0x0000001012067819 */ /* 0x000fc600000006ff */
[----:B------:R-:W-:Y:S01]  /*1560*/  FMUL.FTZ R19, R5, R5 ;  /* 0x0000000505137220 */ /* 0x000fe20000410000 */
[----:B------:R-:W-:Y:S01]  /*1570*/  PRMT R9, R17, 0x7632, R9 ;  /* 0x0000763211097816 */ /* 0x000fe20000000009 */
[C---:B------:R-:W-:Y:S02]  /*1580*/  FADD.FTZ R13, R6.reuse, R5 ;  /* 0x00000005060d7221 */ /* 0x040fe40000010000 */
[----:B------:R-:W-:Y:S01]  /*1590*/  FFMA.FTZ R12, R6, R6, R19 ;  /* 0x00000006060c7223 */ /* 0x000fe20000010013 */
[----:B------:R-:W-:Y:S01]  /*15a0*/  FMUL.FTZ R19, R7, R7 ;  /* 0x0000000707137220 */ /* 0x000fe20000410000 */
[----:B------:R-:W-:Y:S01]  /*15b0*/  SHF.L.U32 R8, R9, 0x10, RZ ;  /* 0x0000001009087819 */ /* 0x000fe200000006ff */
[----:B------:R-:W-:Y:S01]  /*15c0*/  FADD.FTZ R13, R10, R13 ;  /* 0x0000000d0a0d7221 */ /* 0x000fe20000010000 */
[----:B------:R-:W-:Y:S01]  /*15d0*/  FADD.FTZ R11, R11, R12 ;  /* 0x0000000c0b0b7221 */ /* 0x000fe20000010000 */
[----:B------:R-:W-:Y:S01]  /*15e0*/  FADD.FTZ R12, R4, R7 ;  /* 0x00000007040c7221 */ /* 0x000fe20000010000 */
[----:B------:R-:W-:-:S02]  /*15f0*/  SHF.L.U32 R9, R17, 0x10, RZ ;  /* 0x0000001011097819 */ /* 0x000fc400000006ff */
[----:B------:R-:W-:Y:S01]  /*1600*/  PRMT R10, R16, 0x7632, R10 ;  /* 0x00007632100a7816 */ /* 0x000fe2000000000a */
[----:B------:R-:W-:Y:S01]  /*1610*/  FFMA.FTZ R18, R4, R4, R19 ;  /* 0x0000000404127223 */ /* 0x000fe20000010013 */
[----:B------:R-:W-:Y:S01]  /*1620*/  FADD.FTZ R12, R13, R12 ;  /* 0x0000000c0d0c7221 */ /* 0x000fe20000010000 */
[----:B------:R-:W-:Y:S01]  /*1630*/  FMUL.FTZ R20, R8, R8 ;  /* 0x0000000808147220 */ /* 0x000fe20000410000 */
[----:B------:R-:W-:Y:S01]  /*1640*/  SHF.L.U32 R10, R10, 0x10, RZ ;  /* 0x000000100a0a7819 */ /* 0x000fe200000006ff */
[----:B------:R-:W-:Y:S01]  /*1650*/  FADD.FTZ R13, R9, R8 ;  /* 0x00000008090d7221 */ /* 0x000fe20000010000 */
[----:B------:R-:W-:Y:S01]  /*1660*/  FADD.FTZ R18, R11, R18 ;  /* 0x000000120b127221 */ /* 0x000fe20000010000 */
[----:B------:R-:W-:Y:S01]  /*1670*/  SHF.L.U32 R11, R16, 0x10, RZ ;  /* 0x00000010100b7819 */ /* 0x000fe200000006ff */
[----:B------:R-:W-:Y:S01]  /*1680*/  FFMA.FTZ R17, R9, R9, R20 ;  /* 0x0000000909117223 */ /* 0x000fe20000010014 */
[--C-:B------:R-:W-:Y:S01]  /*1690*/  FADD.FTZ R16, R12, R13.reuse ;  /* 0x0000000d0c107221 */ /* 0x100fe20000010000 */
[----:B------:R-:W-:Y:S01]  /*16a0*/  FMUL.FTZ R12, R10, R10 ;  /* 0x0000000a0a0c7220 */ /* 0x000fe20000410000 */
[----:B------:R-:W-:Y:S01]  /*16b0*/  PRMT R13, R15, 0x7632, R13 ;  /* 0x000076320f0d7816 */ /* 0x000fe2000000000d */
[----:B------:R-:W-:-:S02]  /*16c0*/  FADD.FTZ R17, R18, R17 ;  /* 0x0000001112117221 */ /* 0x000fc40000010000 */
[C---:B------:R-:W-:Y:S01]  /*16d0*/  FFMA.FTZ R18, R11.reuse, R11, R12 ;  /* 0x0000000b0b127223 */ /* 0x040fe2000001000c */
[----:B------:R-:W-:Y:S01]  /*16e0*/  FADD.FTZ R19, R11, R10 ;  /* 0x0000000a0b137221 */ /* 0x000fe20000010000 */
[----:B------:R-:W-:Y:S02]  /*16f0*/  SHF.L.U32 R12, R15, 0x10, RZ ;  /* 0x000000100f0c7819 */ /* 0x000fe400000006ff */
[----:B------:R-:W-:Y:S02]  /*1700*/  SHF.L.U32 R13, R13, 0x10, RZ ;  /* 0x000000100d0d7819 */ /* 0x000fe400000006ff */
[----:B------:R-:W-:Y:S01]  /*1710*/  PRMT R15, R14, 0x7632, R15 ;  /* 0x000076320e0f7816 */ /* 0x000fe2000000000f */
[----:B------:R-:W-:Y:S01]  /*1720*/  FADD.FTZ R16, R16, R19 ;  /* 0x0000001310107221 */ /* 0x000fe20000010000 */
[----:B------:R-:W-:Y:S01]  /*1730*/  SHF.L.U32 R14, R14, 0x10, RZ ;  /* 0x000000100e0e7819 */ /* 0x000fe200000006ff */
[----:B------:R-:W-:Y:S01]  /*1740*/  FADD.FTZ R19, R12, R13 ;  /* 0x0000000d0c137221 */ /* 0x000fe20000010000 */
[----:B------:R-:W-:Y:S01]  /*1750*/  SHF.L.U32 R15, R15, 0x10, RZ ;  /* 0x000000100f0f7819 */ /* 0x000fe200000006ff */
[----:B------:R-:W-:-:S02]  /*1760*/  FMUL.FTZ R21, R13, R13 ;  /* 0x0000000d0d157220 */ /* 0x000fc40000410000 */
[----:B------:R-:W-:Y:S01]  /*1770*/  FADD.FTZ R16, R16, R19 ;  /* 0x0000001310107221 */ /* 0x000fe20000010000 */
[----:B-----5:R-:W-:Y:S01]  /*1780*/  PRMT R33, R32, 0x7632, R33 ;  /* 0x0000763220217816 */ /* 0x020fe20000000021 */
[----:B------:R-:W-:Y:S01]  /*1790*/  FADD.FTZ R19, R14, R15 ;  /* 0x0000000f0e137221 */ /* 0x000fe20000010000 */
[----:B------:R-:W-:Y:S02]  /*17a0*/  SHF.L.U32 R32, R32, 0x10, RZ ;  /* 0x0000001020207819 */ /* 0x000fe400000006ff */
        /* <DEDUP_REMOVED lines=9> */
[----:B------:R-:W-:Y:S02]  /*1840*/  FMUL.FTZ R19, R33, R33 ;  /* 0x0000002121137220 */ /* 0x000fe40000410000 */
[----:B------:R-:W-:Y:S01]  /*1850*/  FADD.FTZ R17, R17, R18 ;  /* 0x0000001211117221 */ /* 0x000fe20000010000 */
[----:B------:R-:W-:Y:S01]  /*1860*/  FMUL.FTZ R21, R35, R35 ;  /* 0x0000002323157220 */ /* 0x000fe20000410000 */
[----:B------:R-:W-:Y:S01]  /*1870*/  FFMA.FTZ R18, R32, R32, R19 ;  /* 0x0000002020127223 */ /* 0x000fe20000010013 */
[----:B------:R-:W-:Y:S01]  /*1880*/  PRMT R38, R39, 0x7632, R38 ;  /* 0x0000763227267816 */ /* 0x000fe20000000026 */
[C---:B------:R-:W-:Y:S02]  /*1890*/  FADD.FTZ R19, R34.reuse, R35 ;  /* 0x0000002322137221 */ /* 0x040fe40000010000 */
        /* <DEDUP_REMOVED lines=21> */
[C---:B------:R-:W-:Y:S02]  /*19f0*/  PRMT R43, R42.reuse, 0x7632, R43 ;  /* 0x000076322a2b7816 */ /* 0x040fe4000000002b */
[----:B------:R-:W-:Y:S02]  /*1a00*/  SHF.L.U32 R42, R42, 0x10, RZ ;  /* 0x000000102a2a7819 */ /* 0x000fe400000006ff */
[----:B------:R-:W-:Y:S01]  /*1a10*/  SHF.L.U32 R43, R43, 0x10, RZ ;  /* 0x000000102b2b7819 */ /* 0x000fe200000006ff */
[----:B------:R-:W-:Y:S01]  /*1a20*/  FFMA.FTZ R18, R41, R41, R18 ;  /* 0x0000002929127223 */ /* 0x000fe20000010012 */
[----:B------:R-:W-:-:S03]  /*1a30*/  FADD.FTZ R16, R16, R19 ;  /* 0x0000001310107221 */ /* 0x000fc60000010000 */
[----:B------:R-:W-:Y:S01]  /*1a40*/  FMUL.FTZ R21, R43, R43 ;  /* 0x0000002b2b157220 */ /* 0x000fe20000410000 */
[----:B------:R-:W-:Y:S01]  /*1a50*/  PRMT R44, R45, 0x7632, R44 ;  /* 0x000076322d2c7816 */ /* 0x000fe2000000002c */
[----:B------:R-:W-:-:S03]  /*1a60*/  FADD.FTZ R19, R42, R43 ;  /* 0x0000002b2a137221 */ /* 0x000fc60000010000 */
[----:B------:R-:W-:Y:S01]  /*1a70*/  SHF.L.U32 R44, R44, 0x10, RZ ;  /* 0x000000102c2c7819 */ /* 0x000fe200000006ff */
[----:B------:R-:W-:Y:S01]  /*1a80*/  FADD.FTZ R17, R17, R18 ;  /* 0x0000001211117221 */ /* 0x000fe20000010000 */
[----:B------:R-:W-:Y:S02]  /*1a90*/  SHF.L.U32 R45, R45, 0x10, RZ ;  /* 0x000000102d2d7819 */ /* 0x000fe400000006ff */
[----:B--2---:R-:W-:Y:S01]  /*1aa0*/  PRMT R46, R47, 0x7632, R46 ;  /* 0x000076322f2e7816 */ /* 0x004fe2000000002e */
[----:B------:R-:W-:Y:S01]  /*1ab0*/  FFMA.FTZ R18, R42, R42, R21 ;  /* 0x0000002a2a127223 */ /* 0x000fe20000010015 */
[----:B------:R-:W-:Y:S02]  /*1ac0*/  FMUL.FTZ R20, R44, R44 ;  /* 0x0000002c2c147220 */ /* 0x000fe40000410000 */
[----:B------:R-:W-:Y:S01]  /*1ad0*/  SHF.L.U32 R46, R46, 0x10, RZ ;  /* 0x000000102e2e7819 */ /* 0x000fe200000006ff */
[----:B------:R-:W-:Y:S01]  /*1ae0*/  FADD.FTZ R16, R16, R19 ;  /* 0x0000001310107221 */ /* 0x000fe20000010000 */
        /* <DEDUP_REMOVED lines=57> */
.L_x_2129:
[----:B------:R-:W-:Y:S05]  /*1e80*/  BSYNC.RECONVERGENT B0 ;  /* 0x0000000000007941 */ /* 0x000fea0003800200 */
.L_x_2128:
        /* <DEDUP_REMOVED lines=56> */
.L_x_2131:
[----:B------:R-:W-:Y:S05]  /*2210*/  BSYNC.RECONVERGENT B0 ;  /* 0x0000000000007941 */ /* 0x000fea0003800200 */
.L_x_2130:
        /* <DEDUP_REMOVED lines=27> */
.L_x_2134:
[----:B------:R-:W2:Y:S04]  /*23d0*/  LDG.E.STRONG.GPU R18, desc[UR6][R16.64] ;  /* 0x0000000610127981 */ /* 0x000ea8000c1ef900 */
[----:B--2---:R-:W-:Y:S01]  /*23e0*/  CCTL.IVALL ;  /* 0x00000000ff00798f */ /* 0x004fe20002000000 */
[----:B------:R-:W-:Y:S05]  /*23f0*/  YIELD ;  /* 0x0000000000007946 */ /* 0x000fea0003800000 */
[----:B------:R-:W-:-:S13]  /*2400*/  ISETP.NE.AND P1, PT, R18, R25, PT ;  /* 0x000000191200720c */ /* 0x000fda0003f25270 */
[----:B------:R-:W-:Y:S05]  /*2410*/  @P1 BRA `(.L_x_2134) ;  /* 0xfffffffc00ec1947 */ /* 0x000fea000383ffff */
.L_x_2133:
        /* <DEDUP_REMOVED lines=16> */
.L_x_2136:
        /* <DEDUP_REMOVED lines=62> */
.L_x_2135:
        /* <DEDUP_REMOVED lines=38> */
.L_x_2137:
        /* <DEDUP_REMOVED lines=19> */
.L_x_2138:
        /* <DEDUP_REMOVED lines=9> */
.L_x_2139:
[----:B------:R-:W-:Y:S05]  /*2d20*/  BSYNC.RECONVERGENT B0 ;  /* 0x0000000000007941 */ /* 0x000fea0003800200 */
.L_x_2132:
[----:B------:R-:W4:Y:S01]  /*2d30*/  S2UR UR5, SR_CgaCtaId ;  /* 0x00000000000579c3 */ /* 0x000f220000008800 */
[----:B------:R-:W5:Y:S01]  /*2d40*/  LDCU UR8, c[0x0][0x414] ;  /* 0x00008280ff0877ac */ /* 0x000f620008000800 */
[----:B------:R-:W-:Y:S01]  /*2d50*/  LOP3.LUT R27, R63, 0xffff, RZ, 0xc0, !PT ;  /* 0x0000ffff3f1b7812 */ /* 0x000fe200078ec0ff */
[----:B------:R-:W-:-:S03]  /*2d60*/  UMOV UR4, 0x400 ;  /* 0x0000040000047882 */ /* 0x000fc60000000000 */
[----:B------:R-:W-:Y:S02]  /*2d70*/  IADD3 R27, PT, PT, R72, R27, RZ ;  /* 0x0000001b481b7210 */ /* 0x000fe40007ffe0ff */
[----:B---3--:R-:W1:Y:S08]  /*2d80*/  @P0 LDC.64 R16, c[0x0][0x388] ;  /* 0x0000e200ff100b82 */ /* 0x008e700000000a00 */
[----:B--2---:R-:W2:Y:S01]  /*2d90*/  LDC.64 R22, c[0x0][0x398] ;  /* 0x0000e600ff167b82 */ /* 0x004ea20000000a00 */
[----:B----4-:R-:W-:-:S07]  /*2da0*/  ULEA UR4, UR5, UR4, 0x18 ;  /* 0x0000000405047291 */ /* 0x010fce000f8ec0ff */
[----:B------:R-:W3:Y:S01]  /*2db0*/  LDC.64 R18, c[0x0][0x3a0] ;  /* 0x0000e800ff127b82 */ /* 0x000ee20000000a00 */
[----:B------:R-:W4:Y:S01]  /*2dc0*/  LDCU UR5, c[0x0][0x404] ;  /* 0x00008080ff0577ac */ /* 0x000f220008000800 */
[----:B-1----:R-:W-:-:S04]  /*2dd0*/  @P0 IMAD.WIDE R24, R61, 0x8, R16 ;  /* 0x000000083d180825 */ /* 0x002fc800078e0210 */
[----:B-----5:R-:W-:Y:S01]  /*2de0*/  @P0 FMUL.FTZ R16, R20, UR8 ;  /* 0x0000000814100c20 */ /* 0x020fe20008410000 */
[----:B------:R-:W-:Y:S01]  /*2df0*/  @P0 FMUL.FTZ R17, R21, UR8 ;  /* 0x0000000815110c20 */ /* 0x000fe20008410000 */
[----:B------:R0:W-:Y:S04]  /*2e00*/  @!P2 STS.64 [UR4+0xc8], R20 ;  /* 0x0000c814ff00a988 */ /* 0x0001e80008000a04 */
[----:B------:R1:W-:Y:S01]  /*2e10*/  @P0 STG.E.64 desc[UR6][R24.64], R16 ;  /* 0x0000001018000986 */ /* 0x0003e2000c101b06 */
[C---:B--2---:R-:W-:Y:S01]  /*2e20*/  IMAD.WIDE R22, R27.reuse, 0x2, R22 ;  /* 0x000000021b167825 */ /* 0x044fe200078e0216 */
[----:B------:R-:W-:Y:S03]  /*2e30*/  BAR.SYNC.DEFER_BLOCKING 0x0 ;  /* 0x0000000000007b1d */ /* 0x000fe60000010000 */
[----:B---3--:R-:W-:-:S03]  /*2e40*/  IMAD.WIDE R18, R27, 0x2, R18 ;  /* 0x000000021b127825 */ /* 0x008fc600078e0212 */
[----:B------:R-:W2:Y:S04]  /*2e50*/  LDG.E.U16 R27, desc[UR6][R22.64] ;  /* 0x00000006161b7981 */ /* 0x000ea8000c1e1500 */
[----:B------:R4:W3:Y:S04]  /*2e60*/  LDG.E.U16 R28, desc[UR6][R22.64+0x2] ;  /* 0x00000206161c7981 */ /* 0x0008e8000c1e1500 */
[----:B------:R-:W5:Y:S04]  /*2e70*/  LDG.E.U16 R30, desc[UR6][R18.64] ;  /* 0x00000006121e7981 */ /* 0x000f68000c1e1500 */
[----:B------:R-:W5:Y:S01]  /*2e80*/  LDG.E.U16 R29, desc[UR6][R18.64+0x2] ;  /* 0x00000206121d7981 */ /* 0x000f62000c1e1500 */
[----:B0-----:R-:W-:-:S02]  /*2e90*/  HFMA2 R21, -RZ, RZ, 1.875, 0 ;  /* 0x3f800000ff157431 */ /* 0x001fc400000001ff */
[----:B----4-:R-:W-:Y:S01]  /*2ea0*/  IMAD R22, R58, UR5, R71 ;  /* 0x000000053a167c24 */ /* 0x010fe2000f8e0247 */
[----:B------:R-:W-:Y:S01]  /*2eb0*/  BSSY.RECONVERGENT B0, `(.L_x_2140) ;  /* 0x00003aa000007945 */ /* 0x000fe20003800200 */
[----:B------:R-:W0:Y:S01]  /*2ec0*/  LDS.64 R16, [UR4+0xc8] ;  /* 0x0000c804ff107984 */ /* 0x000e220008000a00 */
[----:B------:R-:W4:Y:S02]  /*2ed0*/  LDCU.U8 UR4, c[0x0][0x3fc] ;  /* 0x00007f80ff0477ac */ /* 0x000f240008000000 */
[C---:B------:R-:W-:Y:S02]  /*2ee0*/  IADD3 R23, PT, PT, R22.reuse, 0x1e0, RZ ;  /* 0x000001e016177810 */ /* 0x040fe40007ffe0ff */
[----:B-1----:R-:W-:Y:S02]  /*2ef0*/  IADD3 R24, PT, PT, R22, 0x100, RZ ;  /* 0x0000010016187810 */ /* 0x002fe40007ffe0ff */
[----:B------:R-:W-:Y:S01]  /*2f00*/  SHF.R.S32.HI R25, RZ, 0x1f, R23 ;  /* 0x0000001fff197819 */ /* 0x000fe20000011417 */
[----:B----4-:R-:W-:Y:S01]  /*2f10*/  UISETP.NE.AND UP0, UPT, UR4, URZ, UPT ;  /* 0x000000ff0400728c */ /* 0x010fe2000bf05270 */
[----:B0-----:R-:W-:-:S04]  /*2f20*/  FMUL.FTZ R20, R16, UR8 ;  /* 0x0000000810147c20 */ /* 0x001fc80008410000 */
[----:B------:R-:W-:-:S04]  /*2f30*/  FMUL.FTZ R26, R20, R20 ;  /* 0x00000014141a7220 */ /* 0x000fc80000410000 */
[----:B------:R-:W-:-:S05]  /*2f40*/  FFMA.FTZ R26, R17, UR8, -R26 ;  /* 0x00000008111a7c23 */ /* 0x000fca000801081a */
[----:B------:R-:W-:-:S13]  /*2f50*/  FSETP.GTU.FTZ.AND P1, PT, R26, RZ, PT ;  /* 0x000000ff1a00720b */ /* 0x000fda0003f3c000 */
[----:B------:R-:W0:Y:S02]  /*2f60*/  @P1 LDC R17, c[0x0][0x3a8] ;  /* 0x0000ea00ff111b82 */ /* 0x000e240000000800 */
[----:B0-----:R-:W-:Y:S01]  /*2f70*/  @P1 FADD.FTZ R16, R26, R17 ;  /* 0x000000111a101221 */ /* 0x001fe20000010000 */
[----:B------:R-:W-:-:S03]  /*2f80*/  SHF.R.S32.HI R26, RZ, 0x1f, R24 ;  /* 0x0000001fff1a7819 */ /* 0x000fc60000011418 */
[----:B------:R0:W1:Y:S01]  /*2f90*/  @P1 MUFU.RSQ R21, R16 ;  /* 0x0000001000151308 */ /* 0x0000620000001400 */
[----:B--2---:R-:W-:Y:S02]  /*2fa0*/  SHF.L.U32 R27, R27, 0x10, RZ ;  /* 0x000000101b1b7819 */ /* 0x004fe400000006ff */
[----:B---3--:R-:W-:Y:S02]  /*2fb0*/  SHF.L.U32 R28, R28, 0x10, RZ ;  /* 0x000000101c1c7819 */ /* 0x008fe400000006ff */
[----:B-----5:R-:W-:Y:S02]  /*2fc0*/  SHF.L.U32 R30, R30, 0x10, RZ ;  /* 0x000000101e1e7819 */ /* 0x020fe400000006ff */
[----:B------:R-:W-:Y:S01]  /*2fd0*/  SHF.L.U32 R29, R29, 0x10, RZ ;  /* 0x000000101d1d7819 */ /* 0x000fe200000006ff */
[----:B01----:R-:W-:Y:S06]  /*2fe0*/  BRA.U UP0, `(.L_x_2141) ;  /* 0x0000001500f07547 */ /* 0x003fec000b800000 */
[----:B------:R-:W0:Y:S01]  /*2ff0*/  LDCU.64 UR8, c[0x0][0x3e8] ;  /* 0x00007d00ff0877ac */ /* 0x000e220008000a00 */
[----:B------:R-:W-:Y:S01]  /*3000*/  SHF.R.S32.HI R16, RZ, 0x1f, R22 ;  /* 0x0000001fff107819 */ /* 0x000fe20000011416 */
[----:B------:R-:W-:Y:S01]  /*3010*/  BSSY.RECONVERGENT B1, `(.L_x_2142) ;  /* 0x000001c000017945 */ /* 0x000fe20003800200 */
[----:B0-----:R-:W-:Y:S02]  /*3020*/  ISETP.GE.U32.AND P2, PT, R22, UR8, PT ;  /* 0x0000000816007c0c */ /* 0x001fe4000bf46070 */
        /* <DEDUP_REMOVED lines=11> */
[----:B------:R-:W1:Y:S03]  /*30e0*/  LDCU.64 UR4, c[0x0][0x380] ;  /* 0x00007000ff0477ac */ /* 0x000e660008000a00 */
[----:B------:R-:W-:-:S04]  /*30f0*/  FMUL.FTZ R2, R2, R21 ;  /* 0x0000001502027220 */ /* 0x000fc80000410000 */
[----:B------:R-:W-:Y:S01]  /*3100*/  FFMA.FTZ R2, R27, R2, R30 ;  /* 0x000000021b027223 */ /* 0x000fe2000001001e */
[----:B0-----:R-:W-:Y:S01]  /*3110*/  IMAD R19, R16, UR10, RZ ;  /* 0x0000000a10137c24 */ /* 0x001fe2000f8e02ff */
[----:B------:R-:W-:-:S03]  /*3120*/  MOV R16, R74 ;  /* 0x0000004a00107202 */ /* 0x000fc60000000f00 */
[C---:B------:R-:W-:Y:S02]  /*3130*/  IMAD R19, R22.reuse, UR11, R19 ;  /* 0x0000000b16137c24 */ /* 0x040fe4000f8e0213 */
[----:B------:R-:W-:-:S05]  /*3140*/  IMAD.WIDE.U32 R16, R22, UR10, R16 ;  /* 0x0000000a16107c25 */ /* 0x000fca000f8e0010 */
[----:B------:R-:W-:Y:S02]  /*3150*/  IADD3 R19, PT, PT, R17, R19, RZ ;  /* 0x0000001311137210 */ /* 0x000fe40007ffe0ff */
[----:B-1----:R-:W-:-:S04]  /*3160*/  LEA R18, P2, R16, UR4, 0x1 ;  /* 0x0000000410127c11 */ /* 0x002fc8000f8408ff */
[----:B------:R-:W-:Y:S01]  /*3170*/  LEA.HI.X R19, R16, UR5, R19, 0x1, P2 ;  /* 0x0000000510137c11 */ /* 0x000fe200090f0c13 */
[----:B------:R-:W-:-:S04]  /*3180*/  FADD.FTZ R16, R3, -R20 ;  /* 0x8000001403107221 */ /* 0x000fc80000010000 */
[----:B------:R-:W-:-:S04]  /*3190*/  FMUL.FTZ R16, R16, R21 ;  /* 0x0000001510107220 */ /* 0x000fc80000410000 */
[----:B------:R-:W-:-:S05]  /*31a0*/  FFMA.FTZ R3, R28, R16, R29 ;  /* 0x000000101c037223 */ /* 0x000fca000001001d */
[----:B------:R-:W-:-:S05]  /*31b0*/  F2FP.BF16.F32.PACK_AB R3, R3, R2 ;  /* 0x000000020303723e */ /* 0x000fca00000010ff */
[----:B------:R0:W-:Y:S02]  /*31c0*/  STG.E desc[UR6][R18.64], R3 ;  /* 0x0000000312007986 */ /* 0x0001e4000c101906 */
.L_x_2143:
[----:B------:R-:W-:Y:S05]  /*31d0*/  BSYNC.RECONVERGENT B1 ;  /* 0x0000000000017941 */ /* 0x000fea0003800200 */
.L_x_2142:
[----:B------:R-:W-:Y:S01]  /*31e0*/  BSSY.RECONVERGENT B1, `(.L_x_2144) ;  /* 0x0000016000017945 */ /* 0x000fe20003800200 */
[C---:B0-----:R-:W-:Y:S02]  /*31f0*/  IADD3 R18, PT, PT, R22.reuse, 0x80, RZ ;  /* 0x0000008016127810 */ /* 0x041fe40007ffe0ff */
[----:B------:R-:W-:Y:S01]  /*3200*/  IADD3 R19, PT, PT, R22, 0xc0, RZ ;  /* 0x000000c016137810 */ /* 0x000fe20007ffe0ff */
[----:B------:R-:W-:Y:S06]  /*3210*/  @P3 BRA `(.L_x_2145) ;  /* 0x0000000000483947 */ /* 0x000fec0003800000 */
[----:B------:R-:W0:Y:S01]  /*3220*/  LDCU.64 UR4, c[0x0][0x3e0] ;  /* 0x00007c00ff0477ac */ /* 0x000e220008000a00 */
[----:B------:R-:W-:Y:S01]  /*3230*/  MOV R2, R74 ;  /* 0x0000004a00027202 */ /* 0x000fe20000000f00 */
[----:B------:R-:W-:Y:S01]  /*3240*/  FADD.FTZ R6, R6, -R20 ;  /* 0x8000001406067221 */ /* 0x000fe20000010000 */
[----:B------:R-:W-:Y:S01]  /*3250*/  MOV R3, R77 ;  /* 0x0000004d00037202 */ /* 0x000fe20000000f00 */
[----:B------:R-:W1:Y:S02]  /*3260*/  LDCU.64 UR10, c[0x0][0x380] ;  /* 0x00007000ff0a77ac */ /* 0x000e640008000a00 */
[----:B------:R-:W-:Y:S01]  /*3270*/  FMUL.FTZ R6, R6, R21 ;  /* 0x0000001506067220 */ /* 0x000fe20000410000 */
[----:B0-----:R-:W-:Y:S02]  /*3280*/  IMAD R17, R55, UR4, RZ ;  /* 0x0000000437117c24 */ /* 0x001fe4000f8e02ff */
[----:B------:R-:W-:-:S04]  /*3290*/  IMAD.WIDE.U32 R2, R70, UR4, R2 ;  /* 0x0000000446027c25 */ /* 0x000fc8000f8e0002 */
[----:B------:R-:W-:Y:S01]  /*32a0*/  IMAD R17, R70, UR5, R17 ;  /* 0x0000000546117c24 */ /* 0x000fe2000f8e0211 */
[----:B-1----:R-:W-:-:S04]  /*32b0*/  LEA R16, P2, R2, UR10, 0x1 ;  /* 0x0000000a02107c11 */ /* 0x002fc8000f8408ff */
[----:B------:R-:W-:Y:S01]  /*32c0*/  IADD3 R17, PT, PT, R3, R17, RZ ;  /* 0x0000001103117210 */ /* 0x000fe20007ffe0ff */
[----:B------:R-:W-:-:S03]  /*32d0*/  FFMA.FTZ R3, R27, R6, R30 ;  /* 0x000000061b037223 */ /* 0x000fc6000001001e */
[----:B------:R-:W-:Y:S01]  /*32e0*/  LEA.HI.X R17, R2, UR11, R17, 0x1, P2 ;  /* 0x0000000b02117c11 */ /* 0x000fe200090f0c11 */
[----:B------:R-:W-:-:S04]  /*32f0*/  FADD.FTZ R2, R5, -R20 ;  /* 0x8000001405027221 */ /* 0x000fc80000010000 */
[----:B------:R-:W-:-:S04]  /*3300*/  FMUL.FTZ R2, R2, R21 ;  /* 0x0000001502027220 */ /* 0x000fc80000410000 */
[----:B------:R-:W-:-:S05]  /*3310*/  FFMA.FTZ R2, R28, R2, R29 ;  /* 0x000000021c027223 */ /* 0x000fca000001001d */
[----:B------:R-:W-:-:S05]  /*3320*/  F2FP.BF16.F32.PACK_AB R3, R2, R3 ;  /* 0x000000030203723e */ /* 0x000fca00000010ff */
[----:B------:R0:W-:Y:S02]  /*3330*/  STG.E desc[UR6][R16.64], R3 ;  /* 0x0000000310007986 */ /* 0x0001e4000c101906 */
.L_x_2145:
[----:B------:R-:W-:Y:S05]  /*3340*/  BSYNC.RECONVERGENT B1 ;  /* 0x0000000000017941 */ /* 0x000fea0003800200 */
.L_x_2144:
[----:B------:R-:W-:Y:S04]  /*3350*/  BSSY.RECONVERGENT B1, `(.L_x_2146) ;  /* 0x0000014000017945 */ /* 0x000fe80003800200 */
[----:B------:R-:W-:Y:S05]  /*3360*/  @P4 BRA `(.L_x_2147) ;  /* 0x0000000000484947 */ /* 0x000fea0003800000 */
[----:B------:R-:W1:Y:S01]  /*3370*/  LDCU.64 UR4, c[0x0][0x3e0] ;  /* 0x00007c00ff0477ac */ /* 0x000e620008000a00 */
[----:B------:R-:W-:Y:S01]  /*3380*/  MOV R2, R74 ;  /* 0x0000004a00027202 */ /* 0x000fe20000000f00 */
[--C-:B------:R-:W-:Y:S01]  /*3390*/  FADD.FTZ R4, R4, -R20.reuse ;  /* 0x8000001404047221 */ /* 0x100fe20000010000 */
[----:B0-----:R-:W-:Y:S01]  /*33a0*/  MOV R3, R77 ;  /* 0x0000004d00037202 */ /* 0x001fe20000000f00 */
        /* <DEDUP_REMOVED lines=14> */
.L_x_2147:
[----:B------:R-:W-:Y:S05]  /*3490*/  BSYNC.RECONVERGENT B1 ;  /* 0x0000000000017941 */ /* 0x000fea0003800200 */
.L_x_2146:
[----:B------:R-:W-:Y:S04]  /*34a0*/  BSSY.RECONVERGENT B1, `(.L_x_2148) ;  /* 0x0000014000017945 */ /* 0x000fe80003800200 */
[----:B------:R-:W-:Y:S05]  /*34b0*/  @P1 BRA `(.L_x_2149) ;  /* 0x0000000000481947 */ /* 0x000fea0003800000 */
[----:B------:R-:W2:Y:S01]  /*34c0*/  LDCU.64 UR4, c[0x0][0x3e0] ;  /* 0x00007c00ff0477ac */ /* 0x000ea20008000a00 */
[----:B------:R-:W-:Y:S01]  /*34d0*/  MOV R2, R74 ;  /* 0x0000004a00027202 */ /* 0x000fe20000000f00 */
[--C-:B-1----:R-:W-:Y:S01]  /*34e0*/  FADD.FTZ R4, R9, -R20.reuse ;  /* 0x8000001409047221 */ /* 0x102fe20000010000 */
[----:B0-----:R-:W-:Y:S01]  /*34f0*/  MOV R3, R77 ;  /* 0x0000004d00037202 */ /* 0x001fe20000000f00 */
        /* <DEDUP_REMOVED lines=14> */
.L_x_2149:
[----:B------:R-:W-:Y:S05]  /*35e0*/  BSYNC.RECONVERGENT B1 ;  /* 0x0000000000017941 */ /* 0x000fea0003800200 */
.L_x_2148:
[----:B------:R-:W-:Y:S01]  /*35f0*/  ISETP.GE.U32.AND P5, PT, R18, UR8, PT ;  /* 0x0000000812007c0c */ /* 0x000fe2000bfa6070 */
[----:B------:R-:W-:Y:S01]  /*3600*/  BSSY.RECONVERGENT B1, `(.L_x_2150) ;  /* 0x0000025000017945 */ /* 0x000fe20003800200 */
[----:B-12---:R-:W-:Y:S02]  /*3610*/  SHF.R.S32.HI R5, RZ, 0x1f, R18 ;  /* 0x0000001fff057819 */ /* 0x006fe40000011412 */
        /* <DEDUP_REMOVED lines=13> */
[----:B------:R-:W-:Y:S02]  /*36f0*/  ISETP.GE.AND.EX P4, PT, R8, UR9, PT, P4 ;  /* 0x0000000908007c0c */ /* 0x000fe4000bf86340 */
[C---:B------:R-:W-:Y:S02]  /*3700*/  IADD3 R9, PT, PT, R22.reuse, 0x140, RZ ;  /* 0x0000014016097810 */ /* 0x040fe40007ffe0ff */
[----:B0-----:R-:W-:Y:S01]  /*3710*/  IADD3 R16, PT, PT, R22, 0x1a0, RZ ;  /* 0x000001a016107810 */ /* 0x001fe20007ffe0ff */
[----:B------:R-:W-:Y:S08]  /*3720*/  @P5 BRA `(.L_x_2151) ;  /* 0x0000000000485947 */ /* 0x000ff00003800000 */
        /* <DEDUP_REMOVED lines=18> */
.L_x_2151:
[----:B------:R-:W-:Y:S05]  /*3850*/  BSYNC.RECONVERGENT B1 ;  /* 0x0000000000017941 */ /* 0x000fea0003800200 */
.L_x_2150:
        /* <DEDUP_REMOVED lines=20> */
.L_x_2153:
[----:B------:R-:W-:Y:S05]  /*39a0*/  BSYNC.RECONVERGENT B1 ;  /* 0x0000000000017941 */ /* 0x000fea0003800200 */
.L_x_2152:
[----:B------:R-:W-:Y:S04]  /*39b0*/  BSSY.RECONVERGENT B1, `(.L_x_2154) ;  /* 0x0000014000017945 */ /* 0x000fe80003800200 */
[----:B------:R-:W-:Y:S05]  /*39c0*/  @P1 BRA `(.L_x_2155) ;  /* 0x0000000000481947 */ /* 0x000fea0003800000 */
        /* <DEDUP_REMOVED lines=8> */
[----:B------:R-:W-:Y:S01]  /*3a50*/  FFMA.FTZ R14, R27, R14, R30 ;  /* 0x0000000e1b0e7223 */ /* 0x000fe2000001001e */
[----:B--2---:R-:W-:Y:S02]  /*3a60*/  IMAD R10, R7, UR4, RZ ;  /* 0x00000004070a7c24 */ /* 0x004fe4000f8e02ff */
[----:B------:R-:W-:Y:S01]  /*3a70*/  FFMA.FTZ R7, R28, R4, R29 ;  /* 0x000000041c077223 */ /* 0x000fe2000001001d */
[----:B------:R-:W-:-:S04]  /*3a80*/  IMAD.WIDE.U32 R2, R19, UR4, R2 ;  /* 0x0000000413027c25 */ /* 0x000fc8000f8e0002 */
[----:B------:R-:W-:Y:S01]  /*3a90*/  IMAD R19, R19, UR5, R10 ;  /* 0x0000000513137c24 */ /* 0x000fe2000f8e020a */
[----:B0-----:R-:W-:-:S04]  /*3aa0*/  LEA R4, P1, R2, UR10, 0x1 ;  /* 0x0000000a02047c11 */ /* 0x001fc8000f8208ff */
[----:B------:R-:W-:Y:S02]  /*3ab0*/  IADD3 R19, PT, PT, R3, R19, RZ ;  /* 0x0000001303137210 */ /* 0x000fe40007ffe0ff */
[----:B------:R-:W-:Y:S02]  /*3ac0*/  F2FP.BF16.F32.PACK_AB R3, R7, R14 ;  /* 0x0000000e0703723e */ /* 0x000fe400000010ff */
[----:B------:R-:W-:-:S05]  /*3ad0*/  LEA.HI.X R5, R2, UR11, R19, 0x1, P1 ;  /* 0x0000000b02057c11 */ /* 0x000fca00088f0c13 */
[----:B------:R2:W-:Y:S02]  /*3ae0*/  STG.E desc[UR6][R4.64], R3 ;  /* 0x0000000304007986 */ /* 0x0005e4000c101906 */
.L_x_2155:
[----:B------:R-:W-:Y:S05]  /*3af0*/  BSYNC.RECONVERGENT B1 ;  /* 0x0000000000017941 */ /* 0x000fea0003800200 */
.L_x_2154:
        /* <DEDUP_REMOVED lines=20> */
.L_x_2157:
[----:B------:R-:W-:Y:S05]  /*3c40*/  BSYNC.RECONVERGENT B1 ;  /* 0x0000000000017941 */ /* 0x000fea0003800200 */
.L_x_2156:
[----:B------:R-:W-:Y:S04]  /*3c50*/  BSSY.RECONVERGENT B1, `(.L_x_2158) ;  /* 0x0000014000017945 */ /* 0x000fe80003800200 */
[----:B------:R-:W-:Y:S05]  /*3c60*/  @P3 BRA `(.L_x_2159) ;  /* 0x0000000000483947 */ /* 0x000fea0003800000 */
[----:B------:R-:W4:Y:S01]  /*3c70*/  LDCU.64 UR4, c[0x0][0x3e0] ;  /* 0x00007c00ff0477ac */ /* 0x000f220008000a00 */
[----:B------:R-:W-:Y:S01]  /*3c80*/  MOV R2, R74 ;  /* 0x0000004a00027202 */ /* 0x000fe20000000f00 */
[--C-:B------:R-:W-:Y:S01]  /*3c90*/  FADD.FTZ R34, R34, -R20.reuse ;  /* 0x8000001422227221 */ /* 0x100fe20000010000 */
[----:B0123--:R-:W-:Y:S01]  /*3ca0*/  MOV R3, R77 ;  /* 0x0000004d00037202 */ /* 0x00ffe20000000f00 */
        /* <DEDUP_REMOVED lines=14> */
.L_x_2159:
[----:B------:R-:W-:Y:S05]  /*3d90*/  BSYNC.RECONVERGENT B1 ;  /* 0x0000000000017941 */ /* 0x000fea0003800200 */
.L_x_2158:
        /* <DEDUP_REMOVED lines=20> */
.L_x_2161:
[----:B------:R-:W-:Y:S05]  /*3ee0*/  BSYNC.RECONVERGENT B1 ;  /* 0x0000000000017941 */ /* 0x000fea0003800200 */
.L_x_2160:
[----:B------:R-:W-:Y:S01]  /*3ef0*/  ISETP.GE.U32.AND P5, PT, R9, UR8, PT ;  /* 0x0000000809007c0c */ /* 0x000fe2000bfa6070 */
[----:B------:R-:W-:Y:S01]  /*3f00*/  BSSY.RECONVERGENT B1, `(.L_x_2162) ;  /* 0x0000023000017945 */ /* 0x000fe20003800200 */
[----:B01234-:R-:W-:Y:S02]  /*3f10*/  SHF.R.S32.HI R5, RZ, 0x1f, R9 ;  /* 0x0000001fff057819 */ /* 0x01ffe40000011409 */
        /* <DEDUP_REMOVED lines=23> */
[----:B0-----:R-:W-:Y:S02]  /*4090*/  IMAD R8, R5, UR4, RZ ;  /* 0x0000000405087c24 */ /* 0x001fe4000f8e02ff */
[----:B------:R-:W-:-:S04]  /*40a0*/  IMAD.WIDE.U32 R2, R9, UR4, R2 ;  /* 0x0000000409027c25 */ /* 0x000fc8000f8e0002 */
[----:B------:R-:W-:Y:S02]  /*40b0*/  IMAD R5, R9, UR5, R8 ;  /* 0x0000000509057c24 */ /* 0x000fe4000f8e0208 */
[----:B------:R-:W-:Y:S01]  /*40c0*/  FFMA.FTZ R8, R27, R4, R30 ;  /* 0x000000041b087223 */ /* 0x000fe2000001001e */
[----:B------:R-:W-:Y:S01]  /*40d0*/  FFMA.FTZ R9, R28, R38, R29 ;  /* 0x000000261c097223 */ /* 0x000fe2000001001d */
[C---:B-1----:R-:W-:Y:S02]  /*40e0*/  LEA R4, P5, R2.reuse, UR10, 0x1 ;  /* 0x0000000a02047c11 */ /* 0x042fe4000f8a08ff */
[----:B------:R-:W-:Y:S02]  /*40f0*/  IADD3 R5, PT, PT, R3, R5, RZ ;  /* 0x0000000503057210 */ /* 0x000fe40007ffe0ff */
[----:B------:R-:W-:Y:S02]  /*4100*/  F2FP.BF16.F32.PACK_AB R3, R9, R8 ;  /* 0x000000080903723e */ /* 0x000fe400000010ff */
[----:B------:R-:W-:-:S05]  /*4110*/  LEA.HI.X R5, R2, UR11, R5, 0x1, P5 ;  /* 0x0000000b02057c11 */ /* 0x000fca000a8f0c05 */
[----:B------:R0:W-:Y:S02]  /*4120*/  STG.E desc[UR6][R4.64], R3 ;  /* 0x0000000304007986 */ /* 0x0001e4000c101906 */
.L_x_2163:
[----:B------:R-:W-:Y:S05]  /*4130*/  BSYNC.RECONVERGENT B1 ;  /* 0x0000000000017941 */ /* 0x000fea0003800200 */
.L_x_2162:
        /* <DEDUP_REMOVED lines=9> */
[----:B------:R-:W-:-:S04]  /*41d0*/  FMUL.FTZ R40, R40, R21 ;  /* 0x0000001528287220 */ /* 0x000fc80000410000 */
[----:B------:R-:W-:Y:S01]  /*41e0*/  FFMA.FTZ R9, R28, R40, R29 ;  /* 0x000000281c097223 */ /* 0x000fe2000001001d */
[----:B-1----:R-:W-:Y:S02]  /*41f0*/  IMAD R8, R50, UR4, RZ ;  /* 0x0000000432087c24 */ /* 0x002fe4000f8e02ff */
        /* <DEDUP_REMOVED lines=8> */
.L_x_2165:
[----:B------:R-:W-:Y:S05]  /*4280*/  BSYNC.RECONVERGENT B1 ;  /* 0x0000000000017941 */ /* 0x000fea0003800200 */
.L_x_2164:
        /* <DEDUP_REMOVED lines=20> */
.L_x_2167:
[----:B------:R-:W-:Y:S05]  /*43d0*/  BSYNC.RECONVERGENT B1 ;  /* 0x0000000000017941 */ /* 0x000fea0003800200 */
.L_x_2166:
[----:B------:R-:W-:Y:S04]  /*43e0*/  BSSY.RECONVERGENT B1, `(.L_x_2168) ;  /* 0x0000014000017945 */ /* 0x000fe80003800200 */
[----:B------:R-:W-:Y:S05]  /*43f0*/  @P6 BRA `(.L_x_2169) ;  /* 0x0000000000486947 */ /* 0x000fea0003800000 */
[----:B------:R-:W3:Y:S01]  /*4400*/  LDCU.64 UR4, c[0x0][0x3e0] ;  /* 0x00007c00ff0477ac */ /* 0x000ee20008000a00 */
[----:B------:R-:W-:Y:S01]  /*4410*/  MOV R2, R74 ;  /* 0x0000004a00027202 */ /* 0x000fe20000000f00 */
[--C-:B012---:R-:W-:Y:S01]  /*4420*/  FADD.FTZ R4, R45, -R20.reuse ;  /* 0x800000142d047221 */ /* 0x107fe20000010000 */
[----:B------:R-:W-:Y:S01]  /*4430*/  MOV R3, R77 ;  /* 0x0000004d00037202 */ /* 0x000fe20000000f00 */
[----:B------:R-:W0:Y:S01]  /*4440*/  LDCU.64 UR10, c[0x0][0x380] ;  /* 0x00007000ff0a77ac */ /* 0x000e220008000a00 */
[----:B------:R-:W-:Y:S01]  /*4450*/  FADD.FTZ R44, R44, -R20 ;  /* 0x800000142c2c7221 */ /* 0x000fe20000010000 */
[----:B------:R-:W-:-:S03]  /*4460*/  FMUL.FTZ R4, R4, R21 ;  /* 0x0000001504047220 */ /* 0x000fc60000410000 */
[----:B------:R-:W-:-:S04]  /*4470*/  FMUL.FTZ R44, R44, R21 ;  /* 0x000000152c2c7220 */ /* 0x000fc80000410000 */
[----:B------:R-:W-:Y:S01]  /*4480*/  FFMA.FTZ R44, R28, R44, R29 ;  /* 0x0000002c1c2c7223 */ /* 0x000fe2000001001d */
[----:B---3--:R-:W-:Y:S02]  /*4490*/  IMAD R7, R7, UR4, RZ ;  /* 0x0000000407077c24 */ /* 0x008fe4000f8e02ff */
        /* <DEDUP_REMOVED lines=8> */
.L_x_2169:
[----:B------:R-:W-:Y:S05]  /*4520*/  BSYNC.RECONVERGENT B1 ;  /* 0x0000000000017941 */ /* 0x000fea0003800200 */
.L_x_2168:
        /* <DEDUP_REMOVED lines=9> */
[----:B------:R-:W-:-:S04]  /*45c0*/  FMUL.FTZ R46, R46, R21 ;  /* 0x000000152e2e7220 */ /* 0x000fc80000410000 */
[----:B------:R-:W-:Y:S01]  /*45d0*/  FFMA.FTZ R7, R28, R46, R29 ;  /* 0x0000002e1c077223 */ /* 0x000fe2000001001d */
[----:B----4-:R-:W-:Y:S02]  /*45e0*/  IMAD R5, R6, UR4, RZ ;  /* 0x0000000406057c24 */ /* 0x010fe4000f8e02ff */
        /* <DEDUP_REMOVED lines=8> */
.L_x_2171:
[----:B------:R-:W-:Y:S05]  /*4670*/  BSYNC.RECONVERGENT B1 ;  /* 0x0000000000017941 */ /* 0x000fea0003800200 */
.L_x_2170:
[----:B------:R-:W-:Y:S05]  /*4680*/  @P4 BRA `(.L_x_2172) ;  /* 0x0000002000b04947 */ /* 0x000fea0003800000 */
[----:B------:R-:W5:Y:S01]  /*4690*/  LDCU.64 UR4, c[0x0][0x3e0] ;  /* 0x00007c00ff0477ac */ /* 0x000f620008000a00 */
[----:B------:R-:W-:Y:S01]  /*46a0*/  MOV R75, R77 ;  /* 0x0000004d004b7202 */ /* 0x000fe20000000f00 */
[--C-:B------:R-:W-:Y:S01]  /*46b0*/  FADD.FTZ R2, R49, -R20.reuse ;  /* 0x8000001431027221 */ /* 0x100fe20000010000 */
[----:B------:R-:W-:Y:S01]  /*46c0*/  FADD.FTZ R20, R48, -R20 ;  /* 0x8000001430147221 */ /* 0x000fe20000010000 */
[----:B------:R-:W5:Y:S02]  /*46d0*/  LDCU.64 UR8, c[0x0][0x380] ;  /* 0x00007000ff0877ac */ /* 0x000f640008000a00 */
[-C--:B------:R-:W-:Y:S01]  /*46e0*/  FMUL.FTZ R2, R2, R21.reuse ;  /* 0x0000001502027220 */ /* 0x080fe20000410000 */
[----:B------:R-:W-:-:S03]  /*46f0*/  FMUL.FTZ R20, R20, R21 ;  /* 0x0000001514147220 */ /* 0x000fc60000410000 */
[----:B01234-:R-:W-:Y:S01]  /*4700*/  FFMA.FTZ R5, R27, R2, R30 ;  /* 0x000000021b057223 */ /* 0x01ffe2000001001e */
[----:B------:R-:W-:-:S05]  /*4710*/  FFMA.FTZ R20, R28, R20, R29 ;  /* 0x000000141c147223 */ /* 0x000fca000001001d */
[----:B------:R-:W-:Y:S01]  /*4720*/  F2FP.BF16.F32.PACK_AB R5, R20, R5 ;  /* 0x000000051405723e */ /* 0x000fe200000010ff */
[----:B-----5:R-:W-:Y:S02]  /*4730*/  IMAD R4, R25, UR4, RZ ;  /* 0x0000000419047c24 */ /* 0x020fe4000f8e02ff */
[----:B------:R-:W-:-:S04]  /*4740*/  IMAD.WIDE.U32 R74, R23, UR4, R74 ;  /* 0x00000004174a7c25 */ /* 0x000fc8000f8e004a */
[----:B------:R-:W-:Y:S01]  /*4750*/  IMAD R23, R23, UR5, R4 ;  /* 0x0000000517177c24 */ /* 0x000fe2000f8e0204 */
[----:B------:R-:W-:-:S04]  /*4760*/  LEA R2, P1, R74, UR8, 0x1 ;  /* 0x000000084a027c11 */ /* 0x000fc8000f8208ff */
[----:B------:R-:W-:-:S04]  /*4770*/  IADD3 R23, PT, PT, R75, R23, RZ ;  /* 0x000000174b177210 */ /* 0x000fc80007ffe0ff */
[----:B------:R-:W-:-:S05]  /*4780*/  LEA.HI.X R3, R74, UR9, R23, 0x1, P1 ;  /* 0x000000094a037c11 */ /* 0x000fca00088f0c17 */
[----:B------:R0:W-:Y:S01]  /*4790*/  STG.E desc[UR6][R2.64], R5 ;  /* 0x0000000502007986 */ /* 0x0001e2000c101906 */
[----:B------:R-:W-:Y:S05]  /*47a0*/  BRA `(.L_x_2172) ;  /* 0x0000002000687947 */ /* 0x000fea0003800000 */
.L_x_2141:
[----:B------:R-:W0:Y:S01]  /*47b0*/  LDCU.64 UR4, c[0x0][0x3e8] ;  /* 0x00007d00ff0477ac */ /* 0x000e220008000a00 */
[----:B------:R-:W-:Y:S01]  /*47c0*/  SHF.R.S32.HI R16, RZ, 0x1f, R22 ;  /* 0x0000001fff107819 */ /* 0x000fe20000011416 */
[----:B------:R-:W-:Y:S01]  /*47d0*/  BSSY.RECONVERGENT B1, `(.L_x_2173) ;  /* 0x0000024000017945 */ /* 0x000fe20003800200 */
[----:B0-----:R-:W-:Y:S02]  /*47e0*/  ISETP.GE.U32.AND P1, PT, R22, UR4, PT ;  /* 0x0000000416007c0c */ /* 0x001fe4000bf26070 */
[----:B------:R-:W-:Y:S02]  /*47f0*/  ISETP.GE.U32.AND P2, PT, R69, UR4, PT ;  /* 0x0000000445007c0c */ /* 0x000fe4000bf46070 */
[----:B------:R-:W-:Y:S02]  /*4800*/  ISETP.GE.AND.EX P3, PT, R16, UR5, PT, P1 ;  /* 0x0000000510007c0c */ /* 0x000fe4000bf66310 */
[----:B------:R-:W-:Y:S02]  /*4810*/  ISETP.GE.U32.AND P5, PT, R68, UR4, PT ;  /* 0x0000000444007c0c */ /* 0x000fe4000bfa6070 */
[----:B------:R-:W-:-:S02]  /*4820*/  ISETP.GE.AND.EX P1, PT, R54, UR5, PT, P2 ;  /* 0x0000000536007c0c */ /* 0x000fc4000bf26320 */
[----:B------:R-:W-:-:S07]  /*4830*/  ISETP.GE.AND.EX P2, PT, R53, UR5, PT, P5 ;  /* 0x0000000535007c0c */ /* 0x000fce000bf46350 */
[----:B------:R-:W-:Y:S06]  /*4840*/  @P3 BRA `(.L_x_2174) ;  /* 0x0000000000703947 */ /* 0x000fec0003800000 */
        /* <DEDUP_REMOVED lines=23> */
[----:B-1----:R-:W-:Y:S01]  /*49c0*/  LEA R2, P3, R16, UR10, 0x1 ;  /* 0x0000000a10027c11 */ /* 0x002fe2000f8608ff */
[----:B--2---:R-:W-:-:S03]  /*49d0*/  FMUL.FTZ R72, R3, R18 ;  /* 0x0000001203487220 */ /* 0x004fc60000410000 */
[----:B------:R-:W-:Y:S02]  /*49e0*/  LEA.HI.X R3, R16, UR11, R31, 0x1, P3 ;  /* 0x0000000b10037c11 */ /* 0x000fe400098f0c1f */
[----:B------:R-:W-:-:S05]  /*49f0*/  F2FP.BF16.F32.PACK_AB R25, R72, R25 ;  /* 0x000000194819723e */ /* 0x000fca00000010ff */
[----:B------:R0:W-:Y:S02]  /*4a00*/  STG.E desc[UR6][R2.64], R25 ;  /* 0x0000001902007986 */ /* 0x0001e4000c101906 */
.L_x_2174:
[----:B------:R-:W-:Y:S05]  /*4a10*/  BSYNC.RECONVERGENT B1 ;  /* 0x0000000000017941 */ /* 0x000fea0003800200 */
.L_x_2173:
[----:B------:R-:W-:Y:S01]  /*4a20*/  BSSY.RECONVERGENT B1, `(.L_x_2175) ;  /* 0x0000020000017945 */ /* 0x000fe20003800200 */
[C---:B------:R-:W-:Y:S02]  /*4a30*/  IADD3 R18, PT, PT, R22.reuse, 0x80, RZ ;  /* 0x0000008016127810 */ /* 0x040fe40007ffe0ff */
[----:B------:R-:W-:Y:S01]  /*4a40*/  IADD3 R19, PT, PT, R22, 0xc0, RZ ;  /* 0x000000c016137810 */ /* 0x000fe20007ffe0ff */
[----:B------:R-:W-:Y:S06]  /*4a50*/  @P4 BRA `(.L_x_2176) ;  /* 0x0000000000704947 */ /* 0x000fec0003800000 */
[--C-:B------:R-:W-:Y:S01]  /*4a60*/  FADD.FTZ R6, R6, -R20.reuse ;  /* 0x8000001406067221 */ /* 0x100fe20000010000 */
[----:B------:R-:W1:Y:S01]  /*4a70*/  LDCU.64 UR8, c[0x0][0x3e0] ;  /* 0x00007c00ff0877ac */ /* 0x000e620008000a00 */
[----:B------:R-:W-:Y:S02]  /*4a80*/  MOV R17, R77 ;  /* 0x0000004d00117202 */ /* 0x000fe40000000f00 */
[-C--:B0-----:R-:W-:Y:S01]  /*4a90*/  FMUL.FTZ R2, R6, R21.reuse ;  /* 0x0000001506027220 */ /* 0x081fe20000410000 */
[----:B------:R-:W-:Y:S01]  /*4aa0*/  FADD.FTZ R6, R5, -R20 ;  /* 0x8000001405067221 */ /* 0x000fe20000010000 */
[----:B------:R-:W0:Y:S02]  /*4ab0*/  LDCU.64 UR10, c[0x0][0x380] ;  /* 0x00007000ff0a77ac */ /* 0x000e240008000a00 */
[----:B------:R-:W-:Y:S01]  /*4ac0*/  FFMA.FTZ R2, R27, R2, R30 ;  /* 0x000000021b027223 */ /* 0x000fe2000001001e */
[----:B------:R-:W-:-:S03]  /*4ad0*/  FMUL.FTZ R3, R6, R21 ;  /* 0x0000001506037220 */ /* 0x000fc60000410000 */
[----:B------:R-:W-:Y:S01]  /*4ae0*/  FMUL.FTZ R16, R2, -1.4426950216293334961 ;  /* 0xbfb8aa3b02107820 */ /* 0x000fe20000410000 */
[----:B------:R-:W-:-:S04]  /*4af0*/  FFMA.FTZ R3, R28, R3, R29 ;  /* 0x000000031c037223 */ /* 0x000fc8000001001d */
[----:B------:R-:W-:Y:S01]  /*4b00*/  FMUL.FTZ R25, R3, -1.4426950216293334961 ;  /* 0xbfb8aa3b03197820 */ /* 0x000fe20000410000 */
[----:B------:R-:W2:Y:S01]  /*4b10*/  MUFU.EX2 R16, R16 ;  /* 0x0000001000107308 */ /* 0x000ea20000000800 */
[----:B-1----:R-:W-:-:S04]  /*4b20*/  IMAD R31, R55, UR8, RZ ;  /* 0x00000008371f7c24 */ /* 0x002fc8000f8e02ff */
[----:B------:R-:W1:Y:S01]  /*4b30*/  MUFU.EX2 R25, R25 ;  /* 0x0000001900197308 */ /* 0x000e620000000800 */
[----:B------:R-:W-:Y:S02]  /*4b40*/  IMAD R31, R70, UR9, R31 ;  /* 0x00000009461f7c24 */ /* 0x000fe4000f8e021f */
[----:B--2---:R-:W-:Y:S01]  /*4b50*/  FADD.FTZ R5, R16, 1 ;  /* 0x3f80000010057421 */ /* 0x004fe20000010000 */
[----:B------:R-:W-:Y:S01]  /*4b60*/  MOV R16, R74 ;  /* 0x0000004a00107202 */ /* 0x000fe20000000f00 */
[----:B-1----:R-:W-:-:S04]  /*4b70*/  FADD.FTZ R6, R25, 1 ;  /* 0x3f80000019067421 */ /* 0x002fc80000010000 */
[----:B------:R-:W1:Y:S01]  /*4b80*/  MUFU.RCP R5, R5 ;  /* 0x0000000500057308 */ /* 0x000e620000001000 */
[----:B------:R-:W-:-:S05]  /*4b90*/  IMAD.WIDE.U32 R16, R70, UR8, R16 ;  /* 0x0000000846107c25 */ /* 0x000fca000f8e0010 */
[----:B------:R-:W-:Y:S02]  /*4ba0*/  IADD3 R31, PT, PT, R17, R31, RZ ;  /* 0x0000001f111f7210 */ /* 0x000fe40007ffe0ff */
[----:B------:R-:W2:Y:S01]  /*4bb0*/  MUFU.RCP R6, R6 ;  /* 0x0000000600067308 */ /* 0x000ea20000001000 */
[----:B-1----:R-:W-:Y:S01]  /*4bc0*/  FMUL.FTZ R25, R2, R5 ;  /* 0x0000000502197220 */ /* 0x002fe20000410000 */
[----:B0-----:R-:W-:Y:S01]  /*4bd0*/  LEA R2, P3, R16, UR10, 0x1 ;  /* 0x0000000a10027c11 */ /* 0x001fe2000f8608ff */
[----:B--2---:R-:W-:-:S03]  /*4be0*/  FMUL.FTZ R72, R3, R6 ;  /* 0x0000000603487220 */ /* 0x004fc60000410000 */
[----:B------:R-:W-:Y:S02]  /*4bf0*/  LEA.HI.X R3, R16, UR11, R31, 0x1, P3 ;  /* 0x0000000b10037c11 */ /* 0x000fe400098f0c1f */
[----:B------:R-:W-:-:S05]  /*4c00*/  F2FP.BF16.F32.PACK_AB R25, R72, R25 ;  /* 0x000000194819723e */ /* 0x000fca00000010ff */
[----:B------:R1:W-:Y:S02]  /*4c10*/  STG.E desc[UR6][R2.64], R25 ;  /* 0x0000001902007986 */ /* 0x0003e4000c101906 */
.L_x_2176:
[----:B------:R-:W-:Y:S05]  /*4c20*/  BSYNC.RECONVERGENT B1 ;  /* 0x0000000000017941 */ /* 0x000fea0003800200 */
.L_x_2175:
[----:B------:R-:W-:Y:S04]  /*4c30*/  BSSY.RECONVERGENT B1, `(.L_x_2177) ;  /* 0x000001e000017945 */ /* 0x000fe80003800200 */
[----:B------:R-:W-:Y:S05]  /*4c40*/  @P1 BRA `(.L_x_2178) ;  /* 0x0000000000701947 */ /* 0x000fea0003800000 */
[--C-:B------:R-:W-:Y:S01]  /*4c50*/  FADD.FTZ R4, R4, -R20.reuse ;  /* 0x8000001404047221 */ /* 0x100fe20000010000 */
[----:B01----:R-:W-:Y:S01]  /*4c60*/  FADD.FTZ R2, R7, -R20 ;  /* 0x8000001407027221 */ /* 0x003fe20000010000 */
        /* <DEDUP_REMOVED lines=26> */
.L_x_2178:
[----:B------:R-:W-:Y:S05]  /*4e10*/  BSYNC.RECONVERGENT B1 ;  /* 0x0000000000017941 */ /* 0x000fea0003800200 */
.L_x_2177:
[----:B------:R-:W-:Y:S04]  /*4e20*/  BSSY.RECONVERGENT B1, `(.L_x_2179) ;  /* 0x000001e000017945 */ /* 0x000fe80003800200 */
[----:B------:R-:W-:Y:S05]  /*4e30*/  @P2 BRA `(.L_x_2180) ;  /* 0x0000000000702947 */ /* 0x000fea0003800000 */
[--C-:B012---:R-:W-:Y:S01]  /*4e40*/  FADD.FTZ R2, R9, -R20.reuse ;  /* 0x8000001409027221 */ /* 0x107fe20000010000 */
[----:B------:R-:W-:Y:S01]  /*4e50*/  FADD.FTZ R8, R8, -R20 ;  /* 0x8000001408087221 */ /* 0x000fe20000010000 */
[----:B------:R-:W0:Y:S01]  /*4e60*/  LDCU.64 UR8, c[0x0][0x3e0] ;  /* 0x00007c00ff0877ac */ /* 0x000e220008000a00 */
[----:B------:R-:W-:Y:S01]  /*4e70*/  MOV R5, R77 ;  /* 0x0000004d00057202 */ /* 0x000fe20000000f00 */
[-C--:B------:R-:W-:Y:S01]  /*4e80*/  FMUL.FTZ R2, R2, R21.reuse ;  /* 0x0000001502027220 */ /* 0x080fe20000410000 */
[----:B------:R-:W1:Y:S03]  /*4e90*/  LDCU.64 UR10, c[0x0][0x380] ;  /* 0x00007000ff0a77ac */ /* 0x000e660008000a00 */
[----:B------:R-:W-:Y:S01]  /*4ea0*/  FFMA.FTZ R3, R27, R2, R30 ;  /* 0x000000021b037223 */ /* 0x000fe2000001001e */
[----:B------:R-:W-:-:S03]  /*4eb0*/  FMUL.FTZ R2, R8, R21 ;  /* 0x0000001508027220 */ /* 0x000fc60000410000 */
[----:B------:R-:W-:Y:S01]  /*4ec0*/  FMUL.FTZ R4, R3, -1.4426950216293334961 ;  /* 0xbfb8aa3b03047820 */ /* 0x000fe20000410000 */
[----:B------:R-:W-:-:S04]  /*4ed0*/  FFMA.FTZ R2, R28, R2, R29 ;  /* 0x000000021c027223 */ /* 0x000fc8000001001d */
[----:B------:R-:W-:Y:S01]  /*4ee0*/  FMUL.FTZ R7, R2, -1.4426950216293334961 ;  /* 0xbfb8aa3b02077820 */ /* 0x000fe20000410000 */
[----:B------:R-:W2:Y:S01]  /*4ef0*/  MUFU.EX2 R4, R4 ;  /* 0x0000000400047308 */ /* 0x000ea20000000800 */
[----:B0-----:R-:W-:-:S04]  /*4f00*/  IMAD R17, R53, UR8, RZ ;  /* 0x0000000835117c24 */ /* 0x001fc8000f8e02ff */
        /* <DEDUP_REMOVED lines=15> */
.L_x_2180:
[----:B------:R-:W-:Y:S05]  /*5000*/  BSYNC.RECONVERGENT B1 ;  /* 0x0000000000017941 */ /* 0x000fea0003800200 */
.L_x_2179:
[----:B------:R-:W-:Y:S01]  /*5010*/  ISETP.GE.U32.AND P5, PT, R18, UR4, PT ;  /* 0x0000000412007c0c */ /* 0x000fe2000bfa6070 */
[----:B------:R-:W-:Y:S01]  /*5020*/  BSSY.RECONVERGENT B1, `(.L_x_2181) ;  /* 0x000002f000017945 */ /* 0x000fe20003800200 */
[----:B------:R-:W-:Y:S02]  /*5030*/  SHF.R.S32.HI R4, RZ, 0x1f, R18 ;  /* 0x0000001fff047819 */ /* 0x000fe40000011412 */
[----:B------:R-:W-:Y:S02]  /*5040*/  IADD3 R6, PT, PT, R22, 0x120, RZ ;  /* 0x0000012016067810 */ /* 0x000fe40007ffe0ff */
[----:B------:R-:W-:Y:S02]  /*5050*/  ISETP.GE.AND.EX P5, PT, R4, UR5, PT, P5 ;  /* 0x0000000504007c0c */ /* 0x000fe4000bfa6350 */
[----:B------:R-:W-:Y:S02]  /*5060*/  ISETP.GE.U32.AND P2, PT, R67, UR4, PT ;  /* 0x0000000443007c0c */ /* 0x000fe4000bf46070 */
[----:B------:R-:W-:-:S02]  /*5070*/  ISETP.GE.U32.AND P1, PT, R19, UR4, PT ;  /* 0x0000000413007c0c */ /* 0x000fc4000bf26070 */
[----:B------:R-:W-:Y:S02]  /*5080*/  ISETP.GE.U32.AND P6, PT, R66, UR4, PT ;  /* 0x0000000442007c0c */ /* 0x000fe4000bfc6070 */
[----:B------:R-:W-:Y:S02]  /*5090*/  ISETP.GE.U32.AND P3, PT, R24, UR4, PT ;  /* 0x0000000418007c0c */ /* 0x000fe4000bf66070 */
[----:B------:R-:W-:Y:S02]  /*50a0*/  ISETP.GE.U32.AND P4, PT, R6, UR4, PT ;  /* 0x0000000406007c0c */ /* 0x000fe4000bf86070 */
[----:B--23--:R-:W-:Y:S02]  /*50b0*/  SHF.R.S32.HI R7, RZ, 0x1f, R19 ;  /* 0x0000001fff077819 */ /* 0x00cfe40000011413 */
[----:B------:R-:W-:Y:S02]  /*50c0*/  SHF.R.S32.HI R8, RZ, 0x1f, R6 ;  /* 0x0000001fff087819 */ /* 0x000fe40000011406 */
[----:B------:R-:W-:-:S02]  /*50d0*/  ISETP.GE.AND.EX P2, PT, R52, UR5, PT, P2 ;  /* 0x0000000534007c0c */ /* 0x000fc4000bf46320 */
[----:B------:R-:W-:Y:S02]  /*50e0*/  ISETP.GE.AND.EX P1, PT, R7, UR5, PT, P1 ;  /* 0x0000000507007c0c */ /* 0x000fe4000bf26310 */
[----:B------:R-:W-:Y:S02]  /*50f0*/  ISETP.GE.AND.EX P6, PT, R51, UR5, PT, P6 ;  /* 0x0000000533007c0c */ /* 0x000fe4000bfc6360 */
[----:B------:R-:W-:Y:S02]  /*5100*/  ISETP.GE.AND.EX P3, PT, R26, UR5, PT, P3 ;  /* 0x000000051a007c0c */ /* 0x000fe4000bf66330 */
[----:B------:R-:W-:Y:S02]  /*5110*/  ISETP.GE.AND.EX P4, PT, R8, UR5, PT, P4 ;  /* 0x0000000508007c0c */ /* 0x000fe4000bf86340 */
[C---:B------:R-:W-:Y:S02]  /*5120*/  IADD3 R9, PT, PT, R22.reuse, 0x140, RZ ;  /* 0x0000014016097810 */ /* 0x040fe40007ffe0ff */
[----:B------:R-:W-:Y:S01]  /*5130*/  IADD3 R16, PT, PT, R22, 0x1a0, RZ ;  /* 0x000001a016107810 */ /* 0x000fe20007ffe0ff */
[----:B------:R-:W-:Y:S08]  /*5140*/  @P5 BRA `(.L_x_2182) ;  /* 0x0000000000705947 */ /* 0x000ff00003800000 */
[--C-:B01----:R-:W-:Y:S01]  /*5150*/  FADD.FTZ R2, R11, -R20.reuse ;  /* 0x800000140b027221 */ /* 0x103fe20000010000 */
[----:B------:R-:W-:Y:S01]  /*5160*/  FADD.FTZ R10, R10, -R20 ;  /* 0x800000140a0a7221 */ /* 0x000fe20000010000 */
[----:B------:R-:W0:Y:S02]  /*5170*/  LDCU.64 UR8, c[0x0][0x3e0] ;  /* 0x00007c00ff0877ac */ /* 0x000e240008000a00 */
        /* <DEDUP_REMOVED lines=8> */
[----:B0-----:R-:W-:Y:S01]  /*5200*/  IMAD R25, R4, UR8, RZ ;  /* 0x0000000804197c24 */ /* 0x001fe2000f8e02ff */
[----:B------:R-:W-:-:S03]  /*5210*/  MOV R4, R74 ;  /* 0x0000004a00047202 */ /* 0x000fc60000000f00 */
        /* <DEDUP_REMOVED lines=15> */
.L_x_2182:
[----:B------:R-:W-:Y:S05]  /*5310*/  BSYNC.RECONVERGENT B1 ;  /* 0x0000000000017941 */ /* 0x000fea0003800200 */
.L_x_2181:
        /* <DEDUP_REMOVED lines=30> */
.L_x_2184:
[----:B------:R-:W-:Y:S05]  /*5500*/  BSYNC.RECONVERGENT B1 ;  /* 0x0000000000017941 */ /* 0x000fea0003800200 */
.L_x_2183:
[----:B------:R-:W-:Y:S04]  /*5510*/  BSSY.RECONVERGENT B1, `(.L_x_2185) ;  /* 0x000001e000017945 */ /* 0x000fe80003800200 */
[----:B------:R-:W-:Y:S05]  /*5520*/  @P1 BRA `(.L_x_2186) ;  /* 0x0000000000701947 */ /* 0x000fea0003800000 */
[--C-:B------:R-:W-:Y:S01]  /*5530*/  FADD.FTZ R14, R14, -R20.reuse ;  /* 0x800000140e0e7221 */ /* 0x100fe20000010000 */
[----:B0123--:R-:W-:Y:S01]  /*5540*/  FADD.FTZ R2, R15, -R20 ;  /* 0x800000140f027221 */ /* 0x00ffe20000010000 */
        /* <DEDUP_REMOVED lines=14> */
[----:B0-----:R-:W-:Y:S02]  /*5630*/  FADD.FTZ R13, R12, 1 ;  /* 0x3f8000000c0d7421 */ /* 0x001fe40000010000 */
[----:B------:R-:W0:Y:S02]  /*5640*/  MUFU.RCP R11, R10 ;  /* 0x0000000a000b7308 */ /* 0x000e240000001000 */
[----:B------:R-:W-:-:S04]  /*5650*/  IMAD.WIDE.U32 R2, R19, UR8, R2 ;  /* 0x0000000813027c25 */ /* 0x000fc8000f8e0002 */
[----:B------:R-:W-:Y:S02]  /*5660*/  IMAD R19, R19, UR9, R18 ;  /* 0x0000000913137c24 */ /* 0x000fe4000f8e0212 */
[----:B------:R-:W2:Y:S03]  /*5670*/  MUFU.RCP R14, R13 ;  /* 0x0000000d000e7308 */ /* 0x000ea60000001000 */
[----:B------:R-:W-:Y:S01]  /*5680*/  IADD3 R19, PT, PT, R3, R19, RZ ;  /* 0x0000001303137210 */ /* 0x000fe20007ffe0ff */
[----:B0-----:R-:W-:Y:S01]  /*5690*/  FMUL.FTZ R11, R4, R11 ;  /* 0x0000000b040b7220 */ /* 0x001fe20000410000 */
[----:B-1----:R-:W-:Y:S01]  /*56a0*/  LEA R4, P1, R2, UR10, 0x1 ;  /* 0x0000000a02047c11 */ /* 0x002fe2000f8208ff */
[----:B--2---:R-:W-:-:S03]  /*56b0*/  FMUL.FTZ R14, R5, R14 ;  /* 0x0000000e050e7220 */ /* 0x004fc60000410000 */
[----:B------:R-:W-:Y:S02]  /*56c0*/  LEA.HI.X R5, R2, UR11, R19, 0x1, P1 ;  /* 0x0000000b02057c11 */ /* 0x000fe400088f0c13 */
[----:B------:R-:W-:-:S05]  /*56d0*/  F2FP.BF16.F32.PACK_AB R11, R14, R11 ;  /* 0x0000000b0e0b723e */ /* 0x000fca00000010ff */
[----:B------:R4:W-:Y:S02]  /*56e0*/  STG.E desc[UR6][R4.64], R11 ;  /* 0x0000000b04007986 */ /* 0x0009e4000c101906 */
.L_x_2186:
[----:B------:R-:W-:Y:S05]  /*56f0*/  BSYNC.RECONVERGENT B1 ;  /* 0x0000000000017941 */ /* 0x000fea0003800200 */
.L_x_2185:
[----:B------:R-:W-:Y:S04]  /*5700*/  BSSY.RECONVERGENT B1, `(.L_x_2187) ;  /* 0x000001e000017945 */ /* 0x000fe80003800200 */
[----:B------:R-:W-:Y:S05]  /*5710*/  @P6 BRA `(.L_x_2188) ;  /* 0x0000000000706947 */ /* 0x000fea0003800000 */
[--C-:B------:R-:W-:Y:S01]  /*5720*/  FADD.FTZ R32, R32, -R20.reuse ;  /* 0x8000001420207221 */ /* 0x100fe20000010000 */
[----:B0123--:R-:W-:Y:S01]  /*5730*/  FADD.FTZ R2, R33, -R20 ;  /* 0x8000001421027221 */ /* 0x00ffe20000010000 */
[----:B------:R-:W0:Y:S01]  /*5740*/  LDCU.64 UR8, c[0x0][0x3e0] ;  /* 0x00007c00ff0877ac */ /* 0x000e220008000a00 */
[----:B----4-:R-:W-:Y:S01]  /*5750*/  MOV R4, R74 ;  /* 0x0000004a00047202 */ /* 0x010fe20000000f00 */
        /* <DEDUP_REMOVED lines=24> */
.L_x_2188:
[----:B------:R-:W-:Y:S05]  /*58e0*/  BSYNC.RECONVERGENT B1 ;  /* 0x0000000000017941 */ /* 0x000fea0003800200 */
.L_x_2187:
[----:B------:R-:W-:Y:S04]  /*58f0*/  BSSY.RECONVERGENT B1, `(.L_x_2189) ;  /* 0x000001e000017945 */ /* 0x000fe80003800200 */
[----:B------:R-:W-:Y:S05]  /*5900*/  @P3 BRA `(.L_x_2190) ;  /* 0x0000000000703947 */ /* 0x000fea0003800000 */
[--C-:B------:R-:W-:Y:S01]  /*5910*/  FADD.FTZ R34, R34, -R20.reuse ;  /* 0x8000001422227221 */ /* 0x100fe20000010000 */
[----:B0123--:R-:W-:Y:S01]  /*5920*/  FADD.FTZ R2, R35, -R20 ;  /* 0x8000001423027221 */ /* 0x00ffe20000010000 */
[----:B------:R-:W0:Y:S02]  /*5930*/  LDCU.64 UR8, c[0x0][0x3e0] ;  /* 0x00007c00ff0877ac */ /* 0x000e240008000a00 */
[-C--:B------:R-:W-:Y:S01]  /*5940*/  FMUL.FTZ R34, R34, R21.reuse ;  /* 0x0000001522227220 */ /* 0x080fe20000410000 */
[----:B------:R-:W-:Y:S01]  /*5950*/  FMUL.FTZ R3, R2, R21 ;  /* 0x0000001502037220 */ /* 0x000fe20000410000 */
[----:B------:R-:W1:Y:S02]  /*5960*/  LDCU.64 UR10, c[0x0][0x380] ;  /* 0x00007000ff0a77ac */ /* 0x000e640008000a00 */
[----:B------:R-:W-:Y:S01]  /*5970*/  FFMA.FTZ R7, R27, R34, R30 ;  /* 0x000000221b077223 */ /* 0x000fe2000001001e */
[----:B----4-:R-:W-:Y:S01]  /*5980*/  FFMA.FTZ R11, R28, R3, R29 ;  /* 0x000000031c0b7223 */ /* 0x010fe2000001001d */
        /* <DEDUP_REMOVED lines=20> */
.L_x_2190:
[----:B------:R-:W-:Y:S05]  /*5ad0*/  BSYNC.RECONVERGENT B1 ;  /* 0x0000000000017941 */ /* 0x000fea0003800200 */
.L_x_2189:
        /* <DEDUP_REMOVED lines=8> */
[----:B----4-:R-:W-:Y:S01]  /*5b60*/  FFMA.FTZ R11, R27, R36, R30 ;  /* 0x000000241b0b7223 */ /* 0x010fe2000001001e */
        /* <DEDUP_REMOVED lines=21> */
.L_x_2192:
[----:B------:R-:W-:Y:S05]  /*5cc0*/  BSYNC.RECONVERGENT B1 ;  /* 0x0000000000017941 */ /* 0x000fea0003800200 */
.L_x_2191:
[----:B------:R-:W-:Y:S01]  /*5cd0*/  ISETP.GE.U32.AND P5, PT, R9, UR4, PT ;  /* 0x0000000409007c0c */ /* 0x000fe2000bfa6070 */
[----:B------:R-:W-:Y:S01]  /*5ce0*/  BSSY.RECONVERGENT B1, `(.L_x_2193) ;  /* 0x000002e000017945 */ /* 0x000fe20003800200 */
[----:B0123--:R-:W-:Y:S02]  /*5cf0*/  SHF.R.S32.HI R3, RZ, 0x1f, R9 ;  /* 0x0000001fff037819 */ /* 0x00ffe40000011409 */
[----:B------:R-:W-:Y:S02]  /*5d00*/  IADD3 R22, PT, PT, R22, 0x1c0, RZ ;  /* 0x000001c016167810 */ /* 0x000fe40007ffe0ff */
[----:B------:R-:W-:Y:S02]  /*5d10*/  ISETP.GE.AND.EX P5, PT, R3, UR5, PT, P5 ;  /* 0x0000000503007c0c */ /* 0x000fe4000bfa6350 */
[----:B------:R-:W-:Y:S02]  /*5d20*/  SHF.R.S32.HI R6, RZ, 0x1f, R23 ;  /* 0x0000001fff067819 */ /* 0x000fe40000011417 */
[----:B------:R-:W-:-:S02]  /*5d30*/  ISETP.GE.U32.AND P2, PT, R65, UR4, PT ;  /* 0x0000000441007c0c */ /* 0x000fc4000bf46070 */
[----:B------:R-:W-:Y:S02]  /*5d40*/  ISETP.GE.U32.AND P1, PT, R64, UR4, PT ;  /* 0x0000000440007c0c */ /* 0x000fe4000bf26070 */
[----:B------:R-:W-:Y:S02]  /*5d50*/  ISETP.GE.U32.AND P6, PT, R16, UR4, PT ;  /* 0x0000000410007c0c */ /* 0x000fe4000bfc6070 */
[----:B------:R-:W-:Y:S02]  /*5d60*/  ISETP.GE.U32.AND P3, PT, R22, UR4, PT ;  /* 0x0000000416007c0c */ /* 0x000fe4000bf66070 */
[----:B------:R-:W-:Y:S02]  /*5d70*/  ISETP.GE.U32.AND P4, PT, R23, UR4, PT ;  /* 0x0000000417007c0c */ /* 0x000fe4000bf86070 */
[----:B------:R-:W-:Y:S02]  /*5d80*/  SHF.R.S32.HI R8, RZ, 0x1f, R16 ;  /* 0x0000001fff087819 */ /* 0x000fe40000011410 */
[----:B------:R-:W-:-:S02]  /*5d90*/  SHF.R.S32.HI R7, RZ, 0x1f, R22 ;  /* 0x0000001fff077819 */ /* 0x000fc40000011416 */
[----:B------:R-:W-:Y:S02]  /*5da0*/  ISETP.GE.AND.EX P2, PT, R50, UR5, PT, P2 ;  /* 0x0000000532007c0c */ /* 0x000fe4000bf46320 */
        /* <DEDUP_REMOVED lines=8> */
[-C--:B------:R-:W-:Y:S01]  /*5e30*/  FMUL.FTZ R2, R2, R21.reuse ;  /* 0x0000001502027220 */ /* 0x080fe20000410000 */
[----:B------:R-:W-:Y:S01]  /*5e40*/  FMUL.FTZ R38, R38, R21 ;  /* 0x0000001526267220 */ /* 0x000fe20000410000 */
[----:B------:R-:W1:Y:S02]  /*5e50*/  LDCU.64 UR10, c[0x0][0x380] ;  /* 0x00007000ff0a77ac */ /* 0x000e640008000a00 */
[----:B----4-:R-:W-:Y:S01]  /*5e60*/  FFMA.FTZ R11, R27, R2, R30 ;  /* 0x000000021b0b7223 */ /* 0x010fe2000001001e */
        /* <DEDUP_REMOVED lines=21> */
.L_x_2194:
[----:B------:R-:W-:Y:S05]  /*5fc0*/  BSYNC.RECONVERGENT B1 ;  /* 0x0000000000017941 */ /* 0x000fea0003800200 */
.L_x_2193:
[----:B------:R-:W-:Y:S04]  /*5fd0*/  BSSY.RECONVERGENT B1, `(.L_x_2195) ;  /* 0x000001e000017945 */ /* 0x000fe80003800200 */
[----:B------:R-:W-:Y:S05]  /*5fe0*/  @P2 BRA `(.L_x_2196) ;  /* 0x0000000000702947 */ /* 0x000fea0003800000 */
[--C-:B------:R-:W-:Y:S01]  /*5ff0*/  FADD.FTZ R2, R41, -R20.reuse ;  /* 0x8000001429027221 */ /* 0x100fe20000010000 */
[----:B------:R-:W-:Y:S01]  /*6000*/  FADD.FTZ R40, R40, -R20 ;  /* 0x8000001428287221 */ /* 0x000fe20000010000 */
[----:B------:R-:W1:Y:S01]  /*6010*/  LDCU.64 UR8, c[0x0][0x3e0] ;  /* 0x00007c00ff0877ac */ /* 0x000e620008000a00 */
[----:B0---4-:R-:W-:Y:S01]  /*6020*/  MOV R4, R74 ;  /* 0x0000004a00047202 */ /* 0x011fe20000000f00 */
[-C--:B------:R-:W-:Y:S01]  /*6030*/  FMUL.FTZ R2, R2, R21.reuse ;  /* 0x0000001502027220 */ /* 0x080fe20000410000 */
[----:B------:R-:W-:Y:S01]  /*6040*/  FMUL.FTZ R40, R40, R21 ;  /* 0x0000001528287220 */ /* 0x000fe20000410000 */
[----:B------:R-:W0:Y:S01]  /*6050*/  LDCU.64 UR10, c[0x0][0x380] ;  /* 0x00007000ff0a77ac */ /* 0x000e220008000a00 */
[----:B------:R-:W-:Y:S01]  /*6060*/  MOV R5, R77 ;  /* 0x0000004d00057202 */ /* 0x000fe20000000f00 */
[----:B------:R-:W-:Y:S01]  /*6070*/  FFMA.FTZ R12, R27, R2, R30 ;  /* 0x000000021b0c7223 */ /* 0x000fe2000001001e */
[----:B------:R-:W-:-:S03]  /*6080*/  FFMA.FTZ R11, R28, R40, R29 ;  /* 0x000000281c0b7223 */ /* 0x000fc6000001001d */
[----:B------:R-:W-:Y:S01]  /*6090*/  FMUL.FTZ R2, R12, -1.4426950216293334961 ;  /* 0xbfb8aa3b0c027820 */ /* 0x000fe20000410000 */
[----:B------:R-:W-:-:S05]  /*60a0*/  FMUL.FTZ R9, R11, -1.4426950216293334961 ;  /* 0xbfb8aa3b0b097820 */ /* 0x000fca0000410000 */
[----:B------:R-:W2:Y:S01]  /*60b0*/  MUFU.EX2 R2, R2 ;  /* 0x0000000200027308 */ /* 0x000ea20000000800 */
[----:B-1----:R-:W-:-:S03]  /*60c0*/  IMAD R14, R50, UR8, RZ ;  /* 0x00000008320e7c24 */ /* 0x002fc6000f8e02ff */
[----:B------:R-:W1:Y:S01]  /*60d0*/  MUFU.EX2 R9, R9 ;  /* 0x0000000900097308 */ /* 0x000e620000000800 */
[----:B------:R-:W-:-:S04]  /*60e0*/  IMAD.WIDE.U32 R4, R65, UR8, R4 ;  /* 0x0000000841047c25 */ /* 0x000fc8000f8e0004 */
[----:B------:R-:W-:Y:S02]  /*60f0*/  IMAD R13, R65, UR9, R14 ;  /* 0x00000009410d7c24 */ /* 0x000fe4000f8e020e */
[----:B--2---:R-:W-:Y:S01]  /*6100*/  FADD.FTZ R3, R2, 1 ;  /* 0x3f80000002037421 */ /* 0x004fe20000010000 */
[----:B0-----:R-:W-:Y:S02]  /*6110*/  LEA R2, P2, R4, UR10, 0x1 ;  /* 0x0000000a04027c11 */ /* 0x001fe4000f8408ff */
[----:B------:R-:W-:Y:S01]  /*6120*/  IADD3 R13, PT, PT, R5, R13, RZ ;  /* 0x0000000d050d7210 */ /* 0x000fe20007ffe0ff */
[----:B-1----:R-:W-:Y:S02]  /*6130*/  FADD.FTZ R10, R9, 1 ;  /* 0x3f800000090a7421 */ /* 0x002fe40000010000 */
[----:B------:R-:W0:Y:S08]  /*6140*/  MUFU.RCP R3, R3 ;  /* 0x0000000300037308 */ /* 0x000e300000001000 */
[----:B------:R-:W1:Y:S01]  /*6150*/  MUFU.RCP R10, R10 ;  /* 0x0000000a000a7308 */ /* 0x000e620000001000 */
[----:B0-----:R-:W-:Y:S01]  /*6160*/  FMUL.FTZ R9, R12, R3 ;  /* 0x000000030c097220 */ /* 0x001fe20000410000 */
[----:B------:R-:W-:Y:S01]  /*6170*/  LEA.HI.X R3, R4, UR11, R13, 0x1, P2 ;  /* 0x0000000b04037c11 */ /* 0x000fe200090f0c0d */
[----:B-1----:R-:W-:-:S05]  /*6180*/  FMUL.FTZ R12, R11, R10 ;  /* 0x0000000a0b0c7220 */ /* 0x002fca0000410000 */
[----:B------:R-:W-:-:S05]  /*6190*/  F2FP.BF16.F32.PACK_AB R9, R12, R9 ;  /* 0x000000090c09723e */ /* 0x000fca00000010ff */
[----:B------:R1:W-:Y:S02]  /*61a0*/  STG.E desc[UR6][R2.64], R9 ;  /* 0x0000000902007986 */ /* 0x0003e4000c101906 */
.L_x_2196:
[----:B------:R-:W-:Y:S05]  /*61b0*/  BSYNC.RECONVERGENT B1 ;  /* 0x0000000000017941 */ /* 0x000fea0003800200 */
.L_x_2195:
[----:B------:R-:W-:Y:S04]  /*61c0*/  BSSY.RECONVERGENT B1, `(.L_x_2197) ;  /* 0x000001e000017945 */ /* 0x000fe80003800200 */
[----:B------:R-:W-:Y:S05]  /*61d0*/  @P1 BRA `(.L_x_2198) ;  /* 0x0000000000701947 */ /* 0x000fea0003800000 */
[--C-:B------:R-:W-:Y:S01]  /*61e0*/  FADD.FTZ R42, R42, -R20.reuse ;  /* 0x800000142a2a7221 */ /* 0x100fe20000010000 */
[----:B-1----:R-:W-:Y:S01]  /*61f0*/  FADD.FTZ R2, R43, -R20 ;  /* 0x800000142b027221 */ /* 0x002fe20000010000 */
        /* <DEDUP_REMOVED lines=26> */
.L_x_2198:
[----:B------:R-:W-:Y:S05]  /*63a0*/  BSYNC.RECONVERGENT B1 ;  /* 0x0000000000017941 */ /* 0x000fea0003800200 */
.L_x_2197:
[----:B------:R-:W-:Y:S04]  /*63b0*/  BSSY.RECONVERGENT B1, `(.L_x_2199) ;  /* 0x000001e000017945 */ /* 0x000fe80003800200 */
[----:B------:R-:W-:Y:S05]  /*63c0*/  @P6 BRA `(.L_x_2200) ;  /* 0x0000000000706947 */ /* 0x000fea0003800000 */
[--C-:B-12---:R-:W-:Y:S01]  /*63d0*/  FADD.FTZ R2, R45, -R20.reuse ;  /* 0x800000142d027221 */ /* 0x106fe20000010000 */
[----:B------:R-:W-:Y:S01]  /*63e0*/  FADD.FTZ R44, R44, -R20 ;  /* 0x800000142c2c7221 */ /* 0x000fe20000010000 */
[----:B------:R-:W1:Y:S01]  /*63f0*/  LDCU.64 UR8, c[0x0][0x3e0] ;  /* 0x00007c00ff0877ac */ /* 0x000e620008000a00 */
[----:B------:R-:W-:Y:S01]  /*6400*/  MOV R3, R77 ;  /* 0x0000004d00037202 */ /* 0x000fe20000000f00 */
[-C--:B------:R-:W-:Y:S01]  /*6410*/  FMUL.FTZ R2, R2, R21.reuse ;  /* 0x0000001502027220 */ /* 0x080fe20000410000 */
[----:B------:R-:W-:Y:S01]  /*6420*/  FMUL.FTZ R44, R44, R21 ;  /* 0x000000152c2c7220 */ /* 0x000fe20000410000 */
[----:B------:R-:W2:Y:S02]  /*6430*/  LDCU.64 UR10, c[0x0][0x380] ;  /* 0x00007000ff0a77ac */ /* 0x000ea40008000a00 */
[----:B----4-:R-:W-:Y:S01]  /*6440*/  FFMA.FTZ R11, R27, R2, R30 ;  /* 0x000000021b0b7223 */ /* 0x010fe2000001001e */
[----:B------:R-:W-:-:S03]  /*6450*/  FFMA.FTZ R44, R28, R44, R29 ;  /* 0x0000002c1c2c7223 */ /* 0x000fc6000001001d */
[----:B------:R-:W-:Y:S01]  /*6460*/  FMUL.FTZ R2, R11, -1.4426950216293334961 ;  /* 0xbfb8aa3b0b027820 */ /* 0x000fe20000410000 */
[----:B0-----:R-:W-:-:S05]  /*6470*/  FMUL.FTZ R5, R44, -1.4426950216293334961 ;  /* 0xbfb8aa3b2c057820 */ /* 0x001fca0000410000 */
[----:B------:R-:W0:Y:S01]  /*6480*/  MUFU.EX2 R2, R2 ;  /* 0x0000000200027308 */ /* 0x000e220000000800 */
[----:B-1----:R-:W-:-:S03]  /*6490*/  IMAD R13, R8, UR8, RZ ;  /* 0x00000008080d7c24 */ /* 0x002fc6000f8e02ff */
[----:B------:R-:W1:Y:S01]  /*64a0*/  MUFU.EX2 R5, R5 ;  /* 0x0000000500057308 */ /* 0x000e620000000800 */
[----:B------:R-:W-:Y:S02]  /*64b0*/  IMAD R13, R16, UR9, R13 ;  /* 0x00000009100d7c24 */ /* 0x000fe4000f8e020d */
[----:B0-----:R-:W-:Y:S01]  /*64c0*/  FADD.FTZ R4, R2, 1 ;  /* 0x3f80000002047421 */ /* 0x001fe20000010000 */
[----:B------:R-:W-:Y:S01]  /*64d0*/  MOV R2, R74 ;  /* 0x0000004a00027202 */ /* 0x000fe20000000f00 */
[----:B-1----:R-:W-:-:S04]  /*64e0*/  FADD.FTZ R9, R5, 1 ;  /* 0x3f80000005097421 */ /* 0x002fc80000010000 */
[----:B------:R-:W0:Y:S01]  /*64f0*/  MUFU.RCP R4, R4 ;  /* 0x0000000400047308 */ /* 0x000e220000001000 */
[----:B------:R-:W-:-:S05]  /*6500*/  IMAD.WIDE.U32 R2, R16, UR8, R2 ;  /* 0x0000000810027c25 */ /* 0x000fca000f8e0002 */
[----:B------:R-:W-:Y:S02]  /*6510*/  IADD3 R13, PT, PT, R3, R13, RZ ;  /* 0x0000000d030d7210 */ /* 0x000fe40007ffe0ff */
[----:B------:R-:W1:Y:S01]  /*6520*/  MUFU.RCP R9, R9 ;  /* 0x0000000900097308 */ /* 0x000e620000001000 */
[----:B0-----:R-:W-:Y:S01]  /*6530*/  FMUL.FTZ R8, R11, R4 ;  /* 0x000000040b087220 */ /* 0x001fe20000410000 */
[----:B--2---:R-:W-:-:S04]  /*6540*/  LEA R4, P1, R2, UR10, 0x1 ;  /* 0x0000000a02047c11 */ /* 0x004fc8000f8208ff */
[----:B------:R-:W-:Y:S01]  /*6550*/  LEA.HI.X R5, R2, UR11, R13, 0x1, P1 ;  /* 0x0000000b02057c11 */ /* 0x000fe200088f0c0d */
[----:B-1----:R-:W-:-:S05]  /*6560*/  FMUL.FTZ R11, R44, R9 ;  /* 0x000000092c0b7220 */ /* 0x002fca0000410000 */
[----:B------:R-:W-:-:S05]  /*6570*/  F2FP.BF16.F32.PACK_AB R11, R11, R8 ;  /* 0x000000080b0b723e */ /* 0x000fca00000010ff */
[----:B------:R3:W-:Y:S02]  /*6580*/  STG.E desc[UR6][R4.64], R11 ;  /* 0x0000000b04007986 */ /* 0x0007e4000c101906 */
.L_x_2200:
[----:B------:R-:W-:Y:S05]  /*6590*/  BSYNC.RECONVERGENT B1 ;  /* 0x0000000000017941 */ /* 0x000fea0003800200 */
.L_x_2199:
        /* <DEDUP_REMOVED lines=9> */
[----:B0-----:R-:W-:Y:S01]  /*6630*/  FFMA.FTZ R9, R27, R2, R30 ;  /* 0x000000021b097223 */ /* 0x001fe2000001001e */
[----:B---34-:R-:W-:-:S03]  /*6640*/  FFMA.FTZ R11, R28, R46, R29 ;  /* 0x0000002e1c0b7223 */ /* 0x018fc6000001001d */
[----:B------:R-:W-:Y:S01]  /*6650*/  FMUL.FTZ R2, R9, -1.4426950216293334961 ;  /* 0xbfb8aa3b09027820 */ /* 0x000fe20000410000 */
[----:B------:R-:W-:-:S05]  /*6660*/  FMUL.FTZ R5, R11, -1.4426950216293334961 ;  /* 0xbfb8aa3b0b057820 */ /* 0x000fca0000410000 */
        /* <DEDUP_REMOVED lines=17> */
.L_x_2202:
[----:B------:R-:W-:Y:S05]  /*6780*/  BSYNC.RECONVERGENT B1 ;  /* 0x0000000000017941 */ /* 0x000fea0003800200 */
.L_x_2201:
        /* <DEDUP_REMOVED lines=8> */
[----:B------:R-:W-:Y:S01]  /*6810*/  FFMA.FTZ R30, R27, R2, R30 ;  /* 0x000000021b1e7223 */ /* 0x000fe2000001001e */
[----:B------:R-:W-:-:S03]  /*6820*/  FFMA.FTZ R20, R28, R20, R29 ;  /* 0x000000141c147223 */ /* 0x000fc6000001001d */
[----:B------:R-:W-:Y:S01]  /*6830*/  FMUL.FTZ R2, R30, -1.4426950216293334961 ;  /* 0xbfb8aa3b1e027820 */ /* 0x000fe20000410000 */
[----:B0--34-:R-:W-:-:S05]  /*6840*/  FMUL.FTZ R4, R20, -1.4426950216293334961 ;  /* 0xbfb8aa3b14047820 */ /* 0x019fca0000410000 */
        /* <DEDUP_REMOVED lines=16> */
.L_x_2172:
[----:B------:R-:W-:Y:S05]  /*6950*/  BSYNC.RECONVERGENT B0 ;  /* 0x0000000000007941 */ /* 0x000fea0003800200 */
.L_x_2140:
        /* <DEDUP_REMOVED lines=8> */
.L_x_2204:
        /* <DEDUP_REMOVED lines=10> */
.L_x_3453:


//--------------------- .text._Z35group_norm_nhwc_fwd_one_pass_kernelI11Bf16IOFp16WLi64ELi42ELi672EEv26Group_norm_nhwc_fwd_params --------------------------
	.section	.text._Z35group_norm_nhwc_fwd_one_pass_kernelI11Bf16IOFp16WLi64ELi42ELi672EEv26Group_norm_nhwc_fwd_params,"ax",@progbits
	.align	128
        .global         _Z35group_norm_nhwc_fwd_one_pass_kernelI11Bf16IOFp16WLi64ELi42ELi672EEv26Group_norm_nhwc_fwd_params
        .type           _Z35group_norm_nhwc_fwd_one_pass_kernelI11Bf16IOFp16WLi64ELi42ELi672EEv26Group_norm_nhwc_fwd_params,@function
        .size           _Z35group_norm_nhwc_fwd_one_pass_kernelI11Bf16IOFp16WLi64ELi42ELi672EEv26Group_norm_nhwc_fwd_params,(.L_x_3454 - _Z35group_norm_nhwc_fwd_one_pass_kernelI11Bf16IOFp16WLi64ELi42ELi672EEv26Group_norm_nhwc_fwd_params)
        .other          _Z35group_norm_nhwc_fwd_one_pass_kernelI11Bf16IOFp16WLi64ELi42ELi672EEv26Group_norm_nhwc_fwd_params,@"STO_CUDA_ENTRY STV_DEFAULT"
_Z35group_norm_nhwc_fwd_one_pass_kernelI11Bf16IOFp16WLi64ELi42ELi672EEv26Group_norm_nhwc_fwd_params:
.text._Z35group_norm_nhwc_fwd_one_pass_kernelI11Bf16IOFp16WLi64ELi42ELi672EEv26Group_norm_nhwc_fwd_params:
        /* <DEDUP_REMOVED lines=29> */
[----:B------:R-:W-:-:S04]  /*01d0*/  IADD3 R0, PT, PT, R0, R3, RZ ;  /* 0x0000000300007210 */ /* 0x000fc80007ffe0ff */
[----:B------:R-:W-:-:S04]  /*01e0*/  SHF.L.U32 R0, R0, 0x1, RZ ;  /* 0x0000000100007819 */ /* 0x000fc800000006ff */
[----:B----4-:R-:W-:-:S07]  /*01f0*/  LOP3.LUT R5, R0, 0xffff, RZ, 0xc0, !PT ;  /* 0x0000ffff00057812 */ /* 0x010fce00078ec0ff */
.L_x_2224:
        /* <DEDUP_REMOVED lines=8> */
[----:B0-----:R-:W-:-:S06]  /*0280*/  VIADD R2, R0, 0xffffffe ;  /* 0x0ffffffe00027836 */ /* 0x001fcc0000000000 */
[----:B------:R0:W2:Y:S02]  /*0290*/  F2I.FTZ.U32.TRUNC.NTZ R3, R2 ;  /* 0x0000000200037305 */ /* 0x0000a4000021f000 */
[----:B0-----:R-:W-:Y:S01]  /*02a0*/  HFMA2 R2, -RZ, RZ, 0, 0 ;  /* 0x00000000ff027431 */ /* 0x001fe200000001ff */
[----:B--2---:R-:W-:-:S05]  /*02b0*/  IADD3 R4, PT, PT, RZ, -R3, RZ ;  /* 0x80000003ff047210 */ /* 0x004fca0007ffe0ff */
[----:B------:R-:W-:Y:S01]  /*02c0*/  IMAD R9, R4, R7, RZ ;  /* 0x0000000704097224 */ /* 0x000fe200078e02ff */
[----:B------:R-:W-:-:S03]  /*02d0*/  IABS R4, UR7 ;  /* 0x0000000700047c13 */ /* 0x000fc60008000000 */
[----:B------:R-:W-:-:S06]  /*02e0*/  IMAD.HI.U32 R3, R3, R9, R2 ;  /* 0x0000000903037227 */ /* 0x000fcc00078e0002 */
[----:B------:R-:W-:-:S05]  /*02f0*/  IMAD.HI.U32 R3, R3, R4, RZ ;  /* 0x0000000403037227 */ /* 0x000fca00078e00ff */
[----:B------:R-:W-:-:S05]  /*0300*/  IADD3 R0, PT, PT, -R3, RZ, RZ ;  /* 0x000000ff03007210 */ /* 0x000fca0007ffe1ff */
[----:B------:R-:W-:-:S05]  /*0310*/  IMAD R0, R7, R0, R4 ;  /* 0x0000000007007224 */ /* 0x000fca00078e0204 */
[----:B------:R-:W-:-:S13]  /*0320*/  ISETP.GT.U32.AND P2, PT, R7, R0, PT ;  /* 0x000000000700720c */ /* 0x000fda0003f44070 */
[----:B------:R-:W-:Y:S01]  /*0330*/  @!P2 IMAD.IADD R0, R0, 0x1, -R7 ;  /* 0x000000010000a824 */ /* 0x000fe200078e0a07 */
[----:B------:R-:W-:-:S04]  /*0340*/  @!P2 IADD3 R3, PT, PT, R3, 0x1, RZ ;  /* 0x000000010303a810 */ /* 0x000fc80007ffe0ff */
[----:B------:R-:W-:Y:S02]  /*0350*/  ISETP.GE.U32.AND P1, PT, R0, R7, PT ;  /* 0x000000070000720c */ /* 0x000fe40003f26070 */
[----:B------:R-:W-:-:S04]  /*0360*/  LOP3.LUT R0, R13, UR7, RZ, 0x3c, !PT ;  /* 0x000000070d007c12 */ /* 0x000fc8000f8e3cff */
[----:B------:R-:W-:Y:S02]  /*0370*/  ISETP.GE.AND P4, PT, R0, RZ, PT ;  /* 0x000000ff0000720c */ /* 0x000fe40003f86270 */
[----:B------:R-:W-:-:S04]  /*0380*/  IADD3 R0, PT, PT, R23, 0x20, RZ ;  /* 0x0000002017007810 */ /* 0x000fc80007ffe0ff */
[----:B-1----:R-:W-:Y:S02]  /*0390*/  ISETP.GE.U32.AND P2, PT, R0, UR8, PT ;  /* 0x0000000800007c0c */ /* 0x002fe4000bf46070 */
[----:B------:R-:W-:Y:S02]  /*03a0*/  @P1 IADD3 R3, PT, PT, R3, 0x1, RZ ;  /* 0x0000000103031810 */ /* 0x000fe40007ffe0ff */
[----:B------:R-:W-:Y:S02]  /*03b0*/  ISETP.GE.U32.AND P1, PT, R23, UR8, PT ;  /* 0x0000000817007c0c */ /* 0x000fe4000bf26070 */
[----:B------:R-:W-:Y:S01]  /*03c0*/  SHF.R.S32.HI R15, RZ, 0x1f, R0 ;  /* 0x0000001fff0f7819 */ /* 0x000fe20000011400 */
[----:B------:R-:W-:Y:S01]  /*03d0*/  IMAD.MOV.U32 R11, RZ, RZ, R3 ;  /* 0x000000ffff0b7224 */ /* 0x000fe200078e0003 */
[----:B------:R-:W-:Y:S02]  /*03e0*/  ISETP.GE.AND.EX P1, PT, R17, UR9, PT, P1 ;  /* 0x0000000911007c0c */ /* 0x000fe4000bf26310 */
[----:B------:R-:W-:Y:S01]  /*03f0*/  ISETP.GE.AND.EX P2, PT, R15, UR9, PT, P2 ;  /* 0x000000090f007c0c */ /* 0x000fe2000bf46320 */
[----:B------:R-:W0:Y:S01]  /*0400*/  LDCU.64 UR8, c[0x0][0x3f0] ;  /* 0x00007e00ff0877ac */ /* 0x000e220008000a00 */
[----:B------:R-:W-:-:S02]  /*0410*/  @!P4 IADD3 R11, PT, PT, -R11, RZ, RZ ;  /* 0x000000ff0b0bc210 */ /* 0x000fc40007ffe1ff */
[----:B------:R-:W-:-:S04]  /*0420*/  @!P3 LOP3.LUT R11, RZ, R13, RZ, 0x33, !PT ;  /* 0x0000000dff0bb212 */ /* 0x000fc800078e33ff */
[----:B------:R-:W-:Y:S02]  /*0430*/  IADD3 R20, PT, PT, -R11, RZ, RZ ;  /* 0x000000ff0b147210 */ /* 0x000fe40007ffe1ff */
[----:B------:R-:W-:Y:S01]  /*0440*/  SHF.R.S32.HI R4, RZ, 0x1f, R11 ;  /* 0x0000001fff047819 */ /* 0x000fe2000001140b */
[----:B------:R-:W1:Y:S02]  /*0450*/  @!P1 LDC.64 R8, c[0x0][0x3e0] ;  /* 0x0000f800ff089b82 */ /* 0x000e640000000a00 */
[----:B------:R-:W-:-:S04]  /*0460*/  IMAD R20, R13, R20, UR7 ;  /* 0x000000070d147e24 */ /* 0x000fc8000f8e0214 */
[----:B------:R-:W-:Y:S02]  /*0470*/  IMAD R20, R20, 0x2a, RZ ;  /* 0x0000002a14147824 */ /* 0x000fe400078e02ff */
[----:B------:R-:W2:Y:S01]  /*0480*/  @!P2 LDC.64 R6, c[0x0][0x3e0] ;  /* 0x0000f800ff06ab82 */ /* 0x000ea20000000a00 */
[----:B0-----:R-:W-:Y:S02]  /*0490*/  IMAD R10, R4, UR8, RZ ;  /* 0x00000008040a7c24 */ /* 0x001fe4000f8e02ff */
[C---:B------:R-:W-:Y:S02]  /*04a0*/  IADD3 R24, P3, PT, R20.reuse, R5, RZ ;  /* 0x0000000514187210 */ /* 0x040fe40007f7e0ff */
[C---:B------:R-:W-:Y:S02]  /*04b0*/  IMAD R27, R11.reuse, UR9, R10 ;  /* 0x000000090b1b7c24 */ /* 0x040fe4000f8e020a */
[----:B------:R-:W-:Y:S01]  /*04c0*/  LEA.HI.X.SX32 R25, R20, RZ, 0x1, P3 ;  /* 0x000000ff14197211 */ /* 0x000fe200018f0eff */
[----:B------:R-:W0:Y:S02]  /*04d0*/  @!P1 LDC.64 R2, c[0x0][0x390] ;  /* 0x0000e400ff029b82 */ /* 0x000e240000000a00 */
[----:B------:R-:W-:-:S06]  /*04e0*/  IMAD.WIDE.U32 R24, R11, UR8, R24 ;  /* 0x000000080b187c25 */ /* 0x000fcc000f8e0018 */
[----:B------:R-:W3:Y:S01]  /*04f0*/  @!P2 LDC.64 R4, c[0x0][0x390] ;  /* 0x0000e400ff04ab82 */ /* 0x000ee20000000a00 */
[----:B-1----:R-:W-:Y:S01]  /*0500*/  @!P1 IMAD R10, R17, R8, RZ ;  /* 0x00000008110a9224 */ /* 0x002fe200078e02ff */
[----:B------:R-:W-:Y:S02]  /*0510*/  IADD3 R27, PT, PT, R25, R27, RZ ;  /* 0x0000001b191b7210 */ /* 0x000fe40007ffe0ff */
[----:B------:R-:W-:Y:S01]  /*0520*/  @!P1 MOV R26, R24 ;  /* 0x00000018001a9202 */ /* 0x000fe20000000f00 */
[----:B------:R-:W-:Y:S01]  /*0530*/  @!P1 IMAD R11, R23, R9, R10 ;  /* 0x00000009170b9224 */ /* 0x000fe200078e020a */
[----:B------:R-:W-:Y:S01]  /*0540*/  @!P2 MOV R13, R27 ;  /* 0x0000001b000da202 */ /* 0x000fe20000000f00 */
[----:B--2---:R-:W-:Y:S02]  /*0550*/  @!P2 IMAD R12, R15, R6, RZ ;  /* 0x000000060f0ca224 */ /* 0x004fe400078e02ff */
[----:B------:R-:W-:-:S04]  /*0560*/  @!P1 IMAD.WIDE.U32 R8, R23, R8, R26 ;  /* 0x0000000817089225 */ /* 0x000fc800078e001a */
[----:B------:R-:W-:Y:S01]  /*0570*/  @!P2 IMAD R15, R0, R7, R12 ;  /* 0x00000007000fa224 */ /* 0x000fe200078e020c */
[----:B------:R-:W-:Y:S01]  /*0580*/  @!P1 IADD3 R7, PT, PT, R9, R11, RZ ;  /* 0x0000000b09079210 */ /* 0x000fe20007ffe0ff */
[----:B------:R-:W-:-:S04]  /*0590*/  @!P2 IMAD.MOV.U32 R12, RZ, RZ, R24 ;  /* 0x000000ffff0ca224 */ /* 0x000fc800078e0018 */
[----:B------:R-:W-:Y:S01]  /*05a0*/  @!P2 IMAD.WIDE.U32 R12, R0, R6, R12 ;  /* 0x00000006000ca225 */ /* 0x000fe200078e000c */
[----:B0-----:R-:W-:-:S04]  /*05b0*/  @!P1 LEA R6, P3, R8, R2, 0x1 ;  /* 0x0000000208069211 */ /* 0x001fc800078608ff */
[----:B------:R-:W-:Y:S02]  /*05c0*/  @!P2 IADD3 R0, PT, PT, R13, R15, RZ ;  /* 0x0000000f0d00a210 */ /* 0x000fe40007ffe0ff */
[----:B---3--:R-:W-:Y:S02]  /*05d0*/  @!P2 LEA R10, P4, R12, R4, 0x1 ;  /* 0x000000040c0aa211 */ /* 0x008fe400078808ff */
[----:B------:R-:W-:Y:S01]  /*05e0*/  @!P1 LEA.HI.X R7, R8, R3, R7, 0x1, P3 ;  /* 0x0000000308079211 */ /* 0x000fe200018f0c07 */
[----:B------:R-:W-:Y:S01]  /*05f0*/  IMAD.MOV.U32 R3, RZ, RZ, RZ ;  /* 0x000000ffff037224 */ /* 0x000fe200078e00ff */
[----:B------:R-:W-:-:S03]  /*0600*/  @!P2 LEA.HI.X R11, R12, R5, R0, 0x1, P4 ;  /* 0x000000050c0ba211 */ /* 0x000fc600020f0c00 */
[----:B------:R-:W2:Y:S04]  /*0610*/  @!P1 LDG.E R21, desc[UR14][R6.64] ;  /* 0x0000000e06159981 */ /* 0x000ea8000c1e1900 */
[----:B------:R-:W3:Y:S01]  /*0620*/  @!P2 LDG.E R3, desc[UR14][R10.64] ;  /* 0x0000000e0a03a981 */ /* 0x000ee2000c1e1900 */
[----:B------:R-:W-:Y:S01]  /*0630*/  BSSY.RECONVERGENT B0, `(.L_x_2205) ;  /* 0x0000037000007945 */ /* 0x000fe20003800200 */
[----:B------:R-:W0:Y:S01]  /*0640*/  S2R R4, SR_LANEID ;  /* 0x0000000000047919 */ /* 0x000e220000000000 */
[----:B------:R-:W1:Y:S01]  /*0650*/  S2R R14, SR_TID.X ;  /* 0x00000000000e7919 */ /* 0x000e620000002100 */
[C---:B0-----:R-:W-:Y:S02]  /*0660*/  ISETP.GT.AND P1, PT, R4.reuse, 0x1e, PT ;  /* 0x0000001e0400780c */ /* 0x041fe40003f24270 */
[----:B------:R-:W-:-:S02]  /*0670*/  ISETP.GT.AND P2, PT, R4, 0xf, PT ;  /* 0x0000000f0400780c */ /* 0x000fc40003f44270 */
[C---:B--2---:R-:W-:Y:S02]  /*0680*/  PRMT R2, R21.reuse, 0x7632, R2 ;  /* 0x0000763215027816 */ /* 0x044fe40000000002 */
[----:B------:R-:W-:Y:S02]  /*0690*/  SHF.L.U32 R21, R21, 0x10, RZ ;  /* 0x0000001015157819 */ /* 0x000fe400000006ff */
[C---:B---3--:R-:W-:Y:S02]  /*06a0*/  PRMT R0, R3.reuse, 0x7632, R0 ;  /* 0x0000763203007816 */ /* 0x048fe40000000000 */
[----:B------:R-:W-:Y:S02]  /*06b0*/  SHF.L.U32 R2, R2, 0x10, RZ ;  /* 0x0000001002027819 */ /* 0x000fe400000006ff */
[----:B------:R-:W-:Y:S02]  /*06c0*/  SHF.L.U32 R0, R0, 0x10, RZ ;  /* 0x0000001000007819 */ /* 0x000fe400000006ff */
[----:B------:R-:W-:Y:S01]  /*06d0*/  SHF.L.U32 R3, R3, 0x10, RZ ;  /* 0x0000001003037819 */ /* 0x000fe200000006ff */
[----:B------:R-:W-:Y:S01]  /*06e0*/  FMUL.FTZ R8, R2, R2 ;  /* 0x0000000202087220 */ /* 0x000fe20000410000 */
[----:B------:R-:W-:Y:S01]  /*06f0*/  FADD.FTZ R5, R21, R2 ;  /* 0x0000000215057221 */ /* 0x000fe20000010000 */
[----:B------:R-:W-:-:S02]  /*0700*/  FMUL.FTZ R12, R0, R0 ;  /* 0x00000000000c7220 */ /* 0x000fc40000410000 */
        /* <DEDUP_REMOVED lines=41> */
.L_x_2206:
[----:B------:R-:W-:Y:S05]  /*09a0*/  BSYNC.RECONVERGENT B0 ;  /* 0x0000000000007941 */ /* 0x000fea0003800200 */
.L_x_2205:
        /* <DEDUP_REMOVED lines=58> */
.L_x_2208:
[----:B------:R-:W-:Y:S05]  /*0d50*/  BSYNC.RECONVERGENT B0 ;  /* 0x0000000000007941 */ /* 0x000fea0003800200 */
.L_x_2207:
        /* <DEDUP_REMOVED lines=20> */
[----:B---3--:R-:W-:Y:S01]  /*0ea0*/  IMAD.U32 R13, RZ, RZ, UR5 ;  /* 0x00000005ff0d7e24 */ /* 0x008fe2000f8e00ff */
[----:B------:R-:W-:Y:S02]  /*0eb0*/  ISETP.NE.AND P2, PT, R11, -0x1, PT ;  /* 0xffffffff0b00780c */ /* 0x000fe40003f45270 */
[----:B------:R-:W-:Y:S01]  /*0ec0*/  MOV R6, UR8 ;  /* 0x0000000800067c02 */ /* 0x000fe20008000f00 */
[----:B-1----:R-:W-:Y:S01]  /*0ed0*/  IMAD.WIDE.U32 R4, R7, 0x4, R4 ;  /* 0x0000000407047825 */ /* 0x002fe200078e0004 */
[----:B------:R-:W-:-:S05]  /*0ee0*/  MOV R7, UR9 ;  /* 0x0000000900077c02 */ /* 0x000fca0008000f00 */
[----:B------:R1:W-:Y:S01]  /*0ef0*/  STG.E.64 desc[UR14][R6.64], R8 ;  /* 0x0000000806007986 */ /* 0x0003e2000c101b0e */
[----:B------:R-:W-:Y:S06]  /*0f00*/  MEMBAR.ALL.GPU ;  /* 0x0000000000007992 */ /* 0x000fec000000a000 */
[----:B------:R-:W-:-:S00]  /*0f10*/  ERRBAR ;  /* 0x00000000000079ab */ /* 0x000fc00000000000 */
[----:B------:R-:W-:Y:S06]  /*0f20*/  CGAERRBAR ;  /* 0x00000000000075ab */ /* 0x000fec0000000000 */
[----:B------:R1:W-:Y:S01]  /*0f30*/  REDG.E.ADD.S32.STRONG.GPU desc[UR14][R4.64], R13 ;  /* 0x0000000d0400798e */ /* 0x0003e2000c12e30e */
[----:B------:R-:W-:Y:S05]  /*0f40*/  @!P2 BRA `(.L_x_2210) ;  /* 0x000000000014a947 */ /* 0x000fea0003800000 */
.L_x_2211:
[----:B-1----:R-:W2:Y:S04]  /*0f50*/  LDG.E.STRONG.GPU R6, desc[UR14][R4.64] ;  /* 0x0000000e04067981 */ /* 0x002ea8000c1ef900 */
[----:B--2---:R-:W-:Y:S01]  /*0f60*/  CCTL.IVALL ;  /* 0x00000000ff00798f */ /* 0x004fe20002000000 */
[----:B------:R-:W-:Y:S05]  /*0f70*/  YIELD ;  /* 0x0000000000007946 */ /* 0x000fea0003800000 */
[----:B------:R-:W-:-:S13]  /*0f80*/  ISETP.NE.AND P2, PT, R6, R11, PT ;  /* 0x0000000b0600720c */ /* 0x000fda0003f45270 */
[----:B------:R-:W-:Y:S05]  /*0f90*/  @P2 BRA `(.L_x_2211) ;  /* 0xfffffffc00ec2947 */ /* 0x000fea000383ffff */
.L_x_2210:
        /* <DEDUP_REMOVED lines=15> */
.L_x_2213:
        /* <DEDUP_REMOVED lines=10> */
[----:B------:R-:W-:Y:S01]  /*1130*/  MOV R6, UR24 ;  /* 0x0000001800067c02 */ /* 0x000fe20008000f00 */
[----:B------:R-:W-:Y:S01]  /*1140*/  VOTEU.ALL UP1, P2 ;  /* 0x0000000000ff7886 */ /* 0x000fe20001020000 */
[----:B------:R-:W-:Y:S01]  /*1150*/  MOV R7, UR25 ;  /* 0x0000001900077c02 */ /* 0x000fe20008000f00 */
[----:B------:R-:W-:-:S03]  /*1160*/  @!UP0 UIMAD.WIDE.U32 UR24, UR21, 0x8, UR16 ;  /* 0x00000008151888a5 */ /* 0x000fc6000f8e0010 */
[----:B------:R-:W-:Y:S02]  /*1170*/  @!UP1 UIMAD.WIDE.U32 UR26, UR9, 0x8, UR16 ;  /* 0x00000008091a98a5 */ /* 0x000fe4000f8e0010 */
[----:B------:R-:W0:Y:S01]  /*1180*/  @!P5 LDG.E.64 R6, desc[UR14][R6.64] ;  /* 0x0000000e0606d981 */ /* 0x000e22000c1e1b00 */
[----:B------:R-:W-:Y:S01]  /*1190*/  IMAD.U32 R4, RZ, RZ, UR24 ;  /* 0x00000018ff047e24 */ /* 0x000fe2000f8e00ff */
[----:B------:R-:W-:Y:S02]  /*11a0*/  MOV R5, UR25 ;  /* 0x0000001900057c02 */ /* 0x000fe40008000f00 */
[----:B------:R-:W-:Y:S02]  /*11b0*/  MOV R10, UR26 ;  /* 0x0000001a000a7c02 */ /* 0x000fe40008000f00 */
[----:B--2---:R-:W-:Y:S02]  /*11c0*/  MOV R11, UR27 ;  /* 0x0000001b000b7c02 */ /* 0x004fe40008000f00 */
[----:B------:R-:W2:Y:S04]  /*11d0*/  @!P6 LDG.E.64 R4, desc[UR14][R4.64] ;  /* 0x0000000e0404e981 */ /* 0x000ea8000c1e1b00 */
[----:B------:R-:W4:Y:S01]  /*11e0*/  @!P2 LDG.E.64 R10, desc[UR14][R10.64] ;  /* 0x0000000e0a0aa981 */ /* 0x000f22000c1e1b00 */
[----:B------:R-:W-:-:S02]  /*11f0*/  UIADD3 UR23, UPT, UPT, UR5, 0x3, URZ ;  /* 0x0000000305177890 */ /* 0x000fc4000fffe0ff */
[----:B------:R-:W-:-:S04]  /*1200*/  UIADD3 UR24, UPT, UPT, UR5, 0x4, URZ ;  /* 0x0000000405187890 */ /* 0x000fc8000fffe0ff */
[----:B------:R-:W-:Y:S01]  /*1210*/  MOV R12, UR23 ;  /* 0x00000017000c7c02 */ /* 0x000fe20008000f00 */
[----:B------:R-:W-:Y:S01]  /*1220*/  UIADD3 UR23, UPT, UPT, UR5, 0x5, URZ ;  /* 0x0000000505177890 */ /* 0x000fe2000fffe0ff */
[----:B---3--:R-:W-:Y:S01]  /*1230*/  IMAD.U32 R13, RZ, RZ, UR24 ;  /* 0x00000018ff0d7e24 */ /* 0x008fe2000f8e00ff */
[----:B------:R-:W-:Y:S01]  /*1240*/  UIADD3 UR24, UPT, UPT, UR5, 0x6, URZ ;  /* 0x0000000605187890 */ /* 0x000fe2000fffe0ff */
[----:B------:R-:W-:-:S03]  /*1250*/  ISETP.EQ.OR P3, PT, R12, UR18, P1 ;  /* 0x000000120c007c0c */ /* 0x000fc60008f62670 */
[----:B------:R-:W-:-:S10]  /*1260*/  ISETP.EQ.OR P4, PT, R13, UR18, P1 ;  /* 0x000000120d007c0c */ /* 0x000fd40008f82670 */
[----:B------:R-:W-:-:S03]  /*1270*/  VOTEU.ALL UP0, P3 ;  /* 0x0000000000ff7886 */ /* 0x000fc60001800000 */
[----:B------:R-:W-:-:S05]  /*1280*/  VOTEU.ALL UP1, P4 ;  /* 0x0000000000ff7886 */ /* 0x000fca0002020000 */
[----:B------:R-:W-:Y:S01]  /*1290*/  @!UP1 UIMAD.WIDE.U32 UR26, UR12, 0x8, UR16 ;  /* 0x000000080c1a98a5 */ /* 0x000fe2000f8e0010 */
[----:B0-----:R-:W-:Y:S01]  /*12a0*/  @!P5 FADD.FTZ R8, R8, R6 ;  /* 0x000000060808d221 */ /* 0x001fe20000010000 */
[----:B------:R-:W-:Y:S01]  /*12b0*/  MOV R6, UR23 ;  /* 0x0000001700067c02 */ /* 0x000fe20008000f00 */
[----:B------:R-:W-:Y:S01]  /*12c0*/  UIADD3 UR23, UPT, UPT, UR5, 0x7, URZ ;  /* 0x0000000705177890 */ /* 0x000fe2000fffe0ff */
[----:B------:R-:W-:Y:S01]  /*12d0*/  @!P5 FADD.FTZ R9, R9, R7 ;  /* 0x000000070909d221 */ /* 0x000fe20000010000 */
[----:B------:R-:W-:Y:S01]  /*12e0*/  MOV R7, UR24 ;  /* 0x0000001800077c02 */ /* 0x000fe20008000f00 */
[----:B------:R-:W-:Y:S01]  /*12f0*/  @!UP0 UIMAD.WIDE.U32 UR24, UR20, 0x8, UR16 ;  /* 0x00000008141888a5 */ /* 0x000fe2000f8e0010 */
[----:B------:R-:W-:Y:S01]  /*1300*/  ISETP.EQ.OR P5, PT, R6, UR18, P1 ;  /* 0x0000001206007c0c */ /* 0x000fe20008fa2670 */
[----:B--2---:R-:W-:Y:S01]  /*1310*/  @!P6 FADD.FTZ R8, R8, R4 ;  /* 0x000000040808e221 */ /* 0x004fe20000010000 */
[----:B------:R-:W-:Y:S01]  /*1320*/  @!P6 FADD.FTZ R9, R9, R5 ;  /* 0x000000050909e221 */ /* 0x000fe20000010000 */
[----:B------:R-:W-:-:S02]  /*1330*/  ISETP.EQ.OR P6, PT, R7, UR18, P1 ;  /* 0x0000001207007c0c */ /* 0x000fc40008fc2670 */
[----:B------:R-:W-:Y:S01]  /*1340*/  IMAD.U32 R5, RZ, RZ, UR25 ;  /* 0x00000019ff057e24 */ /* 0x000fe2000f8e00ff */
[----:B------:R-:W-:Y:S01]  /*1350*/  MOV R4, UR23 ;  /* 0x0000001700047c02 */ /* 0x000fe20008000f00 */
[----:B----4-:R-:W-:Y:S01]  /*1360*/  @!P2 FADD.FTZ R8, R8, R10 ;  /* 0x0000000a0808a221 */ /* 0x010fe20000010000 */
[----:B------:R-:W-:Y:S01]  /*1370*/  @!P2 FADD.FTZ R9, R9, R11 ;  /* 0x0000000b0909a221 */ /* 0x000fe20000010000 */
[----:B------:R-:W-:Y:S02]  /*1380*/  MOV R6, UR26 ;  /* 0x0000001a00067c02 */ /* 0x000fe40008000f00 */
[----:B------:R-:W-:Y:S02]  /*1390*/  ISETP.EQ.OR P2, PT, R4, UR18, P1 ;  /* 0x0000001204007c0c */ /* 0x000fe40008f42670 */
[----:B------:R-:W-:Y:S01]  /*13a0*/  VOTEU.ALL UP0, P5 ;  /* 0x0000000000ff7886 */ /* 0x000fe20002800000 */
[----:B------:R-:W-:Y:S02]  /*13b0*/  MOV R4, UR24 ;  /* 0x0000001800047c02 */ /* 0x000fe40008000f00 */
[----:B------:R-:W-:Y:S01]  /*13c0*/  MOV R7, UR27 ;  /* 0x0000001b00077c02 */ /* 0x000fe20008000f00 */
[----:B------:R-:W-:Y:S01]  /*13d0*/  VOTEU.ALL UP1, P6 ;  /* 0x0000000000ff7886 */ /* 0x000fe20003020000 */
[----:B------:R-:W-:-:S02]  /*13e0*/  @!UP0 UIMAD.WIDE.U32 UR24, UR11, 0x8, UR16 ;  /* 0x000000080b1888a5 */ /* 0x000fc4000f8e0010 */
[----:B------:R-:W2:Y:S02]  /*13f0*/  @!P3 LDG.E.64 R4, desc[UR14][R4.64] ;  /* 0x0000000e0404b981 */ /* 0x000ea4000c1e1b00 */
[----:B------:R-:W-:Y:S02]  /*1400*/  @!UP1 UIMAD.WIDE.U32 UR26, UR10, 0x8, UR16 ;  /* 0x000000080a1a98a5 */ /* 0x000fe4000f8e0010 */
[----:B------:R-:W-:Y:S01]  /*1410*/  VOTEU.ALL UP0, P2 ;  /* 0x0000000000ff7886 */ /* 0x000fe20001000000 */
[----:B------:R-:W-:Y:S01]  /*1420*/  MOV R10, UR24 ;  /* 0x00000018000a7c02 */ /* 0x000fe20008000f00 */
[----:B------:R-:W3:Y:S01]  /*1430*/  @!P4 LDG.E.64 R6, desc[UR14][R6.64] ;  /* 0x0000000e0606c981 */ /* 0x000ee2000c1e1b00 */
[----:B------:R-:W-:Y:S02]  /*1440*/  MOV R11, UR25 ;  /* 0x00000019000b7c02 */ /* 0x000fe40008000f00 */
[----:B------:R-:W-:Y:S01]  /*1450*/  @!UP0 UIMAD.WIDE.U32 UR24, UR13, 0x8, UR16 ;  /* 0x000000080d1888a5 */ /* 0x000fe2000f8e0010 */
[----:B------:R-:W-:Y:S01]  /*1460*/  IMAD.U32 R12, RZ, RZ, UR26 ;  /* 0x0000001aff0c7e24 */ /* 0x000fe2000f8e00ff */
[----:B------:R-:W-:-:S02]  /*1470*/  MOV R13, UR27 ;  /* 0x0000001b000d7c02 */ /* 0x000fc40008000f00 */
[----:B------:R-:W4:Y:S02]  /*1480*/  @!P5 LDG.E.64 R10, desc[UR14][R10.64] ;  /* 0x0000000e0a0ad981 */ /* 0x000f24000c1e1b00 */
[----:B------:R-:W-:Y:S02]  /*1490*/  MOV R14, UR24 ;  /* 0x00000018000e7c02 */ /* 0x000fe40008000f00 */
[----:B------:R-:W-:Y:S01]  /*14a0*/  MOV R15, UR25 ;  /* 0x00000019000f7c02 */ /* 0x000fe20008000f00 */
[----:B------:R-:W5:Y:S05]  /*14b0*/  @!P6 LDG.E.64 R12, desc[UR14][R12.64] ;  /* 0x0000000e0c0ce981 */ /* 0x000f6a000c1e1b00 */
[----:B------:R-:W5:Y:S01]  /*14c0*/  @!P2 LDG.E.64 R14, desc[UR14][R14.64] ;  /* 0x0000000e0e0ea981 */ /* 0x000f62000c1e1b00 */
[----:B------:R-:W-:-:S02]  /*14d0*/  UIADD3 UR5, UPT, UPT, UR5, 0x8, URZ ;  /* 0x0000000805057890 */ /* 0x000fc4000fffe0ff */
[----:B------:R-:W-:Y:S02]  /*14e0*/  UIADD3 UR22, UPT, UPT, UR22, 0x8, URZ ;  /* 0x0000000816167890 */ /* 0x000fe4000fffe0ff */
[----:B------:R-:W-:Y:S02]  /*14f0*/  ULEA UR8, UR19, UR8, 0x3 ;  /* 0x0000000813087291 */ /* 0x000fe4000f8e18ff */
[----:B------:R-:W-:Y:S02]  /*1500*/  ULEA UR21, UR19, UR21, 0x3 ;  /* 0x0000001513157291 */ /* 0x000fe4000f8e18ff */
[----:B------:R-:W-:Y:S02]  /*1510*/  ULEA UR9, UR19, UR9, 0x3 ;  /* 0x0000000913097291 */ /* 0x000fe4000f8e18ff */
[----:B------:R-:W-:Y:S02]  /*1520*/  ULEA UR20, UR19, UR20, 0x3 ;  /* 0x0000001413147291 */ /* 0x000fe4000f8e18ff */
[----:B------:R-:W-:-:S02]  /*1530*/  ULEA UR12, UR19, UR12, 0x3 ;  /* 0x0000000c130c7291 */ /* 0x000fc4000f8e18ff */
[----:B------:R-:W-:Y:S02]  /*1540*/  ULEA UR11, UR19, UR11, 0x3 ;  /* 0x0000000b130b7291 */ /* 0x000fe4000f8e18ff */
        /* <DEDUP_REMOVED lines=15> */
.L_x_2212:
        /* <DEDUP_REMOVED lines=8> */
[----:B------:R-:W-:Y:S01]  /*16c0*/  IMAD.U32 R4, RZ, RZ, UR5 ;  /* 0x00000005ff047e24 */ /* 0x000fe2000f8e00ff */
        /* <DEDUP_REMOVED lines=22> */
[----:B------:R-:W-:Y:S01]  /*1830*/  MOV R5, UR9 ;  /* 0x0000000900057c02 */ /* 0x000fe20008000f00 */
[----:B------:R-:W-:Y:S02]  /*1840*/  @!UP1 UIMAD.WIDE.U32 UR10, UR10, 0x8, UR16 ;  /* 0x000000080a0a98a5 */ /* 0x000fe4000f8e0010 */
[----:B------:R-:W-:Y:S02]  /*1850*/  @!UP3 UIMAD UR13, UR13, UR19, UR6 ;  /* 0x000000130d0db2a4 */ /* 0x000fe4000f8e0206 */
[----:B------:R-:W-:Y:S01]  /*1860*/  @!UP2 UIMAD.WIDE.U32 UR8, UR12, 0x8, UR16 ;  /* 0x000000080c08a8a5 */ /* 0x000fe2000f8e0010 */
[----:B------:R-:W0:Y:S01]  /*1870*/  @!P1 LDG.E.64 R4, desc[UR14][R4.64] ;  /* 0x0000000e04049981 */ /* 0x000e22000c1e1b00 */
[----:B------:R-:W-:Y:S02]  /*1880*/  MOV R6, UR10 ;  /* 0x0000000a00067c02 */ /* 0x000fe40008000f00 */
[----:B------:R-:W-:Y:S01]  /*1890*/  MOV R7, UR11 ;  /* 0x0000000b00077c02 */ /* 0x000fe20008000f00 */
[----:B------:R-:W-:Y:S01]  /*18a0*/  @!UP3 UIMAD.WIDE.U32 UR10, UR13, 0x8, UR16 ;  /* 0x000000080d0ab8a5 */ /* 0x000fe2000f8e0010 */
[----:B------:R-:W-:Y:S01]  /*18b0*/  IMAD.U32 R12, RZ, RZ, UR8 ;  /* 0x00000008ff0c7e24 */ /* 0x000fe2000f8e00ff */
[----:B---3--:R-:W-:-:S03]  /*18c0*/  MOV R13, UR9 ;  /* 0x00000009000d7c02 */ /* 0x008fc60008000f00 */
        /* <DEDUP_REMOVED lines=16> */
.L_x_2214:
        /* <DEDUP_REMOVED lines=18> */
[----:B------:R-:W-:Y:S01]  /*1af0*/  MOV R6, UR8 ;  /* 0x0000000800067c02 */ /* 0x000fe20008000f00 */
[----:B------:R-:W-:Y:S01]  /*1b00*/  IMAD.U32 R7, RZ, RZ, UR9 ;  /* 0x00000009ff077e24 */ /* 0x000fe2000f8e00ff */
        /* <DEDUP_REMOVED lines=9> */
.L_x_2215:
        /* <DEDUP_REMOVED lines=9> */
[----:B------:R-:W-:-:S04]  /*1c30*/  IMAD.U32 R4, RZ, RZ, UR8 ;  /* 0x00000008ff047e24 */ /* 0x000fc8000f8e00ff */
[----:B------:R-:W-:-:S06]  /*1c40*/  IMAD.WIDE.U32 R4, R4, R5, UR16 ;  /* 0x0000001004047e25 */ /* 0x000fcc000f8e0005 */
[----:B------:R-:W0:Y:S02]  /*1c50*/  LDG.E.64 R4, desc[UR14][R4.64] ;  /* 0x0000000e04047981 */ /* 0x000e24000c1e1b00 */
[----:B0-----:R-:W-:Y:S01]  /*1c60*/  FADD.FTZ R8, R8, R4 ;  /* 0x0000000408087221 */ /* 0x001fe20000010000 */
[----:B------:R-:W-:-:S07]  /*1c70*/  FADD.FTZ R9, R9, R5 ;  /* 0x0000000509097221 */ /* 0x000fce0000010000 */
.L_x_2216:
[----:B------:R-:W-:Y:S05]  /*1c80*/  BSYNC.RECONVERGENT B0 ;  /* 0x0000000000007941 */ /* 0x000fea0003800200 */
.L_x_2209:
[----:B-1----:R-:W1:Y:S01]  /*1c90*/  S2R R4, SR_TID.X ;  /* 0x0000000000047919 */ /* 0x002e620000002100 */
[----:B------:R-:W4:Y:S01]  /*1ca0*/  S2UR UR8, SR_CgaCtaId ;  /* 0x00000000000879c3 */ /* 0x000f220000008800 */
[----:B------:R-:W5:Y:S01]  /*1cb0*/  LDCU UR9, c[0x0][0x414] ;  /* 0x00008280ff0977ac */ /* 0x000f620008000800 */
[----:B------:R-:W-:Y:S01]  /*1cc0*/  MOV R15, UR7 ;  /* 0x00000007000f7c02 */ /* 0x000fe20008000f00 */
        /* <DEDUP_REMOVED lines=20> */
[----:B------:R-:W-:-:S05]  /*1e10*/  LOP3.LUT R5, R5, 0xffff, RZ, 0xc0, !PT ;  /* 0x0000ffff05057812 */ /* 0x000fca00078ec0ff */
[----:B------:R-:W-:-:S04]  /*1e20*/  IMAD.IADD R17, R20, 0x1, R5 ;  /* 0x0000000114117824 */ /* 0x000fc800078e0205 */
[C---:B0-----:R-:W-:Y:S01]  /*1e30*/  IMAD.WIDE R6, R17.reuse, 0x2, R6 ;  /* 0x0000000211067825 */ /* 0x041fe200078e0206 */
[----:B------:R-:W-:Y:S03]  /*1e40*/  BAR.SYNC.DEFER_BLOCKING 0x0 ;  /* 0x0000000000007b1d */ /* 0x000fe60000010000 */
[----:B--2---:R-:W-:-:S03]  /*1e50*/  IMAD.WIDE R10, R17, 0x2, R10 ;  /* 0x00000002110a7825 */ /* 0x004fc600078e020a */
[----:B------:R-:W2:Y:S04]  /*1e60*/  LDG.E.U16 R4, desc[UR14][R6.64] ;  /* 0x0000000e06047981 */ /* 0x000ea8000c1e1500 */
[----:B------:R-:W3:Y:S04]  /*1e70*/  LDG.E.U16 R18, desc[UR14][R6.64+0x2] ;  /* 0x0000020e06127981 */ /* 0x000ee8000c1e1500 */
[----:B------:R-:W4:Y:S04]  /*1e80*/  LDG.E.U16 R19, desc[UR14][R10.64] ;  /* 0x0000000e0a137981 */ /* 0x000f28000c1e1500 */
[----:B------:R3:W5:Y:S01]  /*1e90*/  LDG.E.U16 R20, desc[UR14][R10.64+0x2] ;  /* 0x0000020e0a147981 */ /* 0x000762000c1e1500 */
[----:B-1----:R-:W-:Y:S01]  /*1ea0*/  MOV R12, 0x3f800000 ;  /* 0x3f800000000c7802 */ /* 0x002fe20000000f00 */
        /* <DEDUP_REMOVED lines=11> */
[----:B--2---:R-:W-:Y:S02]  /*1f60*/  HADD2.F32 R13, -RZ, R4.H0_H0 ;  /* 0x20000004ff0d7230 */ /* 0x004fe40000004100 */
[----:B---3--:R-:W-:Y:S02]  /*1f70*/  HADD2.F32 R11, -RZ, R18.H0_H0 ;  /* 0x20000012ff0b7230 */ /* 0x008fe40000004100 */
[----:B----4-:R-:W-:Y:S02]  /*1f80*/  HADD2.F32 R10, -RZ, R19.H0_H0 ;  /* 0x20000013ff0a7230 */ /* 0x010fe40000004100 */
[----:B-----5:R-:W-:Y:S01]  /*1f90*/  HADD2.F32 R4, -RZ, R20.H0_H0 ;  /* 0x20000014ff047230 */ /* 0x020fe20000004100 */
        /* <DEDUP_REMOVED lines=29> */
.L_x_2220:
[----:B------:R-:W-:Y:S05]  /*2170*/  BSYNC.RECONVERGENT B1 ;  /* 0x0000000000017941 */ /* 0x000fea0003800200 */
.L_x_2219:
        /* <DEDUP_REMOVED lines=19> */
.L_x_2218:
        /* <DEDUP_REMOVED lines=38> */
.L_x_2223:
[----:B------:R-:W-:Y:S05]  /*2510*/  BSYNC.RECONVERGENT B1 ;  /* 0x0000000000017941 */ /* 0x000fea0003800200 */
.L_x_2222:
        /* <DEDUP_REMOVED lines=29> */
.L_x_2221:
[----:B------:R-:W-:Y:S05]  /*26f0*/  BSYNC.RECONVERGENT B0 ;  /* 0x0000000000007941 */ /* 0x000fea0003800200 */
.L_x_2217:
        /* <DEDUP_REMOVED lines=8> */
.L_x_2225:
        /* <DEDUP_REMOVED lines=16> */
.L_x_3454:


//--------------------- .text._Z35group_norm_nhwc_fwd_one_pass_kernelI11Bf16IOFp16WLi128ELi42ELi672EEv26Group_norm_nhwc_fwd_params --------------------------
	.section	.text._Z35group_norm_nhwc_fwd_one_pass_kernelI11Bf16IOFp16WLi128ELi42ELi672EEv26Group_norm_nhwc_fwd_params,"ax",@progbits
	.align	128
        .global         _Z35group_norm_nhwc_fwd_one_pass_kernelI11Bf16IOFp16WLi128ELi42ELi672EEv26Group_norm_nhwc_fwd_params
        .type           _Z35group_norm_nhwc_fwd_one_pass_kernelI11Bf16IOFp16WLi128ELi42ELi672EEv26Group_norm_nhwc_fwd_params,@function
        .size           _Z35group_norm_nhwc_fwd_one_pass_kernelI11Bf16IOFp16WLi128ELi42ELi672EEv26Group_norm_nhwc_fwd_params,(.L_x_3455 - _Z35group_norm_nhwc_fwd_one_pass_kernelI11Bf16IOFp16WLi128ELi42ELi672EEv26Group_norm_nhwc_fwd_params)
        .other          _Z35group_norm_nhwc_fwd_one_pass_kernelI11Bf16IOFp16WLi128ELi42ELi672EEv26Group_norm_nhwc_fwd_params,@"STO_CUDA_ENTRY STV_DEFAULT"
_Z35group_norm_nhwc_fwd_one_pass_kernelI11Bf16IOFp16WLi128ELi42ELi672EEv26Group_norm_nhwc_fwd_params:
.text._Z35group_norm_nhwc_fwd_one_pass_kernelI11Bf16IOFp16WLi128ELi42ELi672EEv26Group_norm_nhwc_fwd_params:
        /* <DEDUP_REMOVED lines=48> */
.L_x_2253:
        /* <DEDUP_REMOVED lines=22> */
[----:B0-----:R-:W-:-:S04]  /*0460*/  IADD3 R4, PT, PT, R3, 0xffffffe, RZ ;  /* 0x0ffffffe03047810 */ /* 0x001fc80007ffe0ff */
[----:B------:R0:W5:Y:S03]  /*0470*/  F2I.FTZ.U32.TRUNC.NTZ R5, R4 ;  /* 0x0000000400057305 */ /* 0x000166000021f000 */
[----:B------:R-:W3:Y:S01]  /*0480*/  @!P3 LDC.64 R16, c[0x0][0x390] ;  /* 0x0000e400ff10bb82 */ /* 0x000ee20000000a00 */
[----:B0-----:R-:W-:-:S05]  /*0490*/  IMAD.MOV.U32 R4, RZ, RZ, RZ ;  /* 0x000000ffff047224 */ /* 0x001fca00078e00ff */
        /* <DEDUP_REMOVED lines=30> */
[----:B------:R-:W-:Y:S01]  /*0680*/  IADD3 R4, P4, PT, R29, UR13, RZ ;  /* 0x0000000d1d047c10 */ /* 0x000fe2000ff9e0ff */
[----:B------:R-:W-:Y:S01]  /*0690*/  UIMAD UR5, UR15, UR21, UR5 ;  /* 0x000000150f0572a4 */ /* 0x000fe2000f8e0205 */
[----:B------:R-:W-:-:S04]  /*06a0*/  MOV R3, UR13 ;  /* 0x0000000d00037c02 */ /* 0x000fc80008000f00 */
[----:B------:R-:W-:Y:S01]  /*06b0*/  LEA.HI.X.SX32 R5, R3, RZ, 0x1, P4 ;  /* 0x000000ff03057211 */ /* 0x000fe200020f0eff */
[----:B0-----:R-:W-:Y:S01]  /*06c0*/  @!P1 IMAD R20, R20, R18, RZ ;  /* 0x0000001214149224 */ /* 0x001fe200078e02ff */
[----:B------:R-:W-:Y:S02]  /*06d0*/  MOV R3, UR20 ;  /* 0x0000001400037c02 */ /* 0x000fe40008000f00 */
[----:B------:R-:W-:Y:S01]  /*06e0*/  ISETP.GE.U32.AND P4, PT, R27, UR16, PT ;  /* 0x000000101b007c0c */ /* 0x000fe2000bf86070 */
[----:B------:R-:W-:Y:S02]  /*06f0*/  @!P1 IMAD R19, R2, R19, R20 ;  /* 0x0000001302139224 */ /* 0x000fe400078e0214 */
[----:B------:R-:W-:Y:S01]  /*0700*/  IMAD.WIDE.U32 R4, R3, UR15, R4 ;  /* 0x0000000f03047c25 */ /* 0x000fe2000f8e0004 */
[----:B------:R-:W-:-:S03]  /*0710*/  ISETP.GE.AND.EX P4, PT, R23, UR17, PT, P4 ;  /* 0x0000001117007c0c */ /* 0x000fc6000bf86340 */
[----:B-1----:R-:W-:Y:S01]  /*0720*/  @!P2 IMAD R3, R10, R12, RZ ;  /* 0x0000000c0a03a224 */ /* 0x002fe200078e02ff */
[----:B------:R-:W-:Y:S01]  /*0730*/  IADD3 R7, PT, PT, R5, UR5, RZ ;  /* 0x0000000505077c10 */ /* 0x000fe2000fffe0ff */
[----:B------:R-:W-:Y:S01]  /*0740*/  @!P2 IMAD.MOV.U32 R6, RZ, RZ, R4 ;  /* 0x000000ffff06a224 */ /* 0x000fe200078e0004 */
[----:B------:R-:W0:Y:S01]  /*0750*/  @!P1 LDC.64 R10, c[0x0][0x390] ;  /* 0x0000e400ff0a9b82 */ /* 0x000e220000000a00 */
[C---:B------:R-:W-:Y:S01]  /*0760*/  @!P2 IMAD R3, R26.reuse, R13, R3 ;  /* 0x0000000d1a03a224 */ /* 0x040fe200078e0203 */
[----:B------:R-:W-:Y:S01]  /*0770*/  @!P1 MOV R20, R4 ;  /* 0x0000000400149202 */ /* 0x000fe20000000f00 */
[----:B------:R-:W-:-:S05]  /*0780*/  @!P2 IMAD.WIDE.U32 R12, R26, R12, R6 ;  /* 0x0000000c1a0ca225 */ /* 0x000fca00078e0006 */
[----:B------:R-:W-:Y:S01]  /*0790*/  @!P2 IADD3 R3, PT, PT, R13, R3, RZ ;  /* 0x000000030d03a210 */ /* 0x000fe20007ffe0ff */
[----:B----4-:R-:W-:Y:S01]  /*07a0*/  @!P3 IMAD R13, R21, R14, RZ ;  /* 0x0000000e150db224 */ /* 0x010fe200078e02ff */
[C---:B---3--:R-:W-:Y:S02]  /*07b0*/  @!P2 LEA R8, P5, R12.reuse, R8, 0x1 ;  /* 0x000000080c08a211 */ /* 0x048fe400078a08ff */
[----:B------:R-:W-:Y:S02]  /*07c0*/  @!P1 MOV R21, R7 ;  /* 0x0000000700159202 */ /* 0x000fe40000000f00 */
[----:B------:R-:W-:Y:S01]  /*07d0*/  @!P2 LEA.HI.X R9, R12, R9, R3, 0x1, P5 ;  /* 0x000000090c09a211 */ /* 0x000fe200028f0c03 */
[----:B------:R-:W-:Y:S01]  /*07e0*/  @!P3 IMAD R3, R25, R15, R13 ;  /* 0x0000000f1903b224 */ /* 0x000fe200078e020d */
[----:B------:R-:W-:Y:S01]  /*07f0*/  @!P3 MOV R12, R4 ;  /* 0x00000004000cb202 */ /* 0x000fe20000000f00 */
[----:B------:R-:W-:Y:S01]  /*0800*/  @!P1 IMAD.WIDE.U32 R20, R2, R18, R20 ;  /* 0x0000001202149225 */ /* 0x000fe200078e0014 */
[----:B------:R-:W-:Y:S01]  /*0810*/  @!P3 MOV R13, R7 ;  /* 0x00000007000db202 */ /* 0x000fe20000000f00 */
[----:B------:R1:W2:Y:S03]  /*0820*/  @!P2 LDG.E R22, desc[UR18][R8.64] ;  /* 0x000000120816a981 */ /* 0x0002a6000c1e1900 */
[----:B------:R-:W-:Y:S01]  /*0830*/  @!P1 IADD3 R19, PT, PT, R21, R19, RZ ;  /* 0x0000001315139210 */ /* 0x000fe20007ffe0ff */
[----:B------:R-:W-:-:S02]  /*0840*/  @!P3 IMAD.WIDE.U32 R14, R25, R14, R12 ;  /* 0x0000000e190eb225 */ /* 0x000fc400078e000c */
[----:B------:R-:W3:Y:S02]  /*0850*/  @!P4 LDC.64 R12, c[0x0][0x3e0] ;  /* 0x0000f800ff0ccb82 */ /* 0x000ee40000000a00 */
[----:B------:R-:W-:Y:S01]  /*0860*/  @!P3 IMAD.IADD R3, R15, 0x1, R3 ;  /* 0x000000010f03b824 */ /* 0x000fe200078e0203 */
[----:B------:R-:W-:-:S04]  /*0870*/  @!P3 LEA R16, P5, R14, R16, 0x1 ;  /* 0x000000100e10b211 */ /* 0x000fc800078a08ff */
[----:B------:R-:W-:Y:S02]  /*0880*/  @!P3 LEA.HI.X R17, R14, R17, R3, 0x1, P5 ;  /* 0x000000110e11b211 */ /* 0x000fe400028f0c03 */
[----:B------:R-:W4:Y:S01]  /*0890*/  @!P4 LDC.64 R14, c[0x0][0x390] ;  /* 0x0000e400ff0ecb82 */ /* 0x000f220000000a00 */
[----:B0-----:R-:W-:-:S04]  /*08a0*/  @!P1 LEA R10, P5, R20, R10, 0x1 ;  /* 0x0000000a140a9211 */ /* 0x001fc800078a08ff */
[----:B------:R-:W-:Y:S02]  /*08b0*/  @!P1 LEA.HI.X R11, R20, R11, R19, 0x1, P5 ;  /* 0x0000000b140b9211 */ /* 0x000fe400028f0c13 */
[----:B------:R-:W-:Y:S01]  /*08c0*/  MOV R19, RZ ;  /* 0x000000ff00137202 */ /* 0x000fe20000000f00 */
[----:B-1----:R-:W-:Y:S01]  /*08d0*/  @!P4 IMAD.MOV.U32 R9, RZ, RZ, R7 ;  /* 0x000000ffff09c224 */ /* 0x002fe200078e0007 */
[----:B------:R-:W-:-:S04]  /*08e0*/  @!P4 MOV R8, R4 ;  /* 0x000000040008c202 */ /* 0x000fc80000000f00 */
[----:B------:R-:W5:Y:S01]  /*08f0*/  @!P1 LDG.E R19, desc[UR18][R10.64] ;  /* 0x000000120a139981 */ /* 0x000f62000c1e1900 */
[-C--:B---3--:R-:W-:Y:S02]  /*0900*/  @!P4 IMAD R3, R23, R12.reuse, RZ ;  /* 0x0000000c1703c224 */ /* 0x088fe400078e02ff */
[----:B------:R-:W-:-:S04]  /*0910*/  @!P4 IMAD.WIDE.U32 R8, R27, R12, R8 ;  /* 0x0000000c1b08c225 */ /* 0x000fc800078e0008 */
[----:B------:R-:W-:Y:S02]  /*0920*/  @!P4 IMAD R3, R27, R13, R3 ;  /* 0x0000000d1b03c224 */ /* 0x000fe400078e0203 */
[----:B------:R-:W-:Y:S01]  /*0930*/  HFMA2 R24, -RZ, RZ, 0, 0 ;  /* 0x00000000ff187431 */ /* 0x000fe200000001ff */
[C---:B----4-:R-:W-:Y:S02]  /*0940*/  @!P4 LEA R14, P2, R8.reuse, R14, 0x1 ;  /* 0x0000000e080ec211 */ /* 0x050fe400078408ff */
[----:B------:R-:W-:Y:S01]  /*0950*/  @!P4 IADD3 R3, PT, PT, R9, R3, RZ ;  /* 0x000000030903c210 */ /* 0x000fe20007ffe0ff */
[----:B------:R-:W-:Y:S02]  /*0960*/  HFMA2 R23, -RZ, RZ, 0, 0 ;  /* 0x00000000ff177431 */ /* 0x000fe400000001ff */
[----:B------:R0:W3:Y:S01]  /*0970*/  @!P3 LDG.E R24, desc[UR18][R16.64] ;  /* 0x000000121018b981 */ /* 0x0000e2000c1e1900 */
[----:B------:R-:W-:-:S05]  /*0980*/  @!P4 LEA.HI.X R15, R8, R15, R3, 0x1, P2 ;  /* 0x0000000f080fc211 */ /* 0x000fca00010f0c03 */
[----:B------:R-:W4:Y:S01]  /*0990*/  @!P4 LDG.E R23, desc[UR18][R14.64] ;  /* 0x000000120e17c981 */ /* 0x000f22000c1e1900 */
[----:B------:R-:W1:Y:S02]  /*09a0*/  S2R R21, SR_LANEID ;  /* 0x0000000000157919 */ /* 0x000e640000000000 */
[C---:B-1----:R-:W-:Y:S02]  /*09b0*/  ISETP.GT.AND P2, PT, R21.reuse, 0x1e, PT ;  /* 0x0000001e1500780c */ /* 0x042fe40003f44270 */
[----:B------:R-:W-:Y:S01]  /*09c0*/  ISETP.GT.AND P3, PT, R21, 0xf, PT ;  /* 0x0000000f1500780c */ /* 0x000fe20003f64270 */
[----:B------:R-:W-:Y:S01]  /*09d0*/  BSSY.RECONVERGENT B0, `(.L_x_2226) ;  /* 0x0000040000007945 */ /* 0x000fe20003800200 */
[C---:B--2---:R-:W-:Y:S02]  /*09e0*/  PRMT R3, R22.reuse, 0x7632, R3 ;  /* 0x0000763216037816 */ /* 0x044fe40000000003 */
[----:B------:R-:W-:-:S03]  /*09f0*/  SHF.L.U32 R22, R22, 0x10, RZ ;  /* 0x0000001016167819 */ /* 0x000fc600000006ff */
[----:B0-----:R-:W-:-:S04]  /*0a00*/  IMAD.U32 R17, R3, 0x10000, RZ ;  /* 0x0001000003117824 */ /* 0x001fc800078e00ff */
[----:B------:R-:W-:Y:S01]  /*0a10*/  FADD.FTZ R8, R22, R17 ;  /* 0x0000001116087221 */ /* 0x000fe20000010000 */
[----:B------:R-:W-:Y:S01]  /*0a20*/  FMUL.FTZ R9, R17, R17 ;  /* 0x0000001111097220 */ /* 0x000fe20000410000 */
[C---:B-----5:R-:W-:Y:S02]  /*0a30*/  PRMT R18, R19.reuse, 0x7632, R18 ;  /* 0x0000763213127816 */ /* 0x060fe40000000012 */
[----:B------:R-:W-:Y:S02]  /*0a40*/  SHF.L.U32 R19, R19, 0x10, RZ ;  /* 0x0000001013137819 */ /* 0x000fe400000006ff */
[----:B------:R-:W-:-:S05]  /*0a50*/  SHF.L.U32 R18, R18, 0x10, RZ ;  /* 0x0000001012127819 */ /* 0x000fca00000006ff */
[----:B------:R-:W-:Y:S01]  /*0a60*/  FADD.FTZ R3, R19, R18 ;  /* 0x0000001213037221 */ /* 0x000fe20000010000 */
[----:B------:R-:W-:-:S03]  /*0a70*/  FMUL.FTZ R10, R18, R18 ;  /* 0x00000012120a7220 */ /* 0x000fc60000410000 */
[----:B------:R-:W-:Y:S01]  /*0a80*/  FADD.FTZ R3, RZ, R3 ;  /* 0x00000003ff037221 */ /* 0x000fe20000010000 */
[----:B---3--:R-:W-:Y:S01]  /*0a90*/  PRMT R16, R24, 0x7632, R16 ;  /* 0x0000763218107816 */ /* 0x008fe20000000010 */
[----:B------:R-:W-:Y:S02]  /*0aa0*/  FFMA.FTZ R10, R19, R19, R10 ;  /* 0x00000013130a7223 */ /* 0x000fe4000001000a */
[----:B------:R-:W-:Y:S01]  /*0ab0*/  FADD.FTZ R8, R3, R8 ;  /* 0x0000000803087221 */ /* 0x000fe20000010000 */
[----:B------:R-:W-:Y:S02]  /*0ac0*/  SHF.L.U32 R16, R16, 0x10, RZ ;  /* 0x0000001010107819 */ /* 0x000fe400000006ff */
[----:B----4-:R-:W-:Y:S01]  /*0ad0*/  PRMT R3, R23, 0x7632, R3 ;  /* 0x0000763217037816 */ /* 0x010fe20000000003 */
[----:B------:R-:W-:Y:S01]  /*0ae0*/  FFMA.FTZ R9, R22, R22, R9 ;  /* 0x0000001616097223 */ /* 0x000fe20000010009 */
        /* <DEDUP_REMOVED lines=46> */
.L_x_2227:
[----:B------:R-:W-:Y:S05]  /*0dd0*/  BSYNC.RECONVERGENT B0 ;  /* 0x0000000000007941 */ /* 0x000fea0003800200 */
.L_x_2226:
        /* <DEDUP_REMOVED lines=59> */
.L_x_2229:
[----:B------:R-:W-:Y:S05]  /*1190*/  BSYNC.RECONVERGENT B0 ;  /* 0x0000000000007941 */ /* 0x000fea0003800200 */
.L_x_2228:
        /* <DEDUP_REMOVED lines=32> */
.L_x_2232:
[----:B------:R-:W2:Y:S04]  /*13a0*/  LDG.E.STRONG.GPU R11, desc[UR18][R8.64] ;  /* 0x00000012080b7981 */ /* 0x000ea8000c1ef900 */
[----:B--2---:R-:W-:Y:S01]  /*13b0*/  CCTL.IVALL ;  /* 0x00000000ff00798f */ /* 0x004fe20002000000 */
[----:B------:R-:W-:Y:S05]  /*13c0*/  YIELD ;  /* 0x0000000000007946 */ /* 0x000fea0003800000 */
[----:B------:R-:W-:-:S13]  /*13d0*/  ISETP.NE.AND P4, PT, R11, R10, PT ;  /* 0x0000000a0b00720c */ /* 0x000fda0003f85270 */
[----:B------:R-:W-:Y:S05]  /*13e0*/  @P4 BRA `(.L_x_2232) ;  /* 0xfffffffc00ec4947 */ /* 0x000fea000383ffff */
.L_x_2231:
        /* <DEDUP_REMOVED lines=15> */
.L_x_2234:
        /* <DEDUP_REMOVED lines=91> */
.L_x_2233:
[----:B------:R-:W-:-:S04]  /*1a90*/  LOP3.LUT R8, R0, 0x7, RZ, 0xc0, !PT ;  /* 0x0000000700087812 */ /* 0x000fc800078ec0ff */
        /* <DEDUP_REMOVED lines=51> */
.L_x_2235:
[----:B------:R-:W-:-:S13]  /*1dd0*/  LOP3.LUT P2, R8, R0, 0x3, RZ, 0xc0, !PT ;  /* 0x0000000300087812 */ /* 0x000fda000784c0ff */
[----:B------:R-:W-:Y:S05]  /*1de0*/  @!P2 BRA `(.L_x_2230) ;  /* 0x0000000000a0a947 */ /* 0x000fea0003800000 */
[----:B------:R-:W-:-:S13]  /*1df0*/  ISETP.NE.AND P2, PT, R8, 0x1, PT ;  /* 0x000000010800780c */ /* 0x000fda0003f45270 */
[----:B------:R-:W-:Y:S05]  /*1e00*/  @!P2 BRA `(.L_x_2236) ;  /* 0x000000000060a947 */ /* 0x000fea0003800000 */
[----:B------:R-:W-:Y:S02]  /*1e10*/  UIADD3 UR14, UPT, UPT, UR5, 0x1, URZ ;  /* 0x00000001050e7890 */ /* 0x000fe4000fffe0ff */
[----:B------:R-:W-:-:S04]  /*1e20*/  MOV R8, UR5 ;  /* 0x0000000500087c02 */ /* 0x000fc80008000f00 */
[----:B------:R-:W-:Y:S01]  /*1e30*/  ISETP.EQ.OR P4, PT, R8, UR23, P3 ;  /* 0x0000001708007c0c */ /* 0x000fe20009f82670 */
[----:B------:R-:W-:-:S05]  /*1e40*/  IMAD.U32 R8, RZ, RZ, UR14 ;  /* 0x0000000eff087e24 */ /* 0x000fca000f8e00ff */
        /* <DEDUP_REMOVED lines=20> */
.L_x_2236:
[----:B------:R-:W-:Y:S01]  /*1f90*/  IMAD.U32 R8, RZ, RZ, UR5 ;  /* 0x00000005ff087e24 */ /* 0x000fe2000f8e00ff */
[----:B------:R-:W-:Y:S01]  /*1fa0*/  LOP3.LUT R9, R0, 0x1, RZ, 0xc0, !PT ;  /* 0x0000000100097812 */ /* 0x000fe200078ec0ff */
[----:B------:R-:W-:Y:S03]  /*1fb0*/  BSSY.RECONVERGENT B0, `(.L_x_2230) ;  /* 0x000000b000007945 */ /* 0x000fe60003800200 */
        /* <DEDUP_REMOVED lines=10> */
.L_x_2237:
[----:B------:R-:W-:Y:S05]  /*2060*/  BSYNC.RECONVERGENT B0 ;  /* 0x0000000000007941 */ /* 0x000fea0003800200 */
.L_x_2230:
        /* <DEDUP_REMOVED lines=31> */
[----:B--2---:R-:W-:Y:S02]  /*2260*/  HADD2.F32 R10, -RZ, R12.H0_H0 ;  /* 0x2000000cff0a7230 */ /* 0x004fe40000004100 */
[----:B----4-:R-:W-:Y:S02]  /*2270*/  HADD2.F32 R11, -RZ, R13.H0_H0 ;  /* 0x2000000dff0b7230 */ /* 0x010fe40000004100 */
[----:B---3--:R-:W-:Y:S02]  /*2280*/  HADD2.F32 R20, -RZ, R20.H0_H0 ;  /* 0x20000014ff147230 */ /* 0x008fe40000004100 */
[----:B------:R-:W-:Y:S01]  /*2290*/  HADD2.F32 R21, -RZ, R21.H0_H0 ;  /* 0x20000015ff157230 */ /* 0x000fe20000004100 */
        /* <DEDUP_REMOVED lines=18> */
[----:B------:R-:W-:Y:S02]  /*23c0*/  IMAD.MOV.U32 R13, RZ, RZ, R7 ;  /* 0x000000ffff0d7224 */ /* 0x000fe400078e0007 */
[--C-:B------:R-:W-:Y:S01]  /*23d0*/  FADD.FTZ R19, R19, -R8.reuse ;  /* 0x8000000813137221 */ /* 0x100fe20000010000 */
[----:B------:R-:W1:Y:S01]  /*23e0*/  LDCU.64 UR14, c[0x0][0x380] ;  /* 0x00007000ff0e77ac */ /* 0x000e620008000a00 */
[----:B------:R-:W-:Y:S02]  /*23f0*/  FADD.FTZ R18, R18, -R8 ;  /* 0x8000000812127221 */ /* 0x000fe40000010000 */
[-C--:B------:R-:W-:Y:S02]  /*2400*/  FMUL.FTZ R19, R19, R9.reuse ;  /* 0x0000000913137220 */ /* 0x080fe40000410000 */
[----:B------:R-:W-:-:S02]  /*2410*/  FMUL.FTZ R18, R18, R9 ;  /* 0x0000000912127220 */ /* 0x000fc40000410000 */
[----:B------:R-:W-:Y:S02]  /*2420*/  FFMA.FTZ R19, R10, R19, R20 ;  /* 0x000000130a137223 */ /* 0x000fe40000010014 */
        /* <DEDUP_REMOVED lines=9> */
.L_x_2241:
[----:B------:R-:W-:Y:S05]  /*24c0*/  BSYNC.RECONVERGENT B1 ;  /* 0x0000000000017941 */ /* 0x000fea0003800200 */
.L_x_2240:
[----:B------:R-:W-:Y:S04]  /*24d0*/  BSSY.RECONVERGENT B1, `(.L_x_2242) ;  /* 0x0000015000017945 */ /* 0x000fe80003800200 */
[----:B------:R-:W-:Y:S05]  /*24e0*/  @P3 BRA `(.L_x_2243) ;  /* 0x00000000004c3947 */ /* 0x000fea0003800000 */
[----:B------:R-:W1:Y:S01]  /*24f0*/  LDCU.64 UR14, c[0x0][0x3e0] ;  /* 0x00007c00ff0e77ac */ /* 0x000e620008000a00 */
[----:B------:R-:W-:Y:S01]  /*2500*/  SHF.R.S32.HI R12, RZ, 0x1f, R26 ;  /* 0x0000001fff0c7819 */ /* 0x000fe2000001141a */
[--C-:B------:R-:W-:Y:S01]  /*2510*/  FADD.FTZ R22, R22, -R8.reuse ;  /* 0x8000000816167221 */ /* 0x100fe20000010000 */
[----:B------:R-:W-:Y:S01]  /*2520*/  MOV R13, R7 ;  /* 0x00000007000d7202 */ /* 0x000fe20000000f00 */
[----:B------:R-:W2:Y:S01]  /*2530*/  LDCU.64 UR20, c[0x0][0x380] ;  /* 0x00007000ff1477ac */ /* 0x000ea20008000a00 */
[----:B------:R-:W-:Y:S01]  /*2540*/  FADD.FTZ R17, R17, -R8 ;  /* 0x8000000811117221 */ /* 0x000fe20000010000 */
[----:B------:R-:W-:-:S03]  /*2550*/  FMUL.FTZ R22, R22, R9 ;  /* 0x0000000916167220 */ /* 0x000fc60000410000 */
[----:B0-----:R-:W-:Y:S01]  /*2560*/  FMUL.FTZ R18, R17, R9 ;  /* 0x0000000911127220 */ /* 0x001fe20000410000 */
[----:B------:R-:W-:-:S03]  /*2570*/  FFMA.FTZ R17, R10, R22, R20 ;  /* 0x000000160a117223 */ /* 0x000fc60000010014 */
        /* <DEDUP_REMOVED lines=10> */
.L_x_2243:
[----:B------:R-:W-:Y:S05]  /*2620*/  BSYNC.RECONVERGENT B1 ;  /* 0x0000000000017941 */ /* 0x000fea0003800200 */
.L_x_2242:
        /* <DEDUP_REMOVED lines=17> */
[----:B0-----:R-:W-:-:S03]  /*2740*/  LEA R14, P2, R12, UR20, 0x1 ;  /* 0x000000140c0e7c11 */ /* 0x001fc6000f8408ff */
[----:B------:R-:W-:-:S05]  /*2750*/  IMAD.IADD R15, R13, 0x1, R15 ;  /* 0x000000010d0f7824 */ /* 0x000fca00078e020f */
[----:B------:R-:W-:-:S05]  /*2760*/  LEA.HI.X R15, R12, UR21, R15, 0x1, P2 ;  /* 0x000000150c0f7c11 */ /* 0x000fca00090f0c0f */
[----:B------:R2:W-:Y:S02]  /*2770*/  STG.E desc[UR18][R14.64], R17 ;  /* 0x000000110e007986 */ /* 0x0005e4000c101912 */
.L_x_2245:
[----:B------:R-:W-:Y:S05]  /*2780*/  BSYNC.RECONVERGENT B1 ;  /* 0x0000000000017941 */ /* 0x000fea0003800200 */
.L_x_2244:
        /* <DEDUP_REMOVED lines=14> */
[----:B----4-:R-:W-:-:S04]  /*2870*/  LEA R6, P1, R4, UR16, 0x1 ;  /* 0x0000001004067c11 */ /* 0x010fc8000f8208ff */
[----:B------:R-:W-:-:S04]  /*2880*/  IADD3 R7, PT, PT, R5, R7, RZ ;  /* 0x0000000705077210 */ /* 0x000fc80007ffe0ff */
[----:B------:R-:W-:-:S05]  /*2890*/  LEA.HI.X R7, R4, UR17, R7, 0x1, P1 ;  /* 0x0000001104077c11 */ /* 0x000fca00088f0c07 */
[----:B------:R3:W-:Y:S01]  /*28a0*/  STG.E desc[UR18][R6.64], R3 ;  /* 0x0000000306007986 */ /* 0x0007e2000c101912 */
[----:B------:R-:W-:Y:S05]  /*28b0*/  BRA `(.L_x_2246) ;  /* 0x0000000800187947 */ /* 0x000fea0003800000 */
.L_x_2239:
        /* <DEDUP_REMOVED lines=41> */
.L_x_2248:
[----:B------:R-:W-:Y:S05]  /*2b50*/  BSYNC.RECONVERGENT B1 ;  /* 0x0000000000017941 */ /* 0x000fea0003800200 */
.L_x_2247:
        /* <DEDUP_REMOVED lines=21> */
[----:B0-----:R-:W-:Y:S01]  /*2cb0*/  IMAD.MOV.U32 R13, RZ, RZ, R7 ;  /* 0x000000ffff0d7224 */ /* 0x001fe200078e0007 */
[----:B---3--:R-:W-:Y:S01]  /*2cc0*/  MOV R12, R4 ;  /* 0x00000004000c7202 */ /* 0x008fe20000000f00 */
[----:B--2---:R-:W-:-:S04]  /*2cd0*/  FMUL.FTZ R17, R14, R17 ;  /* 0x000000110e117220 */ /* 0x004fc80000410000 */
[----:B------:R-:W-:-:S04]  /*2ce0*/  IMAD.WIDE.U32 R12, R26, UR14, R12 ;  /* 0x0000000e1a0c7c25 */ /* 0x000fc8000f8e000c */
[----:B----4-:R-:W-:Y:S01]  /*2cf0*/  FMUL.FTZ R18, R15, R18 ;  /* 0x000000120f127220 */ /* 0x010fe20000410000 */
[----:B------:R-:W-:Y:S02]  /*2d00*/  IADD3 R19, PT, PT, R13, R19, RZ ;  /* 0x000000130d137210 */ /* 0x000fe40007ffe0ff */
[----:B-1----:R-:W-:Y:S02]  /*2d10*/  LEA R14, P1, R12, UR16, 0x1 ;  /* 0x000000100c0e7c11 */ /* 0x002fe4000f8208ff */
[----:B------:R-:W-:Y:S02]  /*2d20*/  F2FP.BF16.F32.PACK_AB R17, R18, R17 ;  /* 0x000000111211723e */ /* 0x000fe400000010ff */
[----:B------:R-:W-:-:S05]  /*2d30*/  LEA.HI.X R15, R12, UR17, R19, 0x1, P1 ;  /* 0x000000110c0f7c11 */ /* 0x000fca00088f0c13 */
[----:B------:R2:W-:Y:S04]  /*2d40*/  STG.E desc[UR18][R14.64], R17 ;  /* 0x000000110e007986 */ /* 0x0005e8000c101912 */
.L_x_2250:
[----:B------:R-:W-:Y:S05]  /*2d50*/  BSYNC.RECONVERGENT B1 ;  /* 0x0000000000017941 */ /* 0x000fea0003800200 */
.L_x_2249:
        /* <DEDUP_REMOVED lines=31> */
.L_x_2252:
[----:B------:R-:W-:Y:S05]  /*2f50*/  BSYNC.RECONVERGENT B1 ;  /* 0x0000000000017941 */ /* 0x000fea0003800200 */
.L_x_2251:
        /* <DEDUP_REMOVED lines=28> */
.L_x_2246:
[----:B------:R-:W-:Y:S05]  /*3120*/  BSYNC.RECONVERGENT B0 ;  /* 0x0000000000007941 */ /* 0x000fea0003800200 */
.L_x_2238:
[----:B------:R-:W-:Y:S02]  /*3130*/  UIADD3 UR12, UPT, UPT, UR22, UR12, URZ ;  /* 0x0000000c160c7290 */ /* 0x000fe4000fffe0ff */
[----:B------:R-:W-:Y:S02]  /*3140*/  UIADD3 UR4, UPT, UPT, UR4, 0x1, URZ ;  /* 0x0000000104047890 */ /* 0x000fe4000fffe0ff */
[----:B------:R-:W-:-:S09]  /*3150*/  UISETP.GE.AND UP1, UPT, UR12, UR7, UPT ;  /* 0x000000070c00728c */ /* 0x000fd2000bf26270 */
[----:B------:R-:W-:Y:S05]  /*3160*/  BRA.U !UP1, `(.L_x_2253) ;  /* 0xffffffd109647547 */ /* 0x000fea000b83ffff */
[----:B------:R-:W-:Y:S05]  /*3170*/  EXIT ;  /* 0x000000000000794d */ /* 0x000fea0003800000 */
.L_x_2254:
        /* <DEDUP_REMOVED lines=16> */
.L_x_3455:


//--------------------- .text._Z35group_norm_nhwc_fwd_one_pass_kernelI11Bf16IOFp16WLi256ELi42ELi672EEv26Group_norm_nhwc_fwd_params --------------------------
	.section	.text._Z35group_norm_nhwc_fwd_one_pass_kernelI11Bf16IOFp16WLi256ELi42ELi672EEv26Group_norm_nhwc_fwd_params,"ax",@progbits
	.align	128
        .global         _Z35group_norm_nhwc_fwd_one_pass_kernelI11Bf16IOFp16WLi256ELi42ELi672EEv26Group_norm_nhwc_fwd_params
        .type           _Z35group_norm_nhwc_fwd_one_pass_kernelI11Bf16IOFp16WLi256ELi42ELi672EEv26Group_norm_nhwc_fwd_params,@function
        .size           _Z35group_norm_nhwc_fwd_one_pass_kernelI11Bf16IOFp16WLi256ELi42ELi672EEv26Group_norm_nhwc_fwd_params,(.L_x_3456 - _Z35group_norm_nhwc_fwd_one_pass_kernelI11Bf16IOFp16WLi256ELi42ELi672EEv26Group_norm_nhwc_fwd_params)
        .other          _Z35group_norm_nhwc_fwd_one_pass_kernelI11Bf16IOFp16WLi256ELi42ELi672EEv26Group_norm_nhwc_fwd_params,@"STO_CUDA_ENTRY STV_DEFAULT"
_Z35group_norm_nhwc_fwd_one_pass_kernelI11Bf16IOFp16WLi256ELi42ELi672EEv26Group_norm_nhwc_fwd_params:
.text._Z35group_norm_nhwc_fwd_one_pass_kernelI11Bf16IOFp16WLi256ELi42ELi672EEv26Group_norm_nhwc_fwd_params:
        /* <DEDUP_REMOVED lines=45> */
.L_x_2298:
        /* <DEDUP_REMOVED lines=250> */
.L_x_2256:
[----:B------:R-:W-:Y:S05]  /*1270*/  BSYNC.RECONVERGENT B0 ;  /* 0x0000000000007941 */ /* 0x000fea0003800200 */
.L_x_2255:
        /* <DEDUP_REMOVED lines=58> */
.L_x_2258:
[----:B------:R-:W-:Y:S05]  /*1620*/  BSYNC.RECONVERGENT B0 ;  /* 0x0000000000007941 */ /* 0x000fea0003800200 */
.L_x_2257:
        /* <DEDUP_REMOVED lines=25> */
.L_x_2261:
[----:B----4-:R-:W2:Y:S04]  /*17c0*/  LDG.E.STRONG.GPU R18, desc[UR6][R16.64] ;  /* 0x0000000610127981 */ /* 0x010ea8000c1ef900 */
[----:B--2---:R-:W-:Y:S01]  /*17d0*/  CCTL.IVALL ;  /* 0x00000000ff00798f */ /* 0x004fe20002000000 */
[----:B------:R-:W-:Y:S05]  /*17e0*/  YIELD ;  /* 0x0000000000007946 */ /* 0x000fea0003800000 */
[----:B------:R-:W-:-:S13]  /*17f0*/  ISETP.NE.AND P4, PT, R18, R23, PT ;  /* 0x000000171200720c */ /* 0x000fda0003f85270 */
[----:B------:R-:W-:Y:S05]  /*1800*/  @P4 BRA `(.L_x_2261) ;  /* 0xfffffffc00ec4947 */ /* 0x000fea000383ffff */
.L_x_2260:
        /* <DEDUP_REMOVED lines=15> */
.L_x_2263:
        /* <DEDUP_REMOVED lines=59> */
.L_x_2262:
        /* <DEDUP_REMOVED lines=35> */
.L_x_2264:
        /* <DEDUP_REMOVED lines=18> */
.L_x_2265:
        /* <DEDUP_REMOVED lines=9> */
.L_x_2266:
[----:B------:R-:W-:Y:S05]  /*2090*/  BSYNC.RECONVERGENT B0 ;  /* 0x0000000000007941 */ /* 0x000fea0003800200 */
.L_x_2259:
        /* <DEDUP_REMOVED lines=65> */
.L_x_2270:
[----:B------:R-:W-:Y:S05]  /*24b0*/  BSYNC.RECONVERGENT B1 ;  /* 0x0000000000017941 */ /* 0x000fea0003800200 */
.L_x_2269:
        /* <DEDUP_REMOVED lines=20> */
.L_x_2272:
[----:B------:R-:W-:Y:S05]  /*2600*/  BSYNC.RECONVERGENT B1 ;  /* 0x0000000000017941 */ /* 0x000fea0003800200 */
.L_x_2271:
        /* <DEDUP_REMOVED lines=30> */
.L_x_2274:
[----:B------:R-:W-:Y:S05]  /*27f0*/  BSYNC.RECONVERGENT B1 ;  /* 0x0000000000017941 */ /* 0x000fea0003800200 */
.L_x_2273:
        /* <DEDUP_REMOVED lines=20> */
.L_x_2276:
[----:B------:R-:W-:Y:S05]  /*2940*/  BSYNC.RECONVERGENT B1 ;  /* 0x0000000000017941 */ /* 0x000fea0003800200 */
.L_x_2275:
        /* <DEDUP_REMOVED lines=20> */
.L_x_2278:
[----:B------:R-:W-:Y:S05]  /*2a90*/  BSYNC.RECONVERGENT B1 ;  /* 0x0000000000017941 */ /* 0x000fea0003800200 */
.L_x_2277:
        /* <DEDUP_REMOVED lines=20> */
.L_x_2280:
[----:B------:R-:W-:Y:S05]  /*2be0*/  BSYNC.RECONVERGENT B1 ;  /* 0x0000000000017941 */ /* 0x000fea0003800200 */
.L_x_2279:
        /* <DEDUP_REMOVED lines=20> */
.L_x_2282:
[----:B------:R-:W-:Y:S05]  /*2d30*/  BSYNC.RECONVERGENT B1 ;  /* 0x0000000000017941 */ /* 0x000fea0003800200 */
.L_x_2281:
        /* <DEDUP_REMOVED lines=19> */
.L_x_2268:
        /* <DEDUP_REMOVED lines=35> */
.L_x_2285:
[----:B------:R-:W-:Y:S05]  /*30a0*/  BSYNC.RECONVERGENT B1 ;  /* 0x0000000000017941 */ /* 0x000fea0003800200 */
.L_x_2284:
        /* <DEDUP_REMOVED lines=30> */
.L_x_2287:
[----:B------:R-:W-:Y:S05]  /*3290*/  BSYNC.RECONVERGENT B1 ;  /* 0x0000000000017941 */ /* 0x000fea0003800200 */
.L_x_2286:
        /* <DEDUP_REMOVED lines=40> */
.L_x_2289:
[----:B------:R-:W-:Y:S05]  /*3520*/  BSYNC.RECONVERGENT B1 ;  /* 0x0000000000017941 */ /* 0x000fea0003800200 */
.L_x_2288:
        /* <DEDUP_REMOVED lines=30> */
.L_x_2291:
[----:B------:R-:W-:Y:S05]  /*3710*/  BSYNC.RECONVERGENT B1 ;  /* 0x0000000000017941 */ /* 0x000fea0003800200 */
.L_x_2290:
        /* <DEDUP_REMOVED lines=30> */
.L_x_2293:
[----:B------:R-:W-:Y:S05]  /*3900*/  BSYNC.RECONVERGENT B1 ;  /* 0x0000000000017941 */ /* 0x000fea0003800200 */
.L_x_2292:
        /* <DEDUP_REMOVED lines=30> */
.L_x_2295:
[----:B------:R-:W-:Y:S05]  /*3af0*/  BSYNC.RECONVERGENT B1 ;  /* 0x0000000000017941 */ /* 0x000fea0003800200 */
.L_x_2294:
        /* <DEDUP_REMOVED lines=30> */
.L_x_2297:
[----:B------:R-:W-:Y:S05]  /*3ce0*/  BSYNC.RECONVERGENT B1 ;  /* 0x0000000000017941 */ /* 0x000fea0003800200 */
.L_x_2296:
        /* <DEDUP_REMOVED lines=28> */
.L_x_2283:
[----:B------:R-:W-:Y:S05]  /*3eb0*/  BSYNC.RECONVERGENT B0 ;  /* 0x0000000000007941 */ /* 0x000fea0003800200 */
.L_x_2267:
        /* <DEDUP_REMOVED lines=8> */
.L_x_2299:
        /* <DEDUP_REMOVED lines=12> */
.L_x_3456:


//--------------------- .text._Z35group_norm_nhwc_fwd_one_pass_kernelI11Bf16IOFp16WLi512ELi42ELi672EEv26Group_norm_nhwc_fwd_params --------------------------
	.section	.text._Z35group_norm_nhwc_fwd_one_pass_kernelI11Bf16IOFp16WLi512ELi42ELi672EEv26Group_norm_nhwc_fwd_params,"ax",@progbits
	.align	128
        .global         _Z35group_norm_nhwc_fwd_one_pass_kernelI11Bf16IOFp16WLi512ELi42ELi672EEv26Group_norm_nhwc_fwd_params
        .type           _Z35group_norm_nhwc_fwd_one_pass_kernelI11Bf16IOFp16WLi512ELi42ELi672EEv26Group_norm_nhwc_fwd_params,@function
        .size           _Z35group_norm_nhwc_fwd_one_pass_kernelI11Bf16IOFp16WLi512ELi42ELi672EEv26Group_norm_nhwc_fwd_params,(.L_x_3457 - _Z35group_norm_nhwc_fwd_one_pass_kernelI11Bf16IOFp16WLi512ELi42ELi672EEv26Group_norm_nhwc_fwd_params)
        .other          _Z35group_norm_nhwc_fwd_one_pass_kernelI11Bf16IOFp16WLi512ELi42ELi672EEv26Group_norm_nhwc_fwd_params,@"STO_CUDA_ENTRY STV_DEFAULT"
_Z35group_norm_nhwc_fwd_one_pass_kernelI11Bf16IOFp16WLi512ELi42ELi672EEv26Group_norm_nhwc_fwd_params:
.text._Z35group_norm_nhwc_fwd_one_pass_kernelI11Bf16IOFp16WLi512ELi42ELi672EEv26Group_norm_nhwc_fwd_params:
        /* <DEDUP_REMOVED lines=43> */
.L_x_2375:
        /* <DEDUP_REMOVED lines=445> */
.L_x_2301:
[----:B------:R-:W-:Y:S05]  /*1e80*/  BSYNC.RECONVERGENT B0 ;  /* 0x0000000000007941 */ /* 0x000fea0003800200 */
.L_x_2300:
        /* <DEDUP_REMOVED lines=56> */
.L_x_2303:
[----:B------:R-:W-:Y:S05]  /*2210*/  BSYNC.RECONVERGENT B0 ;  /* 0x0000000000007941 */ /* 0x000fea0003800200 */
.L_x_2302:
        /* <DEDUP_REMOVED lines=27> */
.L_x_2306:
[----:B------:R-:W2:Y:S04]  /*23d0*/  LDG.E.STRONG.GPU R18, desc[UR6][R16.64] ;  /* 0x0000000610127981 */ /* 0x000ea8000c1ef900 */
[----:B--2---:R-:W-:Y:S01]  /*23e0*/  CCTL.IVALL ;  /* 0x00000000ff00798f */ /* 0x004fe20002000000 */
[----:B------:R-:W-:Y:S05]  /*23f0*/  YIELD ;  /* 0x0000000000007946 */ /* 0x000fea0003800000 */
[----:B------:R-:W-:-:S13]  /*2400*/  ISETP.NE.AND P1, PT, R18, R25, PT ;  /* 0x000000191200720c */ /* 0x000fda0003f25270 */
[----:B------:R-:W-:Y:S05]  /*2410*/  @P1 BRA `(.L_x_2306) ;  /* 0xfffffffc00ec1947 */ /* 0x000fea000383ffff */
.L_x_2305:
        /* <DEDUP_REMOVED lines=16> */
.L_x_2308:
        /* <DEDUP_REMOVED lines=62> */
.L_x_2307:
        /* <DEDUP_REMOVED lines=38> */
.L_x_2309:
        /* <DEDUP_REMOVED lines=19> */
.L_x_2310:
        /* <DEDUP_REMOVED lines=9> */
.L_x_2311:
[----:B------:R-:W-:Y:S05]  /*2d20*/  BSYNC.RECONVERGENT B0 ;  /* 0x0000000000007941 */ /* 0x000fea0003800200 */
.L_x_2304:
        /* <DEDUP_REMOVED lines=39> */
[----:B--2---:R-:W-:Y:S02]  /*2fa0*/  HADD2.F32 R27, -RZ, R27.H0_H0 ;  /* 0x2000001bff1b7230 */ /* 0x004fe40000004100 */
[----:B---3--:R-:W-:Y:S02]  /*2fb0*/  HADD2.F32 R28, -RZ, R28.H0_H0 ;  /* 0x2000001cff1c7230 */ /* 0x008fe40000004100 */
[----:B-----5:R-:W-:Y:S02]  /*2fc0*/  HADD2.F32 R30, -RZ, R30.H0_H0 ;  /* 0x2000001eff1e7230 */ /* 0x020fe40000004100 */
[----:B------:R-:W-:Y:S01]  /*2fd0*/  HADD2.F32 R29, -RZ, R29.H0_H0 ;  /* 0x2000001dff1d7230 */ /* 0x000fe20000004100 */
        /* <DEDUP_REMOVED lines=31> */
.L_x_2315:
[----:B------:R-:W-:Y:S05]  /*31d0*/  BSYNC.RECONVERGENT B1 ;  /* 0x0000000000017941 */ /* 0x000fea0003800200 */
.L_x_2314:
        /* <DEDUP_REMOVED lines=22> */
.L_x_2317:
[----:B------:R-:W-:Y:S05]  /*3340*/  BSYNC.RECONVERGENT B1 ;  /* 0x0000000000017941 */ /* 0x000fea0003800200 */
.L_x_2316:
        /* <DEDUP_REMOVED lines=20> */
.L_x_2319:
[----:B------:R-:W-:Y:S05]  /*3490*/  BSYNC.RECONVERGENT B1 ;  /* 0x0000000000017941 */ /* 0x000fea0003800200 */
.L_x_2318:
        /* <DEDUP_REMOVED lines=20> */
.L_x_2321:
[----:B------:R-:W-:Y:S05]  /*35e0*/  BSYNC.RECONVERGENT B1 ;  /* 0x0000000000017941 */ /* 0x000fea0003800200 */
.L_x_2320:
        /* <DEDUP_REMOVED lines=38> */
.L_x_2323:
[----:B------:R-:W-:Y:S05]  /*3850*/  BSYNC.RECONVERGENT B1 ;  /* 0x0000000000017941 */ /* 0x000fea0003800200 */
.L_x_2322:
        /* <DEDUP_REMOVED lines=20> */
.L_x_2325:
[----:B------:R-:W-:Y:S05]  /*39a0*/  BSYNC.RECONVERGENT B1 ;  /* 0x0000000000017941 */ /* 0x000fea0003800200 */
.L_x_2324:
        /* <DEDUP_REMOVED lines=20> */
.L_x_2327:
[----:B------:R-:W-:Y:S05]  /*3af0*/  BSYNC.RECONVERGENT B1 ;  /* 0x0000000000017941 */ /* 0x000fea0003800200 */
.L_x_2326:
        /* <DEDUP_REMOVED lines=20> */
.L_x_2329:
[----:B------:R-:W-:Y:S05]  /*3c40*/  BSYNC.RECONVERGENT B1 ;  /* 0x0000000000017941 */ /* 0x000fea0003800200 */
.L_x_2328:
        /* <DEDUP_REMOVED lines=20> */
.L_x_2331:
[----:B------:R-:W-:Y:S05]  /*3d90*/  BSYNC.RECONVERGENT B1 ;  /* 0x0000000000017941 */ /* 0x000fea0003800200 */
.L_x_2330:
        /* <DEDUP_REMOVED lines=20> */
.L_x_2333:
[----:B------:R-:W-:Y:S05]  /*3ee0*/  BSYNC.RECONVERGENT B1 ;  /* 0x0000000000017941 */ /* 0x000fea0003800200 */
.L_x_2332:
        /* <DEDUP_REMOVED lines=36> */
.L_x_2335:
[----:B------:R-:W-:Y:S05]  /*4130*/  BSYNC.RECONVERGENT B1 ;  /* 0x0000000000017941 */ /* 0x000fea0003800200 */
.L_x_2334:
        /* <DEDUP_REMOVED lines=20> */
.L_x_2337:
[----:B------:R-:W-:Y:S05]  /*4280*/  BSYNC.RECONVERGENT B1 ;  /* 0x0000000000017941 */ /* 0x000fea0003800200 */
.L_x_2336:
        /* <DEDUP_REMOVED lines=20> */
.L_x_2339:
[----:B------:R-:W-:Y:S05]  /*43d0*/  BSYNC.RECONVERGENT B1 ;  /* 0x0000000000017941 */ /* 0x000fea0003800200 */
.L_x_2338:
        /* <DEDUP_REMOVED lines=20> */
.L_x_2341:
[----:B------:R-:W-:Y:S05]  /*4520*/  BSYNC.RECONVERGENT B1 ;  /* 0x0000000000017941 */ /* 0x000fea0003800200 */
.L_x_2340:
        /* <DEDUP_REMOVED lines=20> */
.L_x_2343:
[----:B------:R-:W-:Y:S05]  /*4670*/  BSYNC.RECONVERGENT B1 ;  /* 0x0000000000017941 */ /* 0x000fea0003800200 */
.L_x_2342:
        /* <DEDUP_REMOVED lines=19> */
.L_x_2313:
        /* <DEDUP_REMOVED lines=38> */
.L_x_2346:
[----:B------:R-:W-:Y:S05]  /*4a10*/  BSYNC.RECONVERGENT B1 ;  /* 0x0000000000017941 */ /* 0x000fea0003800200 */
.L_x_2345:
        /* <DEDUP_REMOVED lines=32> */
.L_x_2348:
[----:B------:R-:W-:Y:S05]  /*4c20*/  BSYNC.RECONVERGENT B1 ;  /* 0x0000000000017941 */ /* 0x000fea0003800200 */
.L_x_2347:
        /* <DEDUP_REMOVED lines=30> */
.L_x_2350:
[----:B------:R-:W-:Y:S05]  /*4e10*/  BSYNC.RECONVERGENT B1 ;  /* 0x0000000000017941 */ /* 0x000fea0003800200 */
.L_x_2349:
        /* <DEDUP_REMOVED lines=30> */
.L_x_2352:
[----:B------:R-:W-:Y:S05]  /*5000*/  BSYNC.RECONVERGENT B1 ;  /* 0x0000000000017941 */ /* 0x000fea0003800200 */
.L_x_2351:
        /* <DEDUP_REMOVED lines=48> */
.L_x_2354:
[----:B------:R-:W-:Y:S05]  /*5310*/  BSYNC.RECONVERGENT B1 ;  /* 0x0000000000017941 */ /* 0x000fea0003800200 */
.L_x_2353:
        /* <DEDUP_REMOVED lines=30> */
.L_x_2356:
[----:B------:R-:W-:Y:S05]  /*5500*/  BSYNC.RECONVERGENT B1 ;  /* 0x0000000000017941 */ /* 0x000fea0003800200 */
.L_x_2355:
        /* <DEDUP_REMOVED lines=30> */
.L_x_2358:
[----:B------:R-:W-:Y:S05]  /*56f0*/  BSYNC.RECONVERGENT B1 ;  /* 0x0000000000017941 */ /* 0x000fea0003800200 */
.L_x_2357:
        /* <DEDUP_REMOVED lines=30> */
.L_x_2360:
[----:B------:R-:W-:Y:S05]  /*58e0*/  BSYNC.RECONVERGENT B1 ;  /* 0x0000000000017941 */ /* 0x000fea0003800200 */
.L_x_2359:
        /* <DEDUP_REMOVED lines=30> */
.L_x_2362:
[----:B------:R-:W-:Y:S05]  /*5ad0*/  BSYNC.RECONVERGENT B1 ;  /* 0x0000000000017941 */ /* 0x000fea0003800200 */
.L_x_2361:
        /* <DEDUP_REMOVED lines=30> */
.L_x_2364:
[----:B------:R-:W-:Y:S05]  /*5cc0*/  BSYNC.RECONVERGENT B1 ;  /* 0x0000000000017941 */ /* 0x000fea0003800200 */
.L_x_2363:
        /* <DEDUP_REMOVED lines=47> */
.L_x_2366:
[----:B------:R-:W-:Y:S05]  /*5fc0*/  BSYNC.RECONVERGENT B1 ;  /* 0x0000000000017941 */ /* 0x000fea0003800200 */
.L_x_2365:
        /* <DEDUP_REMOVED lines=30> */
.L_x_2368:
[----:B------:R-:W-:Y:S05]  /*61b0*/  BSYNC.RECONVERGENT B1 ;  /* 0x0000000000017941 */ /* 0x000fea0003800200 */
.L_x_2367:
        /* <DEDUP_REMOVED lines=30> */
.L_x_2370:
[----:B------:R-:W-:Y:S05]  /*63a0*/  BSYNC.RECONVERGENT B1 ;  /* 0x0000000000017941 */ /* 0x000fea0003800200 */
.L_x_2369:
        /* <DEDUP_REMOVED lines=30> */
.L_x_2372:
[----:B------:R-:W-:Y:S05]  /*6590*/  BSYNC.RECONVERGENT B1 ;  /* 0x0000000000017941 */ /* 0x000fea0003800200 */
.L_x_2371:
        /* <DEDUP_REMOVED lines=30> */
.L_x_2374:
[----:B------:R-:W-:Y:S05]  /*6780*/  BSYNC.RECONVERGENT B1 ;  /* 0x0000000000017941 */ /* 0x000fea0003800200 */
.L_x_2373:
        /* <DEDUP_REMOVED lines=28> */
.L_x_2344:
[----:B------:R-:W-:Y:S05]  /*6950*/  BSYNC.RECONVERGENT B0 ;  /* 0x0000000000007941 */ /* 0x000fea0003800200 */
.L_x_2312:
        /* <DEDUP_REMOVED lines=8> */
.L_x_2376:
        /* <DEDUP_REMOVED lines=10> */
.L_x_3457:


//--------------------- .text._Z35group_norm_nhwc_fwd_one_pass_kernelI11Fp16IOFp32WLi64ELi42ELi672EEv26Group_norm_nhwc_fwd_params --------------------------
	.section	.text._Z35group_norm_nhwc_fwd_one_pass_kernelI11Fp16IOFp32WLi64ELi42ELi672EEv26Group_norm_nhwc_fwd_params,"ax",@progbits
	.align	128
        .global         _Z35group_norm_nhwc_fwd_one_pass_kernelI11Fp16IOFp32WLi64ELi42ELi672EEv26Group_norm_nhwc_fwd_params
        .type           _Z35group_norm_nhwc_fwd_one_pass_kernelI11Fp16IOFp32WLi64ELi42ELi672EEv26Group_norm_nhwc_fwd_params,@function
        .size           _Z35group_norm_nhwc_fwd_one_pass_kernelI11Fp16IOFp32WLi64ELi42ELi672EEv26Group_norm_nhwc_fwd_params,(.L_x_3458 - _Z35group_norm_nhwc_fwd_one_pass_kernelI11Fp16IOFp32WLi64ELi42ELi672EEv26Group_norm_nhwc_fwd_params)
        .other          _Z35group_norm_nhwc_fwd_one_pass_kernelI11Fp16IOFp32WLi64ELi42ELi672EEv26Group_norm_nhwc_fwd_params,@"STO_CUDA_ENTRY STV_DEFAULT"
_Z35group_norm_nhwc_fwd_one_pass_kernelI11Fp16IOFp32WLi64ELi42ELi672EEv26Group_norm_nhwc_fwd_params:
.text._Z35group_norm_nhwc_fwd_one_pass_kernelI11Fp16IOFp32WLi64ELi42ELi672EEv26Group_norm_nhwc_fwd_params:
        /* <DEDUP_REMOVED lines=32> */
.L_x_2396:
        /* <DEDUP_REMOVED lines=19> */
[----:B------:R-:W-:Y:S01]  /*0330*/  @!P2 IADD3 R0, PT, PT, R0, -R5, RZ ;  /* 0x800000050000a210 */ /* 0x000fe20007ffe0ff */
[----:B------:R-:W-:-:S03]  /*0340*/  @!P2 VIADD R3, R3, 0x1 ;  /* 0x000000010303a836 */ /* 0x000fc60000000000 */
[----:B------:R-:W-:Y:S02]  /*0350*/  ISETP.GE.U32.AND P1, PT, R0, R5, PT ;  /* 0x000000050000720c */ /* 0x000fe40003f26070 */
[----:B------:R-:W-:-:S04]  /*0360*/  LOP3.LUT R0, R13, UR7, RZ, 0x3c, !PT ;  /* 0x000000070d007c12 */ /* 0x000fc8000f8e3cff */
[----:B------:R-:W-:Y:S02]  /*0370*/  ISETP.GE.AND P4, PT, R0, RZ, PT ;  /* 0x000000ff0000720c */ /* 0x000fe40003f86270 */
[----:B------:R-:W-:-:S04]  /*0380*/  IADD3 R0, PT, PT, R23, 0x20, RZ ;  /* 0x0000002017007810 */ /* 0x000fc80007ffe0ff */
        /* <DEDUP_REMOVED lines=10> */
[--C-:B------:R-:W-:Y:S01]  /*0430*/  SHF.R.S32.HI R4, RZ, 0x1f, R11.reuse ;  /* 0x0000001fff047819 */ /* 0x100fe2000001140b */
[----:B------:R-:W-:Y:S01]  /*0440*/  IMAD.MOV R20, RZ, RZ, -R11 ;  /* 0x000000ffff147224 */ /* 0x000fe200078e0a0b */
[----:B------:R-:W1:Y:S03]  /*0450*/  @!P2 LDC.64 R6, c[0x0][0x3e0] ;  /* 0x0000f800ff06ab82 */ /* 0x000e660000000a00 */
[----:B------:R-:W-:-:S04]  /*0460*/  IMAD R20, R13, R20, UR7 ;  /* 0x000000070d147e24 */ /* 0x000fc8000f8e0214 */
[----:B------:R-:W-:Y:S01]  /*0470*/  IMAD R20, R20, 0x2a, RZ ;  /* 0x0000002a14147824 */ /* 0x000fe200078e02ff */
[----:B------:R-:W2:Y:S01]  /*0480*/  @!P1 LDC.64 R8, c[0x0][0x3e0] ;  /* 0x0000f800ff089b82 */ /* 0x000ea20000000a00 */
[----:B0-----:R-:W-:-:S03]  /*0490*/  IMAD R10, R4, UR8, RZ ;  /* 0x00000008040a7c24 */ /* 0x001fc6000f8e02ff */
[----:B------:R-:W-:Y:S01]  /*04a0*/  IADD3 R24, P3, PT, R20, R15, RZ ;  /* 0x0000000f14187210 */ /* 0x000fe20007f7e0ff */
[----:B------:R-:W-:-:S03]  /*04b0*/  IMAD R27, R11, UR9, R10 ;  /* 0x000000090b1b7c24 */ /* 0x000fc6000f8e020a */
[----:B------:R-:W0:Y:S01]  /*04c0*/  @!P1 LDC.64 R2, c[0x0][0x390] ;  /* 0x0000e400ff029b82 */ /* 0x000e220000000a00 */
[----:B------:R-:W-:-:S03]  /*04d0*/  LEA.HI.X.SX32 R25, R20, RZ, 0x1, P3 ;  /* 0x000000ff14197211 */ /* 0x000fc600018f0eff */
[----:B------:R-:W-:-:S04]  /*04e0*/  IMAD.WIDE.U32 R24, R11, UR8, R24 ;  /* 0x000000080b187c25 */ /* 0x000fc8000f8e0018 */
[----:B------:R-:W3:Y:S01]  /*04f0*/  @!P2 LDC.64 R4, c[0x0][0x390] ;  /* 0x0000e400ff04ab82 */ /* 0x000ee20000000a00 */
[----:B-1----:R-:W-:Y:S01]  /*0500*/  @!P2 IMAD R12, R17, R6, RZ ;  /* 0x00000006110ca224 */ /* 0x002fe200078e02ff */
[----:B------:R-:W-:Y:S02]  /*0510*/  IADD3 R27, PT, PT, R25, R27, RZ ;  /* 0x0000001b191b7210 */ /* 0x000fe40007ffe0ff */
[-C--:B------:R-:W-:Y:S01]  /*0520*/  @!P1 MOV R26, R24.reuse ;  /* 0x00000018001a9202 */ /* 0x080fe20000000f00 */
[----:B------:R-:W-:Y:S01]  /*0530*/  @!P2 IMAD R15, R0, R7, R12 ;  /* 0x00000007000fa224 */ /* 0x000fe200078e020c */
[----:B------:R-:W-:Y:S01]  /*0540*/  @!P2 MOV R12, R24 ;  /* 0x00000018000ca202 */ /* 0x000fe20000000f00 */
[----:B--2---:R-:W-:Y:S01]  /*0550*/  @!P1 IMAD R10, R19, R8, RZ ;  /* 0x00000008130a9224 */ /* 0x004fe200078e02ff */
[----:B------:R-:W-:-:S03]  /*0560*/  @!P2 MOV R13, R27 ;  /* 0x0000001b000da202 */ /* 0x000fc60000000f00 */
        /* <DEDUP_REMOVED lines=16> */
[----:B------:R-:W-:Y:S01]  /*0670*/  ISETP.GT.AND P2, PT, R4, 0xf, PT ;  /* 0x0000000f0400780c */ /* 0x000fe20003f44270 */
[--C-:B--2---:R-:W-:Y:S02]  /*0680*/  HADD2.F32 R2, -RZ, R21.reuse.H1_H1 ;  /* 0x30000015ff027230 */ /* 0x104fe40000004100 */
[----:B------:R-:W-:Y:S02]  /*0690*/  HADD2.F32 R21, -RZ, R21.H0_H0 ;  /* 0x20000015ff157230 */ /* 0x000fe40000004100 */
[--C-:B---3--:R-:W-:Y:S02]  /*06a0*/  HADD2.F32 R0, -RZ, R3.reuse.H1_H1 ;  /* 0x30000003ff007230 */ /* 0x108fe40000004100 */
[----:B------:R-:W-:Y:S01]  /*06b0*/  FMUL.FTZ R8, R2, R2 ;  /* 0x0000000202087220 */ /* 0x000fe20000410000 */
[----:B------:R-:W-:Y:S02]  /*06c0*/  HADD2.F32 R3, -RZ, R3.H0_H0 ;  /* 0x20000003ff037230 */ /* 0x000fe40000004100 */
[C---:B------:R-:W-:Y:S01]  /*06d0*/  FADD.FTZ R5, R21.reuse, R2 ;  /* 0x0000000215057221 */ /* 0x040fe20000010000 */
[----:B------:R-:W-:Y:S01]  /*06e0*/  FMUL.FTZ R12, R0, R0 ;  /* 0x00000000000c7220 */ /* 0x000fe20000410000 */
[----:B------:R-:W-:Y:S01]  /*06f0*/  FFMA.FTZ R8, R21, R21, R8 ;  /* 0x0000001515087223 */ /* 0x000fe20000010008 */
[C---:B------:R-:W-:Y:S01]  /*0700*/  FADD.FTZ R6, R3.reuse, R0 ;  /* 0x0000000003067221 */ /* 0x040fe20000010000 */
[----:B------:R-:W-:Y:S01]  /*0710*/  FADD.FTZ R5, RZ, R5 ;  /* 0x00000005ff057221 */ /* 0x000fe20000010000 */
[----:B------:R-:W-:Y:S01]  /*0720*/  FFMA.FTZ R7, R3, R3, R12 ;  /* 0x0000000303077223 */ /* 0x000fe2000001000c */
[----:B------:R-:W-:-:S02]  /*0730*/  FADD.FTZ R8, RZ, R8 ;  /* 0x00000008ff087221 */ /* 0x000fc40000010000 */
        /* <DEDUP_REMOVED lines=33> */
[----:B0-----:R-:W-:-:S04]  /*0950*/  @!P1 LEA R5, R6, R5, 0x18 ;  /* 0x0000000506059211 */ /* 0x001fc800078ec0ff */
[----:B------:R-:W-:-:S05]  /*0960*/  @!P1 IADD3 R4, PT, PT, R4, R5, RZ ;  /* 0x0000000504049210 */ /* 0x000fca0007ffe0ff */
[----:B------:R1:W-:Y:S02]  /*0970*/  @!P1 STS.64 [R4+0x18], R8 ;  /* 0x0000180804009388 */ /* 0x0003e40000000a00 */
.L_x_2378:
[----:B------:R-:W-:Y:S05]  /*0980*/  BSYNC.RECONVERGENT B0 ;  /* 0x0000000000007941 */ /* 0x000fea0003800200 */
.L_x_2377:
        /* <DEDUP_REMOVED lines=58> */
.L_x_2380:
[----:B------:R-:W-:Y:S05]  /*0d30*/  BSYNC.RECONVERGENT B0 ;  /* 0x0000000000007941 */ /* 0x000fea0003800200 */
.L_x_2379:
[----:B------:R-:W-:Y:S05]  /*0d40*/  @!P2 BRA `(.L_x_2381) ;  /* 0x0000000c00c8a947 */ /* 0x000fea0003800000 */
[----:B-1----:R-:W1:Y:S01]  /*0d50*/  LDC.64 R4, c[0x0][0x3b8] ;  /* 0x0000ee00ff047b82 */ /* 0x002e620000000a00 */
[----:B------:R-:W-:Y:S01]  /*0d60*/  ULOP3.LUT UR11, UR4, 0x1, URZ, 0xc0, !UPT ;  /* 0x00000001040b7892 */ /* 0x000fe2000f8ec0ff */
[----:B------:R-:W-:-:S03]  /*0d70*/  ISETP.GE.U32.AND P3, PT, R22, 0x8, PT ;  /* 0x000000081600780c */ /* 0x000fc60003f66070 */
[----:B------:R-:W-:-:S06]  /*0d80*/  UIMAD UR5, UR11, UR19, URZ ;  /* 0x000000130b0572a4 */ /* 0x000fcc000f8e02ff */
[----:B------:R-:W-:-:S04]  /*0d90*/  IMAD R6, R22, UR5, RZ ;  /* 0x0000000516067c24 */ /* 0x000fc8000f8e02ff */
[----:B------:R-:W-:-:S04]  /*0da0*/  IMAD.SHL.U32 R7, R6, 0x2, RZ ;  /* 0x0000000206077824 */ /* 0x000fc800078e00ff */
        /* <DEDUP_REMOVED lines=24> */
.L_x_2383:
[----:B-1----:R-:W2:Y:S04]  /*0f30*/  LDG.E.STRONG.GPU R6, desc[UR14][R4.64] ;  /* 0x0000000e04067981 */ /* 0x002ea8000c1ef900 */
[----:B--2---:R-:W-:Y:S01]  /*0f40*/  CCTL.IVALL ;  /* 0x00000000ff00798f */ /* 0x004fe20002000000 */
[----:B------:R-:W-:Y:S05]  /*0f50*/  YIELD ;  /* 0x0000000000007946 */ /* 0x000fea0003800000 */
[----:B------:R-:W-:-:S13]  /*0f60*/  ISETP.NE.AND P2, PT, R6, R11, PT ;  /* 0x0000000b0600720c */ /* 0x000fda0003f45270 */
[----:B------:R-:W-:Y:S05]  /*0f70*/  @P2 BRA `(.L_x_2383) ;  /* 0xfffffffc00ec2947 */ /* 0x000fea000383ffff */
.L_x_2382:
        /* <DEDUP_REMOVED lines=15> */
.L_x_2385:
[----:B------:R-:W-:Y:S01]  /*1070*/  UIADD3 UR23, UPT, UPT, UR5, 0x1, URZ ;  /* 0x0000000105177890 */ /* 0x000fe2000fffe0ff */
[----:B------:R-:W-:Y:S01]  /*1080*/  ISETP.EQ.OR P5, PT, RZ, UR22, P1 ;  /* 0x00000016ff007c0c */ /* 0x000fe20008fa2670 */
[----:B------:R-:W-:-:S04]  /*1090*/  UIADD3 UR24, UPT, UPT, UR5, 0x2, URZ ;  /* 0x0000000205187890 */ /* 0x000fc8000fffe0ff */
[----:B-1----:R-:W-:Y:S02]  /*10a0*/  IMAD.U32 R4, RZ, RZ, UR23 ;  /* 0x00000017ff047e24 */ /* 0x002fe4000f8e00ff */
[----:B------:R-:W-:-:S03]  /*10b0*/  MOV R5, UR24 ;  /* 0x0000001800057c02 */ /* 0x000fc60008000f00 */
[----:B------:R-:W-:Y:S02]  /*10c0*/  ISETP.EQ.OR P6, PT, R4, UR18, P1 ;  /* 0x0000001204007c0c */ /* 0x000fe40008fc2670 */
[----:B------:R-:W-:Y:S01]  /*10d0*/  ISETP.EQ.OR P2, PT, R5, UR18, P1 ;  /* 0x0000001205007c0c */ /* 0x000fe20008f42670 */
[----:B------:R-:W-:-:S05]  /*10e0*/  VOTEU.ALL UP0, P5 ;  /* 0x0000000000ff7886 */ /* 0x000fca0002800000 */
[----:B------:R-:W-:-:S05]  /*10f0*/  @!UP0 UIMAD.WIDE.U32 UR24, UR8, 0x8, UR16 ;  /* 0x00000008081888a5 */ /* 0x000fca000f8e0010 */
[----:B------:R-:W-:Y:S01]  /*1100*/  VOTEU.ALL UP0, P6 ;  /* 0x0000000000ff7886 */ /* 0x000fe20003000000 */
[----:B------:R-:W-:Y:S01]  /*1110*/  MOV R6, UR24 ;  /* 0x0000001800067c02 */ /* 0x000fe20008000f00 */
[----:B------:R-:W-:Y:S01]  /*1120*/  VOTEU.ALL UP1, P2 ;  /* 0x0000000000ff7886 */ /* 0x000fe20001020000 */
[----:B------:R-:W-:Y:S02]  /*1130*/  MOV R7, UR25 ;  /* 0x0000001900077c02 */ /* 0x000fe40008000f00 */
[----:B------:R-:W-:Y:S02]  /*1140*/  @!UP0 UIMAD.WIDE.U32 UR24, UR21, 0x8, UR16 ;  /* 0x00000008151888a5 */ /* 0x000fe4000f8e0010 */
[----:B------:R-:W-:Y:S02]  /*1150*/  @!UP1 UIMAD.WIDE.U32 UR26, UR9, 0x8, UR16 ;  /* 0x00000008091a98a5 */ /* 0x000fe4000f8e0010 */
[----:B------:R-:W0:Y:S02]  /*1160*/  @!P5 LDG.E.64 R6, desc[UR14][R6.64] ;  /* 0x0000000e0606d981 */ /* 0x000e24000c1e1b00 */
[----:B------:R-:W-:Y:S01]  /*1170*/  MOV R4, UR24 ;  /* 0x0000001800047c02 */ /* 0x000fe20008000f00 */
[----:B------:R-:W-:Y:S01]  /*1180*/  IMAD.U32 R5, RZ, RZ, UR25 ;  /* 0x00000019ff057e24 */ /* 0x000fe2000f8e00ff */
[----:B------:R-:W-:-:S02]  /*1190*/  MOV R10, UR26 ;  /* 0x0000001a000a7c02 */ /* 0x000fc40008000f00 */
[----:B--2---:R-:W-:-:S03]  /*11a0*/  MOV R11, UR27 ;  /* 0x0000001b000b7c02 */ /* 0x004fc60008000f00 */
[----:B------:R-:W2:Y:S04]  /*11b0*/  @!P6 LDG.E.64 R4, desc[UR14][R4.64] ;  /* 0x0000000e0404e981 */ /* 0x000ea8000c1e1b00 */
[----:B------:R-:W4:Y:S01]  /*11c0*/  @!P2 LDG.E.64 R10, desc[UR14][R10.64] ;  /* 0x0000000e0a0aa981 */ /* 0x000f22000c1e1b00 */
[----:B------:R-:W-:Y:S02]  /*11d0*/  UIADD3 UR23, UPT, UPT, UR5, 0x3, URZ ;  /* 0x0000000305177890 */ /* 0x000fe4000fffe0ff */
[----:B------:R-:W-:-:S04]  /*11e0*/  UIADD3 UR24, UPT, UPT, UR5, 0x4, URZ ;  /* 0x0000000405187890 */ /* 0x000fc8000fffe0ff */
[----:B------:R-:W-:Y:S01]  /*11f0*/  MOV R12, UR23 ;  /* 0x00000017000c7c02 */ /* 0x000fe20008000f00 */
[----:B------:R-:W-:Y:S01]  /*1200*/  UIADD3 UR23, UPT, UPT, UR5, 0x5, URZ ;  /* 0x0000000505177890 */ /* 0x000fe2000fffe0ff */
[----:B---3--:R-:W-:Y:S01]  /*1210*/  MOV R13, UR24 ;  /* 0x00000018000d7c02 */ /* 0x008fe20008000f00 */
[----:B------:R-:W-:Y:S01]  /*1220*/  UIADD3 UR24, UPT, UPT, UR5, 0x6, URZ ;  /* 0x0000000605187890 */ /* 0x000fe2000fffe0ff */
[----:B------:R-:W-:Y:S02]  /*1230*/  ISETP.EQ.OR P3, PT, R12, UR18, P1 ;  /* 0x000000120c007c0c */ /* 0x000fe40008f62670 */
        /* <DEDUP_REMOVED lines=8> */
[----:B------:R-:W-:Y:S01]  /*12c0*/  MOV R7, UR24 ;  /* 0x0000001800077c02 */ /* 0x000fe20008000f00 */
[----:B------:R-:W-:Y:S01]  /*12d0*/  @!UP0 UIMAD.WIDE.U32 UR24, UR20, 0x8, UR16 ;  /* 0x00000008141888a5 */ /* 0x000fe2000f8e0010 */
[----:B------:R-:W-:Y:S01]  /*12e0*/  ISETP.EQ.OR P5, PT, R6, UR18, P1 ;  /* 0x0000001206007c0c */ /* 0x000fe20008fa2670 */
[----:B------:R-:W-:Y:S02]  /*12f0*/  IMAD.U32 R6, RZ, RZ, UR26 ;  /* 0x0000001aff067e24 */ /* 0x000fe4000f8e00ff */
[----:B--2---:R-:W-:Y:S01]  /*1300*/  @!P6 FADD.FTZ R8, R8, R4 ;  /* 0x000000040808e221 */ /* 0x004fe20000010000 */
[----:B------:R-:W-:Y:S01]  /*1310*/  @!P6 FADD.FTZ R9, R9, R5 ;  /* 0x000000050909e221 */ /* 0x000fe20000010000 */
[----:B------:R-:W-:-:S02]  /*1320*/  ISETP.EQ.OR P6, PT, R7, UR18, P1 ;  /* 0x0000001207007c0c */ /* 0x000fc40008fc2670 */
[----:B------:R-:W-:Y:S01]  /*1330*/  MOV R4, UR23 ;  /* 0x0000001700047c02 */ /* 0x000fe20008000f00 */
[----:B----4-:R-:W-:Y:S01]  /*1340*/  @!P2 FADD.FTZ R8, R8, R10 ;  /* 0x0000000a0808a221 */ /* 0x010fe20000010000 */
[----:B------:R-:W-:Y:S01]  /*1350*/  @!P2 FADD.FTZ R9, R9, R11 ;  /* 0x0000000b0909a221 */ /* 0x000fe20000010000 */
[----:B------:R-:W-:Y:S02]  /*1360*/  MOV R5, UR25 ;  /* 0x0000001900057c02 */ /* 0x000fe40008000f00 */
[----:B------:R-:W-:Y:S01]  /*1370*/  ISETP.EQ.OR P2, PT, R4, UR18, P1 ;  /* 0x0000001204007c0c */ /* 0x000fe20008f42670 */
[----:B------:R-:W-:Y:S01]  /*1380*/  VOTEU.ALL UP0, P5 ;  /* 0x0000000000ff7886 */ /* 0x000fe20002800000 */
[----:B------:R-:W-:Y:S02]  /*1390*/  MOV R4, UR24 ;  /* 0x0000001800047c02 */ /* 0x000fe40008000f00 */
[----:B------:R-:W-:Y:S02]  /*13a0*/  MOV R7, UR27 ;  /* 0x0000001b00077c02 */ /* 0x000fe40008000f00 */
[----:B------:R-:W-:Y:S01]  /*13b0*/  VOTEU.ALL UP1, P6 ;  /* 0x0000000000ff7886 */ /* 0x000fe20003020000 */
[----:B------:R-:W-:Y:S01]  /*13c0*/  @!UP0 UIMAD.WIDE.U32 UR24, UR11, 0x8, UR16 ;  /* 0x000000080b1888a5 */ /* 0x000fe2000f8e0010 */
[----:B------:R-:W2:Y:S03]  /*13d0*/  @!P3 LDG.E.64 R4, desc[UR14][R4.64] ;  /* 0x0000000e0404b981 */ /* 0x000ea6000c1e1b00 */
[----:B------:R-:W-:Y:S01]  /*13e0*/  @!UP1 UIMAD.WIDE.U32 UR26, UR10, 0x8, UR16 ;  /* 0x000000080a1a98a5 */ /* 0x000fe2000f8e0010 */
[----:B------:R-:W3:Y:S01]  /*13f0*/  @!P4 LDG.E.64 R6, desc[UR14][R6.64] ;  /* 0x0000000e0606c981 */ /* 0x000ee2000c1e1b00 */
[----:B------:R-:W-:Y:S01]  /*1400*/  VOTEU.ALL UP0, P2 ;  /* 0x0000000000ff7886 */ /* 0x000fe20001000000 */
[----:B------:R-:W-:-:S02]  /*1410*/  MOV R10, UR24 ;  /* 0x00000018000a7c02 */ /* 0x000fc40008000f00 */
[----:B------:R-:W-:Y:S02]  /*1420*/  MOV R11, UR25 ;  /* 0x00000019000b7c02 */ /* 0x000fe40008000f00 */
[----:B------:R-:W-:Y:S01]  /*1430*/  @!UP0 UIMAD.WIDE.U32 UR24, UR13, 0x8, UR16 ;  /* 0x000000080d1888a5 */ /* 0x000fe2000f8e0010 */
[----:B------:R-:W-:Y:S01]  /*1440*/  MOV R12, UR26 ;  /* 0x0000001a000c7c02 */ /* 0x000fe20008000f00 */
[----:B------:R-:W-:Y:S02]  /*1450*/  IMAD.U32 R13, RZ, RZ, UR27 ;  /* 0x0000001bff0d7e24 */ /* 0x000fe4000f8e00ff */
        /* <DEDUP_REMOVED lines=28> */
.L_x_2384:
        /* <DEDUP_REMOVED lines=29> */
[----:B------:R-:W-:Y:S01]  /*17f0*/  IMAD.U32 R4, RZ, RZ, UR8 ;  /* 0x00000008ff047e24 */ /* 0x000fe2000f8e00ff */
        /* <DEDUP_REMOVED lines=27> */
.L_x_2386:
        /* <DEDUP_REMOVED lines=22> */
[----:B------:R-:W-:-:S05]  /*1b10*/  MOV R10, UR5 ;  /* 0x00000005000a7c02 */ /* 0x000fca0008000f00 */
[----:B------:R-:W-:-:S05]  /*1b20*/  VIADD R10, R10, 0x2 ;  /* 0x000000020a0a7836 */ /* 0x000fca0000000000 */
[----:B------:R-:W-:Y:S01]  /*1b30*/  R2UR UR5, R10 ;  /* 0x000000000a0572ca */ /* 0x000fe200000e0000 */
[----:B0-----:R-:W-:Y:S01]  /*1b40*/  @!P2 FADD.FTZ R8, R8, R4 ;  /* 0x000000040808a221 */ /* 0x001fe20000010000 */
[----:B------:R-:W-:-:S03]  /*1b50*/  @!P2 FADD.FTZ R9, R9, R5 ;  /* 0x000000050909a221 */ /* 0x000fc60000010000 */
[----:B----4-:R-:W-:Y:S01]  /*1b60*/  @!P1 FADD.FTZ R8, R8, R6 ;  /* 0x0000000608089221 */ /* 0x010fe20000010000 */
[----:B------:R-:W-:-:S09]  /*1b70*/  @!P1 FADD.FTZ R9, R9, R7 ;  /* 0x0000000709099221 */ /* 0x000fd20000010000 */
.L_x_2387:
        /* <DEDUP_REMOVED lines=14> */
.L_x_2388:
[----:B------:R-:W-:Y:S05]  /*1c60*/  BSYNC.RECONVERGENT B0 ;  /* 0x0000000000007941 */ /* 0x000fea0003800200 */
.L_x_2381:
        /* <DEDUP_REMOVED lines=15> */
[----:B------:R-:W-:-:S05]  /*1d60*/  IMAD R4, R4, 0x15, RZ ;  /* 0x0000001504047824 */ /* 0x000fca00078e02ff */
[----:B------:R-:W-:Y:S02]  /*1d70*/  IADD3 R7, PT, PT, RZ, -R4, RZ ;  /* 0x80000004ff077210 */ /* 0x000fe40007ffe0ff */
[----:B------:R-:W1:Y:S02]  /*1d80*/  LDC.64 R4, c[0x0][0x3a0] ;  /* 0x0000e800ff047b82 */ /* 0x000e640000000a00 */
[----:B------:R-:W-:-:S04]  /*1d90*/  PRMT R7, R7, 0x7710, RZ ;  /* 0x0000771007077816 */ /* 0x000fc800000000ff */
[----:B------:R-:W-:Y:S01]  /*1da0*/  IADD3 R7, PT, PT, R7, R6, RZ ;  /* 0x0000000607077210 */ /* 0x000fe20007ffe0ff */
[----:B0-----:R-:W-:-:S04]  /*1db0*/  @P0 FMUL.FTZ R6, R8, UR9 ;  /* 0x0000000908060c20 */ /* 0x001fc80008410000 */
[----:B------:R-:W-:-:S05]  /*1dc0*/  IMAD.SHL.U32 R7, R7, 0x2, RZ ;  /* 0x0000000207077824 */ /* 0x000fca00078e00ff */
        /* <DEDUP_REMOVED lines=9> */
[----:B0-----:R-:W-:Y:S01]  /*1e60*/  MOV R10, 0x3f800000 ;  /* 0x3f800000000a7802 */ /* 0x001fe20000000f00 */
        /* <DEDUP_REMOVED lines=27> */
[----:B------:R-:W-:Y:S02]  /*2020*/  IMAD.MOV.U32 R7, RZ, RZ, R27 ;  /* 0x000000ffff077224 */ /* 0x000fe400078e001b */
        /* <DEDUP_REMOVED lines=9> */
[----:B------:R-:W-:Y:S02]  /*20c0*/  F2FP.F16.F32.PACK_AB R7, R2, R21 ;  /* 0x000000150207723e */ /* 0x000fe400000000ff */
[----:B------:R-:W-:-:S05]  /*20d0*/  LEA.HI.X R9, R6, UR9, R9, 0x1, P1 ;  /* 0x0000000906097c11 */ /* 0x000fca00088f0c09 */
[----:B------:R0:W-:Y:S02]  /*20e0*/  STG.E desc[UR14][R8.64], R7 ;  /* 0x0000000708007986 */ /* 0x0001e4000c10190e */
.L_x_2392:
[----:B------:R-:W-:Y:S05]  /*20f0*/  BSYNC.RECONVERGENT B1 ;  /* 0x0000000000017941 */ /* 0x000fea0003800200 */
.L_x_2391:
[----:B------:R-:W-:Y:S05]  /*2100*/  @P2 BRA `(.L_x_2393) ;  /* 0x00000004005c2947 */ /* 0x000fea0003800000 */
[----:B------:R-:W2:Y:S01]  /*2110*/  LDCU.64 UR8, c[0x0][0x3e0] ;  /* 0x00007c00ff0877ac */ /* 0x000ea20008000a00 */
[--C-:B0-----:R-:W-:Y:S01]  /*2120*/  FADD.FTZ R7, R3, -R14.reuse ;  /* 0x8000000e03077221 */ /* 0x101fe20000010000 */
[----:B------:R-:W-:Y:S01]  /*2130*/  MOV R2, R24 ;  /* 0x0000001800027202 */ /* 0x000fe20000000f00 */
[----:B------:R-:W-:Y:S01]  /*2140*/  FADD.FTZ R9, R0, -R14 ;  /* 0x8000000e00097221 */ /* 0x000fe20000010000 */
[----:B------:R-:W0:Y:S01]  /*2150*/  LDCU.64 UR10, c[0x0][0x380] ;  /* 0x00007000ff0a77ac */ /* 0x000e220008000a00 */
[----:B------:R-:W-:Y:S01]  /*2160*/  MOV R3, R27 ;  /* 0x0000001b00037202 */ /* 0x000fe20000000f00 */
[-C--:B-1----:R-:W-:Y:S01]  /*2170*/  FMUL.FTZ R7, R7, R10.reuse ;  /* 0x0000000a07077220 */ /* 0x082fe20000410000 */
[----:B------:R-:W-:-:S03]  /*2180*/  FMUL.FTZ R10, R9, R10 ;  /* 0x0000000a090a7220 */ /* 0x000fc60000410000 */
[----:B-----5:R-:W-:Y:S01]  /*2190*/  FFMA.FTZ R7, R12, R7, R4 ;  /* 0x000000070c077223 */ /* 0x020fe20000010004 */
[----:B------:R-:W-:Y:S01]  /*21a0*/  FFMA.FTZ R10, R13, R10, R5 ;  /* 0x0000000a0d0a7223 */ /* 0x000fe20000010005 */
[----:B--2---:R-:W-:Y:S02]  /*21b0*/  IMAD R16, R16, UR8, RZ ;  /* 0x0000000810107c24 */ /* 0x004fe4000f8e02ff */
[----:B------:R-:W-:-:S04]  /*21c0*/  IMAD.WIDE.U32 R2, R11, UR8, R2 ;  /* 0x000000080b027c25 */ /* 0x000fc8000f8e0002 */
[----:B------:R-:W-:Y:S01]  /*21d0*/  IMAD R11, R11, UR9, R16 ;  /* 0x000000090b0b7c24 */ /* 0x000fe2000f8e0210 */
[----:B0-----:R-:W-:-:S04]  /*21e0*/  LEA R4, P1, R2, UR10, 0x1 ;  /* 0x0000000a02047c11 */ /* 0x001fc8000f8208ff */
[----:B------:R-:W-:Y:S02]  /*21f0*/  IADD3 R11, PT, PT, R3, R11, RZ ;  /* 0x0000000b030b7210 */ /* 0x000fe40007ffe0ff */
[----:B------:R-:W-:Y:S02]  /*2200*/  F2FP.F16.F32.PACK_AB R3, R10, R7 ;  /* 0x000000070a03723e */ /* 0x000fe400000000ff */
[----:B------:R-:W-:-:S05]  /*2210*/  LEA.HI.X R5, R2, UR11, R11, 0x1, P1 ;  /* 0x0000000b02057c11 */ /* 0x000fca00088f0c0b */
[----:B------:R2:W-:Y:S01]  /*2220*/  STG.E desc[UR14][R4.64], R3 ;  /* 0x0000000304007986 */ /* 0x0005e2000c10190e */
[----:B------:R-:W-:Y:S05]  /*2230*/  BRA `(.L_x_2393) ;  /* 0x0000000400107947 */ /* 0x000fea0003800000 */
.L_x_2390:
        /* <DEDUP_REMOVED lines=23> */
[----:B------:R-:W-:Y:S02]  /*23b0*/  IMAD.MOV.U32 R6, RZ, RZ, R24 ;  /* 0x000000ffff067224 */ /* 0x000fe400078e0018 */
        /* <DEDUP_REMOVED lines=12> */
[----:B------:R-:W-:-:S05]  /*2480*/  F2FP.F16.F32.PACK_AB R17, R2, R17 ;  /* 0x000000110211723e */ /* 0x000fca00000000ff */
[----:B------:R0:W-:Y:S02]  /*2490*/  STG.E desc[UR14][R8.64], R17 ;  /* 0x0000001108007986 */ /* 0x0001e4000c10190e */
.L_x_2395:
[----:B------:R-:W-:Y:S05]  /*24a0*/  BSYNC.RECONVERGENT B1 ;  /* 0x0000000000017941 */ /* 0x000fea0003800200 */
.L_x_2394:
        /* <DEDUP_REMOVED lines=27> */
[----:B------:R-:W-:-:S05]  /*2660*/  F2FP.F16.F32.PACK_AB R9, R9, R0 ;  /* 0x000000000909723e */ /* 0x000fca00000000ff */
[----:B------:R3:W-:Y:S02]  /*2670*/  STG.E desc[UR14][R4.64], R9 ;  /* 0x0000000904007986 */ /* 0x0007e4000c10190e */
.L_x_2393:
[----:B------:R-:W-:Y:S05]  /*2680*/  BSYNC.RECONVERGENT B0 ;  /* 0x0000000000007941 */ /* 0x000fea0003800200 */
.L_x_2389:
        /* <DEDUP_REMOVED lines=8> */
.L_x_2397:
        /* <DEDUP_REMOVED lines=15> */
.L_x_3458:


//--------------------- .text._Z35group_norm_nhwc_fwd_one_pass_kernelI11Fp16IOFp32WLi128ELi42ELi672EEv26Group_norm_nhwc_fwd_params --------------------------
	.section	.text._Z35group_norm_nhwc_fwd_one_pass_kernelI11Fp16IOFp32WLi128ELi42ELi672EEv26Group_norm_nhwc_fwd_params,"ax",@progbits
	.align	128
        .global         _Z35group_norm_nhwc_fwd_one_pass_kernelI11Fp16IOFp32WLi128ELi42ELi672EEv26Group_norm_nhwc_fwd_params
        .type           _Z35group_norm_nhwc_fwd_one_pass_kernelI11Fp16IOFp32WLi128ELi42ELi672EEv26Group_norm_nhwc_fwd_params,@function
        .size           _Z35group_norm_nhwc_fwd_one_pass_kernelI11Fp16IOFp32WLi128ELi42ELi672EEv26Group_norm_nhwc_fwd_params,(.L_x_3459 - _Z35group_norm_nhwc_fwd_one_pass_kernelI11Fp16IOFp32WLi128ELi42ELi672EEv26Group_norm_nhwc_fwd_params)
        .other          _Z35group_norm_nhwc_fwd_one_pass_kernelI11Fp16IOFp32WLi128ELi42ELi672EEv26Group_norm_nhwc_fwd_params,@"STO_CUDA_ENTRY STV_DEFAULT"
_Z35group_norm_nhwc_fwd_one_pass_kernelI11Fp16IOFp32WLi128ELi42ELi672EEv26Group_norm_nhwc_fwd_params:
.text._Z35group_norm_nhwc_fwd_one_pass_kernelI11Fp16IOFp32WLi128ELi42ELi672EEv26Group_norm_nhwc_fwd_params:
        /* <DEDUP_REMOVED lines=34> */
[----:B------:R-:W-:Y:S02]  /*0220*/  MOV R3, R4 ;  /* 0x0000000400037202 */ /* 0x000fe40000000f00 */
[C---:B------:R-:W-:Y:S02]  /*0230*/  IADD3 R26, PT, PT, R2.reuse, 0x20, RZ ;  /* 0x00000020021a7810 */ /* 0x040fe40007ffe0ff */
[C---:B------:R-:W-:Y:S01]  /*0240*/  IADD3 R25, PT, PT, R2.reuse, 0x40, RZ ;  /* 0x0000004002197810 */ /* 0x040fe20007ffe0ff */
[----:B------:R-:W-:Y:S01]  /*0250*/  IMAD R3, R3, 0x15, RZ ;  /* 0x0000001503037824 */ /* 0x000fe200078e02ff */
[----:B------:R-:W-:Y:S02]  /*0260*/  IADD3 R27, PT, PT, R2, 0x60, RZ ;  /* 0x00000060021b7810 */ /* 0x000fe40007ffe0ff */
[----:B------:R-:W-:Y:S02]  /*0270*/  SHF.R.S32.HI R4, RZ, 0x1f, R2 ;  /* 0x0000001fff047819 */ /* 0x000fe40000011402 */
[----:B------:R-:W-:-:S02]  /*0280*/  IADD3 R3, PT, PT, RZ, -R3, RZ ;  /* 0x80000003ff037210 */ /* 0x000fc40007ffe0ff */
[----:B------:R-:W-:Y:S02]  /*0290*/  SHF.R.S32.HI R4, RZ, 0x1f, R25 ;  /* 0x0000001fff047819 */ /* 0x000fe40000011419 */
[----:B------:R-:W-:Y:S02]  /*02a0*/  PRMT R28, R3, 0x7710, RZ ;  /* 0x00007710031c7816 */ /* 0x000fe400000000ff */
[----:B0-----:R-:W-:Y:S02]  /*02b0*/  LOP3.LUT R29, R0, 0x7, RZ, 0xc0, !PT ;  /* 0x00000007001d7812 */ /* 0x001fe400078ec0ff */
[----:B------:R-:W-:Y:S02]  /*02c0*/  IADD3 R28, PT, PT, R28, R5, RZ ;  /* 0x000000051c1c7210 */ /* 0x000fe40007ffe0ff */
[----:B------:R-:W-:Y:S02]  /*02d0*/  SHF.R.S32.HI R5, RZ, 0x1f, R26 ;  /* 0x0000001fff057819 */ /* 0x000fe4000001141a */
[----:B------:R-:W-:-:S02]  /*02e0*/  SHF.R.S32.HI R3, RZ, 0x1f, R27 ;  /* 0x0000001fff037819 */ /* 0x000fc4000001141b */
[----:B------:R-:W-:-:S07]  /*02f0*/  SHF.L.U32 R28, R28, 0x1, RZ ;  /* 0x000000011c1c7819 */ /* 0x000fce00000006ff */
.L_x_2425:
        /* <DEDUP_REMOVED lines=68> */
[----:B------:R-:W0:Y:S01]  /*0740*/  @!P1 LDC.64 R10, c[0x0][0x390] ;  /* 0x0000e400ff0a9b82 */ /* 0x000e220000000a00 */
[-C--:B------:R-:W-:Y:S01]  /*0750*/  @!P2 MOV R6, R4.reuse ;  /* 0x000000040006a202 */ /* 0x080fe20000000f00 */
[----:B------:R-:W-:Y:S01]  /*0760*/  @!P2 IMAD R3, R26, R13, R3 ;  /* 0x0000000d1a03a224 */ /* 0x000fe200078e0203 */
[----:B------:R-:W-:-:S03]  /*0770*/  @!P1 MOV R20, R4 ;  /* 0x0000000400149202 */ /* 0x000fc60000000f00 */
        /* <DEDUP_REMOVED lines=11> */
[----:B------:R-:W-:Y:S01]  /*0830*/  @!P3 IMAD.WIDE.U32 R14, R25, R14, R12 ;  /* 0x0000000e190eb225 */ /* 0x000fe200078e000c */
[----:B------:R-:W-:Y:S01]  /*0840*/  @!P1 IADD3 R19, PT, PT, R21, R19, RZ ;  /* 0x0000001315139210 */ /* 0x000fe20007ffe0ff */
[----:B------:R-:W3:Y:S03]  /*0850*/  @!P4 LDC.64 R12, c[0x0][0x3e0] ;  /* 0x0000f800ff0ccb82 */ /* 0x000ee60000000a00 */
[----:B------:R-:W-:-:S02]  /*0860*/  @!P3 IADD3 R3, PT, PT, R15, R3, RZ ;  /* 0x000000030f03b210 */ /* 0x000fc40007ffe0ff */
        /* <DEDUP_REMOVED lines=18> */
[----:B------:R-:W0:Y:S02]  /*0990*/  S2R R13, SR_LANEID ;  /* 0x00000000000d7919 */ /* 0x000e240000000000 */
[C---:B0-----:R-:W-:Y:S02]  /*09a0*/  ISETP.GT.AND P2, PT, R13.reuse, 0x1e, PT ;  /* 0x0000001e0d00780c */ /* 0x041fe40003f44270 */
[----:B------:R-:W-:Y:S01]  /*09b0*/  ISETP.GT.AND P3, PT, R13, 0xf, PT ;  /* 0x0000000f0d00780c */ /* 0x000fe20003f64270 */
[----:B------:R-:W-:Y:S01]  /*09c0*/  BSSY.RECONVERGENT B0, `(.L_x_2398) ;  /* 0x000003c000007945 */ /* 0x000fe20003800200 */
[--C-:B--2---:R-:W-:Y:S02]  /*09d0*/  HADD2.F32 R17, -RZ, R24.reuse.H1_H1 ;  /* 0x30000018ff117230 */ /* 0x104fe40000004100 */
[----:B------:R-:W-:-:S03]  /*09e0*/  HADD2.F32 R24, -RZ, R24.H0_H0 ;  /* 0x20000018ff187230 */ /* 0x000fc60000004100 */
[----:B------:R-:W-:-:S04]  /*09f0*/  FMUL.FTZ R9, R17, R17 ;  /* 0x0000001111097220 */ /* 0x000fc80000410000 */
[----:B------:R-:W-:Y:S01]  /*0a00*/  FFMA.FTZ R9, R24, R24, R9 ;  /* 0x0000001818097223 */ /* 0x000fe20000010009 */
[--C-:B-----5:R-:W-:Y:S02]  /*0a10*/  HADD2.F32 R18, -RZ, R21.reuse.H1_H1 ;  /* 0x30000015ff127230 */ /* 0x120fe40000004100 */
[----:B------:R-:W-:-:S03]  /*0a20*/  HADD2.F32 R21, -RZ, R21.H0_H0 ;  /* 0x20000015ff157230 */ /* 0x000fc60000004100 */
[----:B------:R-:W-:-:S04]  /*0a30*/  FMUL.FTZ R8, R18, R18 ;  /* 0x0000001212087220 */ /* 0x000fc80000410000 */
[C---:B------:R-:W-:Y:S01]  /*0a40*/  FFMA.FTZ R3, R21.reuse, R21, R8 ;  /* 0x0000001515037223 */ /* 0x040fe20000010008 */
[--C-:B---3--:R-:W-:Y:S02]  /*0a50*/  HADD2.F32 R16, -RZ, R20.reuse.H1_H1 ;  /* 0x30000014ff107230 */ /* 0x108fe40000004100 */
[----:B------:R-:W-:Y:S01]  /*0a60*/  FADD.FTZ R10, R21, R18 ;  /* 0x00000012150a7221 */ /* 0x000fe20000010000 */
[----:B------:R-:W-:Y:S01]  /*0a70*/  FADD.FTZ R3, RZ, R3 ;  /* 0x00000003ff037221 */ /* 0x000fe20000010000 */
[----:B------:R-:W-:Y:S02]  /*0a80*/  FADD.FTZ R8, R24, R17 ;  /* 0x0000001118087221 */ /* 0x000fe40000010000 */
[----:B------:R-:W-:Y:S01]  /*0a90*/  FADD.FTZ R10, RZ, R10 ;  /* 0x0000000aff0a7221 */ /* 0x000fe20000010000 */
[----:B------:R-:W-:Y:S02]  /*0aa0*/  HADD2.F32 R20, -RZ, R20.H0_H0 ;  /* 0x20000014ff147230 */ /* 0x000fe40000004100 */
[----:B------:R-:W-:Y:S01]  /*0ab0*/  FADD.FTZ R9, R3, R9 ;  /* 0x0000000903097221 */ /* 0x000fe20000010000 */
[----:B------:R-:W-:Y:S01]  /*0ac0*/  FMUL.FTZ R12, R16, R16 ;  /* 0x00000010100c7220 */ /* 0x000fe20000410000 */
[----:B------:R-:W-:Y:S01]  /*0ad0*/  FADD.FTZ R8, R10, R8 ;  /* 0x000000080a087221 */ /* 0x000fe20000010000 */
[----:B----4-:R-:W-:-:S02]  /*0ae0*/  HADD2.F32 R3, -RZ, R19.H1_H1 ;  /* 0x30000013ff037230 */ /* 0x010fc40000004100 */
[C---:B------:R-:W-:Y:S01]  /*0af0*/  FADD.FTZ R10, R20.reuse, R16 ;  /* 0x00000010140a7221 */ /* 0x040fe20000010000 */
[----:B------:R-:W-:Y:S02]  /*0b00*/  HADD2.F32 R19, -RZ, R19.H0_H0 ;  /* 0x20000013ff137230 */ /* 0x000fe40000004100 */
[----:B------:R-:W-:Y:S01]  /*0b10*/  FFMA.FTZ R12, R20, R20, R12 ;  /* 0x00000014140c7223 */ /* 0x000fe2000001000c */
[----:B------:R-:W-:Y:S01]  /*0b20*/  FMUL.FTZ R11, R3, R3 ;  /* 0x00000003030b7220 */ /* 0x000fe20000410000 */
[----:B------:R-:W-:Y:S02]  /*0b30*/  FADD.FTZ R8, R8, R10 ;  /* 0x0000000a08087221 */ /* 0x000fe40000010000 */
        /* <DEDUP_REMOVED lines=36> */
.L_x_2399:
[----:B------:R-:W-:Y:S05]  /*0d80*/  BSYNC.RECONVERGENT B0 ;  /* 0x0000000000007941 */ /* 0x000fea0003800200 */
.L_x_2398:
        /* <DEDUP_REMOVED lines=59> */
.L_x_2401:
[----:B------:R-:W-:Y:S05]  /*1140*/  BSYNC.RECONVERGENT B0 ;  /* 0x0000000000007941 */ /* 0x000fea0003800200 */
.L_x_2400:
        /* <DEDUP_REMOVED lines=32> */
.L_x_2404:
[----:B------:R-:W2:Y:S04]  /*1350*/  LDG.E.STRONG.GPU R11, desc[UR18][R8.64] ;  /* 0x00000012080b7981 */ /* 0x000ea8000c1ef900 */
[----:B--2---:R-:W-:Y:S01]  /*1360*/  CCTL.IVALL ;  /* 0x00000000ff00798f */ /* 0x004fe20002000000 */
[----:B------:R-:W-:Y:S05]  /*1370*/  YIELD ;  /* 0x0000000000007946 */ /* 0x000fea0003800000 */
[----:B------:R-:W-:-:S13]  /*1380*/  ISETP.NE.AND P4, PT, R11, R10, PT ;  /* 0x0000000a0b00720c */ /* 0x000fda0003f85270 */
[----:B------:R-:W-:Y:S05]  /*1390*/  @P4 BRA `(.L_x_2404) ;  /* 0xfffffffc00ec4947 */ /* 0x000fea000383ffff */
.L_x_2403:
        /* <DEDUP_REMOVED lines=15> */
.L_x_2406:
        /* <DEDUP_REMOVED lines=30> */
[----:B------:R-:W-:Y:S02]  /*1670*/  MOV R8, UR30 ;  /* 0x0000001e00087c02 */ /* 0x000fe40008000f00 */
[----:B------:R-:W-:Y:S01]  /*1680*/  MOV R9, UR31 ;  /* 0x0000001f00097c02 */ /* 0x000fe20008000f00 */
[----:B--2---:R-:W-:Y:S01]  /*1690*/  @!P4 FADD.FTZ R14, R14, R10 ;  /* 0x0000000a0e0ec221 */ /* 0x004fe20000010000 */
[----:B------:R-:W-:-:S04]  /*16a0*/  MOV R10, UR29 ;  /* 0x0000001d000a7c02 */ /* 0x000fc80008000f00 */
[----:B------:R-:W2:Y:S01]  /*16b0*/  @!P6 LDG.E.64 R8, desc[UR18][R8.64] ;  /* 0x000000120808e981 */ /* 0x000ea2000c1e1b00 */
[----:B------:R-:W-:Y:S01]  /*16c0*/  @!P4 FADD.FTZ R15, R15, R11 ;  /* 0x0000000b0f0fc221 */ /* 0x000fe20000010000 */
        /* <DEDUP_REMOVED lines=29> */
[----:B------:R-:W-:Y:S01]  /*18a0*/  @!UP1 UIMAD.WIDE.U32 UR30, UR24, 0x8, UR20 ;  /* 0x00000008181e98a5 */ /* 0x000fe2000f8e0014 */
[----:B----4-:R-:W-:Y:S01]  /*18b0*/  @!P4 FADD.FTZ R14, R14, R10 ;  /* 0x0000000a0e0ec221 */ /* 0x010fe20000010000 */
[----:B------:R-:W-:-:S03]  /*18c0*/  @!P4 FADD.FTZ R15, R15, R11 ;  /* 0x0000000b0f0fc221 */ /* 0x000fc60000010000 */
[----:B------:R-:W2:Y:S01]  /*18d0*/  @!P6 LDG.E.64 R8, desc[UR18][R8.64] ;  /* 0x000000120808e981 */ /* 0x000ea2000c1e1b00 */
[----:B------:R-:W-:Y:S02]  /*18e0*/  MOV R10, UR30 ;  /* 0x0000001e000a7c02 */ /* 0x000fe40008000f00 */
        /* <DEDUP_REMOVED lines=21> */
.L_x_2405:
        /* <DEDUP_REMOVED lines=39> */
[----:B------:R-:W-:Y:S01]  /*1cb0*/  IMAD.U32 R10, RZ, RZ, UR16 ;  /* 0x00000010ff0a7e24 */ /* 0x000fe2000f8e00ff */
        /* <DEDUP_REMOVED lines=11> */
.L_x_2407:
        /* <DEDUP_REMOVED lines=28> */
.L_x_2408:
        /* <DEDUP_REMOVED lines=13> */
.L_x_2409:
[----:B------:R-:W-:Y:S05]  /*2000*/  BSYNC.RECONVERGENT B0 ;  /* 0x0000000000007941 */ /* 0x000fea0003800200 */
.L_x_2402:
        /* <DEDUP_REMOVED lines=56> */
[----:B------:R-:W-:Y:S01]  /*2390*/  F2FP.F16.F32.PACK_AB R18, R18, R21 ;  /* 0x000000151212723e */ /* 0x000fe200000000ff */
[----:B------:R-:W-:-:S04]  /*23a0*/  IMAD.WIDE.U32 R12, R2, UR20, R12 ;  /* 0x00000014020c7c25 */ /* 0x000fc8000f8e000c */
[----:B------:R-:W-:-:S04]  /*23b0*/  IMAD R14, R2, UR21, R14 ;  /* 0x00000015020e7c24 */ /* 0x000fc8000f8e020e */
[----:B------:R-:W-:Y:S01]  /*23c0*/  IMAD.IADD R13, R13, 0x1, R14 ;  /* 0x000000010d0d7824 */ /* 0x000fe200078e020e */
[----:B-1----:R-:W-:-:S04]  /*23d0*/  LEA R14, P2, R12, UR14, 0x1 ;  /* 0x0000000e0c0e7c11 */ /* 0x002fc8000f8408ff */
[----:B------:R-:W-:-:S05]  /*23e0*/  LEA.HI.X R15, R12, UR15, R13, 0x1, P2 ;  /* 0x0000000f0c0f7c11 */ /* 0x000fca00090f0c0d */
[----:B------:R0:W-:Y:S04]  /*23f0*/  STG.E desc[UR18][R14.64], R18 ;  /* 0x000000120e007986 */ /* 0x0001e8000c101912 */
.L_x_2413:
[----:B------:R-:W-:Y:S05]  /*2400*/  BSYNC.RECONVERGENT B1 ;  /* 0x0000000000017941 */ /* 0x000fea0003800200 */
.L_x_2412:
[----:B------:R-:W-:Y:S04]  /*2410*/  BSSY.RECONVERGENT B1, `(.L_x_2414) ;  /* 0x0000015000017945 */ /* 0x000fe80003800200 */
[----:B------:R-:W-:Y:S05]  /*2420*/  @P3 BRA `(.L_x_2415) ;  /* 0x00000000004c3947 */ /* 0x000fea0003800000 */
[----:B------:R-:W1:Y:S01]  /*2430*/  LDCU.64 UR14, c[0x0][0x3e0] ;  /* 0x00007c00ff0e77ac */ /* 0x000e620008000a00 */
[----:B------:R-:W-:Y:S01]  /*2440*/  SHF.R.S32.HI R12, RZ, 0x1f, R26 ;  /* 0x0000001fff0c7819 */ /* 0x000fe2000001141a */
[--C-:B------:R-:W-:Y:S01]  /*2450*/  FADD.FTZ R24, R24, -R22.reuse ;  /* 0x8000001618187221 */ /* 0x100fe20000010000 */
[----:B------:R-:W-:Y:S01]  /*2460*/  MOV R13, R7 ;  /* 0x00000007000d7202 */ /* 0x000fe20000000f00 */
[----:B------:R-:W3:Y:S01]  /*2470*/  LDCU.64 UR20, c[0x0][0x380] ;  /* 0x00007000ff1477ac */ /* 0x000ee20008000a00 */
[----:B------:R-:W-:Y:S01]  /*2480*/  FADD.FTZ R17, R17, -R22 ;  /* 0x8000001611117221 */ /* 0x000fe20000010000 */
[----:B--2---:R-:W-:-:S03]  /*2490*/  FMUL.FTZ R24, R24, R23 ;  /* 0x0000001718187220 */ /* 0x004fc60000410000 */
[----:B0-----:R-:W-:Y:S01]  /*24a0*/  FMUL.FTZ R18, R17, R23 ;  /* 0x0000001711127220 */ /* 0x001fe20000410000 */
[----:B-----5:R-:W-:-:S03]  /*24b0*/  FFMA.FTZ R17, R8, R24, R10 ;  /* 0x0000001808117223 */ /* 0x020fc6000001000a */
[----:B------:R-:W-:Y:S01]  /*24c0*/  FFMA.FTZ R18, R9, R18, R11 ;  /* 0x0000001209127223 */ /* 0x000fe2000001000b */
[----:B-1----:R-:W-:Y:S01]  /*24d0*/  IMAD R14, R12, UR14, RZ ;  /* 0x0000000e0c0e7c24 */ /* 0x002fe2000f8e02ff */
[----:B------:R-:W-:-:S03]  /*24e0*/  MOV R12, R4 ;  /* 0x00000004000c7202 */ /* 0x000fc60000000f00 */
[----:B------:R-:W-:Y:S01]  /*24f0*/  F2FP.F16.F32.PACK_AB R17, R18, R17 ;  /* 0x000000111211723e */ /* 0x000fe200000000ff */
[C---:B------:R-:W-:Y:S02]  /*2500*/  IMAD R14, R26.reuse, UR15, R14 ;  /* 0x0000000f1a0e7c24 */ /* 0x040fe4000f8e020e */
[----:B------:R-:W-:-:S05]  /*2510*/  IMAD.WIDE.U32 R12, R26, UR14, R12 ;  /* 0x0000000e1a0c7c25 */ /* 0x000fca000f8e000c */
[----:B------:R-:W-:Y:S02]  /*2520*/  IADD3 R13, PT, PT, R13, R14, RZ ;  /* 0x0000000e0d0d7210 */ /* 0x000fe40007ffe0ff */
[----:B---3--:R-:W-:-:S04]  /*2530*/  LEA R14, P2, R12, UR20, 0x1 ;  /* 0x000000140c0e7c11 */ /* 0x008fc8000f8408ff */
[----:B------:R-:W-:-:S05]  /*2540*/  LEA.HI.X R15, R12, UR21, R13, 0x1, P2 ;  /* 0x000000150c0f7c11 */ /* 0x000fca00090f0c0d */
[----:B------:R1:W-:Y:S04]  /*2550*/  STG.E desc[UR18][R14.64], R17 ;  /* 0x000000110e007986 */ /* 0x0003e8000c101912 */
.L_x_2415:
[----:B------:R-:W-:Y:S05]  /*2560*/  BSYNC.RECONVERGENT B1 ;  /* 0x0000000000017941 */ /* 0x000fea0003800200 */
.L_x_2414:
        /* <DEDUP_REMOVED lines=14> */
[----:B------:R-:W-:Y:S01]  /*2650*/  F2FP.F16.F32.PACK_AB R17, R17, R16 ;  /* 0x000000101111723e */ /* 0x000fe200000000ff */
[----:B------:R-:W-:-:S04]  /*2660*/  IMAD.WIDE.U32 R12, R25, UR14, R12 ;  /* 0x0000000e190c7c25 */ /* 0x000fc8000f8e000c */
[----:B------:R-:W-:Y:S01]  /*2670*/  IMAD R15, R25, UR15, R15 ;  /* 0x0000000f190f7c24 */ /* 0x000fe2000f8e020f */
[----:B0-----:R-:W-:-:S04]  /*2680*/  LEA R14, P2, R12, UR20, 0x1 ;  /* 0x000000140c0e7c11 */ /* 0x001fc8000f8408ff */
[----:B------:R-:W-:-:S04]  /*2690*/  IADD3 R15, PT, PT, R13, R15, RZ ;  /* 0x0000000f0d0f7210 */ /* 0x000fc80007ffe0ff */
[----:B------:R-:W-:-:S05]  /*26a0*/  LEA.HI.X R15, R12, UR21, R15, 0x1, P2 ;  /* 0x000000150c0f7c11 */ /* 0x000fca00090f0c0f */
[----:B------:R3:W-:Y:S02]  /*26b0*/  STG.E desc[UR18][R14.64], R17 ;  /* 0x000000110e007986 */ /* 0x0007e4000c101912 */
.L_x_2417:
[----:B------:R-:W-:Y:S05]  /*26c0*/  BSYNC.RECONVERGENT B1 ;  /* 0x0000000000017941 */ /* 0x000fea0003800200 */
.L_x_2416:
        /* <DEDUP_REMOVED lines=12> */
[----:B------:R-:W-:Y:S01]  /*2790*/  F2FP.F16.F32.PACK_AB R3, R22, R3 ;  /* 0x000000031603723e */ /* 0x000fe200000000ff */
[----:B------:R-:W-:-:S04]  /*27a0*/  IMAD.WIDE.U32 R4, R27, UR14, R4 ;  /* 0x0000000e1b047c25 */ /* 0x000fc8000f8e0004 */
[----:B------:R-:W-:Y:S01]  /*27b0*/  IMAD R7, R27, UR15, R12 ;  /* 0x0000000f1b077c24 */ /* 0x000fe2000f8e020c */
[----:B0-----:R-:W-:-:S04]  /*27c0*/  LEA R6, P1, R4, UR16, 0x1 ;  /* 0x0000001004067c11 */ /* 0x001fc8000f8208ff */
[----:B------:R-:W-:-:S04]  /*27d0*/  IADD3 R7, PT, PT, R5, R7, RZ ;  /* 0x0000000705077210 */ /* 0x000fc80007ffe0ff */
[----:B------:R-:W-:-:S05]  /*27e0*/  LEA.HI.X R7, R4, UR17, R7, 0x1, P1 ;  /* 0x0000001104077c11 */ /* 0x000fca00088f0c07 */
[----:B------:R4:W-:Y:S01]  /*27f0*/  STG.E desc[UR18][R6.64], R3 ;  /* 0x0000000306007986 */ /* 0x0009e2000c101912 */
[----:B------:R-:W-:Y:S05]  /*2800*/  BRA `(.L_x_2418) ;  /* 0x00000008001c7947 */ /* 0x000fea0003800000 */
.L_x_2411:
        /* <DEDUP_REMOVED lines=34> */
[----:B------:R-:W-:-:S03]  /*2a30*/  IMAD.MOV.U32 R13, RZ, RZ, R7 ;  /* 0x000000ffff0d7224 */ /* 0x000fc600078e0007 */
[----:B------:R-:W-:Y:S01]  /*2a40*/  IMAD.WIDE.U32 R12, R2, UR14, R12 ;  /* 0x0000000e020c7c25 */ /* 0x000fe2000f8e000c */
[----:B------:R-:W-:-:S04]  /*2a50*/  F2FP.F16.F32.PACK_AB R18, R21, R18 ;  /* 0x000000121512723e */ /* 0x000fc800000000ff */
[----:B------:R-:W-:Y:S02]  /*2a60*/  IADD3 R13, PT, PT, R13, R14, RZ ;  /* 0x0000000e0d0d7210 */ /* 0x000fe40007ffe0ff */
[----:B-1----:R-:W-:-:S04]  /*2a70*/  LEA R14, P1, R12, UR16, 0x1 ;  /* 0x000000100c0e7c11 */ /* 0x002fc8000f8208ff */
[----:B------:R-:W-:-:S05]  /*2a80*/  LEA.HI.X R15, R12, UR17, R13, 0x1, P1 ;  /* 0x000000110c0f7c11 */ /* 0x000fca00088f0c0d */
[----:B------:R0:W-:Y:S04]  /*2a90*/  STG.E desc[UR18][R14.64], R18 ;  /* 0x000000120e007986 */ /* 0x0001e8000c101912 */
.L_x_2420:
[----:B------:R-:W-:Y:S05]  /*2aa0*/  BSYNC.RECONVERGENT B1 ;  /* 0x0000000000017941 */ /* 0x000fea0003800200 */
.L_x_2419:
        /* <DEDUP_REMOVED lines=26> */
[----:B------:R-:W-:Y:S02]  /*2c50*/  IADD3 R21, PT, PT, R13, R21, RZ ;  /* 0x000000150d157210 */ /* 0x000fe40007ffe0ff */
[----:B-1----:R-:W-:Y:S02]  /*2c60*/  LEA R14, P1, R12, UR16, 0x1 ;  /* 0x000000100c0e7c11 */ /* 0x002fe4000f8208ff */
[----:B------:R-:W-:Y:S02]  /*2c70*/  F2FP.F16.F32.PACK_AB R17, R18, R17 ;  /* 0x000000111211723e */ /* 0x000fe400000000ff */
[----:B------:R-:W-:-:S05]  /*2c80*/  LEA.HI.X R15, R12, UR17, R21, 0x1, P1 ;  /* 0x000000110c0f7c11 */ /* 0x000fca00088f0c15 */
[----:B------:R1:W-:Y:S04]  /*2c90*/  STG.E desc[UR18][R14.64], R17 ;  /* 0x000000110e007986 */ /* 0x0003e8000c101912 */
.L_x_2422:
[----:B------:R-:W-:Y:S05]  /*2ca0*/  BSYNC.RECONVERGENT B1 ;  /* 0x0000000000017941 */ /* 0x000fea0003800200 */
.L_x_2421:
        /* <DEDUP_REMOVED lines=28> */
[----:B------:R-:W-:Y:S02]  /*2e70*/  F2FP.F16.F32.PACK_AB R17, R16, R17 ;  /* 0x000000111011723e */ /* 0x000fe400000000ff */
[----:B------:R-:W-:-:S05]  /*2e80*/  LEA.HI.X R15, R12, UR17, R18, 0x1, P1 ;  /* 0x000000110c0f7c11 */ /* 0x000fca00088f0c12 */
[----:B------:R3:W-:Y:S02]  /*2e90*/  STG.E desc[UR18][R14.64], R17 ;  /* 0x000000110e007986 */ /* 0x0007e4000c101912 */
.L_x_2424:
[----:B------:R-:W-:Y:S05]  /*2ea0*/  BSYNC.RECONVERGENT B1 ;  /* 0x0000000000017941 */ /* 0x000fea0003800200 */
.L_x_2423:
        /* <DEDUP_REMOVED lines=27> */
[----:B------:R-:W-:-:S05]  /*3060*/  F2FP.F16.F32.PACK_AB R9, R9, R8 ;  /* 0x000000080909723e */ /* 0x000fca00000000ff */
[----:B------:R0:W-:Y:S02]  /*3070*/  STG.E desc[UR18][R6.64], R9 ;  /* 0x0000000906007986 */ /* 0x0001e4000c101912 */
.L_x_2418:
[----:B------:R-:W-:Y:S05]  /*3080*/  BSYNC.RECONVERGENT B0 ;  /* 0x0000000000007941 */ /* 0x000fea0003800200 */
.L_x_2410:
[----:B------:R-:W-:Y:S02]  /*3090*/  UIADD3 UR12, UPT, UPT, UR22, UR12, URZ ;  /* 0x0000000c160c7290 */ /* 0x000fe4000fffe0ff */
[----:B------:R-:W-:Y:S02]  /*30a0*/  UIADD3 UR4, UPT, UPT, UR4, 0x1, URZ ;  /* 0x0000000104047890 */ /* 0x000fe4000fffe0ff */
[----:B------:R-:W-:-:S09]  /*30b0*/  UISETP.GE.AND UP1, UPT, UR12, UR7, UPT ;  /* 0x000000070c00728c */ /* 0x000fd2000bf26270 */
[----:B------:R-:W-:Y:S05]  /*30c0*/  BRA.U !UP1, `(.L_x_2425) ;  /* 0xffffffd1098c7547 */ /* 0x000fea000b83ffff */
[----:B------:R-:W-:Y:S05]  /*30d0*/  EXIT ;  /* 0x000000000000794d */ /* 0x000fea0003800000 */
.L_x_2426:
        /* <DEDUP_REMOVED lines=10> */
.L_x_3459:


//--------------------- .text._Z35group_norm_nhwc_fwd_one_pass_kernelI11Fp16IOFp32WLi256ELi42ELi672EEv26Group_norm_nhwc_fwd_params --------------------------
	.section	.text._Z35group_norm_nhwc_fwd_one_pass_kernelI11Fp16IOFp32WLi256ELi42ELi672EEv26Group_norm_nhwc_fwd_params,"ax",@progbits
	.align	128
        .global         _Z35group_norm_nhwc_fwd_one_pass_kernelI11Fp16IOFp32WLi256ELi42ELi672EEv26Group_norm_nhwc_fwd_params
        .type           _Z35group_norm_nhwc_fwd_one_pass_kernelI11Fp16IOFp32WLi256ELi42ELi672EEv26Group_norm_nhwc_fwd_params,@function
        .size           _Z35group_norm_nhwc_fwd_one_pass_kernelI11Fp16IOFp32WLi256ELi42ELi672EEv26Group_norm_nhwc_fwd_params,(.L_x_3460 - _Z35group_norm_nhwc_fwd_one_pass_kernelI11Fp16IOFp32WLi256ELi42ELi672EEv26Group_norm_nhwc_fwd_params)
        .other          _Z35group_norm_nhwc_fwd_one_pass_kernelI11Fp16IOFp32WLi256ELi42ELi672EEv26Group_norm_nhwc_fwd_params,@"STO_CUDA_ENTRY STV_DEFAULT"
_Z35group_norm_nhwc_fwd_one_pass_kernelI11Fp16IOFp32WLi256ELi42ELi672EEv26Group_norm_nhwc_fwd_params:
.text._Z35group_norm_nhwc_fwd_one_pass_kernelI11Fp16IOFp32WLi256ELi42ELi672EEv26Group_norm_nhwc_fwd_params:
        /* <DEDUP_REMOVED lines=45> */
.L_x_2470:
[----:B0-234-:R-:W0:Y:S01]  /*02d0*/  LDC R23, c[0x0][0x3f8] ;  /* 0x0000fe00ff177b82 */ /* 0x01de220000000800 */
[----:B------:R-:W1:Y:S01]  /*02e0*/  LDCU.64 UR4, c[0x0][0x3e8] ;  /* 0x00007d00ff0477ac */ /* 0x000e620008000a00 */
[----:B------:R-:W-:Y:S02]  /*02f0*/  LOP3.LUT R71, R10, 0xffff, RZ, 0xc0, !PT ;  /* 0x0000ffff0a477812 */ /* 0x000fe400078ec0ff */
[----:B------:R-:W-:Y:S01]  /*0300*/  MOV R51, RZ ;  /* 0x000000ff00337202 */ /* 0x000fe20000000f00 */
[----:B------:R-:W2:Y:S01]  /*0310*/  LDCU.64 UR8, c[0x0][0x3f0] ;  /* 0x00007e00ff0877ac */ /* 0x000ea20008000a00 */
[----:B-1----:R-:W-:Y:S02]  /*0320*/  ISETP.GE.U32.AND P4, PT, R64, UR4, PT ;  /* 0x0000000440007c0c */ /* 0x002fe4000bf86070 */
[----:B------:R-:W-:Y:S02]  /*0330*/  ISETP.GE.U32.AND P5, PT, R62, UR4, PT ;  /* 0x000000043e007c0c */ /* 0x000fe4000bfa6070 */
[----:B------:R-:W-:-:S02]  /*0340*/  ISETP.GE.AND.EX P4, PT, R11, UR5, PT, P4 ;  /* 0x000000050b007c0c */ /* 0x000fc4000bf86340 */
[----:B0----5:R-:W-:Y:S02]  /*0350*/  IABS R19, R23 ;  /* 0x0000001700137213 */ /* 0x021fe40000000000 */
[----:B------:R-:W-:Y:S02]  /*0360*/  ISETP.GE.AND.EX P5, PT, R13, UR5, PT, P5 ;  /* 0x000000050d007c0c */ /* 0x000fe4000bfa6350 */
[----:B------:R-:W0:Y:S11]  /*0370*/  I2F.RP R12, R19 ;  /* 0x00000013000c7306 */ /* 0x000e360000209400 */
[----:B------:R-:W1:Y:S01]  /*0380*/  @!P5 LDC.64 R24, c[0x0][0x3e0] ;  /* 0x0000f800ff18db82 */ /* 0x000e620000000a00 */
[----:B0-----:R-:W0:Y:S02]  /*0390*/  MUFU.RCP R12, R12 ;  /* 0x0000000c000c7308 */ /* 0x001e240000001000 */
[----:B0-----:R-:W-:-:S06]  /*03a0*/  IADD3 R16, PT, PT, R12, 0xffffffe, RZ ;  /* 0x0ffffffe0c107810 */ /* 0x001fcc0007ffe0ff */
[----:B------:R0:W3:Y:S02]  /*03b0*/  F2I.FTZ.U32.TRUNC.NTZ R17, R16 ;  /* 0x0000001000117305 */ /* 0x0000e4000021f000 */
[----:B0-----:R-:W-:Y:S02]  /*03c0*/  MOV R16, RZ ;  /* 0x000000ff00107202 */ /* 0x001fe40000000f00 */
[----:B---3--:R-:W-:-:S05]  /*03d0*/  IADD3 R14, PT, PT, RZ, -R17, RZ ;  /* 0x80000011ff0e7210 */ /* 0x008fca0007ffe0ff */
[----:B------:R-:W-:Y:S01]  /*03e0*/  IMAD R21, R14, R19, RZ ;  /* 0x000000130e157224 */ /* 0x000fe200078e02ff */
[----:B------:R-:W-:-:S03]  /*03f0*/  IABS R14, R8 ;  /* 0x00000008000e7213 */ /* 0x000fc60000000000 */
[----:B------:R-:W-:-:S06]  /*0400*/  IMAD.HI.U32 R17, R17, R21, R16 ;  /* 0x0000001511117227 */ /* 0x000fcc00078e0010 */
[----:B------:R-:W-:-:S05]  /*0410*/  IMAD.HI.U32 R17, R17, R14, RZ ;  /* 0x0000000e11117227 */ /* 0x000fca00078e00ff */
[----:B------:R-:W-:-:S05]  /*0420*/  IADD3 R12, PT, PT, -R17, RZ, RZ ;  /* 0x000000ff110c7210 */ /* 0x000fca0007ffe1ff */
[----:B------:R-:W-:Y:S02]  /*0430*/  IMAD R12, R19, R12, R14 ;  /* 0x0000000c130c7224 */ /* 0x000fe400078e020e */
[----:B-1----:R-:W-:-:S03]  /*0440*/  @!P5 IMAD R14, R13, R24, RZ ;  /* 0x000000180d0ed224 */ /* 0x002fc600078e02ff */
[----:B------:R-:W-:-:S13]  /*0450*/  ISETP.GT.U32.AND P2, PT, R19, R12, PT ;  /* 0x0000000c1300720c */ /* 0x000fda0003f44070 */
[-C--:B------:R-:W-:Y:S02]  /*0460*/  @!P2 IADD3 R12, PT, PT, R12, -R19.reuse, RZ ;  /* 0x800000130c0ca210 */ /* 0x080fe40007ffe0ff */
[----:B------:R-:W-:Y:S02]  /*0470*/  @!P2 IADD3 R17, PT, PT, R17, 0x1, RZ ;  /* 0x000000011111a810 */ /* 0x000fe40007ffe0ff */
[----:B------:R-:W-:Y:S02]  /*0480*/  ISETP.GE.U32.AND P1, PT, R12, R19, PT ;  /* 0x000000130c00720c */ /* 0x000fe40003f26070 */
[----:B------:R-:W-:Y:S02]  /*0490*/  LOP3.LUT R12, R8, R23, RZ, 0x3c, !PT ;  /* 0x00000017080c7212 */ /* 0x000fe400078e3cff */
[----:B------:R-:W-:Y:S02]  /*04a0*/  ISETP.NE.AND P2, PT, R23, RZ, PT ;  /* 0x000000ff1700720c */ /* 0x000fe40003f45270 */
[----:B------:R-:W-:-:S07]  /*04b0*/  ISETP.GE.AND P3, PT, R12, RZ, PT ;  /* 0x000000ff0c00720c */ /* 0x000fce0003f66270 */
[----:B------:R-:W-:-:S04]  /*04c0*/  @P1 IADD3 R17, PT, PT, R17, 0x1, RZ ;  /* 0x0000000111111810 */ /* 0x000fc80007ffe0ff */
[----:B------:R-:W-:Y:S02]  /*04d0*/  MOV R19, R17 ;  /* 0x0000001100137202 */ /* 0x000fe40000000f00 */
[----:B------:R-:W0:Y:S02]  /*04e0*/  @!P4 LDC.64 R16, c[0x0][0x3e0] ;  /* 0x0000f800ff10cb82 */ /* 0x000e240000000a00 */
[----:B------:R-:W-:Y:S02]  /*04f0*/  @!P3 IADD3 R19, PT, PT, -R19, RZ, RZ ;  /* 0x000000ff1313b210 */ /* 0x000fe40007ffe1ff */
[----:B------:R-:W-:Y:S02]  /*0500*/  @!P2 LOP3.LUT R19, RZ, R23, RZ, 0x33, !PT ;  /* 0x00000017ff13a212 */ /* 0x000fe400078e33ff */
[----:B------:R-:W-:Y:S02]  /*0510*/  ISETP.GE.U32.AND P2, PT, R60, UR4, PT ;  /* 0x000000043c007c0c */ /* 0x000fe4000bf46070 */
[----:B------:R-:W-:-:S02]  /*0520*/  IADD3 R21, PT, PT, -R19, RZ, RZ ;  /* 0x000000ff13157210 */ /* 0x000fc40007ffe1ff */
[----:B------:R-:W-:Y:S02]  /*0530*/  SHF.R.S32.HI R12, RZ, 0x1f, R19 ;  /* 0x0000001fff0c7819 */ /* 0x000fe40000011413 */
[----:B------:R-:W-:Y:S01]  /*0540*/  ISETP.GE.AND.EX P2, PT, R15, UR5, PT, P2 ;  /* 0x000000050f007c0c */ /* 0x000fe2000bf46320 */
[----:B------:R-:W-:Y:S02]  /*0550*/  IMAD R66, R23, R21, R8 ;  /* 0x0000001517427224 */ /* 0x000fe400078e0208 */
[----:B------:R-:W1:Y:S01]  /*0560*/  @!P4 LDC.64 R22, c[0x0][0x390] ;  /* 0x0000e400ff16cb82 */ /* 0x000e620000000a00 */
[----:B--2---:R-:W-:Y:S02]  /*0570*/  IMAD R12, R12, UR8, RZ ;  /* 0x000000080c0c7c24 */ /* 0x004fe4000f8e02ff */
[----:B------:R-:W-:Y:S02]  /*0580*/  IMAD R66, R66, 0x2a, RZ ;  /* 0x0000002a42427824 */ /* 0x000fe400078e02ff */
[----:B------:R-:W-:-:S03]  /*0590*/  IMAD R69, R19, UR9, R12 ;  /* 0x0000000913457c24 */ /* 0x000fc6000f8e020c */
[C---:B------:R-:W-:Y:S01]  /*05a0*/  IADD3 R70, P1, PT, R66.reuse, R71, RZ ;  /* 0x0000004742467210 */ /* 0x040fe20007f3e0ff */
[----:B0-----:R-:W-:Y:S01]  /*05b0*/  @!P4 IMAD R12, R11, R16, RZ ;  /* 0x000000100b0cc224 */ /* 0x001fe200078e02ff */
[----:B------:R-:W0:Y:S02]  /*05c0*/  @!P2 LDC.64 R20, c[0x0][0x3e0] ;  /* 0x0000f800ff14ab82 */ /* 0x000e240000000a00 */
[----:B------:R-:W-:Y:S01]  /*05d0*/  LEA.HI.X.SX32 R71, R66, RZ, 0x1, P1 ;  /* 0x000000ff42477211 */ /* 0x000fe200008f0eff */
[----:B------:R-:W-:Y:S01]  /*05e0*/  @!P4 IMAD R29, R64, R17, R12 ;  /* 0x00000011401dc224 */ /* 0x000fe200078e020c */
[----:B------:R-:W-:Y:S01]  /*05f0*/  ISETP.GE.U32.AND P1, PT, R65, UR4, PT ;  /* 0x0000000441007c0c */ /* 0x000fe2000bf26070 */
[----:B------:R-:W-:-:S03]  /*0600*/  IMAD.WIDE.U32 R70, R19, UR8, R70 ;  /* 0x0000000813467c25 */ /* 0x000fc6000f8e0046 */
[----:B------:R-:W-:Y:S01]  /*0610*/  ISETP.GE.AND.EX P1, PT, R9, UR5, PT, P1 ;  /* 0x0000000509007c0c */ /* 0x000fe2000bf26310 */
[----:B------:R-:W2:Y:S01]  /*0620*/  @!P5 LDC.64 R18, c[0x0][0x390] ;  /* 0x0000e400ff12db82 */ /* 0x000ea20000000a00 */
[----:B------:R-:W-:Y:S02]  /*0630*/  IADD3 R69, PT, PT, R71, R69, RZ ;  /* 0x0000004547457210 */ /* 0x000fe40007ffe0ff */
[----:B------:R-:W-:-:S05]  /*0640*/  @!P4 MOV R68, R70 ;  /* 0x000000460044c202 */ /* 0x000fca0000000f00 */
[----:B------:R-:W3:Y:S01]  /*0650*/  @!P2 LDC.64 R30, c[0x0][0x390] ;  /* 0x0000e400ff1eab82 */ /* 0x000ee20000000a00 */
[----:B------:R-:W-:-:S05]  /*0660*/  @!P4 IMAD.WIDE.U32 R26, R64, R16, R68 ;  /* 0x00000010401ac225 */ /* 0x000fca00078e0044 */
[----:B------:R-:W-:Y:S02]  /*0670*/  @!P4 IADD3 R12, PT, PT, R27, R29, RZ ;  /* 0x0000001d1b0cc210 */ /* 0x000fe40007ffe0ff */
[----:B------:R-:W4:Y:S01]  /*0680*/  @!P1 LDC.64 R16, c[0x0][0x3e0] ;  /* 0x0000f800ff109b82 */ /* 0x000f220000000a00 */
[----:B-1----:R-:W-:Y:S01]  /*0690*/  @!P4 LEA R22, P3, R26, R22, 0x1 ;  /* 0x000000161a16c211 */ /* 0x002fe200078608ff */
[----:B------:R-:W-:Y:S01]  /*06a0*/  @!P5 IMAD R29, R62, R25, R14 ;  /* 0x000000193e1dd224 */ /* 0x000fe200078e020e */
[----:B------:R-:W-:Y:S01]  /*06b0*/  @!P5 MOV R27, R69 ;  /* 0x00000045001bd202 */ /* 0x000fe20000000f00 */
[----:B0-----:R-:W-:Y:S01]  /*06c0*/  @!P2 IMAD R14, R15, R20, RZ ;  /* 0x000000140f0ea224 */ /* 0x001fe200078e02ff */
[----:B------:R-:W-:Y:S02]  /*06d0*/  @!P4 LEA.HI.X R23, R26, R23, R12, 0x1, P3 ;  /* 0x000000171a17c211 */ /* 0x000fe400018f0c0c */
[----:B------:R-:W-:Y:S01]  /*06e0*/  @!P5 MOV R26, R70 ;  /* 0x00000046001ad202 */ /* 0x000fe20000000f00 */
[----:B------:R-:W0:Y:S01]  /*06f0*/  @!P1 LDC.64 R32, c[0x0][0x390] ;  /* 0x0000e400ff209b82 */ /* 0x000e220000000a00 */
[----:B------:R-:W-:Y:S01]  /*0700*/  ISETP.GE.U32.AND P3, PT, R58, UR4, PT ;  /* 0x000000043a007c0c */ /* 0x000fe2000bf66070 */
[----:B------:R1:W5:Y:S02]  /*0710*/  @!P4 LDG.E R51, desc[UR6][R22.64] ;  /* 0x000000061633c981 */ /* 0x000364000c1e1900 */
[----:B------:R-:W-:Y:S01]  /*0720*/  @!P5 IMAD.WIDE.U32 R24, R62, R24, R26 ;  /* 0x000000183e18d225 */ /* 0x000fe200078e001a */
[----:B------:R-:W-:-:S02]  /*0730*/  ISETP.GE.AND.EX P3, PT, R41, UR5, PT, P3 ;  /* 0x0000000529007c0c */ /* 0x000fc4000bf66330 */
[----:B------:R-:W-:Y:S02]  /*0740*/  ISETP.GE.U32.AND P4, PT, R56, UR4, PT ;  /* 0x0000000438007c0c */ /* 0x000fe4000bf86070 */
[----:B------:R-:W-:Y:S02]  /*0750*/  @!P5 IADD3 R12, PT, PT, R25, R29, RZ ;  /* 0x0000001d190cd210 */ /* 0x000fe40007ffe0ff */
[----:B--2---:R-:W-:Y:S02]  /*0760*/  @!P5 LEA R18, P6, R24, R18, 0x1 ;  /* 0x000000121812d211 */ /* 0x004fe400078c08ff */
[----:B-1----:R-:W-:Y:S02]  /*0770*/  @!P2 MOV R22, R70 ;  /* 0x000000460016a202 */ /* 0x002fe40000000f00 */
[----:B------:R-:W-:Y:S01]  /*0780*/  @!P2 MOV R23, R69 ;  /* 0x000000450017a202 */ /* 0x000fe20000000f00 */
[----:B------:R-:W-:Y:S01]  /*0790*/  @!P2 IMAD R27, R60, R21, R14 ;  /* 0x000000153c1ba224 */ /* 0x000fe200078e020e */
[----:B------:R-:W-:-:S02]  /*07a0*/  ISETP.GE.AND.EX P4, PT, R43, UR5, PT, P4 ;  /* 0x000000052b007c0c */ /* 0x000fc4000bf86340 */
[----:B------:R-:W-:Y:S01]  /*07b0*/  @!P5 LEA.HI.X R19, R24, R19, R12, 0x1, P6 ;  /* 0x000000131813d211 */ /* 0x000fe200030f0c0c */
[----:B------:R-:W-:Y:S01]  /*07c0*/  @!P2 IMAD.WIDE.U32 R20, R60, R20, R22 ;  /* 0x000000143c14a225 */ /* 0x000fe200078e0016 */
[----:B------:R-:W-:Y:S01]  /*07d0*/  @!P1 MOV R22, R70 ;  /* 0x0000004600169202 */ /* 0x000fe20000000f00 */
[----:B------:R-:W1:Y:S01]  /*07e0*/  @!P3 LDC.64 R24, c[0x0][0x3e0] ;  /* 0x0000f800ff18bb82 */ /* 0x000e620000000a00 */
[----:B------:R-:W-:Y:S01]  /*07f0*/  @!P1 MOV R23, R69 ;  /* 0x0000004500179202 */ /* 0x000fe20000000f00 */
[----:B----4-:R-:W-:Y:S01]  /*0800*/  @!P1 IMAD R12, R9, R16, RZ ;  /* 0x00000010090c9224 */ /* 0x010fe200078e02ff */
[----:B------:R-:W-:Y:S02]  /*0810*/  MOV R53, RZ ;  /* 0x000000ff00357202 */ /* 0x000fe40000000f00 */
[C---:B---3--:R-:W-:Y:S01]  /*0820*/  @!P2 LEA R30, P6, R20.reuse, R30, 0x1 ;  /* 0x0000001e141ea211 */ /* 0x048fe200078c08ff */
[----:B------:R-:W-:Y:S01]  /*0830*/  @!P1 IMAD R29, R65, R17, R12 ;  /* 0x00000011411d9224 */ /* 0x000fe200078e020c */
[----:B------:R-:W-:Y:S01]  /*0840*/  @!P2 IADD3 R12, PT, PT, R21, R27, RZ ;  /* 0x0000001b150ca210 */ /* 0x000fe20007ffe0ff */
[----:B------:R-:W-:Y:S01]  /*0850*/  @!P1 IMAD.WIDE.U32 R16, R65, R16, R22 ;  /* 0x0000001041109225 */ /* 0x000fe200078e0016 */
[----:B------:R2:W3:Y:S01]  /*0860*/  @!P5 LDG.E R53, desc[UR6][R18.64] ;  /* 0x000000061235d981 */ /* 0x0004e2000c1e1900 */
[----:B------:R-:W4:Y:S01]  /*0870*/  @!P4 LDC.64 R26, c[0x0][0x3e0] ;  /* 0x0000f800ff1acb82 */ /* 0x000f220000000a00 */
[----:B------:R-:W-:-:S02]  /*0880*/  @!P2 LEA.HI.X R31, R20, R31, R12, 0x1, P6 ;  /* 0x0000001f141fa211 */ /* 0x000fc400030f0c0c */
[----:B------:R-:W-:Y:S02]  /*0890*/  @!P1 IADD3 R12, PT, PT, R17, R29, RZ ;  /* 0x0000001d110c9210 */ /* 0x000fe40007ffe0ff */
[----:B0-----:R-:W-:Y:S02]  /*08a0*/  @!P1 LEA R32, P6, R16, R32, 0x1 ;  /* 0x0000002010209211 */ /* 0x001fe400078c08ff */
[----:B------:R-:W-:Y:S02]  /*08b0*/  ISETP.GE.U32.AND P5, PT, R54, UR4, PT ;  /* 0x0000000436007c0c */ /* 0x000fe4000bfa6070 */
[----:B------:R-:W-:Y:S01]  /*08c0*/  @!P1 LEA.HI.X R33, R16, R33, R12, 0x1, P6 ;  /* 0x0000002110219211 */ /* 0x000fe200030f0c0c */
[----:B--2---:R-:W0:Y:S01]  /*08d0*/  @!P4 LDC.64 R18, c[0x0][0x390] ;  /* 0x0000e400ff12cb82 */ /* 0x004e220000000a00 */
[----:B------:R-:W-:Y:S02]  /*08e0*/  ISETP.GE.AND.EX P5, PT, R45, UR5, PT, P5 ;  /* 0x000000052d007c0c */ /* 0x000fe4000bfa6350 */
[----:B------:R-:W-:-:S05]  /*08f0*/  ISETP.GE.U32.AND P6, PT, R52, UR4, PT ;  /* 0x0000000434007c0c */ /* 0x000fca000bfc6070 */
[----:B------:R-:W2:Y:S01]  /*0900*/  @!P3 LDC.64 R16, c[0x0][0x390] ;  /* 0x0000e400ff10bb82 */ /* 0x000ea20000000a00 */
[----:B------:R-:W-:Y:S01]  /*0910*/  ISETP.GE.AND.EX P6, PT, R47, UR5, PT, P6 ;  /* 0x000000052f007c0c */ /* 0x000fe2000bfc6360 */
[----:B-1----:R-:W-:Y:S01]  /*0920*/  @!P3 IMAD R12, R41, R24, RZ ;  /* 0x00000018290cb224 */ /* 0x002fe200078e02ff */
[----:B------:R-:W-:Y:S02]  /*0930*/  @!P3 MOV R28, R70 ;  /* 0x00000046001cb202 */ /* 0x000fe40000000f00 */
[----:B------:R-:W-:-:S03]  /*0940*/  @!P3 MOV R29, R69 ;  /* 0x00000045001db202 */ /* 0x000fc60000000f00 */
[----:B------:R-:W1:Y:S01]  /*0950*/  @!P5 LDC.64 R20, c[0x0][0x3e0] ;  /* 0x0000f800ff14db82 */ /* 0x000e620000000a00 */
[----:B------:R-:W-:Y:S01]  /*0960*/  MOV R55, RZ ;  /* 0x000000ff00377202 */ /* 0x000fe20000000f00 */
[C---:B------:R-:W-:Y:S01]  /*0970*/  @!P3 IMAD R35, R58.reuse, R25, R12 ;  /* 0x000000193a23b224 */ /* 0x040fe200078e020c */
[----:B------:R-:W-:Y:S01]  /*0980*/  MOV R49, RZ ;  /* 0x000000ff00317202 */ /* 0x000fe20000000f00 */
[----:B----4-:R-:W-:Y:S02]  /*0990*/  @!P4 IMAD R12, R43, R26, RZ ;  /* 0x0000001a2b0cc224 */ /* 0x010fe400078e02ff */
[----:B------:R-:W-:Y:S01]  /*09a0*/  @!P3 IMAD.WIDE.U32 R24, R58, R24, R28 ;  /* 0x000000183a18b225 */ /* 0x000fe200078e001c */
[----:B------:R4:W3:Y:S01]  /*09b0*/  @!P2 LDG.E R55, desc[UR6][R30.64] ;  /* 0x000000061e37a981 */ /* 0x0008e2000c1e1900 */
[----:B------:R-:W0:Y:S02]  /*09c0*/  @!P6 LDC.64 R22, c[0x0][0x3e0] ;  /* 0x0000f800ff16eb82 */ /* 0x000e240000000a00 */
[----:B------:R-:W-:Y:S01]  /*09d0*/  @!P4 IMAD R37, R56, R27, R12 ;  /* 0x0000001b3825c224 */ /* 0x000fe200078e020c */
[----:B------:R-:W-:Y:S01]  /*09e0*/  @!P3 IADD3 R12, PT, PT, R25, R35, RZ ;  /* 0x00000023190cb210 */ /* 0x000fe20007ffe0ff */
[----:B------:R-:W3:Y:S04]  /*09f0*/  @!P1 LDG.E R49, desc[UR6][R32.64] ;  /* 0x0000000620319981 */ /* 0x000ee8000c1e1900 */
[----:B------:R-:W0:Y:S01]  /*0a00*/  @!P5 LDC.64 R28, c[0x0][0x390] ;  /* 0x0000e400ff1cdb82 */ /* 0x000e220000000a00 */
[----:B--2---:R-:W-:-:S02]  /*0a10*/  @!P3 LEA R16, P2, R24, R16, 0x1 ;  /* 0x000000101810b211 */ /* 0x004fc400078408ff */
[----:B----4-:R-:W-:Y:S02]  /*0a20*/  @!P4 MOV R30, R70 ;  /* 0x00000046001ec202 */ /* 0x010fe40000000f00 */
[----:B------:R-:W-:Y:S02]  /*0a30*/  @!P4 MOV R31, R69 ;  /* 0x00000045001fc202 */ /* 0x000fe40000000f00 */
[----:B------:R-:W-:Y:S02]  /*0a40*/  @!P3 LEA.HI.X R17, R24, R17, R12, 0x1, P2 ;  /* 0x000000111811b211 */ /* 0x000fe400010f0c0c */
[----:B------:R-:W2:Y:S01]  /*0a50*/  @!P6 LDC.64 R24, c[0x0][0x390] ;  /* 0x0000e400ff18eb82 */ /* 0x000ea20000000a00 */
[----:B------:R-:W-:Y:S01]  /*0a60*/  MOV R57, RZ ;  /* 0x000000ff00397202 */ /* 0x000fe20000000f00 */
[----:B------:R-:W-:-:S04]  /*0a70*/  @!P4 IMAD.WIDE.U32 R26, R56, R26, R30 ;  /* 0x0000001a381ac225 */ /* 0x000fc800078e001e */
[----:B-1----:R-:W-:Y:S01]  /*0a80*/  @!P5 IMAD R14, R45, R20, RZ ;  /* 0x000000142d0ed224 */ /* 0x002fe200078e02ff */
[----:B------:R1:W4:Y:S01]  /*0a90*/  @!P3 LDG.E R57, desc[UR6][R16.64] ;  /* 0x000000061039b981 */ /* 0x000322000c1e1900 */
[----:B------:R-:W-:Y:S02]  /*0aa0*/  @!P4 IADD3 R12, PT, PT, R27, R37, RZ ;  /* 0x000000251b0cc210 */ /* 0x000fe40007ffe0ff */
[----:B0-----:R-:W-:Y:S01]  /*0ab0*/  @!P4 LEA R18, P2, R26, R18, 0x1 ;  /* 0x000000121a12c211 */ /* 0x001fe200078408ff */
[----:B------:R-:W-:Y:S01]  /*0ac0*/  @!P5 IMAD R27, R54, R21, R14 ;  /* 0x00000015361bd224 */ /* 0x000fe200078e020e */
[----:B-1----:R-:W-:Y:S02]  /*0ad0*/  @!P5 MOV R16, R70 ;  /* 0x000000460010d202 */ /* 0x002fe40000000f00 */
[----:B------:R-:W-:Y:S02]  /*0ae0*/  @!P5 MOV R17, R69 ;  /* 0x000000450011d202 */ /* 0x000fe40000000f00 */
[----:B------:R-:W-:Y:S01]  /*0af0*/  @!P4 LEA.HI.X R19, R26, R19, R12, 0x1, P2 ;  /* 0x000000131a13c211 */ /* 0x000fe200010f0c0c */
[----:B------:R-:W-:-:S02]  /*0b00*/  @!P6 IMAD R12, R47, R22, RZ ;  /* 0x000000162f0ce224 */ /* 0x000fc400078e02ff */
[----:B------:R-:W-:Y:S01]  /*0b10*/  @!P5 IMAD.WIDE.U32 R20, R54, R20, R16 ;  /* 0x000000143614d225 */ /* 0x000fe200078e0010 */
[----:B------:R-:W-:Y:S02]  /*0b20*/  @!P6 MOV R16, R70 ;  /* 0x000000460010e202 */ /* 0x000fe40000000f00 */
[----:B------:R-:W-:Y:S01]  /*0b30*/  @!P6 MOV R17, R69 ;  /* 0x000000450011e202 */ /* 0x000fe20000000f00 */
[C---:B------:R-:W-:Y:S01]  /*0b40*/  @!P6 IMAD R23, R52.reuse, R23, R12 ;  /* 0x000000173417e224 */ /* 0x040fe200078e020c */
[----:B------:R-:W-:Y:S02]  /*0b50*/  MOV R59, RZ ;  /* 0x000000ff003b7202 */ /* 0x000fe40000000f00 */
[----:B------:R-:W-:Y:S01]  /*0b60*/  @!P5 IADD3 R12, PT, PT, R21, R27, RZ ;  /* 0x0000001b150cd210 */ /* 0x000fe20007ffe0ff */
[----:B------:R-:W-:Y:S01]  /*0b70*/  @!P6 IMAD.WIDE.U32 R16, R52, R22, R16 ;  /* 0x000000163410e225 */ /* 0x000fe200078e0010 */
[C---:B------:R-:W-:Y:S02]  /*0b80*/  @!P5 LEA R28, P2, R20.reuse, R28, 0x1 ;  /* 0x0000001c141cd211 */ /* 0x040fe400078408ff */
[----:B------:R-:W-:Y:S01]  /*0b90*/  MOV R61, RZ ;  /* 0x000000ff003d7202 */ /* 0x000fe20000000f00 */
[----:B------:R0:W4:Y:S01]  /*0ba0*/  @!P4 LDG.E R59, desc[UR6][R18.64] ;  /* 0x00000006123bc981 */ /* 0x000122000c1e1900 */
[----:B------:R-:W-:-:S02]  /*0bb0*/  @!P5 LEA.HI.X R29, R20, R29, R12, 0x1, P2 ;  /* 0x0000001d141dd211 */ /* 0x000fc400010f0c0c */
[----:B------:R-:W-:Y:S02]  /*0bc0*/  @!P6 IADD3 R12, PT, PT, R17, R23, RZ ;  /* 0x00000017110ce210 */ /* 0x000fe40007ffe0ff */
[C---:B--2---:R-:W-:Y:S01]  /*0bd0*/  @!P6 LEA R24, P2, R16.reuse, R24, 0x1 ;  /* 0x000000181018e211 */ /* 0x044fe200078408ff */
[----:B------:R-:W2:Y:S01]  /*0be0*/  @!P5 LDG.E R61, desc[UR6][R28.64] ;  /* 0x000000061c3dd981 */ /* 0x000ea2000c1e1900 */
[----:B------:R-:W-:Y:S02]  /*0bf0*/  MOV R63, RZ ;  /* 0x000000ff003f7202 */ /* 0x000fe40000000f00 */
[----:B------:R-:W-:-:S05]  /*0c00*/  @!P6 LEA.HI.X R25, R16, R25, R12, 0x1, P2 ;  /* 0x000000191019e211 */ /* 0x000fca00010f0c0c */
[----:B------:R-:W2:Y:S01]  /*0c10*/  @!P6 LDG.E R63, desc[UR6][R24.64] ;  /* 0x00000006183fe981 */ /* 0x000ea2000c1e1900 */
[C---:B------:R-:W-:Y:S02]  /*0c20*/  ISETP.GT.AND P2, PT, R4.reuse, 0x1e, PT ;  /* 0x0000001e0400780c */ /* 0x040fe40003f44270 */
[----:B------:R-:W-:Y:S01]  /*0c30*/  ISETP.GT.AND P3, PT, R4, 0xf, PT ;  /* 0x0000000f0400780c */ /* 0x000fe20003f64270 */
[--C-:B-----5:R-:W-:Y:S02]  /*0c40*/  HADD2.F32 R14, -RZ, R51.reuse.H0_H0 ;  /* 0x20000033ff0e7230 */ /* 0x120fe40000004100 */
[----:B------:R-:W-:-:S05]  /*0c50*/  HADD2.F32 R51, -RZ, R51.H1_H1 ;  /* 0x30000033ff337230 */ /* 0x000fca0000004100 */
[----:B------:R-:W-:Y:S01]  /*0c60*/  FMUL.FTZ R21, R51, R51 ;  /* 0x0000003333157220 */ /* 0x000fe20000410000 */
[----:B0-----:R-:W-:-:S03]  /*0c70*/  FADD.FTZ R19, R14, R51 ;  /* 0x000000330e137221 */ /* 0x001fc60000010000 */
[----:B------:R-:W-:Y:S01]  /*0c80*/  FFMA.FTZ R18, R14, R14, R21 ;  /* 0x0000000e0e127223 */ /* 0x000fe20000010015 */
[--C-:B---3--:R-:W-:Y:S02]  /*0c90*/  HADD2.F32 R40, -RZ, R53.reuse.H1_H1 ;  /* 0x30000035ff287230 */ /* 0x108fe40000004100 */
[----:B------:R-:W-:-:S03]  /*0ca0*/  HADD2.F32 R53, -RZ, R53.H0_H0 ;  /* 0x20000035ff357230 */ /* 0x000fc60000004100 */
[----:B------:R-:W-:-:S04]  /*0cb0*/  FMUL.FTZ R20, R40, R40 ;  /* 0x0000002828147220 */ /* 0x000fc80000410000 */
[----:B------:R-:W-:Y:S01]  /*0cc0*/  FFMA.FTZ R20, R53, R53, R20 ;  /* 0x0000003535147223 */ /* 0x000fe20000010014 */
[--C-:B------:R-:W-:Y:S02]  /*0cd0*/  HADD2.F32 R12, -RZ, R49.reuse.H0_H0 ;  /* 0x20000031ff0c7230 */ /* 0x100fe40000004100 */
[----:B------:R-:W-:-:S05]  /*0ce0*/  HADD2.F32 R49, -RZ, R49.H1_H1 ;  /* 0x30000031ff317230 */ /* 0x000fca0000004100 */
[----:B------:R-:W-:Y:S01]  /*0cf0*/  FMUL.FTZ R17, R49, R49 ;  /* 0x0000003131117220 */ /* 0x000fe20000410000 */
[----:B------:R-:W-:-:S03]  /*0d00*/  FADD.FTZ R16, R12, R49 ;  /* 0x000000310c107221 */ /* 0x000fc60000010000 */
[----:B------:R-:W-:Y:S01]  /*0d10*/  FFMA.FTZ R17, R12, R12, R17 ;  /* 0x0000000c0c117223 */ /* 0x000fe20000010011 */
[--C-:B------:R-:W-:Y:S02]  /*0d20*/  HADD2.F32 R42, -RZ, R55.reuse.H1_H1 ;  /* 0x30000037ff2a7230 */ /* 0x100fe40000004100 */
[----:B------:R-:W-:Y:S01]  /*0d30*/  FADD.FTZ R16, RZ, R16 ;  /* 0x00000010ff107221 */ /* 0x000fe20000010000 */
[----:B------:R-:W-:Y:S01]  /*0d40*/  FADD.FTZ R17, RZ, R17 ;  /* 0x00000011ff117221 */ /* 0x000fe20000010000 */
[----:B------:R-:W-:Y:S02]  /*0d50*/  HADD2.F32 R55, -RZ, R55.H0_H0 ;  /* 0x20000037ff377230 */ /* 0x000fe40000004100 */
[----:B------:R-:W-:Y:S01]  /*0d60*/  FADD.FTZ R16, R16, R19 ;  /* 0x0000001310107221 */ /* 0x000fe20000010000 */
[----:B------:R-:W-:Y:S01]  /*0d70*/  FADD.FTZ R17, R17, R18 ;  /* 0x0000001211117221 */ /* 0x000fe20000010000 */
[----:B------:R-:W-:Y:S01]  /*0d80*/  FMUL.FTZ R18, R42, R42 ;  /* 0x0000002a2a127220 */ /* 0x000fe20000410000 */
[----:B------:R-:W-:Y:S01]  /*0d90*/  FADD.FTZ R19, R53, R40 ;  /* 0x0000002835137221 */ /* 0x000fe20000010000 */
[----:B----4-:R-:W-:-:S02]  /*0da0*/  HADD2.F32 R44, -RZ, R57.H1_H1 ;  /* 0x30000039ff2c7230 */ /* 0x010fc40000004100 */
[----:B------:R-:W-:Y:S01]  /*0db0*/  FADD.FTZ R17, R17, R20 ;  /* 0x0000001411117221 */ /* 0x000fe20000010000 */
[C---:B------:R-:W-:Y:S01]  /*0dc0*/  FFMA.FTZ R18, R55.reuse, R55, R18 ;  /* 0x0000003737127223 */ /* 0x040fe20000010012 */
[----:B------:R-:W-:Y:S01]  /*0dd0*/  FADD.FTZ R16, R16, R19 ;  /* 0x0000001310107221 */ /* 0x000fe20000010000 */
[----:B------:R-:W-:Y:S01]  /*0de0*/  FADD.FTZ R19, R55, R42 ;  /* 0x0000002a37137221 */ /* 0x000fe20000010000 */
[----:B------:R-:W-:Y:S02]  /*0df0*/  HADD2.F32 R57, -RZ, R57.H0_H0 ;  /* 0x20000039ff397230 */ /* 0x000fe40000004100 */
[----:B------:R-:W-:Y:S01]  /*0e00*/  FADD.FTZ R17, R17, R18 ;  /* 0x0000001211117221 */ /* 0x000fe20000010000 */
[----:B------:R-:W-:Y:S01]  /*0e10*/  FMUL.FTZ R18, R44, R44 ;  /* 0x0000002c2c127220 */ /* 0x000fe20000410000 */
[----:B------:R-:W-:Y:S01]  /*0e20*/  FADD.FTZ R16, R16, R19 ;  /* 0x0000001310107221 */ /* 0x000fe20000010000 */
[C---:B------:R-:W-:Y:S02]  /*0e30*/  FADD.FTZ R19, R57.reuse, R44 ;  /* 0x0000002c39137221 */ /* 0x040fe40000010000 */
[----:B------:R-:W-:-:S02]  /*0e40*/  FFMA.FTZ R18, R57, R57, R18 ;  /* 0x0000003939127223 */ /* 0x000fc40000010012 */
[----:B------:R-:W-:Y:S02]  /*0e50*/  FADD.FTZ R16, R16, R19 ;  /* 0x0000001310107221 */ /* 0x000fe40000010000 */
[----:B------:R-:W-:Y:S01]  /*0e60*/  FADD.FTZ R17, R17, R18 ;  /* 0x0000001211117221 */ /* 0x000fe20000010000 */
[--C-:B------:R-:W-:Y:S02]  /*0e70*/  HADD2.F32 R46, -RZ, R59.reuse.H1_H1 ;  /* 0x3000003bff2e7230 */ /* 0x100fe40000004100 */
[----:B------:R-:W-:-:S03]  /*0e80*/  HADD2.F32 R59, -RZ, R59.H0_H0 ;  /* 0x2000003bff3b7230 */ /* 0x000fc60000004100 */
[----:B------:R-:W-:Y:S01]  /*0e90*/  FMUL.FTZ R20, R46, R46 ;  /* 0x0000002e2e147220 */ /* 0x000fe20000410000 */
[--C-:B--2---:R-:W-:Y:S02]  /*0ea0*/  HADD2.F32 R48, -RZ, R61.reuse.H1_H1 ;  /* 0x3000003dff307230 */ /* 0x104fe40000004100 */
[C---:B------:R-:W-:Y:S01]  /*0eb0*/  FADD.FTZ R19, R59.reuse, R46 ;  /* 0x0000002e3b137221 */ /* 0x040fe20000010000 */
[----:B------:R-:W-:Y:S02]  /*0ec0*/  HADD2.F32 R61, -RZ, R61.H0_H0 ;  /* 0x2000003dff3d7230 */ /* 0x000fe40000004100 */
[----:B------:R-:W-:Y:S01]  /*0ed0*/  FFMA.FTZ R20, R59, R59, R20 ;  /* 0x0000003b3b147223 */ /* 0x000fe20000010014 */
[----:B------:R-:W-:Y:S01]  /*0ee0*/  FMUL.FTZ R18, R48, R48 ;  /* 0x0000003030127220 */ /* 0x000fe20000410000 */
[--C-:B------:R-:W-:Y:S02]  /*0ef0*/  HADD2.F32 R50, -RZ, R63.reuse.H1_H1 ;  /* 0x3000003fff327230 */ /* 0x100fe40000004100 */
[----:B------:R-:W-:Y:S01]  /*0f00*/  FADD.FTZ R16, R16, R19 ;  /* 0x0000001310107221 */ /* 0x000fe20000010000 */
[----:B------:R-:W-:Y:S01]  /*0f10*/  FADD.FTZ R17, R17, R20 ;  /* 0x0000001411117221 */ /* 0x000fe20000010000 */
[----:B------:R-:W-:-:S02]  /*0f20*/  HADD2.F32 R63, -RZ, R63.H0_H0 ;  /* 0x2000003fff3f7230 */ /* 0x000fc40000004100 */
[C---:B------:R-:W-:Y:S01]  /*0f30*/  FADD.FTZ R19, R61.reuse, R48 ;  /* 0x000000303d137221 */ /* 0x040fe20000010000 */
[----:B------:R-:W-:Y:S01]  /*0f40*/  FFMA.FTZ R18, R61, R61, R18 ;  /* 0x0000003d3d127223 */ /* 0x000fe20000010012 */
[----:B------:R-:W-:Y:S02]  /*0f50*/  FMUL.FTZ R20, R50, R50 ;  /* 0x0000003232147220 */ /* 0x000fe40000410000 */
        /* <DEDUP_REMOVED lines=41> */
.L_x_2428:
[----:B------:R-:W-:Y:S05]  /*11f0*/  BSYNC.RECONVERGENT B0 ;  /* 0x0000000000007941 */ /* 0x000fea0003800200 */
.L_x_2427:
        /* <DEDUP_REMOVED lines=58> */
.L_x_2430:
[----:B------:R-:W-:Y:S05]  /*15a0*/  BSYNC.RECONVERGENT B0 ;  /* 0x0000000000007941 */ /* 0x000fea0003800200 */
.L_x_2429:
        /* <DEDUP_REMOVED lines=25> */
.L_x_2433:
[----:B----4-:R-:W2:Y:S04]  /*1740*/  LDG.E.STRONG.GPU R18, desc[UR6][R16.64] ;  /* 0x0000000610127981 */ /* 0x010ea8000c1ef900 */
[----:B--2---:R-:W-:Y:S01]  /*1750*/  CCTL.IVALL ;  /* 0x00000000ff00798f */ /* 0x004fe20002000000 */
[----:B------:R-:W-:Y:S05]  /*1760*/  YIELD ;  /* 0x0000000000007946 */ /* 0x000fea0003800000 */
[----:B------:R-:W-:-:S13]  /*1770*/  ISETP.NE.AND P4, PT, R18, R23, PT ;  /* 0x000000171200720c */ /* 0x000fda0003f85270 */
[----:B------:R-:W-:Y:S05]  /*1780*/  @P4 BRA `(.L_x_2433) ;  /* 0xfffffffc00ec4947 */ /* 0x000fea000383ffff */
.L_x_2432:
        /* <DEDUP_REMOVED lines=15> */
.L_x_2435:
        /* <DEDUP_REMOVED lines=59> */
.L_x_2434:
        /* <DEDUP_REMOVED lines=35> */
.L_x_2436:
        /* <DEDUP_REMOVED lines=18> */
.L_x_2437:
        /* <DEDUP_REMOVED lines=9> */
.L_x_2438:
[----:B------:R-:W-:Y:S05]  /*2010*/  BSYNC.RECONVERGENT B0 ;  /* 0x0000000000007941 */ /* 0x000fea0003800200 */
.L_x_2431:
        /* <DEDUP_REMOVED lines=59> */
.L_x_2442:
[----:B------:R-:W-:Y:S05]  /*23d0*/  BSYNC.RECONVERGENT B1 ;  /* 0x0000000000017941 */ /* 0x000fea0003800200 */
.L_x_2441:
        /* <DEDUP_REMOVED lines=17> */
[----:B------:R-:W-:Y:S02]  /*24f0*/  F2FP.F16.F32.PACK_AB R21, R25, R14 ;  /* 0x0000000e1915723e */ /* 0x000fe400000000ff */
[----:B------:R-:W-:-:S05]  /*2500*/  LEA.HI.X R23, R20, UR11, R27, 0x1, P2 ;  /* 0x0000000b14177c11 */ /* 0x000fca00090f0c1b */
[----:B------:R3:W-:Y:S02]  /*2510*/  STG.E desc[UR6][R22.64], R21 ;  /* 0x0000001516007986 */ /* 0x0007e4000c101906 */
.L_x_2444:
[----:B------:R-:W-:Y:S05]  /*2520*/  BSYNC.RECONVERGENT B1 ;  /* 0x0000000000017941 */ /* 0x000fea0003800200 */
.L_x_2443:
        /* <DEDUP_REMOVED lines=27> */
[----:B------:R-:W-:Y:S02]  /*26e0*/  F2FP.F16.F32.PACK_AB R21, R12, R53 ;  /* 0x000000350c15723e */ /* 0x000fe400000000ff */
[----:B------:R-:W-:-:S05]  /*26f0*/  LEA.HI.X R23, R20, UR11, R25, 0x1, P5 ;  /* 0x0000000b14177c11 */ /* 0x000fca000a8f0c19 */
[----:B------:R4:W-:Y:S02]  /*2700*/  STG.E desc[UR6][R22.64], R21 ;  /* 0x0000001516007986 */ /* 0x0009e4000c101906 */
.L_x_2446:
[----:B------:R-:W-:Y:S05]  /*2710*/  BSYNC.RECONVERGENT B1 ;  /* 0x0000000000017941 */ /* 0x000fea0003800200 */
.L_x_2445:
        /* <DEDUP_REMOVED lines=17> */
[----:B------:R-:W-:Y:S02]  /*2830*/  F2FP.F16.F32.PACK_AB R21, R12, R55 ;  /* 0x000000370c15723e */ /* 0x000fe400000000ff */
[----:B------:R-:W-:-:S05]  /*2840*/  LEA.HI.X R23, R20, UR11, R25, 0x1, P1 ;  /* 0x0000000b14177c11 */ /* 0x000fca00088f0c19 */
[----:B------:R0:W-:Y:S02]  /*2850*/  STG.E desc[UR6][R22.64], R21 ;  /* 0x0000001516007986 */ /* 0x0001e4000c101906 */
.L_x_2448:
[----:B------:R-:W-:Y:S05]  /*2860*/  BSYNC.RECONVERGENT B1 ;  /* 0x0000000000017941 */ /* 0x000fea0003800200 */
.L_x_2447:
        /* <DEDUP_REMOVED lines=20> */
.L_x_2450:
[----:B------:R-:W-:Y:S05]  /*29b0*/  BSYNC.RECONVERGENT B1 ;  /* 0x0000000000017941 */ /* 0x000fea0003800200 */
.L_x_2449:
        /* <DEDUP_REMOVED lines=20> */
.L_x_2452:
[----:B------:R-:W-:Y:S05]  /*2b00*/  BSYNC.RECONVERGENT B1 ;  /* 0x0000000000017941 */ /* 0x000fea0003800200 */
.L_x_2451:
        /* <DEDUP_REMOVED lines=20> */
.L_x_2454:
[----:B------:R-:W-:Y:S05]  /*2c50*/  BSYNC.RECONVERGENT B1 ;  /* 0x0000000000017941 */ /* 0x000fea0003800200 */
.L_x_2453:
        /* <DEDUP_REMOVED lines=10> */
[----:B------:R-:W-:Y:S01]  /*2d00*/  F2FP.F16.F32.PACK_AB R19, R24, R63 ;  /* 0x0000003f1813723e */ /* 0x000fe200000000ff */
        /* <DEDUP_REMOVED lines=8> */
.L_x_2440:
        /* <DEDUP_REMOVED lines=33> */
[----:B------:R-:W-:-:S05]  /*2fa0*/  F2FP.F16.F32.PACK_AB R27, R27, R12 ;  /* 0x0000000c1b1b723e */ /* 0x000fca00000000ff */
[----:B------:R2:W-:Y:S02]  /*2fb0*/  STG.E desc[UR6][R20.64], R27 ;  /* 0x0000001b14007986 */ /* 0x0005e4000c101906 */
.L_x_2457:
[----:B------:R-:W-:Y:S05]  /*2fc0*/  BSYNC.RECONVERGENT B1 ;  /* 0x0000000000017941 */ /* 0x000fea0003800200 */
.L_x_2456:
        /* <DEDUP_REMOVED lines=28> */
[----:B------:R-:W-:-:S05]  /*3190*/  F2FP.F16.F32.PACK_AB R27, R27, R12 ;  /* 0x0000000c1b1b723e */ /* 0x000fca00000000ff */
[----:B------:R3:W-:Y:S02]  /*31a0*/  STG.E desc[UR6][R20.64], R27 ;  /* 0x0000001b14007986 */ /* 0x0007e4000c101906 */
.L_x_2459:
[----:B------:R-:W-:Y:S05]  /*31b0*/  BSYNC.RECONVERGENT B1 ;  /* 0x0000000000017941 */ /* 0x000fea0003800200 */
.L_x_2458:
        /* <DEDUP_REMOVED lines=38> */
[----:B------:R-:W-:-:S05]  /*3420*/  F2FP.F16.F32.PACK_AB R27, R27, R12 ;  /* 0x0000000c1b1b723e */ /* 0x000fca00000000ff */
[----:B------:R4:W-:Y:S02]  /*3430*/  STG.E desc[UR6][R20.64], R27 ;  /* 0x0000001b14007986 */ /* 0x0009e4000c101906 */
.L_x_2461:
[----:B------:R-:W-:Y:S05]  /*3440*/  BSYNC.RECONVERGENT B1 ;  /* 0x0000000000017941 */ /* 0x000fea0003800200 */
.L_x_2460:
        /* <DEDUP_REMOVED lines=30> */
.L_x_2463:
[----:B------:R-:W-:Y:S05]  /*3630*/  BSYNC.RECONVERGENT B1 ;  /* 0x0000000000017941 */ /* 0x000fea0003800200 */
.L_x_2462:
        /* <DEDUP_REMOVED lines=30> */
.L_x_2465:
[----:B------:R-:W-:Y:S05]  /*3820*/  BSYNC.RECONVERGENT B1 ;  /* 0x0000000000017941 */ /* 0x000fea0003800200 */
.L_x_2464:
        /* <DEDUP_REMOVED lines=30> */
.L_x_2467:
[----:B------:R-:W-:Y:S05]  /*3a10*/  BSYNC.RECONVERGENT B1 ;  /* 0x0000000000017941 */ /* 0x000fea0003800200 */
.L_x_2466:
        /* <DEDUP_REMOVED lines=30> */
.L_x_2469:
[----:B------:R-:W-:Y:S05]  /*3c00*/  BSYNC.RECONVERGENT B1 ;  /* 0x0000000000017941 */ /* 0x000fea0003800200 */
.L_x_2468:
        /* <DEDUP_REMOVED lines=28> */
.L_x_2455:
[----:B------:R-:W-:Y:S05]  /*3dd0*/  BSYNC.RECONVERGENT B0 ;  /* 0x0000000000007941 */ /* 0x000fea0003800200 */
.L_x_2439:
        /* <DEDUP_REMOVED lines=8> */
.L_x_2471:
        /* <DEDUP_REMOVED lines=10> */
.L_x_3460:


//--------------------- .text._Z35group_norm_nhwc_fwd_one_pass_kernelI11Fp16IOFp32WLi512ELi42ELi672EEv26Group_norm_nhwc_fwd_params --------------------------
	.section	.text._Z35group_norm_nhwc_fwd_one_pass_kernelI11Fp16IOFp32WLi512ELi42ELi672EEv26Group_norm_nhwc_fwd_params,"ax",@progbits
	.align	128
        .global         _Z35group_norm_nhwc_fwd_one_pass_kernelI11Fp16IOFp32WLi512ELi42ELi672EEv26Group_norm_nhwc_fwd_params
        .type           _Z35group_norm_nhwc_fwd_one_pass_kernelI11Fp16IOFp32WLi512ELi42ELi672EEv26Group_norm_nhwc_fwd_params,@function
        .size           _Z35group_norm_nhwc_fwd_one_pass_kernelI11Fp16IOFp32WLi512ELi42ELi672EEv26Group_norm_nhwc_fwd_params,(.L_x_3461 - _Z35group_norm_nhwc_fwd_one_pass_kernelI11Fp16IOFp32WLi512ELi42ELi672EEv26Group_norm_nhwc_fwd_params)
        .other          _Z35group_norm_nhwc_fwd_one_pass_kernelI11Fp16IOFp32WLi512ELi42ELi672EEv26Group_norm_nhwc_fwd_params,@"STO_CUDA_ENTRY STV_DEFAULT"
_Z35group_norm_nhwc_fwd_one_pass_kernelI11Fp16IOFp32WLi512ELi42ELi672EEv26Group_norm_nhwc_fwd_params:
.text._Z35group_norm_nhwc_fwd_one_pass_kernelI11Fp16IOFp32WLi512ELi42ELi672EEv26Group_norm_nhwc_fwd_params:
        /* <DEDUP_REMOVED lines=43> */
.L_x_2547:
        /* <DEDUP_REMOVED lines=9> */
[----:B------:R-:W-:Y:S02]  /*0340*/  SHF.R.S32.HI R9, RZ, 0x1f, R14 ;  /* 0x0000001fff097819 */ /* 0x000fe4000001140e */
[C---:B------:R-:W-:Y:S02]  /*0350*/  IADD3 R13, PT, PT, R14.reuse, 0x20, RZ ;  /* 0x000000200e0d7810 */ /* 0x040fe40007ffe0ff */
[----:B------:R-:W-:Y:S02]  /*0360*/  ISETP.GE.AND.EX P5, PT, R9, UR5, PT, P5 ;  /* 0x0000000509007c0c */ /* 0x000fe4000bfa6350 */
[----:B------:R-:W-:Y:S02]  /*0370*/  SHF.R.S32.HI R11, RZ, 0x1f, R13 ;  /* 0x0000001fff0b7819 */ /* 0x000fe4000001140d */
[----:B------:R-:W-:-:S02]  /*0380*/  IADD3 R12, PT, PT, R14, 0x40, RZ ;  /* 0x000000400e0c7810 */ /* 0x000fc40007ffe0ff */
[----:B------:R-:W-:Y:S02]  /*0390*/  IADD3 R29, PT, PT, R14, 0x80, RZ ;  /* 0x000000800e1d7810 */ /* 0x000fe40007ffe0ff */
[----:B------:R-:W-:Y:S01]  /*03a0*/  SHF.R.S32.HI R15, RZ, 0x1f, R12 ;  /* 0x0000001fff0f7819 */ /* 0x000fe2000001140c */
[----:B0-----:R-:W0:Y:S01]  /*03b0*/  MUFU.RCP R4, R4 ;  /* 0x0000000400047308 */ /* 0x001e220000001000 */
[----:B------:R-:W-:-:S03]  /*03c0*/  SHF.R.S32.HI R33, RZ, 0x1f, R29 ;  /* 0x0000001fff217819 */ /* 0x000fc6000001141d */
        /* <DEDUP_REMOVED lines=27> */
[----:B------:R-:W-:Y:S02]  /*0580*/  SHF.R.S32.HI R4, RZ, 0x1f, R7 ;  /* 0x0000001fff047819 */ /* 0x000fe40000011407 */
[----:B------:R-:W-:Y:S01]  /*0590*/  ISETP.GE.AND.EX P2, PT, R15, UR5, PT, P2 ;  /* 0x000000050f007c0c */ /* 0x000fe2000bf46320 */
[----:B------:R-:W-:Y:S02]  /*05a0*/  IMAD R72, R8, R72, R61 ;  /* 0x0000004808487224 */ /* 0x000fe400078e023d */
[----:B-1----:R-:W-:Y:S02]  /*05b0*/  IMAD R6, R4, UR8, RZ ;  /* 0x0000000804067c24 */ /* 0x002fe4000f8e02ff */
[----:B------:R-:W-:Y:S01]  /*05c0*/  IMAD R72, R72, 0x2a, RZ ;  /* 0x0000002a48487824 */ /* 0x000fe200078e02ff */
[----:B------:R-:W1:Y:S01]  /*05d0*/  @!P1 LDC.64 R4, c[0x0][0x3e0] ;  /* 0x0000f800ff049b82 */ /* 0x000e620000000a00 */
[----:B------:R-:W-:-:S03]  /*05e0*/  IMAD R77, R7, UR9, R6 ;  /* 0x00000009074d7c24 */ /* 0x000fc6000f8e0206 */
[----:B------:R-:W-:Y:S01]  /*05f0*/  IADD3 R74, P3, PT, R72, R75, RZ ;  /* 0x0000004b484a7210 */ /* 0x000fe20007f7e0ff */
[----:B0-----:R-:W-:-:S03]  /*0600*/  @!P5 IMAD R9, R9, R2, RZ ;  /* 0x000000020909d224 */ /* 0x001fc600078e02ff */
[----:B------:R-:W-:Y:S01]  /*0610*/  LEA.HI.X.SX32 R75, R72, RZ, 0x1, P3 ;  /* 0x000000ff484b7211 */ /* 0x000fe200018f0eff */
[----:B-----5:R-:W-:Y:S01]  /*0620*/  @!P5 IMAD R17, R14, R3, R9 ;  /* 0x000000030e11d224 */ /* 0x020fe200078e0209 */
[----:B------:R-:W-:Y:S01]  /*0630*/  ISETP.GE.U32.AND P3, PT, R29, UR4, PT ;  /* 0x000000041d007c0c */ /* 0x000fe2000bf66070 */
[----:B------:R-:W0:Y:S01]  /*0640*/  @!P2 LDC.64 R8, c[0x0][0x3e0] ;  /* 0x0000f800ff08ab82 */ /* 0x000e220000000a00 */
[----:B------:R-:W-:Y:S02]  /*0650*/  IMAD.WIDE.U32 R74, R7, UR8, R74 ;  /* 0x00000008074a7c25 */ /* 0x000fe4000f8e004a */
[----:B------:R-:W-:-:S03]  /*0660*/  ISETP.GE.AND.EX P3, PT, R33, UR5, PT, P3 ;  /* 0x0000000521007c0c */ /* 0x000fc6000bf66330 */
[----:B------:R-:W-:Y:S02]  /*0670*/  IADD3 R77, PT, PT, R75, R77, RZ ;  /* 0x0000004d4b4d7210 */ /* 0x000fe40007ffe0ff */
[----:B------:R-:W-:Y:S01]  /*0680*/  @!P5 MOV R76, R74 ;  /* 0x0000004a004cd202 */ /* 0x000fe20000000f00 */
[----:B-1----:R-:W-:Y:S01]  /*0690*/  @!P1 IMAD R10, R11, R4, RZ ;  /* 0x000000040b0a9224 */ /* 0x002fe200078e02ff */
[----:B------:R-:W-:-:S03]  /*06a0*/  IADD3 R11, PT, PT, R14, 0xa0, RZ ;  /* 0x000000a00e0b7810 */ /* 0x000fc60007ffe0ff */
[----:B------:R-:W-:-:S03]  /*06b0*/  @!P5 IMAD.WIDE.U32 R6, R14, R2, R76 ;  /* 0x000000020e06d225 */ /* 0x000fc600078e004c */
[----:B------:R-:W1:Y:S01]  /*06c0*/  @!P3 LDC.64 R18, c[0x0][0x3e0] ;  /* 0x0000f800ff12bb82 */ /* 0x000e620000000a00 */
[----:B------:R-:W-:Y:S01]  /*06d0*/  SHF.R.S32.HI R27, RZ, 0x1f, R11 ;  /* 0x0000001fff1b7819 */ /* 0x000fe2000001140b */
[----:B------:R-:W-:Y:S01]  /*06e0*/  @!P1 IMAD R23, R13, R5, R10 ;  /* 0x000000050d179224 */ /* 0x000fe200078e020a */
[----:B------:R-:W-:Y:S02]  /*06f0*/  @!P5 IADD3 R7, PT, PT, R7, R17, RZ ;  /* 0x000000110707d210 */ /* 0x000fe40007ffe0ff */
[----:B--2---:R-:W-:-:S03]  /*0700*/  @!P5 LEA R20, P4, R6, R20, 0x1 ;  /* 0x000000140614d211 */ /* 0x004fc600078808ff */
[----:B------:R-:W2:Y:S01]  /*0710*/  @!P1 LDC.64 R2, c[0x0][0x390] ;  /* 0x0000e400ff029b82 */ /* 0x000ea20000000a00 */
[----:B0-----:R-:W-:Y:S01]  /*0720*/  @!P2 IMAD R15, R15, R8, RZ ;  /* 0x000000080f0fa224 */ /* 0x001fe200078e02ff */
[----:B------:R-:W-:Y:S02]  /*0730*/  @!P5 LEA.HI.X R21, R6, R21, R7, 0x1, P4 ;  /* 0x000000150615d211 */ /* 0x000fe400020f0c07 */
[----:B------:R-:W-:Y:S02]  /*0740*/  @!P1 MOV R6, R74 ;  /* 0x0000004a00069202 */ /* 0x000fe40000000f00 */
[----:B------:R-:W-:Y:S02]  /*0750*/  @!P1 MOV R7, R77 ;  /* 0x0000004d00079202 */ /* 0x000fe40000000f00 */
[----:B------:R-:W-:Y:S01]  /*0760*/  ISETP.GE.U32.AND P4, PT, R11, UR4, PT ;  /* 0x000000040b007c0c */ /* 0x000fe2000bf86070 */
[----:B------:R-:W0:Y:S01]  /*0770*/  @!P2 LDC.64 R16, c[0x0][0x390] ;  /* 0x0000e400ff10ab82 */ /* 0x000e220000000a00 */
[----:B------:R-:W-:Y:S01]  /*0780*/  MOV R10, RZ ;  /* 0x000000ff000a7202 */ /* 0x000fe20000000f00 */
[----:B------:R-:W-:Y:S01]  /*0790*/  @!P1 IMAD.WIDE.U32 R4, R13, R4, R6 ;  /* 0x000000040d049225 */ /* 0x000fe200078e0006 */
[----:B------:R-:W-:-:S04]  /*07a0*/  ISETP.GE.AND.EX P4, PT, R27, UR5, PT, P4 ;  /* 0x000000051b007c0c */ /* 0x000fc8000bf86340 */
[----:B------:R-:W-:Y:S01]  /*07b0*/  @!P1 IADD3 R5, PT, PT, R5, R23, RZ ;  /* 0x0000001705059210 */ /* 0x000fe20007ffe0ff */
[----:B------:R1:W3:Y:S01]  /*07c0*/  @!P5 LDG.E R10, desc[UR6][R20.64] ;  /* 0x00000006140ad981 */ /* 0x0002e2000c1e1900 */
[----:B--2---:R-:W-:-:S04]  /*07d0*/  @!P1 LEA R2, P6, R4, R2, 0x1 ;  /* 0x0000000204029211 */ /* 0x004fc800078c08ff */
[----:B------:R-:W-:Y:S02]  /*07e0*/  @!P1 LEA.HI.X R3, R4, R3, R5, 0x1, P6 ;  /* 0x0000000304039211 */ /* 0x000fe400030f0c05 */
[----:B------:R-:W-:Y:S02]  /*07f0*/  @!P2 MOV R4, R74 ;  /* 0x0000004a0004a202 */ /* 0x000fe40000000f00 */
[----:B------:R-:W-:Y:S01]  /*0800*/  @!P2 MOV R5, R77 ;  /* 0x0000004d0005a202 */ /* 0x000fe20000000f00 */
[----:B------:R-:W-:Y:S01]  /*0810*/  @!P2 IMAD R7, R12, R9, R15 ;  /* 0x000000090c07a224 */ /* 0x000fe200078e020f */
[C---:B------:R-:W-:Y:S02]  /*0820*/  IADD3 R23, PT, PT, R14.reuse, 0xc0, RZ ;  /* 0x000000c00e177810 */ /* 0x040fe40007ffe0ff */
[----:B------:R-:W-:Y:S01]  /*0830*/  IADD3 R15, PT, PT, R14, 0x140, RZ ;  /* 0x000001400e0f7810 */ /* 0x000fe20007ffe0ff */
[----:B------:R-:W-:Y:S01]  /*0840*/  @!P2 IMAD.WIDE.U32 R8, R12, R8, R4 ;  /* 0x000000080c08a225 */ /* 0x000fe200078e0004 */
[----:B------:R-:W-:Y:S01]  /*0850*/  MOV R6, RZ ;  /* 0x000000ff00067202 */ /* 0x000fe20000000f00 */
[----:B------:R-:W2:Y:S01]  /*0860*/  @!P3 LDC.64 R12, c[0x0][0x390] ;  /* 0x0000e400ff0cbb82 */ /* 0x000ea20000000a00 */
[----:B------:R-:W-:-:S02]  /*0870*/  ISETP.GE.U32.AND P5, PT, R23, UR4, PT ;  /* 0x0000000417007c0c */ /* 0x000fc4000bfa6070 */
[----:B------:R-:W-:Y:S02]  /*0880*/  SHF.R.S32.HI R25, RZ, 0x1f, R23 ;  /* 0x0000001fff197819 */ /* 0x000fe40000011417 */
[----:B------:R-:W-:Y:S01]  /*0890*/  ISETP.GE.U32.AND P6, PT, R15, UR4, PT ;  /* 0x000000040f007c0c */ /* 0x000fe2000bfc6070 */
[----:B------:R4:W5:Y:S02]  /*08a0*/  @!P1 LDG.E R6, desc[UR6][R2.64] ;  /* 0x0000000602069981 */ /* 0x000964000c1e1900 */
[----:B------:R-:W2:Y:S01]  /*08b0*/  @!P4 LDC.64 R4, c[0x0][0x3e0] ;  /* 0x0000f800ff04cb82 */ /* 0x000ea20000000a00 */
[----:B------:R-:W-:Y:S02]  /*08c0*/  SHF.R.S32.HI R31, RZ, 0x1f, R15 ;  /* 0x0000001fff1f7819 */ /* 0x000fe4000001140f */
[----:B------:R-:W-:Y:S01]  /*08d0*/  ISETP.GE.AND.EX P5, PT, R25, UR5, PT, P5 ;  /* 0x0000000519007c0c */ /* 0x000fe2000bfa6350 */
[----:B-1----:R-:W-:Y:S01]  /*08e0*/  @!P3 IMAD R20, R33, R18, RZ ;  /* 0x000000122114b224 */ /* 0x002fe200078e02ff */
[----:B------:R-:W-:-:S02]  /*08f0*/  ISETP.GE.AND.EX P1, PT, R31, UR5, PT, P6 ;  /* 0x000000051f007c0c */ /* 0x000fc4000bf26360 */
[----:B------:R-:W-:Y:S01]  /*0900*/  @!P2 IADD3 R7, PT, PT, R9, R7, RZ ;  /* 0x000000070907a210 */ /* 0x000fe20007ffe0ff */
[C---:B------:R-:W-:Y:S01]  /*0910*/  @!P3 IMAD R33, R29.reuse, R19, R20 ;  /* 0x000000131d21b224 */ /* 0x040fe200078e0214 */
[C---:B0-----:R-:W-:Y:S01]  /*0920*/  @!P2 LEA R16, P6, R8.reuse, R16, 0x1 ;  /* 0x000000100810a211 */ /* 0x041fe200078c08ff */
[----:B------:R-:W0:Y:S01]  /*0930*/  @!P4 LDC.64 R20, c[0x0][0x390] ;  /* 0x0000e400ff14cb82 */ /* 0x000e220000000a00 */
[----:B----4-:R-:W-:Y:S02]  /*0940*/  @!P3 MOV R2, R74 ;  /* 0x0000004a0002b202 */ /* 0x010fe40000000f00 */
[----:B------:R-:W-:Y:S02]  /*0950*/  @!P3 MOV R3, R77 ;  /* 0x0000004d0003b202 */ /* 0x000fe40000000f00 */
[----:B------:R-:W-:Y:S02]  /*0960*/  @!P2 LEA.HI.X R17, R8, R17, R7, 0x1, P6 ;  /* 0x000000110811a211 */ /* 0x000fe400030f0c07 */
[----:B------:R-:W-:Y:S01]  /*0970*/  MOV R7, RZ ;  /* 0x000000ff00077202 */ /* 0x000fe20000000f00 */
[----:B------:R-:W-:Y:S01]  /*0980*/  @!P3 IMAD.WIDE.U32 R18, R29, R18, R2 ;  /* 0x000000121d12b225 */ /* 0x000fe200078e0002 */
[----:B------:R-:W1:Y:S04]  /*0990*/  @!P5 LDC.64 R8, c[0x0][0x3e0] ;  /* 0x0000f800ff08db82 */ /* 0x000e680000000a00 */
[----:B------:R-:W-:Y:S01]  /*09a0*/  @!P3 IADD3 R19, PT, PT, R19, R33, RZ ;  /* 0x000000211313b210 */ /* 0x000fe20007ffe0ff */
[----:B------:R4:W5:Y:S03]  /*09b0*/  @!P2 LDG.E R7, desc[UR6][R16.64] ;  /* 0x000000061007a981 */ /* 0x000966000c1e1900 */
[----:B------:R-:W1:Y:S01]  /*09c0*/  @!P1 LDC.64 R2, c[0x0][0x3e0] ;  /* 0x0000f800ff029b82 */ /* 0x000e620000000a00 */
[----:B--2---:R-:W-:Y:S01]  /*09d0*/  @!P3 LEA R12, P6, R18, R12, 0x1 ;  /* 0x0000000c120cb211 */ /* 0x004fe200078c08ff */
[----:B------:R-:W-:Y:S01]  /*09e0*/  @!P4 IMAD R22, R27, R4, RZ ;  /* 0x000000041b16c224 */ /* 0x000fe200078e02ff */
[----:B----4-:R-:W-:-:S02]  /*09f0*/  @!P4 MOV R16, R74 ;  /* 0x0000004a0010c202 */ /* 0x010fc40000000f00 */
[----:B------:R-:W-:Y:S01]  /*0a00*/  @!P4 MOV R17, R77 ;  /* 0x0000004d0011c202 */ /* 0x000fe20000000f00 */
[C---:B------:R-:W-:Y:S01]  /*0a10*/  @!P4 IMAD R33, R11.reuse, R5, R22 ;  /* 0x000000050b21c224 */ /* 0x040fe200078e0216 */
[----:B------:R-:W-:Y:S02]  /*0a20*/  @!P3 LEA.HI.X R13, R18, R13, R19, 0x1, P6 ;  /* 0x0000000d120db211 */ /* 0x000fe400030f0c13 */
[----:B------:R-:W2:Y:S01]  /*0a30*/  @!P5 LDC.64 R18, c[0x0][0x390] ;  /* 0x0000e400ff12db82 */ /* 0x000ea20000000a00 */
[----:B------:R-:W-:Y:S01]  /*0a40*/  @!P4 IMAD.WIDE.U32 R4, R11, R4, R16 ;  /* 0x000000040b04c225 */ /* 0x000fe200078e0010 */
[----:B------:R-:W-:Y:S02]  /*0a50*/  MOV R11, RZ ;  /* 0x000000ff000b7202 */ /* 0x000fe40000000f00 */
[----:B------:R-:W-:Y:S02]  /*0a60*/  ISETP.GE.U32.AND P6, PT, R69, UR4, PT ;  /* 0x0000000445007c0c */ /* 0x000fe4000bfc6070 */
[----:B------:R-:W-:-:S02]  /*0a70*/  IADD3 R27, PT, PT, R14, 0x1a0, RZ ;  /* 0x000001a00e1b7810 */ /* 0x000fc40007ffe0ff */
[----:B------:R4:W5:Y:S01]  /*0a80*/  @!P3 LDG.E R11, desc[UR6][R12.64] ;  /* 0x000000060c0bb981 */ /* 0x000962000c1e1900 */
[----:B------:R-:W-:Y:S01]  /*0a90*/  ISETP.GE.AND.EX P3, PT, R54, UR5, PT, P6 ;  /* 0x0000000536007c0c */ /* 0x000fe2000bf66360 */
[----:B------:R-:W4:Y:S01]  /*0aa0*/  @!P1 LDC.64 R16, c[0x0][0x390] ;  /* 0x0000e400ff109b82 */ /* 0x000f220000000a00 */
[----:B------:R-:W-:Y:S02]  /*0ab0*/  ISETP.GE.U32.AND P2, PT, R27, UR4, PT ;  /* 0x000000041b007c0c */ /* 0x000fe4000bf46070 */
[----:B------:R-:W-:Y:S02]  /*0ac0*/  SHF.R.S32.HI R29, RZ, 0x1f, R27 ;  /* 0x0000001fff1d7819 */ /* 0x000fe4000001141b */
[----:B------:R-:W-:Y:S02]  /*0ad0*/  @!P4 IADD3 R5, PT, PT, R5, R33, RZ ;  /* 0x000000210505c210 */ /* 0x000fe40007ffe0ff */
[----:B0-----:R-:W-:Y:S01]  /*0ae0*/  @!P4 LEA R20, P6, R4, R20, 0x1 ;  /* 0x000000140414c211 */ /* 0x001fe200078c08ff */
[----:B-1----:R-:W-:Y:S01]  /*0af0*/  @!P5 IMAD R22, R25, R8, RZ ;  /* 0x000000081916d224 */ /* 0x002fe200078e02ff */
[----:B------:R-:W-:-:S02]  /*0b00*/  ISETP.GE.AND.EX P2, PT, R29, UR5, PT, P2 ;  /* 0x000000051d007c0c */ /* 0x000fc4000bf46320 */
[----:B------:R-:W-:Y:S02]  /*0b10*/  @!P4 LEA.HI.X R21, R4, R21, R5, 0x1, P6 ;  /* 0x000000150415c211 */ /* 0x000fe400030f0c05 */
[----:B------:R-:W-:Y:S02]  /*0b20*/  @!P5 MOV R4, R74 ;  /* 0x0000004a0004d202 */ /* 0x000fe40000000f00 */
[----:B------:R-:W-:Y:S01]  /*0b30*/  @!P5 MOV R5, R77 ;  /* 0x0000004d0005d202 */ /* 0x000fe20000000f00 */
[----:B------:R-:W-:Y:S02]  /*0b40*/  @!P1 IMAD R24, R31, R2, RZ ;  /* 0x000000021f189224 */ /* 0x000fe400078e02ff */
[C---:B------:R-:W-:Y:S02]  /*0b50*/  @!P5 IMAD R33, R23.reuse, R9, R22 ;  /* 0x000000091721d224 */ /* 0x040fe400078e0216 */
[----:B------:R-:W-:Y:S01]  /*0b60*/  @!P5 IMAD.WIDE.U32 R8, R23, R8, R4 ;  /* 0x000000081708d225 */ /* 0x000fe200078e0004 */
[----:B------:R-:W-:Y:S01]  /*0b70*/  @!P1 MOV R25, R77 ;  /* 0x0000004d00199202 */ /* 0x000fe20000000f00 */
[----:B------:R-:W0:Y:S02]  /*0b80*/  @!P2 LDC.64 R22, c[0x0][0x3e0] ;  /* 0x0000f800ff16ab82 */ /* 0x000e240000000a00 */
[----:B------:R-:W-:Y:S01]  /*0b90*/  @!P1 IMAD R31, R15, R3, R24 ;  /* 0x000000030f1f9224 */ /* 0x000fe200078e0218 */
[----:B------:R-:W-:-:S02]  /*0ba0*/  @!P1 MOV R24, R74 ;  /* 0x0000004a00189202 */ /* 0x000fc40000000f00 */
[----:B------:R-:W-:Y:S02]  /*0bb0*/  @!P5 IADD3 R9, PT, PT, R9, R33, RZ ;  /* 0x000000210909d210 */ /* 0x000fe40007ffe0ff */
[C---:B--2---:R-:W-:Y:S01]  /*0bc0*/  @!P5 LEA R18, P6, R8.reuse, R18, 0x1 ;  /* 0x000000120812d211 */ /* 0x044fe200078c08ff */
[----:B------:R-:W-:Y:S01]  /*0bd0*/  @!P1 IMAD.WIDE.U32 R2, R15, R2, R24 ;  /* 0x000000020f029225 */ /* 0x000fe200078e0018 */
[----:B------:R-:W-:Y:S01]  /*0be0*/  MOV R15, RZ ;  /* 0x000000ff000f7202 */ /* 0x000fe20000000f00 */
[----:B------:R-:W1:Y:S01]  /*0bf0*/  @!P3 LDC.64 R4, c[0x0][0x3e0] ;  /* 0x0000f800ff04bb82 */ /* 0x000e620000000a00 */
[----:B------:R-:W-:Y:S02]  /*0c00*/  @!P5 LEA.HI.X R19, R8, R19, R9, 0x1, P6 ;  /* 0x000000130813d211 */ /* 0x000fe400030f0c09 */
[----:B----4-:R-:W-:-:S03]  /*0c10*/  MOV R13, RZ ;  /* 0x000000ff000d7202 */ /* 0x010fc60000000f00 */
[----:B------:R2:W4:Y:S01]  /*0c20*/  @!P5 LDG.E R15, desc[UR6][R18.64] ;  /* 0x00000006120fd981 */ /* 0x000522000c1e1900 */
[----:B------:R-:W-:Y:S01]  /*0c30*/  ISETP.GE.U32.AND P5, PT, R68, UR4, PT ;  /* 0x0000000444007c0c */ /* 0x000fe2000bfa6070 */
[----:B------:R-:W1:Y:S01]  /*0c40*/  @!P2 LDC.64 R8, c[0x0][0x390] ;  /* 0x0000e400ff08ab82 */ /* 0x000e620000000a00 */
[----:B------:R-:W-:Y:S01]  /*0c50*/  @!P1 IADD3 R3, PT, PT, R3, R31, RZ ;  /* 0x0000001f03039210 */ /* 0x000fe20007ffe0ff */
[----:B------:R-:W4:Y:S01]  /*0c60*/  @!P4 LDG.E R13, desc[UR6][R20.64] ;  /* 0x00000006140dc981 */ /* 0x000f22000c1e1900 */
[C---:B------:R-:W-:Y:S02]  /*0c70*/  @!P1 LEA R16, P4, R2.reuse, R16, 0x1 ;  /* 0x0000001002109211 */ /* 0x040fe400078808ff */
[----:B------:R-:W-:Y:S02]  /*0c80*/  ISETP.GE.AND.EX P5, PT, R53, UR5, PT, P5 ;  /* 0x0000000535007c0c */ /* 0x000fe4000bfa6350 */
[----:B------:R-:W-:Y:S02]  /*0c90*/  @!P1 LEA.HI.X R17, R2, R17, R3, 0x1, P4 ;  /* 0x0000001102119211 */ /* 0x000fe400020f0c03 */
[----:B------:R-:W1:Y:S01]  /*0ca0*/  @!P3 LDC.64 R2, c[0x0][0x390] ;  /* 0x0000e400ff02bb82 */ /* 0x000e620000000a00 */
[----:B------:R-:W-:-:S02]  /*0cb0*/  MOV R39, RZ ;  /* 0x000000ff00277202 */ /* 0x000fc40000000f00 */
[----:B------:R-:W-:Y:S01]  /*0cc0*/  ISETP.GE.U32.AND P4, PT, R70, UR4, PT ;  /* 0x0000000446007c0c */ /* 0x000fe2000bf86070 */
[----:B0-----:R-:W-:-:S03]  /*0cd0*/  @!P2 IMAD R12, R29, R22, RZ ;  /* 0x000000161d0ca224 */ /* 0x001fc600078e02ff */
[----:B------:R-:W-:Y:S01]  /*0ce0*/  ISETP.GE.AND.EX P4, PT, R55, UR5, PT, P4 ;  /* 0x0000000537007c0c */ /* 0x000fe2000bf86340 */
[----:B------:R0:W4:Y:S01]  /*0cf0*/  @!P1 LDG.E R39, desc[UR6][R16.64] ;  /* 0x0000000610279981 */ /* 0x000122000c1e1900 */
[----:B--2---:R-:W2:Y:S01]  /*0d00*/  @!P5 LDC.64 R18, c[0x0][0x3e0] ;  /* 0x0000f800ff12db82 */ /* 0x004ea20000000a00 */
[----:B------:R-:W-:Y:S02]  /*0d10*/  @!P2 IMAD R29, R27, R23, R12 ;  /* 0x000000171b1da224 */ /* 0x000fe400078e020c */
[----:B-1----:R-:W-:Y:S01]  /*0d20*/  @!P3 IMAD R12, R54, R4, RZ ;  /* 0x00000004360cb224 */ /* 0x002fe200078e02ff */
[----:B0-----:R-:W-:Y:S02]  /*0d30*/  @!P2 MOV R16, R74 ;  /* 0x0000004a0010a202 */ /* 0x001fe40000000f00 */
[----:B------:R-:W-:Y:S01]  /*0d40*/  @!P2 MOV R17, R77 ;  /* 0x0000004d0011a202 */ /* 0x000fe20000000f00 */
[----:B------:R-:W-:Y:S01]  /*0d50*/  @!P3 IMAD R25, R69, R5, R12 ;  /* 0x000000054519b224 */ /* 0x000fe200078e020c */
[----:B------:R-:W-:-:S03]  /*0d60*/  ISETP.GE.U32.AND P6, PT, R67, UR4, PT ;  /* 0x0000000443007c0c */ /* 0x000fc6000bfc6070 */
[----:B------:R-:W0:Y:S01]  /*0d70*/  @!P4 LDC.64 R20, c[0x0][0x3e0] ;  /* 0x0000f800ff14cb82 */ /* 0x000e220000000a00 */
[----:B------:R-:W-:Y:S01]  /*0d80*/  @!P2 IMAD.WIDE.U32 R22, R27, R22, R16 ;  /* 0x000000161b16a225 */ /* 0x000fe200078e0010 */
[----:B------:R-:W-:Y:S02]  /*0d90*/  @!P3 MOV R16, R74 ;  /* 0x0000004a0010b202 */ /* 0x000fe40000000f00 */
[----:B------:R-:W-:Y:S02]  /*0da0*/  @!P3 MOV R17, R77 ;  /* 0x0000004d0011b202 */ /* 0x000fe40000000f00 */
[----:B------:R-:W-:Y:S02]  /*0db0*/  @!P2 IADD3 R5, PT, PT, R23, R29, RZ ;  /* 0x0000001d1705a210 */ /* 0x000fe40007ffe0ff */
[----:B------:R-:W-:Y:S01]  /*0dc0*/  @!P2 LEA R8, P1, R22, R8, 0x1 ;  /* 0x000000081608a211 */ /* 0x000fe200078208ff */
[----:B------:R-:W-:Y:S01]  /*0dd0*/  @!P3 IMAD.WIDE.U32 R16, R69, R4, R16 ;  /* 0x000000044510b225 */ /* 0x000fe200078e0010 */
[----:B------:R-:W-:-:S02]  /*0de0*/  ISETP.GE.AND.EX P6, PT, R52, UR5, PT, P6 ;  /* 0x0000000534007c0c */ /* 0x000fc4000bfc6360 */
[----:B------:R-:W-:Y:S02]  /*0df0*/  @!P2 LEA.HI.X R9, R22, R9, R5, 0x1, P1 ;  /* 0x000000091609a211 */ /* 0x000fe400008f0c05 */
[----:B------:R-:W1:Y:S01]  /*0e00*/  @!P5 LDC.64 R4, c[0x0][0x390] ;  /* 0x0000e400ff04db82 */ /* 0x000e620000000a00 */
[----:B------:R-:W-:Y:S02]  /*0e10*/  @!P3 IADD3 R12, PT, PT, R17, R25, RZ ;  /* 0x00000019110cb210 */ /* 0x000fe40007ffe0ff */
[----:B------:R-:W-:-:S04]  /*0e20*/  @!P3 LEA R22, P1, R16, R2, 0x1 ;  /* 0x000000021016b211 */ /* 0x000fc800078208ff */
[----:B------:R-:W-:Y:S02]  /*0e30*/  @!P3 LEA.HI.X R23, R16, R3, R12, 0x1, P1 ;  /* 0x000000031017b211 */ /* 0x000fe400008f0c0c */
[----:B------:R-:W1:Y:S01]  /*0e40*/  @!P4 LDC.64 R16, c[0x0][0x390] ;  /* 0x0000e400ff10cb82 */ /* 0x000e620000000a00 */
[----:B------:R-:W-:Y:S01]  /*0e50*/  ISETP.GE.U32.AND P1, PT, R66, UR4, PT ;  /* 0x0000000442007c0c */ /* 0x000fe2000bf26070 */
[----:B--2---:R-:W-:-:S03]  /*0e60*/  @!P5 IMAD R24, R53, R18, RZ ;  /* 0x000000123518d224 */ /* 0x004fc600078e02ff */
[----:B------:R-:W-:Y:S01]  /*0e70*/  ISETP.GE.AND.EX P1, PT, R51, UR5, PT, P1 ;  /* 0x0000000533007c0c */ /* 0x000fe2000bf26310 */
[C---:B------:R-:W-:Y:S02]  /*0e80*/  @!P5 IMAD R31, R68.reuse, R19, R24 ;  /* 0x00000013441fd224 */ /* 0x040fe400078e0218 */
[----:B------:R-:W2:Y:S01]  /*0e90*/  @!P6 LDC.64 R2, c[0x0][0x3e0] ;  /* 0x0000f800ff02eb82 */ /* 0x000ea20000000a00 */
[----:B------:R-:W-:Y:S02]  /*0ea0*/  @!P5 MOV R24, R74 ;  /* 0x0000004a0018d202 */ /* 0x000fe40000000f00 */
[-C--:B------:R-:W-:Y:S02]  /*0eb0*/  @!P5 MOV R25, R77.reuse ;  /* 0x0000004d0019d202 */ /* 0x080fe40000000f00 */
[----:B------:R-:W-:Y:S01]  /*0ec0*/  MOV R33, RZ ;  /* 0x000000ff00217202 */ /* 0x000fe20000000f00 */
[----:B0-----:R-:W-:Y:S01]  /*0ed0*/  @!P4 IMAD R12, R55, R20, RZ ;  /* 0x00000014370cc224 */ /* 0x001fe200078e02ff */
[----:B------:R-:W-:Y:S01]  /*0ee0*/  @!P4 MOV R26, R74 ;  /* 0x0000004a001ac202 */ /* 0x000fe20000000f00 */
[----:B------:R-:W-:Y:S01]  /*0ef0*/  @!P5 IMAD.WIDE.U32 R24, R68, R18, R24 ;  /* 0x000000124418d225 */ /* 0x000fe200078e0018 */
[----:B------:R-:W-:Y:S01]  /*0f00*/  @!P4 MOV R27, R77 ;  /* 0x0000004d001bc202 */ /* 0x000fe20000000f00 */
[----:B------:R-:W0:Y:S01]  /*0f10*/  @!P6 LDC.64 R18, c[0x0][0x390] ;  /* 0x0000e400ff12eb82 */ /* 0x000e220000000a00 */
[----:B------:R1:W4:Y:S01]  /*0f20*/  @!P3 LDG.E R33, desc[UR6][R22.64] ;  /* 0x000000061621b981 */ /* 0x000322000c1e1900 */
[C---:B------:R-:W-:Y:S01]  /*0f30*/  @!P4 IMAD R29, R70.reuse, R21, R12 ;  /* 0x00000015461dc224 */ /* 0x040fe200078e020c */
[----:B------:R-:W-:Y:S01]  /*0f40*/  @!P5 IADD3 R12, PT, PT, R25, R31, RZ ;  /* 0x0000001f190cd210 */ /* 0x000fe20007ffe0ff */
[----:B------:R-:W-:-:S04]  /*0f50*/  @!P4 IMAD.WIDE.U32 R26, R70, R20, R26 ;  /* 0x00000014461ac225 */ /* 0x000fc800078e001a */
[----:B------:R-:W0:Y:S01]  /*0f60*/  @!P1 LDC.64 R20, c[0x0][0x3e0] ;  /* 0x0000f800ff149b82 */ /* 0x000e220000000a00 */
[C---:B-1----:R-:W-:Y:S02]  /*0f70*/  @!P5 LEA R22, P3, R24.reuse, R4, 0x1 ;  /* 0x000000041816d211 */ /* 0x042fe400078608ff */
[----:B------:R-:W-:Y:S02]  /*0f80*/  @!P4 IADD3 R4, PT, PT, R27, R29, RZ ;  /* 0x0000001d1b04c210 */ /* 0x000fe40007ffe0ff */
[----:B------:R-:W-:Y:S02]  /*0f90*/  @!P5 LEA.HI.X R23, R24, R5, R12, 0x1, P3 ;  /* 0x000000051817d211 */ /* 0x000fe400018f0c0c */
[----:B------:R-:W-:Y:S01]  /*0fa0*/  @!P4 LEA R16, P3, R26, R16, 0x1 ;  /* 0x000000101a10c211 */ /* 0x000fe200078608ff */
[----:B--2---:R-:W-:-:S03]  /*0fb0*/  @!P6 IMAD R12, R52, R2, RZ ;  /* 0x00000002340ce224 */ /* 0x004fc600078e02ff */
[----:B------:R-:W-:Y:S02]  /*0fc0*/  @!P4 LEA.HI.X R17, R26, R17, R4, 0x1, P3 ;  /* 0x000000111a11c211 */ /* 0x000fe400018f0c04 */
[----:B------:R-:W1:Y:S01]  /*0fd0*/  @!P1 LDC.64 R4, c[0x0][0x390] ;  /* 0x0000e400ff049b82 */ /* 0x000e620000000a00 */
[----:B------:R-:W-:Y:S01]  /*0fe0*/  ISETP.GE.U32.AND P3, PT, R65, UR4, PT ;  /* 0x0000000441007c0c */ /* 0x000fe2000bf66070 */
[----:B------:R-:W-:Y:S01]  /*0ff0*/  @!P6 IMAD R27, R67, R3, R12 ;  /* 0x00000003431be224 */ /* 0x000fe200078e020c */
[----:B------:R-:W-:Y:S02]  /*1000*/  @!P6 MOV R24, R74 ;  /* 0x0000004a0018e202 */ /* 0x000fe40000000f00 */
[----:B------:R-:W-:Y:S02]  /*1010*/  @!P6 MOV R25, R77 ;  /* 0x0000004d0019e202 */ /* 0x000fe40000000f00 */
[----:B------:R-:W-:Y:S02]  /*1020*/  MOV R12, RZ ;  /* 0x000000ff000c7202 */ /* 0x000fe40000000f00 */
[----:B------:R-:W-:-:S02]  /*1030*/  MOV R35, RZ ;  /* 0x000000ff00237202 */ /* 0x000fc40000000f00 */
[----:B------:R-:W-:Y:S01]  /*1040*/  ISETP.GE.AND.EX P3, PT, R50, UR5, PT, P3 ;  /* 0x0000000532007c0c */ /* 0x000fe2000bf66330 */
[----:B------:R-:W-:Y:S01]  /*1050*/  @!P6 IMAD.WIDE.U32 R2, R67, R2, R24 ;  /* 0x000000024302e225 */ /* 0x000fe200078e0018 */
[----:B------:R2:W4:Y:S03]  /*1060*/  @!P4 LDG.E R12, desc[UR6][R16.64] ;  /* 0x00000006100cc981 */ /* 0x000526000c1e1900 */
[----:B0-----:R-:W-:Y:S01]  /*1070*/  @!P1 IMAD R24, R51, R20, RZ ;  /* 0x0000001433189224 */ /* 0x001fe200078e02ff */
[----:B------:R0:W4:Y:S01]  /*1080*/  @!P5 LDG.E R35, desc[UR6][R22.64] ;  /* 0x000000061623d981 */ /* 0x000122000c1e1900 */
[----:B------:R-:W-:Y:S02]  /*1090*/  @!P6 IADD3 R3, PT, PT, R3, R27, RZ ;  /* 0x0000001b0303e210 */ /* 0x000fe40007ffe0ff */
[----:B------:R-:W-:Y:S02]  /*10a0*/  @!P6 LEA R18, P5, R2, R18, 0x1 ;  /* 0x000000120212e211 */ /* 0x000fe400078a08ff */
[----:B--2---:R-:W-:-:S02]  /*10b0*/  @!P1 MOV R16, R74 ;  /* 0x0000004a00109202 */ /* 0x004fc40000000f00 */
[----:B------:R-:W-:Y:S01]  /*10c0*/  @!P1 MOV R17, R77 ;  /* 0x0000004d00119202 */ /* 0x000fe20000000f00 */
[----:B------:R-:W-:Y:S01]  /*10d0*/  @!P1 IMAD R21, R66, R21, R24 ;  /* 0x0000001542159224 */ /* 0x000fe200078e0218 */
[----:B------:R-:W-:Y:S02]  /*10e0*/  MOV R37, RZ ;  /* 0x000000ff00257202 */ /* 0x000fe40000000f00 */
[----:B------:R-:W-:Y:S01]  /*10f0*/  @!P6 LEA.HI.X R19, R2, R19, R3, 0x1, P5 ;  /* 0x000000130213e211 */ /* 0x000fe200028f0c03 */
[----:B------:R-:W-:Y:S01]  /*1100*/  @!P1 IMAD.WIDE.U32 R16, R66, R20, R16 ;  /* 0x0000001442109225 */ /* 0x000fe200078e0010 */
[----:B------:R-:W2:Y:S03]  /*1110*/  @!P3 LDC.64 R2, c[0x0][0x3e0] ;  /* 0x0000f800ff02bb82 */ /* 0x000ea60000000a00 */
[----:B------:R3:W4:Y:S01]  /*1120*/  @!P6 LDG.E R37, desc[UR6][R18.64] ;  /* 0x000000061225e981 */ /* 0x000722000c1e1900 */
[----:B------:R-:W-:-:S02]  /*1130*/  @!P1 IADD3 R17, PT, PT, R17, R21, RZ ;  /* 0x0000001511119210 */ /* 0x000fc40007ffe0ff */
[----:B-1----:R-:W-:Y:S02]  /*1140*/  @!P1 LEA R20, P6, R16, R4, 0x1 ;  /* 0x0000000410149211 */ /* 0x002fe400078c08ff */
[----:B------:R-:W-:Y:S02]  /*1150*/  ISETP.GE.U32.AND P5, PT, R64, UR4, PT ;  /* 0x0000000440007c0c */ /* 0x000fe4000bfa6070 */
[----:B------:R-:W-:Y:S02]  /*1160*/  IADD3 R25, PT, PT, R14, 0x1e0, RZ ;  /* 0x000001e00e197810 */ /* 0x000fe40007ffe0ff */
[----:B------:R-:W-:Y:S02]  /*1170*/  @!P1 LEA.HI.X R21, R16, R5, R17, 0x1, P6 ;  /* 0x0000000510159211 */ /* 0x000fe400030f0c11 */
[----:B------:R-:W1:Y:S01]  /*1180*/  @!P3 LDC.64 R16, c[0x0][0x390] ;  /* 0x0000e400ff10bb82 */ /* 0x000e620000000a00 */
[----:B------:R-:W-:Y:S02]  /*1190*/  ISETP.GE.AND.EX P5, PT, R0, UR5, PT, P5 ;  /* 0x0000000500007c0c */ /* 0x000fe4000bfa6350 */
[----:B------:R-:W-:-:S02]  /*11a0*/  ISETP.GE.U32.AND P6, PT, R25, UR4, PT ;  /* 0x0000000419007c0c */ /* 0x000fc4000bfc6070 */
[----:B------:R-:W-:-:S04]  /*11b0*/  SHF.R.S32.HI R27, RZ, 0x1f, R25 ;  /* 0x0000001fff1b7819 */ /* 0x000fc80000011419 */
[----:B------:R-:W-:Y:S01]  /*11c0*/  ISETP.GE.AND.EX P6, PT, R27, UR5, PT, P6 ;  /* 0x000000051b007c0c */ /* 0x000fe2000bfc6360 */
[----:B--2---:R-:W-:Y:S01]  /*11d0*/  @!P3 IMAD R14, R50, R2, RZ ;  /* 0x00000002320eb224 */ /* 0x004fe200078e02ff */
[----:B0-----:R-:W-:Y:S02]  /*11e0*/  @!P3 MOV R22, R74 ;  /* 0x0000004a0016b202 */ /* 0x001fe40000000f00 */
[----:B------:R-:W-:Y:S01]  /*11f0*/  @!P3 MOV R23, R77 ;  /* 0x0000004d0017b202 */ /* 0x000fe20000000f00 */
[----:B---3--:R-:W0:Y:S01]  /*1200*/  @!P5 LDC.64 R18, c[0x0][0x3e0] ;  /* 0x0000f800ff12db82 */ /* 0x008e220000000a00 */
[----:B------:R-:W-:Y:S01]  /*1210*/  MOV R41, RZ ;  /* 0x000000ff00297202 */ /* 0x000fe20000000f00 */
[C---:B------:R-:W-:Y:S02]  /*1220*/  @!P3 IMAD R29, R65.reuse, R3, R14 ;  /* 0x00000003411db224 */ /* 0x040fe400078e020e */
[----:B------:R-:W-:-:S03]  /*1230*/  @!P3 IMAD.WIDE.U32 R22, R65, R2, R22 ;  /* 0x000000024116b225 */ /* 0x000fc600078e0016 */
[----:B------:R1:W2:Y:S01]  /*1240*/  @!P1 LDG.E R41, desc[UR6][R20.64] ;  /* 0x0000000614299981 */ /* 0x0002a2000c1e1900 */
[----:B------:R-:W3:Y:S01]  /*1250*/  @!P6 LDC.64 R4, c[0x0][0x3e0] ;  /* 0x0000f800ff04eb82 */ /* 0x000ee20000000a00 */
[----:B------:R-:W-:-:S07]  /*1260*/  @!P3 IADD3 R14, PT, PT, R23, R29, RZ ;  /* 0x0000001d170eb210 */ /* 0x000fce0007ffe0ff */
[----:B------:R-:W5:Y:S01]  /*1270*/  @!P5 LDC.64 R2, c[0x0][0x390] ;  /* 0x0000e400ff02db82 */ /* 0x000f620000000a00 */
[----:B-1----:R-:W-:-:S04]  /*1280*/  @!P3 LEA R20, P1, R22, R16, 0x1 ;  /* 0x000000101614b211 */ /* 0x002fc800078208ff */
[----:B------:R-:W-:-:S03]  /*1290*/  @!P3 LEA.HI.X R21, R22, R17, R14, 0x1, P1 ;  /* 0x000000111615b211 */ /* 0x000fc600008f0c0e */
[----:B------:R-:W1:Y:S01]  /*12a0*/  @!P6 LDC.64 R16, c[0x0][0x390] ;  /* 0x0000e400ff10eb82 */ /* 0x000e620000000a00 */
[----:B------:R-:W-:Y:S02]  /*12b0*/  MOV R43, RZ ;  /* 0x000000ff002b7202 */ /* 0x000fe40000000f00 */
[----:B------:R-:W-:Y:S01]  /*12c0*/  MOV R45, RZ ;  /* 0x000000ff002d7202 */ /* 0x000fe20000000f00 */
[----:B0-----:R-:W-:-:S03]  /*12d0*/  @!P5 IMAD R14, R0, R18, RZ ;  /* 0x00000012000ed224 */ /* 0x001fc600078e02ff */
[----:B------:R0:W2:Y:S01]  /*12e0*/  @!P3 LDG.E R43, desc[UR6][R20.64] ;  /* 0x00000006142bb981 */ /* 0x0000a2000c1e1900 */
[C---:B------:R-:W-:Y:S02]  /*12f0*/  @!P5 IMAD R19, R64.reuse, R19, R14 ;  /* 0x000000134013d224 */ /* 0x040fe400078e020e */
[----:B---3--:R-:W-:Y:S01]  /*1300*/  @!P6 IMAD R14, R27, R4, RZ ;  /* 0x000000041b0ee224 */ /* 0x008fe200078e02ff */
[----:B------:R3:W2:Y:S01]  /*1310*/  @!P2 LDG.E R45, desc[UR6][R8.64] ;  /* 0x00000006082da981 */ /* 0x0006a2000c1e1900 */
[-C--:B0-----:R-:W-:Y:S02]  /*1320*/  @!P5 MOV R20, R74.reuse ;  /* 0x0000004a0014d202 */ /* 0x081fe40000000f00 */
[-C--:B------:R-:W-:Y:S02]  /*1330*/  @!P5 MOV R21, R77.reuse ;  /* 0x0000004d0015d202 */ /* 0x080fe40000000f00 */
[----:B---3--:R-:W-:Y:S02]  /*1340*/  @!P6 MOV R8, R74 ;  /* 0x0000004a0008e202 */ /* 0x008fe40000000f00 */
[----:B------:R-:W-:Y:S01]  /*1350*/  @!P6 MOV R9, R77 ;  /* 0x0000004d0009e202 */ /* 0x000fe20000000f00 */
[----:B------:R-:W-:-:S04]  /*1360*/  @!P5 IMAD.WIDE.U32 R20, R64, R18, R20 ;  /* 0x000000124014d225 */ /* 0x000fc800078e0014 */
[----:B------:R-:W-:Y:S01]  /*1370*/  @!P6 IMAD R23, R25, R5, R14 ;  /* 0x000000051917e224 */ /* 0x000fe200078e020e */
[----:B------:R-:W-:Y:S01]  /*1380*/  @!P5 IADD3 R5, PT, PT, R21, R19, RZ ;  /* 0x000000131505d210 */ /* 0x000fe20007ffe0ff */
[----:B------:R-:W-:Y:S01]  /*1390*/  @!P6 IMAD.WIDE.U32 R8, R25, R4, R8 ;  /* 0x000000041908e225 */ /* 0x000fe200078e0008 */
[C---:B-----5:R-:W-:Y:S02]  /*13a0*/  @!P5 LEA R2, P1, R20.reuse, R2, 0x1 ;  /* 0x000000021402d211 */ /* 0x060fe400078208ff */
[----:B------:R-:W-:Y:S02]  /*13b0*/  MOV R47, RZ ;  /* 0x000000ff002f7202 */ /* 0x000fe40000000f00 */
[----:B------:R-:W-:Y:S02]  /*13c0*/  @!P5 LEA.HI.X R3, R20, R3, R5, 0x1, P1 ;  /* 0x000000031403d211 */ /* 0x000fe400008f0c05 */
[----:B------:R-:W-:Y:S02]  /*13d0*/  @!P6 IADD3 R4, PT, PT, R9, R23, RZ ;  /* 0x000000170904e210 */ /* 0x000fe40007ffe0ff */
[----:B-1----:R-:W-:Y:S01]  /*13e0*/  @!P6 LEA R16, P1, R8, R16, 0x1 ;  /* 0x000000100810e211 */ /* 0x002fe200078208ff */
[----:B------:R0:W3:Y:S01]  /*13f0*/  @!P5 LDG.E R47, desc[UR6][R2.64] ;  /* 0x00000006022fd981 */ /* 0x0000e2000c1e1900 */
[----:B------:R-:W-:-:S02]  /*1400*/  MOV R49, RZ ;  /* 0x000000ff00317202 */ /* 0x000fc40000000f00 */
[----:B------:R-:W-:-:S05]  /*1410*/  @!P6 LEA.HI.X R17, R8, R17, R4, 0x1, P1 ;  /* 0x000000110811e211 */ /* 0x000fca00008f0c04 */
[----:B------:R1:W5:Y:S01]  /*1420*/  @!P6 LDG.E R49, desc[UR6][R16.64] ;  /* 0x000000061031e981 */ /* 0x000362000c1e1900 */
[--C-:B0-----:R-:W-:Y:S02]  /*1430*/  HADD2.F32 R2, -RZ, R10.reuse.H0_H0 ;  /* 0x2000000aff027230 */ /* 0x101fe40000004100 */
[----:B------:R-:W-:Y:S02]  /*1440*/  HADD2.F32 R3, -RZ, R10.H1_H1 ;  /* 0x3000000aff037230 */ /* 0x000fe40000004100 */
[--C-:B------:R-:W-:Y:S02]  /*1450*/  HADD2.F32 R4, -RZ, R6.reuse.H0_H0 ;  /* 0x20000006ff047230 */ /* 0x100fe40000004100 */
[----:B------:R-:W-:Y:S02]  /*1460*/  HADD2.F32 R5, -RZ, R6.H1_H1 ;  /* 0x30000006ff057230 */ /* 0x000fe40000004100 */
[----:B------:R-:W-:Y:S01]  /*1470*/  FADD.FTZ R8, R2, R3 ;  /* 0x0000000302087221 */ /* 0x000fe20000010000 */
[----:B------:R-:W-:Y:S01]  /*1480*/  FMUL.FTZ R9, R3, R3 ;  /* 0x0000000303097220 */ /* 0x000fe20000410000 */
[----:B------:R-:W-:-:S02]  /*1490*/  HADD2.F32 R6, -RZ, R7.H0_H0 ;  /* 0x20000007ff067230 */ /* 0x000fc40000004100 */
[----:B------:R-:W-:Y:S01]  /*14a0*/  FADD.FTZ R19, R4, R5 ;  /* 0x0000000504137221 */ /* 0x000fe20000010000 */
[----:B------:R-:W-:Y:S01]  /*14b0*/  FADD.FTZ R8, RZ, R8 ;  /* 0x00000008ff087221 */ /* 0x000fe20000010000 */
[----:B------:R-:W-:Y:S02]  /*14c0*/  HADD2.F32 R7, -RZ, R7.H1_H1 ;  /* 0x30000007ff077230 */ /* 0x000fe40000004100 */
[----:B-1----:R-:W-:Y:S01]  /*14d0*/  FMUL.FTZ R17, R5, R5 ;  /* 0x0000000505117220 */ /* 0x002fe20000410000 */
[----:B------:R-:W-:Y:S01]  /*14e0*/  FFMA.FTZ R9, R2, R2, R9 ;  /* 0x0000000202097223 */ /* 0x000fe20000010009 */
[----:B------:R-:W-:Y:S02]  /*14f0*/  FADD.FTZ R19, R8, R19 ;  /* 0x0000001308137221 */ /* 0x000fe40000010000 */
[----:B------:R-:W-:Y:S01]  /*1500*/  FFMA.FTZ R17, R4, R4, R17 ;  /* 0x0000000404117223 */ /* 0x000fe20000010011 */
[----:B------:R-:W-:Y:S01]  /*1510*/  FADD.FTZ R10, RZ, R9 ;  /* 0x00000009ff0a7221 */ /* 0x000fe20000010000 */
[----:B------:R-:W-:Y:S01]  /*1520*/  FADD.FTZ R14, R6, R7 ;  /* 0x00000007060e7221 */ /* 0x000fe20000010000 */
[----:B------:R-:W-:-:S02]  /*1530*/  FMUL.FTZ R21, R7, R7 ;  /* 0x0000000707157220 */ /* 0x000fc40000410000 */
[----:B------:R-:W-:Y:S01]  /*1540*/  FADD.FTZ R17, R10, R17 ;  /* 0x000000110a117221 */ /* 0x000fe20000010000 */
[----:B------:R-:W-:Y:S01]  /*1550*/  FADD.FTZ R14, R19, R14 ;  /* 0x0000000e130e7221 */ /* 0x000fe20000010000 */
[--C-:B------:R-:W-:Y:S02]  /*1560*/  HADD2.F32 R10, -RZ, R11.reuse.H0_H0 ;  /* 0x2000000bff0a7230 */ /* 0x100fe40000004100 */
[----:B------:R-:W-:Y:S01]  /*1570*/  HADD2.F32 R11, -RZ, R11.H1_H1 ;  /* 0x3000000bff0b7230 */ /* 0x000fe20000004100 */
[----:B------:R-:W-:Y:S01]  /*1580*/  ISETP.GT.AND P1, PT, R56, 0x1e, PT ;  /* 0x0000001e3800780c */ /* 0x000fe20003f24270 */
[--C-:B----4-:R-:W-:Y:S02]  /*1590*/  HADD2.F32 R38, -RZ, R39.reuse.H1_H1 ;  /* 0x30000027ff267230 */ /* 0x110fe40000004100 */
[----:B------:R-:W-:-:S03]  /*15a0*/  HADD2.F32 R39, -RZ, R39.H0_H0 ;  /* 0x20000027ff277230 */ /* 0x000fc60000004100 */
[----:B------:R-:W-:Y:S01]  /*15b0*/  FMUL.FTZ R20, R38, R38 ;  /* 0x0000002626147220 */ /* 0x000fe20000410000 */
[--C-:B------:R-:W-:Y:S02]  /*15c0*/  HADD2.F32 R32, -RZ, R33.reuse.H0_H0 ;  /* 0x20000021ff207230 */ /* 0x100fe40000004100 */
[----:B------:R-:W-:Y:S02]  /*15d0*/  HADD2.F32 R33, -RZ, R33.H1_H1 ;  /* 0x30000021ff217230 */ /* 0x000fe40000004100 */
[--C-:B------:R-:W-:Y:S02]  /*15e0*/  HADD2.F32 R8, -RZ, R12.reuse.H0_H0 ;  /* 0x2000000cff087230 */ /* 0x100fe40000004100 */
[----:B------:R-:W-:Y:S02]  /*15f0*/  HADD2.F32 R9, -RZ, R12.H1_H1 ;  /* 0x3000000cff097230 */ /* 0x000fe40000004100 */
[----:B------:R-:W-:-:S03]  /*1600*/  FFMA.FTZ R12, R6, R6, R21 ;  /* 0x00000006060c7223 */ /* 0x000fc60000010015 */
[----:B------:R-:W-:Y:S01]  /*1610*/  FADD.FTZ R19, R8, R9 ;  /* 0x0000000908137221 */ /* 0x000fe20000010000 */
[----:B------:R-:W-:Y:S01]  /*1620*/  FMUL.FTZ R21, R9, R9 ;  /* 0x0000000909157220 */ /* 0x000fe20000410000 */
[----:B------:R-:W-:Y:S01]  /*1630*/  FADD.FTZ R17, R17, R12 ;  /* 0x0000000c11117221 */ /* 0x000fe20000010000 */
[--C-:B------:R-:W-:Y:S02]  /*1640*/  HADD2.F32 R12, -RZ, R13.reuse.H0_H0 ;  /* 0x2000000dff0c7230 */ /* 0x100fe40000004100 */
[----:B------:R-:W-:Y:S01]  /*1650*/  FADD.FTZ R14, R14, R19 ;  /* 0x000000130e0e7221 */ /* 0x000fe20000010000 */
[----:B------:R-:W-:Y:S01]  /*1660*/  FADD.FTZ R19, R10, R11 ;  /* 0x0000000b0a137221 */ /* 0x000fe20000010000 */
[----:B------:R-:W-:Y:S02]  /*1670*/  HADD2.F32 R13, -RZ, R13.H1_H1 ;  /* 0x3000000dff0d7230 */ /* 0x000fe40000004100 */
[----:B------:R-:W-:Y:S01]  /*1680*/  FFMA.FTZ R16, R8, R8, R21 ;  /* 0x0000000808107223 */ /* 0x000fe20000010015 */
[----:B------:R-:W-:Y:S01]  /*1690*/  FMUL.FTZ R21, R11, R11 ;  /* 0x0000000b0b157220 */ /* 0x000fe20000410000 */
[----:B------:R-:W-:Y:S01]  /*16a0*/  FADD.FTZ R19, R14, R19 ;  /* 0x000000130e137221 */ /* 0x000fe20000010000 */
[----:B------:R-:W-:-:S02]  /*16b0*/  HADD2.F32 R14, -RZ, R15.H0_H0 ;  /* 0x2000000fff0e7230 */ /* 0x000fc40000004100 */
[----:B------:R-:W-:Y:S01]  /*16c0*/  FADD.FTZ R18, R12, R13 ;  /* 0x0000000d0c127221 */ /* 0x000fe20000010000 */
[----:B------:R-:W-:Y:S02]  /*16d0*/  HADD2.F32 R15, -RZ, R15.H1_H1 ;  /* 0x3000000fff0f7230 */ /* 0x000fe40000004100 */
[----:B------:R-:W-:Y:S01]  /*16e0*/  FADD.FTZ R16, R17, R16 ;  /* 0x0000001011107221 */ /* 0x000fe20000010000 */
[----:B------:R-:W-:Y:S01]  /*16f0*/  FFMA.FTZ R21, R10, R10, R21 ;  /* 0x0000000a0a157223 */ /* 0x000fe20000010015 */
[----:B------:R-:W-:Y:S01]  /*1700*/  FMUL.FTZ R17, R13, R13 ;  /* 0x0000000d0d117220 */ /* 0x000fe20000410000 */
[----:B------:R-:W-:Y:S01]  /*1710*/  FADD.FTZ R18, R19, R18 ;  /* 0x0000001213127221 */ /* 0x000fe20000010000 */
[----:B------:R-:W-:Y:S01]  /*1720*/  FADD.FTZ R19, R14, R15 ;  /* 0x0000000f0e137221 */ /* 0x000fe20000010000 */
[----:B------:R-:W-:Y:S01]  /*1730*/  FADD.FTZ R16, R16, R21 ;  /* 0x0000001510107221 */ /* 0x000fe20000010000 */
[----:B------:R-:W-:Y:S01]  /*1740*/  FFMA.FTZ R17, R12, R12, R17 ;  /* 0x0000000c0c117223 */ /* 0x000fe20000010011 */
[----:B------:R-:W-:Y:S01]  /*1750*/  FMUL.FTZ R21, R15, R15 ;  /* 0x0000000f0f157220 */ /* 0x000fe20000410000 */
[----:B------:R-:W-:Y:S01]  /*1760*/  FADD.FTZ R18, R18, R19 ;  /* 0x0000001312127221 */ /* 0x000fe20000010000 */
[----:B------:R-:W-:-:S02]  /*1770*/  HADD2.F32 R34, -RZ, R35.H0_H0 ;  /* 0x20000023ff227230 */ /* 0x000fc40000004100 */
[----:B------:R-:W-:Y:S01]  /*1780*/  FADD.FTZ R16, R16, R17 ;  /* 0x0000001110107221 */ /* 0x000fe20000010000 */
[----:B------:R-:W-:Y:S01]  /*1790*/  FFMA.FTZ R21, R14, R14, R21 ;  /* 0x0000000e0e157223 */ /* 0x000fe20000010015 */
[----:B------:R-:W-:Y:S02]  /*17a0*/  HADD2.F32 R35, -RZ, R35.H1_H1 ;  /* 0x30000023ff237230 */ /* 0x000fe40000004100 */
[----:B------:R-:W-:Y:S01]  /*17b0*/  FMUL.FTZ R19, R33, R33 ;  /* 0x0000002121137220 */ /* 0x000fe20000410000 */
[----:B------:R-:W-:Y:S01]  /*17c0*/  FADD.FTZ R17, R32, R33 ;  /* 0x0000002120117221 */ /* 0x000fe20000010000 */
[--C-:B------:R-:W-:Y:S02]  /*17d0*/  HADD2.F32 R36, -RZ, R37.reuse.H0_H0 ;  /* 0x20000025ff247230 */ /* 0x100fe40000004100 */
[----:B------:R-:W-:Y:S01]  /*17e0*/  FADD.FTZ R16, R16, R21 ;  /* 0x0000001510107221 */ /* 0x000fe20000010000 */
[----:B------:R-:W-:Y:S01]  /*17f0*/  FFMA.FTZ R19, R32, R32, R19 ;  /* 0x0000002020137223 */ /* 0x000fe20000010013 */
[----:B------:R-:W-:-:S02]  /*1800*/  HADD2.F32 R37, -RZ, R37.H1_H1 ;  /* 0x30000025ff257230 */ /* 0x000fc40000004100 */
[----:B------:R-:W-:Y:S01]  /*1810*/  FMUL.FTZ R21, R35, R35 ;  /* 0x0000002323157220 */ /* 0x000fe20000410000 */
[----:B------:R-:W-:Y:S01]  /*1820*/  FADD.FTZ R17, R18, R17 ;  /* 0x0000001112117221 */ /* 0x000fe20000010000 */
[----:B------:R-:W-:Y:S01]  /*1830*/  FADD.FTZ R18, R34, R35 ;  /* 0x0000002322127221 */ /* 0x000fe20000010000 */
[----:B------:R-:W-:Y:S01]  /*1840*/  FADD.FTZ R16, R16, R19 ;  /* 0x0000001310107221 */ /* 0x000fe20000010000 */
[----:B------:R-:W-:Y:S01]  /*1850*/  FFMA.FTZ R21, R34, R34, R21 ;  /* 0x0000002222157223 */ /* 0x000fe20000010015 */
[----:B------:R-:W-:Y:S01]  /*1860*/  FMUL.FTZ R19, R37, R37 ;  /* 0x0000002525137220 */ /* 0x000fe20000410000 */
[----:B------:R-:W-:Y:S01]  /*1870*/  FADD.FTZ R17, R17, R18 ;  /* 0x0000001211117221 */ /* 0x000fe20000010000 */
[----:B------:R-:W-:Y:S01]  /*1880*/  FADD.FTZ R18, R36, R37 ;  /* 0x0000002524127221 */ /* 0x000fe20000010000 */
[----:B------:R-:W-:Y:S01]  /*1890*/  FADD.FTZ R16, R16, R21 ;  /* 0x0000001510107221 */ /* 0x000fe20000010000 */
[----:B------:R-:W-:Y:S02]  /*18a0*/  FFMA.FTZ R19, R36, R36, R19 ;  /* 0x0000002424137223 */ /* 0x000fe40000010013 */
[----:B------:R-:W-:Y:S01]  /*18b0*/  FADD.FTZ R17, R17, R18 ;  /* 0x0000001211117221 */ /* 0x000fe20000010000 */
[----:B--2---:R-:W-:-:S02]  /*18c0*/  HADD2.F32 R40, -RZ, R41.H1_H1 ;  /* 0x30000029ff287230 */ /* 0x004fc40000004100 */
[----:B------:R-:W-:Y:S01]  /*18d0*/  FADD.FTZ R16, R16, R19 ;  /* 0x0000001310107221 */ /* 0x000fe20000010000 */
[C---:B------:R-:W-:Y:S01]  /*18e0*/  FADD.FTZ R18, R39.reuse, R38 ;  /* 0x0000002627127221 */ /* 0x040fe20000010000 */
[----:B------:R-:W-:Y:S01]  /*18f0*/  FFMA.FTZ R19, R39, R39, R20 ;  /* 0x0000002727137223 */ /* 0x000fe20000010014 */
[----:B------:R-:W-:Y:S02]  /*1900*/  HADD2.F32 R41, -RZ, R41.H0_H0 ;  /* 0x20000029ff297230 */ /* 0x000fe40000004100 */
[----:B------:R-:W-:Y:S01]  /*1910*/  FMUL.FTZ R20, R40, R40 ;  /* 0x0000002828147220 */ /* 0x000fe20000410000 */
[----:B------:R-:W-:Y:S01]  /*1920*/  FADD.FTZ R17, R17, R18 ;  /* 0x0000001211117221 */ /* 0x000fe20000010000 */
[----:B------:R-:W-:Y:S01]  /*1930*/  FADD.FTZ R16, R16, R19 ;  /* 0x0000001310107221 */ /* 0x000fe20000010000 */
[C---:B------:R-:W-:Y:S01]  /*1940*/  FADD.FTZ R18, R41.reuse, R40 ;  /* 0x0000002829127221 */ /* 0x040fe20000010000 */
[----:B------:R-:W-:-:S03]  /*1950*/  FFMA.FTZ R19, R41, R41, R20 ;  /* 0x0000002929137223 */ /* 0x000fc60000010014 */
[----:B------:R-:W-:Y:S01]  /*1960*/  FADD.FTZ R17, R17, R18 ;  /* 0x0000001211117221 */ /* 0x000fe20000010000 */
[----:B------:R-:W-:Y:S01]  /*1970*/  FADD.FTZ R16, R16, R19 ;  /* 0x0000001310107221 */ /* 0x000fe20000010000 */
[--C-:B------:R-:W-:Y:S02]  /*1980*/  HADD2.F32 R42, -RZ, R43.reuse.H1_H1 ;  /* 0x3000002bff2a7230 */ /* 0x100fe40000004100 */
[----:B------:R-:W-:Y:S02]  /*1990*/  HADD2.F32 R43, -RZ, R43.H0_H0 ;  /* 0x2000002bff2b7230 */ /* 0x000fe40000004100 */
[--C-:B------:R-:W-:Y:S02]  /*19a0*/  HADD2.F32 R44, -RZ, R45.reuse.H1_H1 ;  /* 0x3000002dff2c7230 */ /* 0x100fe40000004100 */
[----:B------:R-:W-:Y:S01]  /*19b0*/  FMUL.FTZ R20, R42, R42 ;  /* 0x0000002a2a147220 */ /* 0x000fe20000410000 */
[----:B------:R-:W-:Y:S02]  /*19c0*/  HADD2.F32 R45, -RZ, R45.H0_H0 ;  /* 0x2000002dff2d7230 */ /* 0x000fe40000004100 */
[C---:B------:R-:W-:Y:S01]  /*19d0*/  FADD.FTZ R18, R43.reuse, R42 ;  /* 0x0000002a2b127221 */ /* 0x040fe20000010000 */
[----:B------:R-:W-:Y:S01]  /*19e0*/  FFMA.FTZ R19, R43, R43, R20 ;  /* 0x0000002b2b137223 */ /* 0x000fe20000010014 */
[----:B------:R-:W-:-:S02]  /*19f0*/  FMUL.FTZ R20, R44, R44 ;  /* 0x0000002c2c147220 */ /* 0x000fc40000410000 */
[----:B------:R-:W-:Y:S01]  /*1a00*/  FADD.FTZ R17, R17, R18 ;  /* 0x0000001211117221 */ /* 0x000fe20000010000 */
[C---:B------:R-:W-:Y:S01]  /*1a10*/  FADD.FTZ R18, R45.reuse, R44 ;  /* 0x0000002c2d127221 */ /* 0x040fe20000010000 */
[----:B------:R-:W-:Y:S01]  /*1a20*/  FADD.FTZ R16, R16, R19 ;  /* 0x0000001310107221 */ /* 0x000fe20000010000 */
[----:B------:R-:W-:Y:S02]  /*1a30*/  FFMA.FTZ R19, R45, R45, R20 ;  /* 0x0000002d2d137223 */ /* 0x000fe40000010014 */
[----:B------:R-:W-:Y:S02]  /*1a40*/  FADD.FTZ R17, R17, R18 ;  /* 0x0000001211117221 */ /* 0x000fe40000010000 */
[----:B------:R-:W-:Y:S01]  /*1a50*/  FADD.FTZ R16, R16, R19 ;  /* 0x0000001310107221 */ /* 0x000fe20000010000 */
[--C-:B---3--:R-:W-:Y:S02]  /*1a60*/  HADD2.F32 R46, -RZ, R47.reuse.H1_H1 ;  /* 0x3000002fff2e7230 */ /* 0x108fe40000004100 */
[----:B------:R-:W-:-:S03]  /*1a70*/  HADD2.F32 R47, -RZ, R47.H0_H0 ;  /* 0x2000002fff2f7230 */ /* 0x000fc60000004100 */
[----:B------:R-:W-:Y:S01]  /*1a80*/  FMUL.FTZ R20, R46, R46 ;  /* 0x0000002e2e147220 */ /* 0x000fe20000410000 */
[--C-:B-----5:R-:W-:Y:S02]  /*1a90*/  HADD2.F32 R48, -RZ, R49.reuse.H1_H1 ;  /* 0x30000031ff307230 */ /* 0x120fe40000004100 */
        /* <DEDUP_REMOVED lines=47> */
.L_x_2473:
[----:B------:R-:W-:Y:S05]  /*1d90*/  BSYNC.RECONVERGENT B0 ;  /* 0x0000000000007941 */ /* 0x000fea0003800200 */
.L_x_2472:
[----:B------:R-:W-:Y:S06]  /*1da0*/  BAR.SYNC.DEFER_BLOCKING 0x0 ;  /* 0x0000000000007b1d */ /* 0x000fec0000010000 */
[----:B------:R-:W-:Y:S04]  /*1db0*/  BSSY.RECONVERGENT B0, `(.L_x_2474) ;  /* 0x0000037000007945 */ /* 0x000fe80003800200 */
[----:B------:R-:W-:Y:S05]  /*1dc0*/  @P2 BRA `(.L_x_2475) ;  /* 0x0000000000d42947 */ /* 0x000fea0003800000 */
[----:B------:R-:W4:Y:S01]  /*1dd0*/  S2UR UR5, SR_CgaCtaId ;  /* 0x00000000000579c3 */ /* 0x000f220000008800 */
[----:B------:R-:W-:Y:S02]  /*1de0*/  UMOV UR4, 0x400 ;  /* 0x0000040000047882 */ /* 0x000fe40000000000 */
[----:B----4-:R-:W-:-:S09]  /*1df0*/  ULEA UR4, UR5, UR4, 0x18 ;  /* 0x0000000405047291 */ /* 0x010fd2000f8ec0ff */
[----:B---3--:R-:W1:Y:S04]  /*1e00*/  LDS.128 R16, [UR4+0x20] ;  /* 0x00002004ff107984 */ /* 0x008e680008000c00 */
[----:B------:R-:W3:Y:S04]  /*1e10*/  LDS.128 R28, [UR4+0x30] ;  /* 0x00003004ff1c7984 */ /* 0x000ee80008000c00 */
[----:B--2---:R-:W2:Y:S01]  /*1e20*/  LDS.128 R24, [UR4+0x40] ;  /* 0x00004004ff187984 */ /* 0x004ea20008000c00 */
[----:B-1----:R-:W-:Y:S01]  /*1e30*/  FADD.FTZ R23, R20, R16 ;  /* 0x0000001014177221 */ /* 0x002fe20000010000 */
        /* <DEDUP_REMOVED lines=8> */
[----:B--2---:R-:W-:Y:S01]  /*1ec0*/  FADD.FTZ R29, R17, R24 ;  /* 0x00000018111d7221 */ /* 0x004fe20000010000 */
        /* <DEDUP_REMOVED lines=37> */
.L_x_2475:
[----:B------:R-:W-:Y:S05]  /*2120*/  BSYNC.RECONVERGENT B0 ;  /* 0x0000000000007941 */ /* 0x000fea0003800200 */
.L_x_2474:
        /* <DEDUP_REMOVED lines=14> */
[----:B-1----:R-:W-:Y:S02]  /*2210*/  IMAD R23, R58, R57, R60 ;  /* 0x000000393a177224 */ /* 0x002fe400078e023c */
[----:B---3--:R-:W-:-:S04]  /*2220*/  IMAD.WIDE.U32 R16, R19, 0x4, R16 ;  /* 0x0000000413107825 */ /* 0x008fc800078e0010 */
[----:B------:R-:W-:Y:S01]  /*2230*/  IMAD.WIDE.U32 R18, R23, 0x8, R30 ;  /* 0x0000000817127825 */ /* 0x000fe200078e001e */
[----:B------:R-:W-:Y:S02]  /*2240*/  IADD3 R23, PT, PT, -R22, 0x1, RZ ;  /* 0x0000000116177810 */ /* 0x000fe40007ffe1ff */
[----:B------:R-:W1:Y:S02]  /*2250*/  LDC R22, c[0x0][0x370] ;  /* 0x0000dc00ff167b82 */ /* 0x000e640000000800 */
[----:B------:R3:W-:Y:S01]  /*2260*/  STG.E.64 desc[UR6][R18.64], R20 ;  /* 0x0000001412007986 */ /* 0x0007e2000c101b06 */
[----:B------:R-:W-:Y:S06]  /*2270*/  MEMBAR.ALL.GPU ;  /* 0x0000000000007992 */ /* 0x000fec000000a000 */
[----:B------:R-:W-:-:S00]  /*2280*/  ERRBAR ;  /* 0x00000000000079ab */ /* 0x000fc00000000000 */
[----:B------:R-:W-:Y:S06]  /*2290*/  CGAERRBAR ;  /* 0x00000000000075ab */ /* 0x000fec0000000000 */
[----:B------:R3:W-:Y:S01]  /*22a0*/  REDG.E.ADD.S32.STRONG.GPU desc[UR6][R16.64], R23 ;  /* 0x000000171000798e */ /* 0x0007e2000c12e306 */
[----:B-1----:R-:W-:-:S04]  /*22b0*/  SEL R25, R22, RZ, !P1 ;  /* 0x000000ff16197207 */ /* 0x002fc80004800000 */
[----:B------:R-:W-:-:S13]  /*22c0*/  ISETP.NE.AND P1, PT, R25, -0x1, PT ;  /* 0xffffffff1900780c */ /* 0x000fda0003f25270 */
[----:B---3--:R-:W-:Y:S05]  /*22d0*/  @!P1 BRA `(.L_x_2477) ;  /* 0x0000000000149947 */ /* 0x008fea0003800000 */
.L_x_2478:
[----:B------:R-:W3:Y:S04]  /*22e0*/  LDG.E.STRONG.GPU R18, desc[UR6][R16.64] ;  /* 0x0000000610127981 */ /* 0x000ee8000c1ef900 */
[----:B---3--:R-:W-:Y:S01]  /*22f0*/  CCTL.IVALL ;  /* 0x00000000ff00798f */ /* 0x008fe20002000000 */
[----:B------:R-:W-:Y:S05]  /*2300*/  YIELD ;  /* 0x0000000000007946 */ /* 0x000fea0003800000 */
[----:B------:R-:W-:-:S13]  /*2310*/  ISETP.NE.AND P1, PT, R18, R25, PT ;  /* 0x000000191200720c */ /* 0x000fda0003f25270 */
[----:B------:R-:W-:Y:S05]  /*2320*/  @P1 BRA `(.L_x_2478) ;  /* 0xfffffffc00ec1947 */ /* 0x000fea000383ffff */
.L_x_2477:
        /* <DEDUP_REMOVED lines=11> */
[C-C-:B--2---:R-:W-:Y:S01]  /*23e0*/  IMAD R24, R57.reuse, 0x3, R60.reuse ;  /* 0x0000000339187824 */ /* 0x144fe200078e023c */
[----:B------:R-:W-:Y:S01]  /*23f0*/  IADD3 R19, PT, PT, -R58, RZ, RZ ;  /* 0x000000ff3a137210 */ /* 0x000fe20007ffe1ff */
[----:B-1----:R-:W-:Y:S01]  /*2400*/  IMAD R23, R57, 0x7, R60 ;  /* 0x0000000739177824 */ /* 0x002fe200078e023c */
[----:B------:R-:W-:Y:S01]  /*2410*/  MOV R18, R60 ;  /* 0x0000003c00127202 */ /* 0x000fe20000000f00 */
[----:B------:R-:W-:-:S06]  /*2420*/  UMOV UR4, URZ ;  /* 0x000000ff00047c82 */ /* 0x000fcc0008000000 */
.L_x_2480:
        /* <DEDUP_REMOVED lines=62> */
.L_x_2479:
        /* <DEDUP_REMOVED lines=12> */
[C---:B-1----:R-:W-:Y:S02]  /*28d0*/  IADD3 R23, PT, PT, R26.reuse, 0x2, RZ ;  /* 0x000000021a177810 */ /* 0x042fe40007ffe0ff */
        /* <DEDUP_REMOVED lines=11> */
[----:B------:R-:W3:Y:S02]  /*2990*/  @!P3 LDG.E.64 R18, desc[UR6][R18.64] ;  /* 0x000000061212b981 */ /* 0x000ee4000c1e1b00 */
[----:B------:R-:W-:-:S02]  /*29a0*/  @!P6 IMAD R25, R25, R57, R60 ;  /* 0x000000391919e224 */ /* 0x000fc400078e023c */
[----:B------:R-:W4:Y:S02]  /*29b0*/  @!P5 LDG.E.64 R22, desc[UR6][R22.64] ;  /* 0x000000061616d981 */ /* 0x000f24000c1e1b00 */
[----:B--2---:R-:W-:-:S06]  /*29c0*/  @!P6 IMAD.WIDE.U32 R24, R25, 0x8, R30 ;  /* 0x000000081918e825 */ /* 0x004fcc00078e001e */
[----:B------:R-:W2:Y:S01]  /*29d0*/  @!P6 LDG.E.64 R24, desc[UR6][R24.64] ;  /* 0x000000061818e981 */ /* 0x000ea2000c1e1b00 */
[----:B------:R-:W-:Y:S01]  /*29e0*/  IADD3 R26, PT, PT, R26, 0x4, RZ ;  /* 0x000000041a1a7810 */ /* 0x000fe20007ffe0ff */
[----:B0-----:R-:W-:Y:S01]  /*29f0*/  @!P1 FADD.FTZ R20, R20, R16 ;  /* 0x0000001014149221 */ /* 0x001fe20000010000 */
[----:B------:R-:W-:-:S03]  /*2a00*/  @!P1 FADD.FTZ R21, R21, R17 ;  /* 0x0000001115159221 */ /* 0x000fc60000010000 */
[----:B---3--:R-:W-:Y:S01]  /*2a10*/  @!P3 FADD.FTZ R20, R20, R18 ;  /* 0x000000121414b221 */ /* 0x008fe20000010000 */
[----:B------:R-:W-:-:S03]  /*2a20*/  @!P3 FADD.FTZ R21, R21, R19 ;  /* 0x000000131515b221 */ /* 0x000fc60000010000 */
[----:B----4-:R-:W-:Y:S01]  /*2a30*/  @!P5 FADD.FTZ R20, R20, R22 ;  /* 0x000000161414d221 */ /* 0x010fe20000010000 */
[----:B------:R-:W-:-:S03]  /*2a40*/  @!P5 FADD.FTZ R21, R21, R23 ;  /* 0x000000171515d221 */ /* 0x000fc60000010000 */
[----:B--2---:R-:W-:Y:S01]  /*2a50*/  @!P6 FADD.FTZ R20, R20, R24 ;  /* 0x000000181414e221 */ /* 0x004fe20000010000 */
[----:B------:R-:W-:-:S07]  /*2a60*/  @!P6 FADD.FTZ R21, R21, R25 ;  /* 0x000000191515e221 */ /* 0x000fce0000010000 */
.L_x_2481:
        /* <DEDUP_REMOVED lines=19> */
.L_x_2482:
        /* <DEDUP_REMOVED lines=9> */
.L_x_2483:
[----:B------:R-:W-:Y:S05]  /*2c30*/  BSYNC.RECONVERGENT B0 ;  /* 0x0000000000007941 */ /* 0x000fea0003800200 */
.L_x_2476:
[----:B------:R-:W4:Y:S01]  /*2c40*/  S2UR UR5, SR_CgaCtaId ;  /* 0x00000000000579c3 */ /* 0x000f220000008800 */
[----:B------:R-:W3:Y:S01]  /*2c50*/  LDCU UR8, c[0x0][0x414] ;  /* 0x00008280ff0877ac */ /* 0x000ee20008000800 */
[----:B------:R-:W-:Y:S01]  /*2c60*/  LOP3.LUT R27, R63, 0xffff, RZ, 0xc0, !PT ;  /* 0x0000ffff3f1b7812 */ /* 0x000fe200078ec0ff */
[----:B------:R-:W-:-:S03]  /*2c70*/  UMOV UR4, 0x400 ;  /* 0x0000040000047882 */ /* 0x000fc60000000000 */
[----:B------:R-:W-:Y:S02]  /*2c80*/  IADD3 R27, PT, PT, R72, R27, RZ ;  /* 0x0000001b481b7210 */ /* 0x000fe40007ffe0ff */
[----:B--2---:R-:W2:Y:S08]  /*2c90*/  @P0 LDC.64 R24, c[0x0][0x388] ;  /* 0x0000e200ff180b82 */ /* 0x004eb00000000a00 */
[----:B------:R-:W0:Y:S01]  /*2ca0*/  LDC.64 R18, c[0x0][0x3a0] ;  /* 0x0000e800ff127b82 */ /* 0x000e220000000a00 */
[----:B---3--:R-:W-:Y:S01]  /*2cb0*/  @P0 FMUL.FTZ R16, R20, UR8 ;  /* 0x0000000814100c20 */ /* 0x008fe20008410000 */
[----:B------:R-:W-:Y:S01]  /*2cc0*/  @P0 FMUL.FTZ R17, R21, UR8 ;  /* 0x0000000815110c20 */ /* 0x000fe20008410000 */
[----:B----4-:R-:W-:-:S05]  /*2cd0*/  ULEA UR4, UR5, UR4, 0x18 ;  /* 0x0000000405047291 */ /* 0x010fca000f8ec0ff */
[----:B-1----:R-:W1:Y:S01]  /*2ce0*/  LDC.64 R22, c[0x0][0x398] ;  /* 0x0000e600ff167b82 */ /* 0x002e620000000a00 */
[----:B------:R-:W3:Y:S01]  /*2cf0*/  LDCU UR5, c[0x0][0x404] ;  /* 0x00008080ff0577ac */ /* 0x000ee20008000800 */
[----:B--2---:R-:W-:Y:S02]  /*2d00*/  @P0 IMAD.WIDE R24, R61, 0x8, R24 ;  /* 0x000000083d180825 */ /* 0x004fe400078e0218 */
[----:B------:R-:W-:Y:S04]  /*2d10*/  @!P2 STS.64 [UR4+0xc8], R20 ;  /* 0x0000c814ff00a988 */ /* 0x000fe80008000a04 */
[----:B------:R2:W-:Y:S01]  /*2d20*/  @P0 STG.E.64 desc[UR6][R24.64], R16 ;  /* 0x0000001018000986 */ /* 0x0005e2000c101b06 */
[C---:B0-----:R-:W-:Y:S01]  /*2d30*/  IMAD.WIDE R18, R27.reuse, 0x4, R18 ;  /* 0x000000041b127825 */ /* 0x041fe200078e0212 */
[----:B------:R-:W-:Y:S03]  /*2d40*/  BAR.SYNC.DEFER_BLOCKING 0x0 ;  /* 0x0000000000007b1d */ /* 0x000fe60000010000 */
[----:B-1----:R-:W-:-:S03]  /*2d50*/  IMAD.WIDE R22, R27, 0x4, R22 ;  /* 0x000000041b167825 */ /* 0x002fc600078e0216 */
[----:B------:R-:W5:Y:S04]  /*2d60*/  LDG.E.64 R18, desc[UR6][R18.64] ;  /* 0x0000000612127981 */ /* 0x000f68000c1e1b00 */
[----:B------:R-:W0:Y:S01]  /*2d70*/  LDS.64 R20, [UR4+0xc8] ;  /* 0x0000c804ff147984 */ /* 0x000e220008000a00 */
[----:B------:R-:W1:Y:S03]  /*2d80*/  LDCU.U8 UR4, c[0x0][0x3fc] ;  /* 0x00007f80ff0477ac */ /* 0x000e660008000000 */
[----:B--2---:R0:W5:Y:S02]  /*2d90*/  LDG.E.64 R16, desc[UR6][R22.64] ;  /* 0x0000000616107981 */ /* 0x004164000c1e1b00 */
[----:B0-----:R-:W-:-:S04]  /*2da0*/  FMUL.FTZ R22, R20, UR8 ;  /* 0x0000000814167c20 */ /* 0x001fc80008410000 */
[----:B------:R-:W-:-:S04]  /*2db0*/  FMUL.FTZ R26, R22, R22 ;  /* 0x00000016161a7220 */ /* 0x000fc80000410000 */
[----:B------:R-:W-:-:S05]  /*2dc0*/  FFMA.FTZ R26, R21, UR8, -R26 ;  /* 0x00000008151a7c23 */ /* 0x000fca000801081a */
[----:B------:R-:W-:-:S13]  /*2dd0*/  FSETP.GTU.FTZ.AND P1, PT, R26, RZ, PT ;  /* 0x000000ff1a00720b */ /* 0x000fda0003f3c000 */
[----:B------:R-:W0:Y:S01]  /*2de0*/  @P1 LDC R27, c[0x0][0x3a8] ;  /* 0x0000ea00ff1b1b82 */ /* 0x000e220000000800 */
[----:B------:R-:W-:Y:S01]  /*2df0*/  HFMA2 R23, -RZ, RZ, 1.875, 0 ;  /* 0x3f800000ff177431 */ /* 0x000fe200000001ff */
[----:B-1----:R-:W-:Y:S01]  /*2e00*/  UISETP.NE.AND UP0, UPT, UR4, URZ, UPT ;  /* 0x000000ff0400728c */ /* 0x002fe2000bf05270 */
        /* <DEDUP_REMOVED lines=39> */
[----:B------:R-:W-:-:S05]  /*3080*/  F2FP.F16.F32.PACK_AB R3, R20, R3 ;  /* 0x000000031403723e */ /* 0x000fca00000000ff */
[----:B------:R0:W-:Y:S02]  /*3090*/  STG.E desc[UR6][R28.64], R3 ;  /* 0x000000031c007986 */ /* 0x0001e4000c101906 */
.L_x_2487:
[----:B------:R-:W-:Y:S05]  /*30a0*/  BSYNC.RECONVERGENT B1 ;  /* 0x0000000000017941 */ /* 0x000fea0003800200 */
.L_x_2486:
        /* <DEDUP_REMOVED lines=20> */
.L_x_2489:
[----:B------:R-:W-:Y:S05]  /*31f0*/  BSYNC.RECONVERGENT B1 ;  /* 0x0000000000017941 */ /* 0x000fea0003800200 */
.L_x_2488:
        /* <DEDUP_REMOVED lines=22> */
.L_x_2491:
[----:B------:R-:W-:Y:S05]  /*3360*/  BSYNC.RECONVERGENT B1 ;  /* 0x0000000000017941 */ /* 0x000fea0003800200 */
.L_x_2490:
[----:B------:R-:W-:Y:S04]  /*3370*/  BSSY.RECONVERGENT B1, `(.L_x_2492) ;  /* 0x0000014000017945 */ /* 0x000fe80003800200 */
[----:B------:R-:W-:Y:S05]  /*3380*/  @P1 BRA `(.L_x_2493) ;  /* 0x0000000000481947 */ /* 0x000fea0003800000 */
[----:B------:R-:W4:Y:S01]  /*3390*/  LDCU.64 UR4, c[0x0][0x3e0] ;  /* 0x00007c00ff0477ac */ /* 0x000f220008000a00 */
[----:B------:R-:W-:Y:S01]  /*33a0*/  MOV R2, R74 ;  /* 0x0000004a00027202 */ /* 0x000fe20000000f00 */
[--C-:B------:R-:W-:Y:S01]  /*33b0*/  FADD.FTZ R8, R8, -R22.reuse ;  /* 0x8000001608087221 */ /* 0x100fe20000010000 */
[----:B0-23--:R-:W-:Y:S01]  /*33c0*/  MOV R3, R77 ;  /* 0x0000004d00037202 */ /* 0x00dfe20000000f00 */
        /* <DEDUP_REMOVED lines=14> */
.L_x_2493:
[----:B------:R-:W-:Y:S05]  /*34b0*/  BSYNC.RECONVERGENT B1 ;  /* 0x0000000000017941 */ /* 0x000fea0003800200 */
.L_x_2492:
        /* <DEDUP_REMOVED lines=36> */
.L_x_2495:
[----:B------:R-:W-:Y:S05]  /*3700*/  BSYNC.RECONVERGENT B1 ;  /* 0x0000000000017941 */ /* 0x000fea0003800200 */
.L_x_2494:
        /* <DEDUP_REMOVED lines=17> */
[----:B------:R-:W-:Y:S02]  /*3820*/  F2FP.F16.F32.PACK_AB R3, R10, R9 ;  /* 0x000000090a03723e */ /* 0x000fe400000000ff */
[----:B------:R-:W-:-:S05]  /*3830*/  LEA.HI.X R5, R2, UR11, R11, 0x1, P2 ;  /* 0x0000000b02057c11 */ /* 0x000fca00090f0c0b */
[----:B------:R0:W-:Y:S02]  /*3840*/  STG.E desc[UR6][R4.64], R3 ;  /* 0x0000000304007986 */ /* 0x0001e4000c101906 */
.L_x_2497:
[----:B------:R-:W-:Y:S05]  /*3850*/  BSYNC.RECONVERGENT B1 ;  /* 0x0000000000017941 */ /* 0x000fea0003800200 */
.L_x_2496:
        /* <DEDUP_REMOVED lines=20> */
.L_x_2499:
[----:B------:R-:W-:Y:S05]  /*39a0*/  BSYNC.RECONVERGENT B1 ;  /* 0x0000000000017941 */ /* 0x000fea0003800200 */
.L_x_2498:
        /* <DEDUP_REMOVED lines=20> */
.L_x_2501:
[----:B------:R-:W-:Y:S05]  /*3af0*/  BSYNC.RECONVERGENT B1 ;  /* 0x0000000000017941 */ /* 0x000fea0003800200 */
.L_x_2500:
        /* <DEDUP_REMOVED lines=20> */
.L_x_2503:
[----:B------:R-:W-:Y:S05]  /*3c40*/  BSYNC.RECONVERGENT B1 ;  /* 0x0000000000017941 */ /* 0x000fea0003800200 */
.L_x_2502:
        /* <DEDUP_REMOVED lines=20> */
.L_x_2505:
[----:B------:R-:W-:Y:S05]  /*3d90*/  BSYNC.RECONVERGENT B1 ;  /* 0x0000000000017941 */ /* 0x000fea0003800200 */
.L_x_2504:
        /* <DEDUP_REMOVED lines=33> */
[----:B------:R-:W-:Y:S02]  /*3fb0*/  F2FP.F16.F32.PACK_AB R3, R11, R6 ;  /* 0x000000060b03723e */ /* 0x000fe400000000ff */
[----:B------:R-:W-:-:S05]  /*3fc0*/  LEA.HI.X R5, R2, UR11, R13, 0x1, P5 ;  /* 0x0000000b02057c11 */ /* 0x000fca000a8f0c0d */
[----:B------:R0:W-:Y:S02]  /*3fd0*/  STG.E desc[UR6][R4.64], R3 ;  /* 0x0000000304007986 */ /* 0x0001e4000c101906 */
.L_x_2507:
[----:B------:R-:W-:Y:S05]  /*3fe0*/  BSYNC.RECONVERGENT B1 ;  /* 0x0000000000017941 */ /* 0x000fea0003800200 */
.L_x_2506:
        /* <DEDUP_REMOVED lines=20> */
.L_x_2509:
[----:B------:R-:W-:Y:S05]  /*4130*/  BSYNC.RECONVERGENT B1 ;  /* 0x0000000000017941 */ /* 0x000fea0003800200 */
.L_x_2508:
[----:B------:R-:W-:Y:S04]  /*4140*/  BSSY.RECONVERGENT B1, `(.L_x_2510) ;  /* 0x0000014000017945 */ /* 0x000fe80003800200 */
[----:B------:R-:W-:Y:S05]  /*4150*/  @P1 BRA `(.L_x_2511) ;  /* 0x0000000000481947 */ /* 0x000fea0003800000 */
[----:B------:R-:W3:Y:S01]  /*4160*/  LDCU.64 UR4, c[0x0][0x3e0] ;  /* 0x00007c00ff0477ac */ /* 0x000ee20008000a00 */
[----:B------:R-:W-:Y:S01]  /*4170*/  MOV R2, R74 ;  /* 0x0000004a00027202 */ /* 0x000fe20000000f00 */
[--C-:B0-2---:R-:W-:Y:S01]  /*4180*/  FADD.FTZ R4, R43, -R22.reuse ;  /* 0x800000162b047221 */ /* 0x105fe20000010000 */
[----:B------:R-:W-:Y:S01]  /*4190*/  MOV R3, R77 ;  /* 0x0000004d00037202 */ /* 0x000fe20000000f00 */
        /* <DEDUP_REMOVED lines=14> */
.L_x_2511:
[----:B------:R-:W-:Y:S05]  /*4280*/  BSYNC.RECONVERGENT B1 ;  /* 0x0000000000017941 */ /* 0x000fea0003800200 */
.L_x_2510:
        /* <DEDUP_REMOVED lines=17> */
[----:B------:R-:W-:Y:S02]  /*43a0*/  F2FP.F16.F32.PACK_AB R3, R7, R6 ;  /* 0x000000060703723e */ /* 0x000fe400000000ff */
[----:B------:R-:W-:-:S05]  /*43b0*/  LEA.HI.X R5, R2, UR11, R9, 0x1, P1 ;  /* 0x0000000b02057c11 */ /* 0x000fca00088f0c09 */
[----:B------:R4:W-:Y:S02]  /*43c0*/  STG.E desc[UR6][R4.64], R3 ;  /* 0x0000000304007986 */ /* 0x0009e4000c101906 */
.L_x_2513:
[----:B------:R-:W-:Y:S05]  /*43d0*/  BSYNC.RECONVERGENT B1 ;  /* 0x0000000000017941 */ /* 0x000fea0003800200 */
.L_x_2512:
        /* <DEDUP_REMOVED lines=20> */
.L_x_2515:
[----:B------:R-:W-:Y:S05]  /*4520*/  BSYNC.RECONVERGENT B1 ;  /* 0x0000000000017941 */ /* 0x000fea0003800200 */
.L_x_2514:
        /* <DEDUP_REMOVED lines=15> */
[----:B------:R-:W-:Y:S02]  /*4620*/  F2FP.F16.F32.PACK_AB R5, R22, R5 ;  /* 0x000000051605723e */ /* 0x000fe400000000ff */
[----:B------:R-:W-:-:S05]  /*4630*/  LEA.HI.X R3, R74, UR9, R7, 0x1, P1 ;  /* 0x000000094a037c11 */ /* 0x000fca00088f0c07 */
[----:B------:R0:W-:Y:S01]  /*4640*/  STG.E desc[UR6][R2.64], R5 ;  /* 0x0000000502007986 */ /* 0x0001e2000c101906 */
[----:B------:R-:W-:Y:S05]  /*4650*/  BRA `(.L_x_2516) ;  /* 0x0000002000687947 */ /* 0x000fea0003800000 */
.L_x_2485:
        /* <DEDUP_REMOVED lines=39> */
[----:B------:R-:W-:-:S05]  /*48d0*/  F2FP.F16.F32.PACK_AB R31, R72, R31 ;  /* 0x0000001f481f723e */ /* 0x000fca00000000ff */
[----:B------:R0:W-:Y:S02]  /*48e0*/  STG.E desc[UR6][R2.64], R31 ;  /* 0x0000001f02007986 */ /* 0x0001e4000c101906 */
.L_x_2518:
[----:B------:R-:W-:Y:S05]  /*48f0*/  BSYNC.RECONVERGENT B1 ;  /* 0x0000000000017941 */ /* 0x000fea0003800200 */
.L_x_2517:
        /* <DEDUP_REMOVED lines=28> */
[----:B------:R-:W-:-:S05]  /*4ac0*/  F2FP.F16.F32.PACK_AB R5, R5, R4 ;  /* 0x000000040505723e */ /* 0x000fca00000000ff */
[----:B------:R2:W-:Y:S02]  /*4ad0*/  STG.E desc[UR6][R2.64], R5 ;  /* 0x0000000502007986 */ /* 0x0005e4000c101906 */
.L_x_2520:
[----:B------:R-:W-:Y:S05]  /*4ae0*/  BSYNC.RECONVERGENT B1 ;  /* 0x0000000000017941 */ /* 0x000fea0003800200 */
.L_x_2519:
        /* <DEDUP_REMOVED lines=30> */
[----:B------:R-:W-:-:S05]  /*4cd0*/  F2FP.F16.F32.PACK_AB R7, R30, R7 ;  /* 0x000000071e07723e */ /* 0x000fca00000000ff */
[----:B------:R3:W-:Y:S02]  /*4ce0*/  STG.E desc[UR6][R4.64], R7 ;  /* 0x0000000704007986 */ /* 0x0007e4000c101906 */
.L_x_2522:
[----:B------:R-:W-:Y:S05]  /*4cf0*/  BSYNC.RECONVERGENT B1 ;  /* 0x0000000000017941 */ /* 0x000fea0003800200 */
.L_x_2521:
[----:B------:R-:W-:Y:S04]  /*4d00*/  BSSY.RECONVERGENT B1, `(.L_x_2523) ;  /* 0x000001e000017945 */ /* 0x000fe80003800200 */
[----:B------:R-:W-:Y:S05]  /*4d10*/  @P4 BRA `(.L_x_2524) ;  /* 0x0000000000704947 */ /* 0x000fea0003800000 */
[--C-:B------:R-:W-:Y:S01]  /*4d20*/  FADD.FTZ R8, R8, -R22.reuse ;  /* 0x8000001608087221 */ /* 0x100fe20000010000 */
[----:B---3--:R-:W-:Y:S01]  /*4d30*/  FADD.FTZ R4, R9, -R22 ;  /* 0x8000001609047221 */ /* 0x008fe20000010000 */
[----:B------:R-:W3:Y:S01]  /*4d40*/  LDCU.64 UR8, c[0x0][0x3e0] ;  /* 0x00007c00ff0877ac */ /* 0x000ee20008000a00 */
[----:B--2---:R-:W-:Y:S01]  /*4d50*/  MOV R5, R77 ;  /* 0x0000004d00057202 */ /* 0x004fe20000000f00 */
[-C--:B01----:R-:W-:Y:S01]  /*4d60*/  FMUL.FTZ R3, R8, R23.reuse ;  /* 0x0000001708037220 */ /* 0x083fe20000410000 */
[----:B------:R-:W-:Y:S01]  /*4d70*/  FMUL.FTZ R6, R4, R23 ;  /* 0x0000001704067220 */ /* 0x000fe20000410000 */
[----:B------:R-:W0:Y:S02]  /*4d80*/  LDCU.64 UR10, c[0x0][0x380] ;  /* 0x00007000ff0a77ac */ /* 0x000e240008000a00 */
[----:B-----5:R-:W-:Y:S01]  /*4d90*/  FFMA.FTZ R2, R16, R3, R18 ;  /* 0x0000000310027223 */ /* 0x020fe20000010012 */
[----:B------:R-:W-:-:S03]  /*4da0*/  FFMA.FTZ R3, R17, R6, R19 ;  /* 0x0000000611037223 */ /* 0x000fc60000010013 */
[----:B------:R-:W-:Y:S01]  /*4db0*/  FMUL.FTZ R4, R2, -1.4426950216293334961 ;  /* 0xbfb8aa3b02047820 */ /* 0x000fe20000410000 */
[----:B------:R-:W-:-:S05]  /*4dc0*/  FMUL.FTZ R8, R3, -1.4426950216293334961 ;  /* 0xbfb8aa3b03087820 */ /* 0x000fca0000410000 */
[----:B------:R-:W1:Y:S01]  /*4dd0*/  MUFU.EX2 R4, R4 ;  /* 0x0000000400047308 */ /* 0x000e620000000800 */
[----:B---3--:R-:W-:-:S03]  /*4de0*/  IMAD R25, R55, UR8, RZ ;  /* 0x0000000837197c24 */ /* 0x008fc6000f8e02ff */
[----:B------:R-:W2:Y:S01]  /*4df0*/  MUFU.EX2 R8, R8 ;  /* 0x0000000800087308 */ /* 0x000ea20000000800 */
[----:B------:R-:W-:Y:S02]  /*4e00*/  IMAD R25, R70, UR9, R25 ;  /* 0x0000000946197c24 */ /* 0x000fe4000f8e0219 */
[----:B-1----:R-:W-:Y:S01]  /*4e10*/  FADD.FTZ R6, R4, 1 ;  /* 0x3f80000004067421 */ /* 0x002fe20000010000 */
[----:B------:R-:W-:Y:S01]  /*4e20*/  MOV R4, R74 ;  /* 0x0000004a00047202 */ /* 0x000fe20000000f00 */
[----:B--2---:R-:W-:Y:S02]  /*4e30*/  FADD.FTZ R9, R8, 1 ;  /* 0x3f80000008097421 */ /* 0x004fe40000010000 */
[----:B------:R-:W1:Y:S02]  /*4e40*/  MUFU.RCP R7, R6 ;  /* 0x0000000600077308 */ /* 0x000e640000001000 */
[----:B------:R-:W-:-:S05]  /*4e50*/  IMAD.WIDE.U32 R4, R70, UR8, R4 ;  /* 0x0000000846047c25 */ /* 0x000fca000f8e0004 */
[----:B------:R-:W-:Y:S01]  /*4e60*/  IADD3 R25, PT, PT, R5, R25, RZ ;  /* 0x0000001905197210 */ /* 0x000fe20007ffe0ff */
[----:B------:R-:W2:Y:S01]  /*4e70*/  MUFU.RCP R28, R9 ;  /* 0x00000009001c7308 */ /* 0x000ea20000001000 */
[----:B-1----:R-:W-:Y:S01]  /*4e80*/  FMUL.FTZ R7, R2, R7 ;  /* 0x0000000702077220 */ /* 0x002fe20000410000 */
[----:B0-----:R-:W-:Y:S01]  /*4e90*/  LEA R2, P1, R4, UR10, 0x1 ;  /* 0x0000000a04027c11 */ /* 0x001fe2000f8208ff */
[----:B--2---:R-:W-:-:S03]  /*4ea0*/  FMUL.FTZ R28, R3, R28 ;  /* 0x0000001c031c7220 */ /* 0x004fc60000410000 */
[----:B------:R-:W-:Y:S02]  /*4eb0*/  LEA.HI.X R3, R4, UR11, R25, 0x1, P1 ;  /* 0x0000000b04037c11 */ /* 0x000fe400088f0c19 */
[----:B------:R-:W-:-:S05]  /*4ec0*/  F2FP.F16.F32.PACK_AB R7, R28, R7 ;  /* 0x000000071c07723e */ /* 0x000fca00000000ff */
[----:B------:R4:W-:Y:S02]  /*4ed0*/  STG.E desc[UR6][R2.64], R7 ;  /* 0x0000000702007986 */ /* 0x0009e4000c101906 */
.L_x_2524:
[----:B------:R-:W-:Y:S05]  /*4ee0*/  BSYNC.RECONVERGENT B1 ;  /* 0x0000000000017941 */ /* 0x000fea0003800200 */
.L_x_2523:
        /* <DEDUP_REMOVED lines=44> */
[----:B------:R-:W-:-:S05]  /*51b0*/  F2FP.F16.F32.PACK_AB R11, R26, R11 ;  /* 0x0000000b1a0b723e */ /* 0x000fca00000000ff */
[----:B------:R3:W-:Y:S02]  /*51c0*/  STG.E desc[UR6][R4.64], R11 ;  /* 0x0000000b04007986 */ /* 0x0007e4000c101906 */
.L_x_2526:
[----:B------:R-:W-:Y:S05]  /*51d0*/  BSYNC.RECONVERGENT B1 ;  /* 0x0000000000017941 */ /* 0x000fea0003800200 */
.L_x_2525:
        /* <DEDUP_REMOVED lines=30> */
.L_x_2528:
[----:B------:R-:W-:Y:S05]  /*53c0*/  BSYNC.RECONVERGENT B1 ;  /* 0x0000000000017941 */ /* 0x000fea0003800200 */
.L_x_2527:
        /* <DEDUP_REMOVED lines=28> */
[----:B------:R-:W-:-:S05]  /*5590*/  F2FP.F16.F32.PACK_AB R11, R11, R8 ;  /* 0x000000080b0b723e */ /* 0x000fca00000000ff */
[----:B------:R0:W-:Y:S02]  /*55a0*/  STG.E desc[UR6][R4.64], R11 ;  /* 0x0000000b04007986 */ /* 0x0001e4000c101906 */
.L_x_2530:
[----:B------:R-:W-:Y:S05]  /*55b0*/  BSYNC.RECONVERGENT B1 ;  /* 0x0000000000017941 */ /* 0x000fea0003800200 */
.L_x_2529:
        /* <DEDUP_REMOVED lines=28> */
[----:B------:R-:W-:-:S05]  /*5780*/  F2FP.F16.F32.PACK_AB R11, R11, R8 ;  /* 0x000000080b0b723e */ /* 0x000fca00000000ff */
[----:B------:R0:W-:Y:S02]  /*5790*/  STG.E desc[UR6][R2.64], R11 ;  /* 0x0000000b02007986 */ /* 0x0001e4000c101906 */
.L_x_2532:
[----:B------:R-:W-:Y:S05]  /*57a0*/  BSYNC.RECONVERGENT B1 ;  /* 0x0000000000017941 */ /* 0x000fea0003800200 */
.L_x_2531:
        /* <DEDUP_REMOVED lines=30> */
.L_x_2534:
[----:B------:R-:W-:Y:S05]  /*5990*/  BSYNC.RECONVERGENT B1 ;  /* 0x0000000000017941 */ /* 0x000fea0003800200 */
.L_x_2533:
        /* <DEDUP_REMOVED lines=30> */
.L_x_2536:
[----:B------:R-:W-:Y:S05]  /*5b80*/  BSYNC.RECONVERGENT B1 ;  /* 0x0000000000017941 */ /* 0x000fea0003800200 */
.L_x_2535:
        /* <DEDUP_REMOVED lines=46> */
.L_x_2538:
[----:B------:R-:W-:Y:S05]  /*5e70*/  BSYNC.RECONVERGENT B1 ;  /* 0x0000000000017941 */ /* 0x000fea0003800200 */
.L_x_2537:
        /* <DEDUP_REMOVED lines=28> */
[----:B------:R-:W-:-:S05]  /*6040*/  F2FP.F16.F32.PACK_AB R11, R11, R6 ;  /* 0x000000060b0b723e */ /* 0x000fca00000000ff */
[----:B------:R2:W-:Y:S02]  /*6050*/  STG.E desc[UR6][R2.64], R11 ;  /* 0x0000000b02007986 */ /* 0x0005e4000c101906 */
.L_x_2540:
[----:B------:R-:W-:Y:S05]  /*6060*/  BSYNC.RECONVERGENT B1 ;  /* 0x0000000000017941 */ /* 0x000fea0003800200 */
.L_x_2539:
        /* <DEDUP_REMOVED lines=8> */
[----:B0--3-5:R-:W-:Y:S01]  /*60f0*/  FFMA.FTZ R11, R16, R3, R18 ;  /* 0x00000003100b7223 */ /* 0x029fe20000010012 */
        /* <DEDUP_REMOVED lines=21> */
.L_x_2542:
[----:B------:R-:W-:Y:S05]  /*6250*/  BSYNC.RECONVERGENT B1 ;  /* 0x0000000000017941 */ /* 0x000fea0003800200 */
.L_x_2541:
        /* <DEDUP_REMOVED lines=30> */
.L_x_2544:
[----:B------:R-:W-:Y:S05]  /*6440*/  BSYNC.RECONVERGENT B1 ;  /* 0x0000000000017941 */ /* 0x000fea0003800200 */
.L_x_2543:
        /* <DEDUP_REMOVED lines=30> */
.L_x_2546:
[----:B------:R-:W-:Y:S05]  /*6630*/  BSYNC.RECONVERGENT B1 ;  /* 0x0000000000017941 */ /* 0x000fea0003800200 */
.L_x_2545:
        /* <DEDUP_REMOVED lines=28> */
.L_x_2516:
[----:B------:R-:W-:Y:S05]  /*6800*/  BSYNC.RECONVERGENT B0 ;  /* 0x0000000000007941 */ /* 0x000fea0003800200 */
.L_x_2484:
        /* <DEDUP_REMOVED lines=8> */
.L_x_2548:
        /* <DEDUP_REMOVED lines=15> */
.L_x_3461:


//--------------------- .text._Z35group_norm_nhwc_fwd_one_pass_kernelI11Fp16IOBf16WLi64ELi42ELi672EEv26Group_norm_nhwc_fwd_params --------------------------
	.section	.text._Z35group_norm_nhwc_fwd_one_pass_kernelI11Fp16IOBf16WLi64ELi42ELi672EEv26Group_norm_nhwc_fwd_params,"ax",@progbits
	.align	128
        .global         _Z35group_norm_nhwc_fwd_one_pass_kernelI11Fp16IOBf16WLi64ELi42ELi672EEv26Group_norm_nhwc_fwd_params
        .type           _Z35group_norm_nhwc_fwd_one_pass_kernelI11Fp16IOBf16WLi64ELi42ELi672EEv26Group_norm_nhwc_fwd_params,@function
        .size           _Z35group_norm_nhwc_fwd_one_pass_kernelI11Fp16IOBf16WLi64ELi42ELi672EEv26Group_norm_nhwc_fwd_params,(.L_x_3462 - _Z35group_norm_nhwc_fwd_one_pass_kernelI11Fp16IOBf16WLi64ELi42ELi672EEv26Group_norm_nhwc_fwd_params)
        .other          _Z35group_norm_nhwc_fwd_one_pass_kernelI11Fp16IOBf16WLi64ELi42ELi672EEv26Group_norm_nhwc_fwd_params,@"STO_CUDA_ENTRY STV_DEFAULT"
_Z35group_norm_nhwc_fwd_one_pass_kernelI11Fp16IOBf16WLi64ELi42ELi672EEv26Group_norm_nhwc_fwd_params:
.text._Z35group_norm_nhwc_fwd_one_pass_kernelI11Fp16IOBf16WLi64ELi42ELi672EEv26Group_norm_nhwc_fwd_params:
        /* <DEDUP_REMOVED lines=32> */
.L_x_2568:
        /* <DEDUP_REMOVED lines=120> */
.L_x_2550:
[----:B------:R-:W-:Y:S05]  /*0980*/  BSYNC.RECONVERGENT B0 ;  /* 0x0000000000007941 */ /* 0x000fea0003800200 */
.L_x_2549:
        /* <DEDUP_REMOVED lines=58> */
.L_x_2552:
[----:B------:R-:W-:Y:S05]  /*0d30*/  BSYNC.RECONVERGENT B0 ;  /* 0x0000000000007941 */ /* 0x000fea0003800200 */
.L_x_2551:
        /* <DEDUP_REMOVED lines=31> */
.L_x_2555:
[----:B-1----:R-:W2:Y:S04]  /*0f30*/  LDG.E.STRONG.GPU R6, desc[UR14][R4.64] ;  /* 0x0000000e04067981 */ /* 0x002ea8000c1ef900 */
[----:B--2---:R-:W-:Y:S01]  /*0f40*/  CCTL.IVALL ;  /* 0x00000000ff00798f */ /* 0x004fe20002000000 */
[----:B------:R-:W-:Y:S05]  /*0f50*/  YIELD ;  /* 0x0000000000007946 */ /* 0x000fea0003800000 */
[----:B------:R-:W-:-:S13]  /*0f60*/  ISETP.NE.AND P2, PT, R6, R11, PT ;  /* 0x0000000b0600720c */ /* 0x000fda0003f45270 */
[----:B------:R-:W-:Y:S05]  /*0f70*/  @P2 BRA `(.L_x_2555) ;  /* 0xfffffffc00ec2947 */ /* 0x000fea000383ffff */
.L_x_2554:
        /* <DEDUP_REMOVED lines=15> */
.L_x_2557:
        /* <DEDUP_REMOVED lines=91> */
.L_x_2556:
        /* <DEDUP_REMOVED lines=57> */
.L_x_2558:
        /* <DEDUP_REMOVED lines=29> */
.L_x_2559:
        /* <DEDUP_REMOVED lines=14> */
.L_x_2560:
[----:B------:R-:W-:Y:S05]  /*1c60*/  BSYNC.RECONVERGENT B0 ;  /* 0x0000000000007941 */ /* 0x000fea0003800200 */
.L_x_2553:
        /* <DEDUP_REMOVED lines=19> */
[----:B------:R-:W-:-:S04]  /*1da0*/  IMAD R5, R5, 0x15, RZ ;  /* 0x0000001505057824 */ /* 0x000fc800078e02ff */
[----:B------:R-:W-:-:S05]  /*1db0*/  IMAD.MOV R5, RZ, RZ, -R5 ;  /* 0x000000ffff057224 */ /* 0x000fca00078e0a05 */
        /* <DEDUP_REMOVED lines=12> */
[----:B-1----:R-:W-:Y:S01]  /*1e80*/  IMAD.MOV.U32 R12, RZ, RZ, 0x3f800000 ;  /* 0x3f800000ff0c7424 */ /* 0x002fe200078e00ff */
        /* <DEDUP_REMOVED lines=31> */
[----:B------:R-:W-:Y:S02]  /*2080*/  IMAD.MOV.U32 R6, RZ, RZ, R24 ;  /* 0x000000ffff067224 */ /* 0x000fe400078e0018 */
[-C--:B------:R-:W-:Y:S01]  /*2090*/  FMUL.FTZ R9, R9, R12.reuse ;  /* 0x0000000c09097220 */ /* 0x080fe20000410000 */
[----:B------:R-:W-:-:S04]  /*20a0*/  FMUL.FTZ R21, R21, R12 ;  /* 0x0000000c15157220 */ /* 0x000fc80000410000 */
[----:B------:R-:W-:Y:S01]  /*20b0*/  FFMA.FTZ R21, R13, R21, R10 ;  /* 0x000000150d157223 */ /* 0x000fe2000001000a */
[----:B0-----:R-:W-:Y:S02]  /*20c0*/  IMAD R2, R8, UR12, RZ ;  /* 0x0000000c08027c24 */ /* 0x001fe4000f8e02ff */
[----:B------:R-:W-:-:S04]  /*20d0*/  IMAD.WIDE.U32 R6, R23, UR12, R6 ;  /* 0x0000000c17067c25 */ /* 0x000fc8000f8e0006 */
[----:B------:R-:W-:Y:S02]  /*20e0*/  IMAD R17, R23, UR13, R2 ;  /* 0x0000000d17117c24 */ /* 0x000fe4000f8e0202 */
[----:B------:R-:W-:Y:S01]  /*20f0*/  FFMA.FTZ R2, R11, R9, R4 ;  /* 0x000000090b027223 */ /* 0x000fe20000010004 */
[----:B-1----:R-:W-:Y:S02]  /*2100*/  LEA R8, P1, R6, UR8, 0x1 ;  /* 0x0000000806087c11 */ /* 0x002fe4000f8208ff */
[----:B------:R-:W-:Y:S02]  /*2110*/  IADD3 R17, PT, PT, R7, R17, RZ ;  /* 0x0000001107117210 */ /* 0x000fe40007ffe0ff */
[----:B------:R-:W-:Y:S02]  /*2120*/  F2FP.F16.F32.PACK_AB R7, R2, R21 ;  /* 0x000000150207723e */ /* 0x000fe400000000ff */
[----:B------:R-:W-:-:S05]  /*2130*/  LEA.HI.X R9, R6, UR9, R17, 0x1, P1 ;  /* 0x0000000906097c11 */ /* 0x000fca00088f0c11 */
[----:B------:R0:W-:Y:S02]  /*2140*/  STG.E desc[UR14][R8.64], R7 ;  /* 0x0000000708007986 */ /* 0x0001e4000c10190e */
.L_x_2564:
[----:B------:R-:W-:Y:S05]  /*2150*/  BSYNC.RECONVERGENT B1 ;  /* 0x0000000000017941 */ /* 0x000fea0003800200 */
.L_x_2563:
        /* <DEDUP_REMOVED lines=10> */
[----:B------:R-:W-:Y:S01]  /*2200*/  F2FP.F16.F32.PACK_AB R7, R7, R10 ;  /* 0x0000000a0707723e */ /* 0x000fe200000000ff */
        /* <DEDUP_REMOVED lines=8> */
.L_x_2562:
        /* <DEDUP_REMOVED lines=38> */
.L_x_2567:
[----:B------:R-:W-:Y:S05]  /*24f0*/  BSYNC.RECONVERGENT B1 ;  /* 0x0000000000017941 */ /* 0x000fea0003800200 */
.L_x_2566:
        /* <DEDUP_REMOVED lines=27> */
[----:B------:R-:W-:-:S05]  /*26b0*/  F2FP.F16.F32.PACK_AB R9, R9, R10 ;  /* 0x0000000a0909723e */ /* 0x000fca00000000ff */
[----:B------:R2:W-:Y:S02]  /*26c0*/  STG.E desc[UR14][R6.64], R9 ;  /* 0x0000000906007986 */ /* 0x0005e4000c10190e */
.L_x_2565:
[----:B------:R-:W-:Y:S05]  /*26d0*/  BSYNC.RECONVERGENT B0 ;  /* 0x0000000000007941 */ /* 0x000fea0003800200 */
.L_x_2561:
        /* <DEDUP_REMOVED lines=8> */
.L_x_2569:
        /* <DEDUP_REMOVED lines=10> */
.L_x_3462:


//--------------------- .text._Z35group_norm_nhwc_fwd_one_pass_kernelI11Fp16IOBf16WLi128ELi42ELi672EEv26Group_norm_nhwc_fwd_params --------------------------
	.section	.text._Z35group_norm_nhwc_fwd_one_pass_kernelI11Fp16IOBf16WLi128ELi42ELi672EEv26Group_norm_nhwc_fwd_params,"ax",@progbits
	.align	128
        .global         _Z35group_norm_nhwc_fwd_one_pass_kernelI11Fp16IOBf16WLi128ELi42ELi672EEv26Group_norm_nhwc_fwd_params
        .type           _Z35group_norm_nhwc_fwd_one_pass_kernelI11Fp16IOBf16WLi128ELi42ELi672EEv26Group_norm_nhwc_fwd_params,@function
        .size           _Z35group_norm_nhwc_fwd_one_pass_kernelI11Fp16IOBf16WLi128ELi42ELi672EEv26Group_norm_nhwc_fwd_params,(.L_x_3463 - _Z35group_norm_nhwc_fwd_one_pass_kernelI11Fp16IOBf16WLi128ELi42ELi672EEv26Group_norm_nhwc_fwd_params)
        .other          _Z35group_norm_nhwc_fwd_one_pass_kernelI11Fp16IOBf16WLi128ELi42ELi672EEv26Group_norm_nhwc_fwd_params,@"STO_CUDA_ENTRY STV_DEFAULT"
_Z35group_norm_nhwc_fwd_one_pass_kernelI11Fp16IOBf16WLi128ELi42ELi672EEv26Group_norm_nhwc_fwd_params:
.text._Z35group_norm_nhwc_fwd_one_pass_kernelI11Fp16IOBf16WLi128ELi42ELi672EEv26Group_norm_nhwc_fwd_params:
        /* <DEDUP_REMOVED lines=48> */
.L_x_2597:
[----:B0-----:R-:W0:Y:S01]  /*0300*/  LDCU UR5, c[0x0][0x3f8] ;  /* 0x00007f00ff0577ac */ /* 0x001e220008000800 */
[----:B------:R-:W-:Y:S01]  /*0310*/  IABS R8, UR12 ;  /* 0x0000000c00087c13 */ /* 0x000fe20008000000 */
[----:B------:R-:W-:Y:S01]  /*0320*/  IMAD.MOV.U32 R22, RZ, RZ, RZ ;  /* 0x000000ffff167224 */ /* 0x000fe200078e00ff */
[----:B------:R-:W-:Y:S01]  /*0330*/  SHF.R.S32.HI R10, RZ, 0x1f, R26 ;  /* 0x0000001fff0a7819 */ /* 0x000fe2000001141a */
[----:B-1----:R-:W1:Y:S01]  /*0340*/  LDCU.64 UR16, c[0x0][0x3e8] ;  /* 0x00007d00ff1077ac */ /* 0x002e620008000a00 */
[----:B------:R-:W-:Y:S02]  /*0350*/  R2UR UR13, R8 ;  /* 0x00000000080d72ca */ /* 0x000fe400000e0000 */
[----:B------:R-:W-:Y:S01]  /*0360*/  SHF.R.S32.HI R21, RZ, 0x1f, R25 ;  /* 0x0000001fff157819 */ /* 0x000fe20000011419 */
[----:B--2---:R-:W2:Y:S01]  /*0370*/  LDCU.64 UR20, c[0x0][0x3f0] ;  /* 0x00007e00ff1477ac */ /* 0x004ea20008000a00 */
[----:B------:R-:W-:Y:S02]  /*0380*/  SHF.R.S32.HI R20, RZ, 0x1f, R2 ;  /* 0x0000001fff147819 */ /* 0x000fe40000011402 */
[----:B------:R-:W-:-:S02]  /*0390*/  LOP3.LUT R29, R28, 0xffff, RZ, 0xc0, !PT ;  /* 0x0000ffff1c1d7812 */ /* 0x000fc400078ec0ff */
[----:B------:R-:W-:Y:S01]  /*03a0*/  SHF.R.S32.HI R23, RZ, 0x1f, R27 ;  /* 0x0000001fff177819 */ /* 0x000fe2000001141b */
[----:B0--3--:R-:W-:Y:S01]  /*03b0*/  IMAD.U32 R3, RZ, RZ, UR5 ;  /* 0x00000005ff037e24 */ /* 0x009fe2000f8e00ff */
[----:B-1----:R-:W-:-:S04]  /*03c0*/  ISETP.GE.U32.AND P2, PT, R26, UR16, PT ;  /* 0x000000101a007c0c */ /* 0x002fc8000bf46070 */
[----:B----4-:R-:W-:Y:S02]  /*03d0*/  IABS R6, R3 ;  /* 0x0000000300067213 */ /* 0x010fe40000000000 */
[----:B------:R-:W-:Y:S02]  /*03e0*/  ISETP.GE.AND.EX P2, PT, R10, UR17, PT, P2 ;  /* 0x000000110a007c0c */ /* 0x000fe4000bf46320 */
[----:B------:R-:W0:Y:S01]  /*03f0*/  I2F.RP R3, R6 ;  /* 0x0000000600037306 */ /* 0x000e220000209400 */
[----:B------:R-:W-:-:S04]  /*0400*/  ISETP.GE.U32.AND P3, PT, R25, UR16, PT ;  /* 0x0000001019007c0c */ /* 0x000fc8000bf66070 */
[----:B------:R-:W-:-:S06]  /*0410*/  ISETP.GE.AND.EX P3, PT, R21, UR17, PT, P3 ;  /* 0x0000001115007c0c */ /* 0x000fcc000bf66330 */
[----:B------:R-:W1:Y:S01]  /*0420*/  @!P2 LDC.64 R12, c[0x0][0x3e0] ;  /* 0x0000f800ff0cab82 */ /* 0x000e620000000a00 */
[----:B0-----:R-:W0:Y:S07]  /*0430*/  MUFU.RCP R3, R3 ;  /* 0x0000000300037308 */ /* 0x001e2e0000001000 */
[----:B------:R-:W3:Y:S08]  /*0440*/  @!P2 LDC.64 R8, c[0x0][0x390] ;  /* 0x0000e400ff08ab82 */ /* 0x000ef00000000a00 */
[----:B------:R-:W4:Y:S01]  /*0450*/  @!P3 LDC.64 R14, c[0x0][0x3e0] ;  /* 0x0000f800ff0ebb82 */ /* 0x000f220000000a00 */
[----:B0-----:R-:W-:-:S07]  /*0460*/  IADD3 R4, PT, PT, R3, 0xffffffe, RZ ;  /* 0x0ffffffe03047810 */ /* 0x001fce0007ffe0ff */
[----:B------:R-:W0:Y:S01]  /*0470*/  @!P3 LDC.64 R16, c[0x0][0x390] ;  /* 0x0000e400ff10bb82 */ /* 0x000e220000000a00 */
[----:B------:R5:W2:Y:S02]  /*0480*/  F2I.FTZ.U32.TRUNC.NTZ R5, R4 ;  /* 0x0000000400057305 */ /* 0x000aa4000021f000 */
[----:B-----5:R-:W-:-:S05]  /*0490*/  HFMA2 R4, -RZ, RZ, 0, 0 ;  /* 0x00000000ff047431 */ /* 0x020fca00000001ff */
[----:B------:R-:W-:Y:S02]  /*04a0*/  R2UR UR14, R4 ;  /* 0x00000000040e72ca */ /* 0x000fe400000e0000 */
[----:B--2---:R-:W-:Y:S02]  /*04b0*/  R2UR UR15, R5 ;  /* 0x00000000050f72ca */ /* 0x004fe400000e0000 */
        /* <DEDUP_REMOVED lines=22> */
[----:B------:R-:W2:Y:S03]  /*0620*/  @!P1 LDC.64 R18, c[0x0][0x3e0] ;  /* 0x0000f800ff129b82 */ /* 0x000ea60000000a00 */
[----:B------:R-:W-:-:S04]  /*0630*/  UIADD3 UR13, UPT, UPT, -UR15, URZ, URZ ;  /* 0x000000ff0f0d7290 */ /* 0x000fc8000fffe1ff */
[----:B------:R-:W-:Y:S02]  /*0640*/  UIMAD UR13, UR5, UR13, UR12 ;  /* 0x0000000d050d72a4 */ /* 0x000fe4000f8e020c */
[----:B------:R-:W-:Y:S02]  /*0650*/  USHF.R.S32.HI UR5, URZ, 0x1f, UR15 ;  /* 0x0000001fff057899 */ /* 0x000fe4000801140f */
[----:B------:R-:W-:Y:S02]  /*0660*/  UIMAD UR13, UR13, 0x2a, URZ ;  /* 0x0000002a0d0d78a4 */ /* 0x000fe4000f8e02ff */
[----:B------:R-:W-:-:S04]  /*0670*/  UIMAD UR5, UR5, UR20, URZ ;  /* 0x00000014050572a4 */ /* 0x000fc8000f8e02ff */
[----:B------:R-:W-:Y:S01]  /*0680*/  IADD3 R4, P4, PT, R29, UR13, RZ ;  /* 0x0000000d1d047c10 */ /* 0x000fe2000ff9e0ff */
[----:B------:R-:W-:Y:S01]  /*0690*/  UIMAD UR5, UR15, UR21, UR5 ;  /* 0x000000150f0572a4 */ /* 0x000fe2000f8e0205 */
[----:B------:R-:W-:-:S04]  /*06a0*/  MOV R3, UR13 ;  /* 0x0000000d00037c02 */ /* 0x000fc80008000f00 */
[----:B------:R-:W-:Y:S01]  /*06b0*/  LEA.HI.X.SX32 R5, R3, RZ, 0x1, P4 ;  /* 0x000000ff03057211 */ /* 0x000fe200020f0eff */
[----:B--2---:R-:W-:Y:S01]  /*06c0*/  @!P1 IMAD R20, R20, R18, RZ ;  /* 0x0000001214149224 */ /* 0x004fe200078e02ff */
[----:B------:R-:W-:Y:S02]  /*06d0*/  MOV R3, UR20 ;  /* 0x0000001400037c02 */ /* 0x000fe40008000f00 */
[----:B------:R-:W-:Y:S01]  /*06e0*/  ISETP.GE.U32.AND P4, PT, R27, UR16, PT ;  /* 0x000000101b007c0c */ /* 0x000fe2000bf86070 */
[----:B------:R-:W-:Y:S02]  /*06f0*/  @!P1 IMAD R19, R2, R19, R20 ;  /* 0x0000001302139224 */ /* 0x000fe400078e0214 */
[----:B------:R-:W-:Y:S01]  /*0700*/  IMAD.WIDE.U32 R4, R3, UR15, R4 ;  /* 0x0000000f03047c25 */ /* 0x000fe2000f8e0004 */
[----:B------:R-:W-:-:S03]  /*0710*/  ISETP.GE.AND.EX P4, PT, R23, UR17, PT, P4 ;  /* 0x0000001117007c0c */ /* 0x000fc6000bf86340 */
[----:B-1----:R-:W-:Y:S01]  /*0720*/  @!P2 IMAD R3, R10, R12, RZ ;  /* 0x0000000c0a03a224 */ /* 0x002fe200078e02ff */
[-C--:B------:R-:W-:Y:S01]  /*0730*/  @!P2 MOV R6, R4.reuse ;  /* 0x000000040006a202 */ /* 0x080fe20000000f00 */
[----:B------:R-:W-:Y:S01]  /*0740*/  VIADD R7, R5, UR5 ;  /* 0x0000000505077c36 */ /* 0x000fe20008000000 */
[----:B------:R-:W1:Y:S01]  /*0750*/  @!P1 LDC.64 R10, c[0x0][0x390] ;  /* 0x0000e400ff0a9b82 */ /* 0x000e620000000a00 */
        /* <DEDUP_REMOVED lines=12> */
[----:B------:R2:W3:Y:S03]  /*0820*/  @!P2 LDG.E R22, desc[UR18][R8.64] ;  /* 0x000000120816a981 */ /* 0x0004e6000c1e1900 */
[----:B------:R-:W-:Y:S01]  /*0830*/  @!P1 IADD3 R19, PT, PT, R21, R19, RZ ;  /* 0x0000001315139210 */ /* 0x000fe20007ffe0ff */
[----:B------:R-:W-:-:S02]  /*0840*/  @!P3 IMAD.WIDE.U32 R14, R25, R14, R12 ;  /* 0x0000000e190eb225 */ /* 0x000fc400078e000c */
[----:B------:R-:W4:Y:S03]  /*0850*/  @!P4 LDC.64 R12, c[0x0][0x3e0] ;  /* 0x0000f800ff0ccb82 */ /* 0x000f260000000a00 */
[----:B------:R-:W-:Y:S02]  /*0860*/  @!P3 IADD3 R3, PT, PT, R15, R3, RZ ;  /* 0x000000030f03b210 */ /* 0x000fe40007ffe0ff */
[----:B0-----:R-:W-:-:S04]  /*0870*/  @!P3 LEA R16, P5, R14, R16, 0x1 ;  /* 0x000000100e10b211 */ /* 0x001fc800078a08ff */
[----:B------:R-:W-:Y:S02]  /*0880*/  @!P3 LEA.HI.X R17, R14, R17, R3, 0x1, P5 ;  /* 0x000000110e11b211 */ /* 0x000fe400028f0c03 */
[----:B------:R-:W0:Y:S01]  /*0890*/  @!P4 LDC.64 R14, c[0x0][0x390] ;  /* 0x0000e400ff0ecb82 */ /* 0x000e220000000a00 */
[----:B-1----:R-:W-:-:S04]  /*08a0*/  @!P1 LEA R10, P5, R20, R10, 0x1 ;  /* 0x0000000a140a9211 */ /* 0x002fc800078a08ff */
[----:B------:R-:W-:Y:S01]  /*08b0*/  @!P1 LEA.HI.X R11, R20, R11, R19, 0x1, P5 ;  /* 0x0000000b140b9211 */ /* 0x000fe200028f0c13 */
[----:B------:R-:W-:Y:S01]  /*08c0*/  HFMA2 R19, -RZ, RZ, 0, 0 ;  /* 0x00000000ff137431 */ /* 0x000fe200000001ff */
[----:B--2---:R-:W-:Y:S02]  /*08d0*/  @!P4 MOV R8, R4 ;  /* 0x000000040008c202 */ /* 0x004fe40000000f00 */
[----:B------:R-:W-:-:S03]  /*08e0*/  @!P4 MOV R9, R7 ;  /* 0x000000070009c202 */ /* 0x000fc60000000f00 */
[----:B------:R-:W2:Y:S01]  /*08f0*/  @!P1 LDG.E R19, desc[UR18][R10.64] ;  /* 0x000000120a139981 */ /* 0x000ea2000c1e1900 */
[-C--:B----4-:R-:W-:Y:S02]  /*0900*/  @!P4 IMAD R3, R23, R12.reuse, RZ ;  /* 0x0000000c1703c224 */ /* 0x090fe400078e02ff */
[----:B------:R-:W-:-:S04]  /*0910*/  @!P4 IMAD.WIDE.U32 R8, R27, R12, R8 ;  /* 0x0000000c1b08c225 */ /* 0x000fc800078e0008 */
[----:B------:R-:W-:Y:S01]  /*0920*/  @!P4 IMAD R3, R27, R13, R3 ;  /* 0x0000000d1b03c224 */ /* 0x000fe200078e0203 */
[----:B------:R-:W-:Y:S01]  /*0930*/  MOV R24, RZ ;  /* 0x000000ff00187202 */ /* 0x000fe20000000f00 */
[----:B------:R-:W-:-:S03]  /*0940*/  HFMA2 R23, -RZ, RZ, 0, 0 ;  /* 0x00000000ff177431 */ /* 0x000fc600000001ff */
[----:B------:R-:W-:Y:S02]  /*0950*/  @!P4 IADD3 R3, PT, PT, R9, R3, RZ ;  /* 0x000000030903c210 */ /* 0x000fe40007ffe0ff */
[C---:B0-----:R-:W-:Y:S01]  /*0960*/  @!P4 LEA R14, P2, R8.reuse, R14, 0x1 ;  /* 0x0000000e080ec211 */ /* 0x041fe200078408ff */
[----:B------:R3:W4:Y:S03]  /*0970*/  @!P3 LDG.E R24, desc[UR18][R16.64] ;  /* 0x000000121018b981 */ /* 0x000726000c1e1900 */
[----:B------:R-:W-:-:S05]  /*0980*/  @!P4 LEA.HI.X R15, R8, R15, R3, 0x1, P2 ;  /* 0x0000000f080fc211 */ /* 0x000fca00010f0c03 */
[----:B------:R-:W5:Y:S01]  /*0990*/  @!P4 LDG.E R23, desc[UR18][R14.64] ;  /* 0x000000120e17c981 */ /* 0x000f62000c1e1900 */
[----:B------:R-:W0:Y:S02]  /*09a0*/  S2R R21, SR_LANEID ;  /* 0x0000000000157919 */ /* 0x000e240000000000 */
[C---:B0-----:R-:W-:Y:S02]  /*09b0*/  ISETP.GT.AND P2, PT, R21.reuse, 0x1e, PT ;  /* 0x0000001e1500780c */ /* 0x041fe40003f44270 */
[----:B------:R-:W-:Y:S01]  /*09c0*/  ISETP.GT.AND P3, PT, R21, 0xf, PT ;  /* 0x0000000f1500780c */ /* 0x000fe20003f64270 */
[----:B------:R-:W-:Y:S01]  /*09d0*/  BSSY.RECONVERGENT B0, `(.L_x_2570) ;  /* 0x000003c000007945 */ /* 0x000fe20003800200 */
[--C-:B---3--:R-:W-:Y:S02]  /*09e0*/  HADD2.F32 R17, -RZ, R22.reuse.H1_H1 ;  /* 0x30000016ff117230 */ /* 0x108fe40000004100 */
[----:B------:R-:W-:-:S03]  /*09f0*/  HADD2.F32 R22, -RZ, R22.H0_H0 ;  /* 0x20000016ff167230 */ /* 0x000fc60000004100 */
[----:B------:R-:W-:-:S04]  /*0a00*/  FMUL.FTZ R9, R17, R17 ;  /* 0x0000001111097220 */ /* 0x000fc80000410000 */
[----:B------:R-:W-:Y:S01]  /*0a10*/  FFMA.FTZ R9, R22, R22, R9 ;  /* 0x0000001616097223 */ /* 0x000fe20000010009 */
[--C-:B--2---:R-:W-:Y:S02]  /*0a20*/  HADD2.F32 R18, -RZ, R19.reuse.H1_H1 ;  /* 0x30000013ff127230 */ /* 0x104fe40000004100 */
[----:B------:R-:W-:-:S03]  /*0a30*/  HADD2.F32 R19, -RZ, R19.H0_H0 ;  /* 0x20000013ff137230 */ /* 0x000fc60000004100 */
[----:B------:R-:W-:-:S04]  /*0a40*/  FMUL.FTZ R8, R18, R18 ;  /* 0x0000001212087220 */ /* 0x000fc80000410000 */
[C---:B------:R-:W-:Y:S01]  /*0a50*/  FFMA.FTZ R3, R19.reuse, R19, R8 ;  /* 0x0000001313037223 */ /* 0x040fe20000010008 */
[----:B------:R-:W-:-:S03]  /*0a60*/  FADD.FTZ R10, R19, R18 ;  /* 0x00000012130a7221 */ /* 0x000fc60000010000 */
[----:B------:R-:W-:Y:S01]  /*0a70*/  FADD.FTZ R3, RZ, R3 ;  /* 0x00000003ff037221 */ /* 0x000fe20000010000 */
[--C-:B----4-:R-:W-:Y:S02]  /*0a80*/  HADD2.F32 R16, -RZ, R24.reuse.H1_H1 ;  /* 0x30000018ff107230 */ /* 0x110fe40000004100 */
[----:B------:R-:W-:Y:S01]  /*0a90*/  FADD.FTZ R8, R22, R17 ;  /* 0x0000001116087221 */ /* 0x000fe20000010000 */
[----:B------:R-:W-:Y:S01]  /*0aa0*/  FADD.FTZ R9, R3, R9 ;  /* 0x0000000903097221 */ /* 0x000fe20000010000 */
[----:B------:R-:W-:Y:S01]  /*0ab0*/  FADD.FTZ R10, RZ, R10 ;  /* 0x0000000aff0a7221 */ /* 0x000fe20000010000 */
[----:B------:R-:W-:Y:S02]  /*0ac0*/  HADD2.F32 R24, -RZ, R24.H0_H0 ;  /* 0x20000018ff187230 */ /* 0x000fe40000004100 */
[----:B------:R-:W-:Y:S01]  /*0ad0*/  FMUL.FTZ R12, R16, R16 ;  /* 0x00000010100c7220 */ /* 0x000fe20000410000 */
[--C-:B-----5:R-:W-:Y:S02]  /*0ae0*/  HADD2.F32 R3, -RZ, R23.reuse.H1_H1 ;  /* 0x30000017ff037230 */ /* 0x120fe40000004100 */
        /* <DEDUP_REMOVED lines=42> */
.L_x_2571:
[----:B------:R-:W-:Y:S05]  /*0d90*/  BSYNC.RECONVERGENT B0 ;  /* 0x0000000000007941 */ /* 0x000fea0003800200 */
.L_x_2570:
        /* <DEDUP_REMOVED lines=59> */
.L_x_2573:
[----:B------:R-:W-:Y:S05]  /*1150*/  BSYNC.RECONVERGENT B0 ;  /* 0x0000000000007941 */ /* 0x000fea0003800200 */
.L_x_2572:
        /* <DEDUP_REMOVED lines=21> */
[----:B------:R-:W-:Y:S01]  /*12b0*/  LEA.HI.X R9, R10, R9, RZ, 0x2, P4 ;  /* 0x000000090a097211 */ /* 0x000fe200020f14ff */
[----:B------:R-:W-:Y:S01]  /*12c0*/  IMAD.U32 R10, RZ, RZ, UR14 ;  /* 0x0000000eff0a7e24 */ /* 0x000fe2000f8e00ff */
[----:B------:R-:W-:-:S04]  /*12d0*/  PLOP3.LUT P4, PT, PT, PT, UP1, 0x80, 0x8 ;  /* 0x000000000008781c */ /* 0x000fc80003f8f018 */
        /* <DEDUP_REMOVED lines=8> */
.L_x_2576:
[----:B------:R-:W2:Y:S04]  /*1360*/  LDG.E.STRONG.GPU R11, desc[UR18][R8.64] ;  /* 0x00000012080b7981 */ /* 0x000ea8000c1ef900 */
[----:B--2---:R-:W-:Y:S01]  /*1370*/  CCTL.IVALL ;  /* 0x00000000ff00798f */ /* 0x004fe20002000000 */
[----:B------:R-:W-:Y:S05]  /*1380*/  YIELD ;  /* 0x0000000000007946 */ /* 0x000fea0003800000 */
[----:B------:R-:W-:-:S13]  /*1390*/  ISETP.NE.AND P4, PT, R11, R10, PT ;  /* 0x0000000a0b00720c */ /* 0x000fda0003f85270 */
[----:B------:R-:W-:Y:S05]  /*13a0*/  @P4 BRA `(.L_x_2576) ;  /* 0xfffffffc00ec4947 */ /* 0x000fea000383ffff */
.L_x_2575:
        /* <DEDUP_REMOVED lines=15> */
.L_x_2578:
        /* <DEDUP_REMOVED lines=11> */
[----:B------:R-:W-:Y:S02]  /*1550*/  MOV R10, UR30 ;  /* 0x0000001e000a7c02 */ /* 0x000fe40008000f00 */
[----:B--2---:R-:W-:-:S06]  /*1560*/  MOV R11, UR31 ;  /* 0x0000001f000b7c02 */ /* 0x004fcc0008000f00 */
[----:B------:R-:W2:Y:S01]  /*1570*/  @!P4 LDG.E.64 R10, desc[UR18][R10.64] ;  /* 0x000000120a0ac981 */ /* 0x000ea2000c1e1b00 */
[----:B------:R-:W-:-:S06]  /*1580*/  UIADD3 UR29, UPT, UPT, UR5, 0x2, URZ ;  /* 0x00000002051d7890 */ /* 0x000fcc000fffe0ff */
[----:B------:R-:W-:Y:S01]  /*1590*/  MOV R12, UR29 ;  /* 0x0000001d000c7c02 */ /* 0x000fe20008000f00 */
[----:B------:R-:W-:-:S03]  /*15a0*/  UIADD3 UR29, UPT, UPT, UR5, 0x3, URZ ;  /* 0x00000003051d7890 */ /* 0x000fc6000fffe0ff */
[----:B------:R-:W-:-:S03]  /*15b0*/  ISETP.EQ.OR P5, PT, R12, UR23, P3 ;  /* 0x000000170c007c0c */ /* 0x000fc60009fa2670 */
[----:B------:R-:W-:-:S05]  /*15c0*/  IMAD.U32 R12, RZ, RZ, UR29 ;  /* 0x0000001dff0c7e24 */ /* 0x000fca000f8e00ff */
[----:B------:R-:W-:-:S05]  /*15d0*/  ISETP.EQ.OR P6, PT, R12, UR23, P3 ;  /* 0x000000170c007c0c */ /* 0x000fca0009fc2670 */
[----:B------:R-:W-:-:S05]  /*15e0*/  VOTEU.ALL UP1, P5 ;  /* 0x0000000000ff7886 */ /* 0x000fca0002820000 */
[----:B------:R-:W-:-:S03]  /*15f0*/  @!UP1 UIMAD.WIDE.U32 UR30, UR26, 0x8, UR20 ;  /* 0x000000081a1e98a5 */ /* 0x000fc6000f8e0014 */
[----:B------:R-:W-:-:S03]  /*1600*/  VOTEU.ALL UP1, P6 ;  /* 0x0000000000ff7886 */ /* 0x000fc60003020000 */
        /* <DEDUP_REMOVED lines=19> */
[----:B------:R-:W-:Y:S02]  /*1740*/  MOV R10, UR30 ;  /* 0x0000001e000a7c02 */ /* 0x000fe40008000f00 */
[----:B------:R-:W-:-:S06]  /*1750*/  MOV R11, UR31 ;  /* 0x0000001f000b7c02 */ /* 0x000fcc0008000f00 */
[----:B------:R-:W4:Y:S01]  /*1760*/  @!P4 LDG.E.64 R10, desc[UR18][R10.64] ;  /* 0x000000120a0ac981 */ /* 0x000f22000c1e1b00 */
[----:B------:R-:W-:Y:S01]  /*1770*/  UIADD3 UR29, UPT, UPT, UR5, 0x6, URZ ;  /* 0x00000006051d7890 */ /* 0x000fe2000fffe0ff */
[----:B---3--:R-:W-:Y:S01]  /*1780*/  @!P5 FADD.FTZ R14, R14, R12 ;  /* 0x0000000c0e0ed221 */ /* 0x008fe20000010000 */
[----:B------:R-:W-:Y:S01]  /*1790*/  @!P5 FADD.FTZ R15, R15, R13 ;  /* 0x0000000d0f0fd221 */ /* 0x000fe20000010000 */
[----:B------:R-:W-:-:S05]  /*17a0*/  VOTEU.ALL UP1, P2 ;  /* 0x0000000000ff7886 */ /* 0x000fca0001020000 */
[----:B------:R-:W-:-:S06]  /*17b0*/  @!UP1 UIMAD.WIDE.U32 UR30, UR25, 0x8, UR20 ;  /* 0x00000008191e98a5 */ /* 0x000fcc000f8e0014 */
[----:B------:R-:W-:Y:S01]  /*17c0*/  IMAD.U32 R12, RZ, RZ, UR30 ;  /* 0x0000001eff0c7e24 */ /* 0x000fe2000f8e00ff */
        /* <DEDUP_REMOVED lines=21> */
[----:B------:R-:W-:Y:S01]  /*1920*/  UIADD3 UR5, UPT, UPT, UR5, 0x8, URZ ;  /* 0x0000000805057890 */ /* 0x000fe2000fffe0ff */
[----:B---3--:R-:W-:Y:S01]  /*1930*/  @!P2 FADD.FTZ R14, R14, R12 ;  /* 0x0000000c0e0ea221 */ /* 0x008fe20000010000 */
[----:B------:R-:W-:-:S04]  /*1940*/  @!P2 FADD.FTZ R15, R15, R13 ;  /* 0x0000000d0f0fa221 */ /* 0x000fc80000010000 */
[----:B------:R-:W-:Y:S01]  /*1950*/  ISETP.NE.AND P2, PT, R20, UR5, PT ;  /* 0x0000000514007c0c */ /* 0x000fe2000bf45270 */
        /* <DEDUP_REMOVED lines=15> */
.L_x_2577:
        /* <DEDUP_REMOVED lines=35> */
[----:B------:R-:W-:Y:S01]  /*1c80*/  MOV R12, UR14 ;  /* 0x0000000e000c7c02 */ /* 0x000fe20008000f00 */
[----:B------:R-:W-:-:S06]  /*1c90*/  IMAD.U32 R13, RZ, RZ, UR15 ;  /* 0x0000000fff0d7e24 */ /* 0x000fcc000f8e00ff */
        /* <DEDUP_REMOVED lines=15> */
.L_x_2579:
        /* <DEDUP_REMOVED lines=28> */
.L_x_2580:
        /* <DEDUP_REMOVED lines=13> */
.L_x_2581:
[----:B------:R-:W-:Y:S05]  /*2020*/  BSYNC.RECONVERGENT B0 ;  /* 0x0000000000007941 */ /* 0x000fea0003800200 */
.L_x_2574:
        /* <DEDUP_REMOVED lines=29> */
[----:B------:R-:W-:-:S06]  /*2200*/  IMAD.MOV.U32 R9, RZ, RZ, 0x3f800000 ;  /* 0x3f800000ff097424 */ /* 0x000fcc00078e00ff */
[----:B------:R2:W1:Y:S02]  /*2210*/  @P2 MUFU.RSQ R9, R10 ;  /* 0x0000000a00092308 */ /* 0x0004640000001400 */
[----:B--2---:R-:W-:Y:S02]  /*2220*/  SHF.L.U32 R10, R12, 0x10, RZ ;  /* 0x000000100c0a7819 */ /* 0x004fe400000006ff */
[----:B----4-:R-:W-:Y:S02]  /*2230*/  SHF.L.U32 R11, R13, 0x10, RZ ;  /* 0x000000100d0b7819 */ /* 0x010fe400000006ff */
[----:B---3--:R-:W-:Y:S02]  /*2240*/  SHF.L.U32 R20, R20, 0x10, RZ ;  /* 0x0000001014147819 */ /* 0x008fe400000006ff */
        /* <DEDUP_REMOVED lines=28> */
[----:B------:R-:W-:Y:S01]  /*2410*/  F2FP.F16.F32.PACK_AB R18, R18, R19 ;  /* 0x000000131212723e */ /* 0x000fe200000000ff */
[----:B------:R-:W-:-:S04]  /*2420*/  IMAD.WIDE.U32 R12, R2, UR20, R12 ;  /* 0x00000014020c7c25 */ /* 0x000fc8000f8e000c */
[----:B------:R-:W-:-:S05]  /*2430*/  IMAD R14, R2, UR21, R14 ;  /* 0x00000015020e7c24 */ /* 0x000fca000f8e020e */
[----:B------:R-:W-:Y:S02]  /*2440*/  IADD3 R13, PT, PT, R13, R14, RZ ;  /* 0x0000000e0d0d7210 */ /* 0x000fe40007ffe0ff */
[----:B-1----:R-:W-:-:S04]  /*2450*/  LEA R14, P2, R12, UR14, 0x1 ;  /* 0x0000000e0c0e7c11 */ /* 0x002fc8000f8408ff */
[----:B------:R-:W-:-:S05]  /*2460*/  LEA.HI.X R15, R12, UR15, R13, 0x1, P2 ;  /* 0x0000000f0c0f7c11 */ /* 0x000fca00090f0c0d */
[----:B------:R0:W-:Y:S04]  /*2470*/  STG.E desc[UR18][R14.64], R18 ;  /* 0x000000120e007986 */ /* 0x0001e8000c101912 */
.L_x_2585:
[----:B------:R-:W-:Y:S05]  /*2480*/  BSYNC.RECONVERGENT B1 ;  /* 0x0000000000017941 */ /* 0x000fea0003800200 */
.L_x_2584:
        /* <DEDUP_REMOVED lines=14> */
[----:B------:R-:W-:Y:S01]  /*2570*/  F2FP.F16.F32.PACK_AB R17, R18, R17 ;  /* 0x000000111211723e */ /* 0x000fe200000000ff */
[C---:B------:R-:W-:Y:S02]  /*2580*/  IMAD R14, R26.reuse, UR15, R14 ;  /* 0x0000000f1a0e7c24 */ /* 0x040fe4000f8e020e */
[----:B------:R-:W-:-:S05]  /*2590*/  IMAD.WIDE.U32 R12, R26, UR14, R12 ;  /* 0x0000000e1a0c7c25 */ /* 0x000fca000f8e000c */
[----:B------:R-:W-:Y:S02]  /*25a0*/  IADD3 R13, PT, PT, R13, R14, RZ ;  /* 0x0000000e0d0d7210 */ /* 0x000fe40007ffe0ff */
[----:B--2---:R-:W-:-:S04]  /*25b0*/  LEA R14, P2, R12, UR20, 0x1 ;  /* 0x000000140c0e7c11 */ /* 0x004fc8000f8408ff */
[----:B------:R-:W-:-:S05]  /*25c0*/  LEA.HI.X R15, R12, UR21, R13, 0x1, P2 ;  /* 0x000000150c0f7c11 */ /* 0x000fca00090f0c0d */
[----:B------:R1:W-:Y:S04]  /*25d0*/  STG.E desc[UR18][R14.64], R17 ;  /* 0x000000110e007986 */ /* 0x0003e8000c101912 */
.L_x_2587:
[----:B------:R-:W-:Y:S05]  /*25e0*/  BSYNC.RECONVERGENT B1 ;  /* 0x0000000000017941 */ /* 0x000fea0003800200 */
.L_x_2586:
        /* <DEDUP_REMOVED lines=14> */
[----:B------:R-:W-:Y:S01]  /*26d0*/  F2FP.F16.F32.PACK_AB R17, R17, R16 ;  /* 0x000000101111723e */ /* 0x000fe200000000ff */
[----:B------:R-:W-:-:S04]  /*26e0*/  IMAD.WIDE.U32 R12, R25, UR14, R12 ;  /* 0x0000000e190c7c25 */ /* 0x000fc8000f8e000c */
[----:B------:R-:W-:Y:S01]  /*26f0*/  IMAD R15, R25, UR15, R15 ;  /* 0x0000000f190f7c24 */ /* 0x000fe2000f8e020f */
[----:B0-----:R-:W-:-:S04]  /*2700*/  LEA R14, P2, R12, UR20, 0x1 ;  /* 0x000000140c0e7c11 */ /* 0x001fc8000f8408ff */
[----:B------:R-:W-:-:S04]  /*2710*/  IADD3 R15, PT, PT, R13, R15, RZ ;  /* 0x0000000f0d0f7210 */ /* 0x000fc80007ffe0ff */
[----:B------:R-:W-:-:S05]  /*2720*/  LEA.HI.X R15, R12, UR21, R15, 0x1, P2 ;  /* 0x000000150c0f7c11 */ /* 0x000fca00090f0c0f */
[----:B------:R2:W-:Y:S02]  /*2730*/  STG.E desc[UR18][R14.64], R17 ;  /* 0x000000110e007986 */ /* 0x0005e4000c101912 */
.L_x_2589:
[----:B------:R-:W-:Y:S05]  /*2740*/  BSYNC.RECONVERGENT B1 ;  /* 0x0000000000017941 */ /* 0x000fea0003800200 */
.L_x_2588:
        /* <DEDUP_REMOVED lines=10> */
[----:B------:R-:W-:Y:S01]  /*27f0*/  F2FP.F16.F32.PACK_AB R3, R8, R3 ;  /* 0x000000030803723e */ /* 0x000fe200000000ff */
        /* <DEDUP_REMOVED lines=8> */
.L_x_2583:
        /* <DEDUP_REMOVED lines=35> */
[----:B------:R-:W-:Y:S01]  /*2ab0*/  F2FP.F16.F32.PACK_AB R18, R19, R18 ;  /* 0x000000121312723e */ /* 0x000fe200000000ff */
[----:B------:R-:W-:-:S04]  /*2ac0*/  IMAD.WIDE.U32 R12, R2, UR14, R12 ;  /* 0x0000000e020c7c25 */ /* 0x000fc8000f8e000c */
[----:B------:R-:W-:Y:S01]  /*2ad0*/  IMAD.IADD R13, R13, 0x1, R14 ;  /* 0x000000010d0d7824 */ /* 0x000fe200078e020e */
[----:B0-----:R-:W-:-:S04]  /*2ae0*/  LEA R14, P1, R12, UR16, 0x1 ;  /* 0x000000100c0e7c11 */ /* 0x001fc8000f8208ff */
[----:B------:R-:W-:-:S05]  /*2af0*/  LEA.HI.X R15, R12, UR17, R13, 0x1, P1 ;  /* 0x000000110c0f7c11 */ /* 0x000fca00088f0c0d */
[----:B------:R1:W-:Y:S04]  /*2b00*/  STG.E desc[UR18][R14.64], R18 ;  /* 0x000000120e007986 */ /* 0x0003e8000c101912 */
.L_x_2592:
[----:B------:R-:W-:Y:S05]  /*2b10*/  BSYNC.RECONVERGENT B1 ;  /* 0x0000000000017941 */ /* 0x000fea0003800200 */
.L_x_2591:
        /* <DEDUP_REMOVED lines=31> */
.L_x_2594:
[----:B------:R-:W-:Y:S05]  /*2d10*/  BSYNC.RECONVERGENT B1 ;  /* 0x0000000000017941 */ /* 0x000fea0003800200 */
.L_x_2593:
        /* <DEDUP_REMOVED lines=28> */
[----:B------:R-:W-:Y:S02]  /*2ee0*/  F2FP.F16.F32.PACK_AB R17, R16, R17 ;  /* 0x000000111011723e */ /* 0x000fe400000000ff */
[----:B------:R-:W-:-:S05]  /*2ef0*/  LEA.HI.X R15, R12, UR17, R18, 0x1, P1 ;  /* 0x000000110c0f7c11 */ /* 0x000fca00088f0c12 */
[----:B------:R3:W-:Y:S02]  /*2f00*/  STG.E desc[UR18][R14.64], R17 ;  /* 0x000000110e007986 */ /* 0x0007e4000c101912 */
.L_x_2596:
[----:B------:R-:W-:Y:S05]  /*2f10*/  BSYNC.RECONVERGENT B1 ;  /* 0x0000000000017941 */ /* 0x000fea0003800200 */
.L_x_2595:
        /* <DEDUP_REMOVED lines=26> */
[----:B------:R-:W-:-:S05]  /*30c0*/  F2FP.F16.F32.PACK_AB R11, R11, R10 ;  /* 0x0000000a0b0b723e */ /* 0x000fca00000000ff */
[----:B------:R4:W-:Y:S02]  /*30d0*/  STG.E desc[UR18][R6.64], R11 ;  /* 0x0000000b06007986 */ /* 0x0009e4000c101912 */
.L_x_2590:
[----:B------:R-:W-:Y:S05]  /*30e0*/  BSYNC.RECONVERGENT B0 ;  /* 0x0000000000007941 */ /* 0x000fea0003800200 */
.L_x_2582:
[----:B------:R-:W-:Y:S02]  /*30f0*/  UIADD3 UR12, UPT, UPT, UR22, UR12, URZ ;  /* 0x0000000c160c7290 */ /* 0x000fe4000fffe0ff */
[----:B------:R-:W-:Y:S02]  /*3100*/  UIADD3 UR4, UPT, UPT, UR4, 0x1, URZ ;  /* 0x0000000104047890 */ /* 0x000fe4000fffe0ff */
[----:B------:R-:W-:-:S09]  /*3110*/  UISETP.GE.AND UP1, UPT, UR12, UR7, UPT ;  /* 0x000000070c00728c */ /* 0x000fd2000bf26270 */
[----:B------:R-:W-:Y:S05]  /*3120*/  BRA.U !UP1, `(.L_x_2597) ;  /* 0xffffffd109747547 */ /* 0x000fea000b83ffff */
[----:B------:R-:W-:Y:S05]  /*3130*/  EXIT ;  /* 0x000000000000794d */ /* 0x000fea0003800000 */
.L_x_2598:
        /* <DEDUP_REMOVED lines=12> */
.L_x_3463:


//--------------------- .text._Z35group_norm_nhwc_fwd_one_pass_kernelI11Fp16IOBf16WLi256ELi42ELi672EEv26Group_norm_nhwc_fwd_params --------------------------
	.section	.text._Z35group_norm_nhwc_fwd_one_pass_kernelI11Fp16IOBf16WLi256ELi42ELi672EEv26Group_norm_nhwc_fwd_params,"ax",@progbits
	.align	128
        .global         _Z35group_norm_nhwc_fwd_one_pass_kernelI11Fp16IOBf16WLi256ELi42ELi672EEv26Group_norm_nhwc_fwd_params
        .type           _Z35group_norm_nhwc_fwd_one_pass_kernelI11Fp16IOBf16WLi256ELi42ELi672EEv26Group_norm_nhwc_fwd_params,@function
        .size           _Z35group_norm_nhwc_fwd_one_pass_kernelI11Fp16IOBf16WLi256ELi42ELi672EEv26Group_norm_nhwc_fwd_params,(.L_x_3464 - _Z35group_norm_nhwc_fwd_one_pass_kernelI11Fp16IOBf16WLi256ELi42ELi672EEv26Group_norm_nhwc_fwd_params)
        .other          _Z35group_norm_nhwc_fwd_one_pass_kernelI11Fp16IOBf16WLi256ELi42ELi672EEv26Group_norm_nhwc_fwd_params,@"STO_CUDA_ENTRY STV_DEFAULT"
_Z35group_norm_nhwc_fwd_one_pass_kernelI11Fp16IOBf16WLi256ELi42ELi672EEv26Group_norm_nhwc_fwd_params:
.text._Z35group_norm_nhwc_fwd_one_pass_kernelI11Fp16IOBf16WLi256ELi42ELi672EEv26Group_norm_nhwc_fwd_params:
        /* <DEDUP_REMOVED lines=45> */
.L_x_2642:
[----:B0-----:R-:W0:Y:S01]  /*02d0*/  LDC R23, c[0x0][0x3f8] ;  /* 0x0000fe00ff177b82 */ /* 0x001e220000000800 */
[----:B-1----:R-:W1:Y:S01]  /*02e0*/  LDCU.64 UR4, c[0x0][0x3e8] ;  /* 0x00007d00ff0477ac */ /* 0x002e620008000a00 */
[----:B------:R-:W-:Y:S02]  /*02f0*/  LOP3.LUT R71, R10, 0xffff, RZ, 0xc0, !PT ;  /* 0x0000ffff0a477812 */ /* 0x000fe400078ec0ff */
[----:B------:R-:W-:Y:S01]  /*0300*/  MOV R51, RZ ;  /* 0x000000ff00337202 */ /* 0x000fe20000000f00 */
[----:B--2---:R-:W2:Y:S01]  /*0310*/  LDCU.64 UR8, c[0x0][0x3f0] ;  /* 0x00007e00ff0877ac */ /* 0x004ea20008000a00 */
[----:B-1----:R-:W-:Y:S02]  /*0320*/  ISETP.GE.U32.AND P4, PT, R64, UR4, PT ;  /* 0x0000000440007c0c */ /* 0x002fe4000bf86070 */
[----:B------:R-:W-:Y:S02]  /*0330*/  ISETP.GE.U32.AND P5, PT, R62, UR4, PT ;  /* 0x000000043e007c0c */ /* 0x000fe4000bfa6070 */
[----:B------:R-:W-:-:S02]  /*0340*/  ISETP.GE.AND.EX P4, PT, R11, UR5, PT, P4 ;  /* 0x000000050b007c0c */ /* 0x000fc4000bf86340 */
[----:B0--34-:R-:W-:Y:S02]  /*0350*/  IABS R19, R23 ;  /* 0x0000001700137213 */ /* 0x019fe40000000000 */
        /* <DEDUP_REMOVED lines=233> */
.L_x_2600:
[----:B------:R-:W-:Y:S05]  /*11f0*/  BSYNC.RECONVERGENT B0 ;  /* 0x0000000000007941 */ /* 0x000fea0003800200 */
.L_x_2599:
        /* <DEDUP_REMOVED lines=58> */
.L_x_2602:
[----:B------:R-:W-:Y:S05]  /*15a0*/  BSYNC.RECONVERGENT B0 ;  /* 0x0000000000007941 */ /* 0x000fea0003800200 */
.L_x_2601:
        /* <DEDUP_REMOVED lines=25> */
.L_x_2605:
[----:B----4-:R-:W2:Y:S04]  /*1740*/  LDG.E.STRONG.GPU R18, desc[UR6][R16.64] ;  /* 0x0000000610127981 */ /* 0x010ea8000c1ef900 */
[----:B--2---:R-:W-:Y:S01]  /*1750*/  CCTL.IVALL ;  /* 0x00000000ff00798f */ /* 0x004fe20002000000 */
[----:B------:R-:W-:Y:S05]  /*1760*/  YIELD ;  /* 0x0000000000007946 */ /* 0x000fea0003800000 */
[----:B------:R-:W-:-:S13]  /*1770*/  ISETP.NE.AND P4, PT, R18, R23, PT ;  /* 0x000000171200720c */ /* 0x000fda0003f85270 */
[----:B------:R-:W-:Y:S05]  /*1780*/  @P4 BRA `(.L_x_2605) ;  /* 0xfffffffc00ec4947 */ /* 0x000fea000383ffff */
.L_x_2604:
        /* <DEDUP_REMOVED lines=15> */
.L_x_2607:
        /* <DEDUP_REMOVED lines=59> */
.L_x_2606:
        /* <DEDUP_REMOVED lines=35> */
.L_x_2608:
        /* <DEDUP_REMOVED lines=18> */
.L_x_2609:
        /* <DEDUP_REMOVED lines=9> */
.L_x_2610:
[----:B------:R-:W-:Y:S05]  /*2010*/  BSYNC.RECONVERGENT B0 ;  /* 0x0000000000007941 */ /* 0x000fea0003800200 */
.L_x_2603:
        /* <DEDUP_REMOVED lines=62> */
[----:B------:R-:W-:Y:S02]  /*2400*/  F2FP.F16.F32.PACK_AB R17, R49, R12 ;  /* 0x0000000c3111723e */ /* 0x000fe400000000ff */
[----:B------:R-:W-:-:S05]  /*2410*/  LEA.HI.X R19, R16, UR5, R25, 0x1, P2 ;  /* 0x0000000510137c11 */ /* 0x000fca00090f0c19 */
[----:B------:R0:W-:Y:S02]  /*2420*/  STG.E desc[UR6][R18.64], R17 ;  /* 0x0000001112007986 */ /* 0x0001e4000c101906 */
.L_x_2614:
[----:B------:R-:W-:Y:S05]  /*2430*/  BSYNC.RECONVERGENT B1 ;  /* 0x0000000000017941 */ /* 0x000fea0003800200 */
.L_x_2613:
        /* <DEDUP_REMOVED lines=17> */
[----:B------:R-:W-:Y:S02]  /*2550*/  F2FP.F16.F32.PACK_AB R17, R51, R12 ;  /* 0x0000000c3311723e */ /* 0x000fe400000000ff */
[----:B------:R-:W-:-:S05]  /*2560*/  LEA.HI.X R19, R16, UR11, R25, 0x1, P2 ;  /* 0x0000000b10137c11 */ /* 0x000fca00090f0c19 */
[----:B------:R1:W-:Y:S02]  /*2570*/  STG.E desc[UR6][R18.64], R17 ;  /* 0x0000001112007986 */ /* 0x0003e4000c101906 */
.L_x_2616:
[----:B------:R-:W-:Y:S05]  /*2580*/  BSYNC.RECONVERGENT B1 ;  /* 0x0000000000017941 */ /* 0x000fea0003800200 */
.L_x_2615:
        /* <DEDUP_REMOVED lines=30> */
.L_x_2618:
[----:B------:R-:W-:Y:S05]  /*2770*/  BSYNC.RECONVERGENT B1 ;  /* 0x0000000000017941 */ /* 0x000fea0003800200 */
.L_x_2617:
        /* <DEDUP_REMOVED lines=20> */
.L_x_2620:
[----:B------:R-:W-:Y:S05]  /*28c0*/  BSYNC.RECONVERGENT B1 ;  /* 0x0000000000017941 */ /* 0x000fea0003800200 */
.L_x_2619:
        /* <DEDUP_REMOVED lines=20> */
.L_x_2622:
[----:B------:R-:W-:Y:S05]  /*2a10*/  BSYNC.RECONVERGENT B1 ;  /* 0x0000000000017941 */ /* 0x000fea0003800200 */
.L_x_2621:
        /* <DEDUP_REMOVED lines=17> */
[----:B------:R-:W-:Y:S02]  /*2b30*/  F2FP.F16.F32.PACK_AB R17, R12, R59 ;  /* 0x0000003b0c11723e */ /* 0x000fe400000000ff */
[----:B------:R-:W-:-:S05]  /*2b40*/  LEA.HI.X R19, R16, UR11, R25, 0x1, P1 ;  /* 0x0000000b10137c11 */ /* 0x000fca00088f0c19 */
[----:B------:R0:W-:Y:S02]  /*2b50*/  STG.E desc[UR6][R18.64], R17 ;  /* 0x0000001112007986 */ /* 0x0001e4000c101906 */
.L_x_2624:
[----:B------:R-:W-:Y:S05]  /*2b60*/  BSYNC.RECONVERGENT B1 ;  /* 0x0000000000017941 */ /* 0x000fea0003800200 */
.L_x_2623:
        /* <DEDUP_REMOVED lines=20> */
.L_x_2626:
[----:B------:R-:W-:Y:S05]  /*2cb0*/  BSYNC.RECONVERGENT B1 ;  /* 0x0000000000017941 */ /* 0x000fea0003800200 */
.L_x_2625:
        /* <DEDUP_REMOVED lines=15> */
[----:B------:R-:W-:Y:S02]  /*2db0*/  F2FP.F16.F32.PACK_AB R19, R22, R19 ;  /* 0x000000131613723e */ /* 0x000fe400000000ff */
[----:B------:R-:W-:-:S05]  /*2dc0*/  LEA.HI.X R17, R68, UR9, R25, 0x1, P1 ;  /* 0x0000000944117c11 */ /* 0x000fca00088f0c19 */
[----:B------:R0:W-:Y:S01]  /*2dd0*/  STG.E desc[UR6][R16.64], R19 ;  /* 0x0000001310007986 */ /* 0x0001e2000c101906 */
[----:B------:R-:W-:Y:S05]  /*2de0*/  BRA `(.L_x_2627) ;  /* 0x0000001000107947 */ /* 0x000fea0003800000 */
.L_x_2612:
        /* <DEDUP_REMOVED lines=33> */
[----:B------:R-:W-:-:S05]  /*3000*/  F2FP.F16.F32.PACK_AB R27, R27, R12 ;  /* 0x0000000c1b1b723e */ /* 0x000fca00000000ff */
[----:B------:R0:W-:Y:S02]  /*3010*/  STG.E desc[UR6][R16.64], R27 ;  /* 0x0000001b10007986 */ /* 0x0001e4000c101906 */
.L_x_2629:
[----:B------:R-:W-:Y:S05]  /*3020*/  BSYNC.RECONVERGENT B1 ;  /* 0x0000000000017941 */ /* 0x000fea0003800200 */
.L_x_2628:
        /* <DEDUP_REMOVED lines=30> */
.L_x_2631:
[----:B------:R-:W-:Y:S05]  /*3210*/  BSYNC.RECONVERGENT B1 ;  /* 0x0000000000017941 */ /* 0x000fea0003800200 */
.L_x_2630:
        /* <DEDUP_REMOVED lines=40> */
.L_x_2633:
[----:B------:R-:W-:Y:S05]  /*34a0*/  BSYNC.RECONVERGENT B1 ;  /* 0x0000000000017941 */ /* 0x000fea0003800200 */
.L_x_2632:
        /* <DEDUP_REMOVED lines=30> */
.L_x_2635:
[----:B------:R-:W-:Y:S05]  /*3690*/  BSYNC.RECONVERGENT B1 ;  /* 0x0000000000017941 */ /* 0x000fea0003800200 */
.L_x_2634:
        /* <DEDUP_REMOVED lines=30> */
.L_x_2637:
[----:B------:R-:W-:Y:S05]  /*3880*/  BSYNC.RECONVERGENT B1 ;  /* 0x0000000000017941 */ /* 0x000fea0003800200 */
.L_x_2636:
        /* <DEDUP_REMOVED lines=30> */
.L_x_2639:
[----:B------:R-:W-:Y:S05]  /*3a70*/  BSYNC.RECONVERGENT B1 ;  /* 0x0000000000017941 */ /* 0x000fea0003800200 */
.L_x_2638:
        /* <DEDUP_REMOVED lines=30> */
.L_x_2641:
[----:B------:R-:W-:Y:S05]  /*3c60*/  BSYNC.RECONVERGENT B1 ;  /* 0x0000000000017941 */ /* 0x000fea0003800200 */
.L_x_2640:
        /* <DEDUP_REMOVED lines=26> */
[----:B------:R-:W-:-:S05]  /*3e10*/  F2FP.F16.F32.PACK_AB R19, R19, R12 ;  /* 0x0000000c1313723e */ /* 0x000fca00000000ff */
[----:B------:R0:W-:Y:S02]  /*3e20*/  STG.E desc[UR6][R16.64], R19 ;  /* 0x0000001310007986 */ /* 0x0001e4000c101906 */
.L_x_2627:
[----:B------:R-:W-:Y:S05]  /*3e30*/  BSYNC.RECONVERGENT B0 ;  /* 0x0000000000007941 */ /* 0x000fea0003800200 */
.L_x_2611:
        /* <DEDUP_REMOVED lines=8> */
.L_x_2643:
        /* <DEDUP_REMOVED lines=12> */
.L_x_3464:


//--------------------- .text._Z35group_norm_nhwc_fwd_one_pass_kernelI11Fp16IOBf16WLi512ELi42ELi672EEv26Group_norm_nhwc_fwd_params --------------------------
	.section	.text._Z35group_norm_nhwc_fwd_one_pass_kernelI11Fp16IOBf16WLi512ELi42ELi672EEv26Group_norm_nhwc_fwd_params,"ax",@progbits
	.align	128
        .global         _Z35group_norm_nhwc_fwd_one_pass_kernelI11Fp16IOBf16WLi512ELi42ELi672EEv26Group_norm_nhwc_fwd_params
        .type           _Z35group_norm_nhwc_fwd_one_pass_kernelI11Fp16IOBf16WLi512ELi42ELi672EEv26Group_norm_nhwc_fwd_params,@function
        .size           _Z35group_norm_nhwc_fwd_one_pass_kernelI11Fp16IOBf16WLi512ELi42ELi672EEv26Group_norm_nhwc_fwd_params,(.L_x_3465 - _Z35group_norm_nhwc_fwd_one_pass_kernelI11Fp16IOBf16WLi512ELi42ELi672EEv26Group_norm_nhwc_fwd_params)
        .other          _Z35group_norm_nhwc_fwd_one_pass_kernelI11Fp16IOBf16WLi512ELi42ELi672EEv26Group_norm_nhwc_fwd_params,@"STO_CUDA_ENTRY STV_DEFAULT"
_Z35group_norm_nhwc_fwd_one_pass_kernelI11Fp16IOBf16WLi512ELi42ELi672EEv26Group_norm_nhwc_fwd_params:
.text._Z35group_norm_nhwc_fwd_one_pass_kernelI11Fp16IOBf16WLi512ELi42ELi672EEv26Group_norm_nhwc_fwd_params:
        /* <DEDUP_REMOVED lines=43> */
.L_x_2719:
[----:B0-----:R-:W0:Y:S01]  /*02b0*/  LDC R8, c[0x0][0x3f8] ;  /* 0x0000fe00ff087b82 */ /* 0x001e220000000800 */
[----:B-1----:R-:W1:Y:S01]  /*02c0*/  LDCU UR8, c[0x0][0x404] ;  /* 0x00008080ff0877ac */ /* 0x002e620008000800 */
[----:B------:R-:W-:Y:S01]  /*02d0*/  LOP3.LUT R75, R63, 0xffff, RZ, 0xc0, !PT ;  /* 0x0000ffff3f4b7812 */ /* 0x000fe200078ec0ff */
[----:B--2---:R-:W2:Y:S01]  /*02e0*/  LDCU.64 UR4, c[0x0][0x3e8] ;  /* 0x00007d00ff0477ac */ /* 0x004ea20008000a00 */
[----:B-1----:R-:W-:Y:S01]  /*02f0*/  IMAD R21, R58, UR8, R71 ;  /* 0x000000083a157c24 */ /* 0x002fe2000f8e0247 */
[----:B------:R-:W1:Y:S01]  /*0300*/  LDCU.64 UR8, c[0x0][0x3f0] ;  /* 0x00007e00ff0877ac */ /* 0x000e620008000a00 */
[----:B0--34-:R-:W-:-:S03]  /*0310*/  IABS R5, R8 ;  /* 0x0000000800057213 */ /* 0x019fc60000000000 */
[----:B------:R-:W-:Y:S01]  /*0320*/  SHF.R.S32.HI R11, RZ, 0x1f, R21 ;  /* 0x0000001fff0b7819 */ /* 0x000fe20000011415 */
[----:B------:R-:W0:Y:S01]  /*0330*/  I2F.RP R4, R5 ;  /* 0x0000000500047306 */ /* 0x000e220000209400 */
[C---:B------:R-:W-:Y:S02]  /*0340*/  IADD3 R13, PT, PT, R21.reuse, 0x80, RZ ;  /* 0x00000080150d7810 */ /* 0x040fe40007ffe0ff */
[----:B------:R-:W-:Y:S02]  /*0350*/  IADD3 R23, PT, PT, R21, 0xc0, RZ ;  /* 0x000000c015177810 */ /* 0x000fe40007ffe0ff */
[----:B------:R-:W-:Y:S02]  /*0360*/  SHF.R.S32.HI R19, RZ, 0x1f, R13 ;  /* 0x0000001fff137819 */ /* 0x000fe4000001140d */
[----:B--2---:R-:W-:Y:S02]  /*0370*/  ISETP.GE.U32.AND P4, PT, R23, UR4, PT ;  /* 0x0000000417007c0c */ /* 0x004fe4000bf86070 */
[----:B------:R-:W-:-:S02]  /*0380*/  SHF.R.S32.HI R27, RZ, 0x1f, R23 ;  /* 0x0000001fff1b7819 */ /* 0x000fc40000011417 */
[----:B------:R-:W-:Y:S02]  /*0390*/  IADD3 R15, PT, PT, R21, 0x100, RZ ;  /* 0x00000100150f7810 */ /* 0x000fe40007ffe0ff */
[----:B------:R-:W-:Y:S01]  /*03a0*/  ISETP.GE.AND.EX P4, PT, R27, UR5, PT, P4 ;  /* 0x000000051b007c0c */ /* 0x000fe2000bf86340 */
[----:B0-----:R-:W0:Y:S01]  /*03b0*/  MUFU.RCP R4, R4 ;  /* 0x0000000400047308 */ /* 0x001e220000001000 */
[----:B------:R-:W-:Y:S02]  /*03c0*/  SHF.R.S32.HI R35, RZ, 0x1f, R15 ;  /* 0x0000001fff237819 */ /* 0x000fe4000001140f */
[C---:B------:R-:W-:Y:S02]  /*03d0*/  IADD3 R29, PT, PT, R21.reuse, 0x120, RZ ;  /* 0x00000120151d7810 */ /* 0x040fe40007ffe0ff */
[----:B------:R-:W-:Y:S02]  /*03e0*/  IADD3 R25, PT, PT, R21, 0x140, RZ ;  /* 0x0000014015197810 */ /* 0x000fe40007ffe0ff */
[----:B------:R-:W-:-:S02]  /*03f0*/  ISETP.GE.U32.AND P6, PT, R29, UR4, PT ;  /* 0x000000041d007c0c */ /* 0x000fc4000bfc6070 */
[----:B------:R-:W-:Y:S02]  /*0400*/  SHF.R.S32.HI R31, RZ, 0x1f, R29 ;  /* 0x0000001fff1f7819 */ /* 0x000fe4000001141d */
        /* <DEDUP_REMOVED lines=22> */
[----:B------:R-:W-:-:S02]  /*0570*/  ISETP.GE.U32.AND P3, PT, R13, UR4, PT ;  /* 0x000000040d007c0c */ /* 0x000fc4000bf66070 */
[----:B------:R-:W-:Y:S02]  /*0580*/  @!P2 LOP3.LUT R9, RZ, R8, RZ, 0x33, !PT ;  /* 0x00000008ff09a212 */ /* 0x000fe400078e33ff */
[----:B------:R-:W-:Y:S02]  /*0590*/  ISETP.GE.AND.EX P3, PT, R19, UR5, PT, P3 ;  /* 0x0000000513007c0c */ /* 0x000fe4000bf66330 */
[----:B------:R-:W-:Y:S02]  /*05a0*/  IADD3 R72, PT, PT, -R9, RZ, RZ ;  /* 0x000000ff09487210 */ /* 0x000fe40007ffe1ff */
[----:B------:R-:W-:Y:S01]  /*05b0*/  SHF.R.S32.HI R2, RZ, 0x1f, R9 ;  /* 0x0000001fff027819 */ /* 0x000fe20000011409 */
[----:B------:R-:W0:Y:S02]  /*05c0*/  @!P1 LDC.64 R6, c[0x0][0x3e0] ;  /* 0x0000f800ff069b82 */ /* 0x000e240000000a00 */
[----:B------:R-:W-:Y:S02]  /*05d0*/  IMAD R72, R8, R72, R61 ;  /* 0x0000004808487224 */ /* 0x000fe400078e023d */
[----:B-1----:R-:W-:-:S02]  /*05e0*/  IMAD R8, R2, UR8, RZ ;  /* 0x0000000802087c24 */ /* 0x002fc4000f8e02ff */
[----:B------:R-:W-:Y:S02]  /*05f0*/  IMAD R72, R72, 0x2a, RZ ;  /* 0x0000002a48487824 */ /* 0x000fe400078e02ff */
        /* <DEDUP_REMOVED lines=14> */
[----:B------:R-:W3:Y:S02]  /*06e0*/  @!P4 LDC.64 R8, c[0x0][0x3e0] ;  /* 0x0000f800ff08cb82 */ /* 0x000ee40000000a00 */
[----:B-1----:R-:W-:Y:S01]  /*06f0*/  @!P3 IMAD R10, R19, R2, RZ ;  /* 0x00000002130ab224 */ /* 0x002fe200078e02ff */
[----:B------:R-:W-:Y:S02]  /*0700*/  @!P1 IADD3 R7, PT, PT, R7, R11, RZ ;  /* 0x0000000b07079210 */ /* 0x000fe40007ffe0ff */
[----:B------:R-:W-:Y:S01]  /*0710*/  @!P3 MOV R11, R77 ;  /* 0x0000004d000bb202 */ /* 0x000fe20000000f00 */
[----:B------:R-:W-:Y:S01]  /*0720*/  @!P3 IMAD R37, R13, R3, R10 ;  /* 0x000000030d25b224 */ /* 0x000fe200078e020a */
[----:B--2---:R-:W-:Y:S02]  /*0730*/  @!P1 LEA R4, P5, R6, R4, 0x1 ;  /* 0x0000000406049211 */ /* 0x004fe400078a08ff */
[----:B------:R-:W-:-:S02]  /*0740*/  @!P3 MOV R10, R74 ;  /* 0x0000004a000ab202 */ /* 0x000fc40000000f00 */
[----:B------:R-:W-:Y:S02]  /*0750*/  @!P1 LEA.HI.X R5, R6, R5, R7, 0x1, P5 ;  /* 0x0000000506059211 */ /* 0x000fe400028f0c07 */
[----:B------:R-:W1:Y:S01]  /*0760*/  @!P2 LDC.64 R6, c[0x0][0x3e0] ;  /* 0x0000f800ff06ab82 */ /* 0x000e620000000a00 */
[----:B------:R-:W-:Y:S01]  /*0770*/  MOV R19, RZ ;  /* 0x000000ff00137202 */ /* 0x000fe20000000f00 */
[----:B------:R-:W-:-:S05]  /*0780*/  @!P3 IMAD.WIDE.U32 R2, R13, R2, R10 ;  /* 0x000000020d02b225 */ /* 0x000fca00078e000a */
[----:B------:R1:W2:Y:S01]  /*0790*/  @!P1 LDG.E R19, desc[UR6][R4.64] ;  /* 0x0000000604139981 */ /* 0x0002a2000c1e1900 */
[----:B------:R-:W4:Y:S01]  /*07a0*/  @!P4 LDC.64 R12, c[0x0][0x390] ;  /* 0x0000e400ff0ccb82 */ /* 0x000f220000000a00 */
[----:B------:R-:W-:Y:S02]  /*07b0*/  ISETP.GE.AND.EX P1, PT, R31, UR5, PT, P6 ;  /* 0x000000051f007c0c */ /* 0x000fe4000bf26360 */
[----:B------:R-:W-:Y:S02]  /*07c0*/  @!P3 IADD3 R3, PT, PT, R3, R37, RZ ;  /* 0x000000250303b210 */ /* 0x000fe40007ffe0ff */
[----:B0-----:R-:W-:Y:S01]  /*07d0*/  @!P3 LEA R16, P6, R2, R16, 0x1 ;  /* 0x000000100210b211 */ /* 0x001fe200078c08ff */
[----:B---3--:R-:W-:Y:S02]  /*07e0*/  @!P4 IMAD R14, R27, R8, RZ ;  /* 0x000000081b0ec224 */ /* 0x008fe400078e02ff */
[----:B------:R-:W0:Y:S01]  /*07f0*/  @!P2 LDC.64 R10, c[0x0][0x390] ;  /* 0x0000e400ff0aab82 */ /* 0x000e220000000a00 */
[----:B------:R-:W-:-:S02]  /*0800*/  ISETP.GE.U32.AND P5, PT, R25, UR4, PT ;  /* 0x0000000419007c0c */ /* 0x000fc4000bfa6070 */
[----:B------:R-:W-:Y:S02]  /*0810*/  SHF.R.S32.HI R33, RZ, 0x1f, R25 ;  /* 0x0000001fff217819 */ /* 0x000fe40000011419 */
[----:B------:R-:W-:Y:S02]  /*0820*/  @!P3 LEA.HI.X R17, R2, R17, R3, 0x1, P6 ;  /* 0x000000110211b211 */ /* 0x000fe400030f0c03 */
[----:B------:R-:W-:Y:S02]  /*0830*/  @!P4 MOV R2, R74 ;  /* 0x0000004a0002c202 */ /* 0x000fe40000000f00 */
[----:B------:R-:W-:Y:S01]  /*0840*/  @!P4 MOV R3, R77 ;  /* 0x0000004d0003c202 */ /* 0x000fe20000000f00 */
[----:B------:R-:W-:Y:S01]  /*0850*/  @!P4 IMAD R27, R23, R9, R14 ;  /* 0x00000009171bc224 */ /* 0x000fe200078e020e */
[----:B------:R-:W-:Y:S02]  /*0860*/  ISETP.GE.AND.EX P5, PT, R33, UR5, PT, P5 ;  /* 0x0000000521007c0c */ /* 0x000fe4000bfa6350 */
[----:B------:R-:W-:Y:S01]  /*0870*/  MOV R14, RZ ;  /* 0x000000ff000e7202 */ /* 0x000fe20000000f00 */
[----:B------:R-:W-:-:S02]  /*0880*/  @!P4 IMAD.WIDE.U32 R8, R23, R8, R2 ;  /* 0x000000081708c225 */ /* 0x000fc400078e0002 */
[----:B------:R-:W3:Y:S02]  /*0890*/  @!P1 LDC.64 R2, c[0x0][0x3e0] ;  /* 0x0000f800ff029b82 */ /* 0x000ee40000000a00 */
[----:B-1----:R-:W-:Y:S01]  /*08a0*/  @!P2 IMAD R4, R35, R6, RZ ;  /* 0x000000062304a224 */ /* 0x002fe200078e02ff */
[----:B------:R1:W5:Y:S01]  /*08b0*/  @!P3 LDG.E R14, desc[UR6][R16.64] ;  /* 0x00000006100eb981 */ /* 0x000362000c1e1900 */
[----:B------:R-:W-:Y:S02]  /*08c0*/  @!P4 IADD3 R9, PT, PT, R9, R27, RZ ;  /* 0x0000001b0909c210 */ /* 0x000fe40007ffe0ff */
[----:B----4-:R-:W-:Y:S01]  /*08d0*/  @!P4 LEA R12, P3, R8, R12, 0x1 ;  /* 0x0000000c080cc211 */ /* 0x010fe200078608ff */
[----:B------:R-:W-:Y:S01]  /*08e0*/  @!P2 IMAD R35, R15, R7, R4 ;  /* 0x000000070f23a224 */ /* 0x000fe200078e0204 */
[----:B------:R-:W-:Y:S01]  /*08f0*/  IADD3 R23, PT, PT, R21, 0x1a0, RZ ;  /* 0x000001a015177810 */ /* 0x000fe20007ffe0ff */
[----:B------:R-:W4:Y:S01]  /*0900*/  @!P5 LDC.64 R4, c[0x0][0x3e0] ;  /* 0x0000f800ff04db82 */ /* 0x000f220000000a00 */
[----:B-1----:R-:W-:-:S02]  /*0910*/  @!P2 MOV R16, R74 ;  /* 0x0000004a0010a202 */ /* 0x002fc40000000f00 */
[----:B------:R-:W-:Y:S02]  /*0920*/  @!P2 MOV R17, R77 ;  /* 0x0000004d0011a202 */ /* 0x000fe40000000f00 */
[----:B------:R-:W-:Y:S01]  /*0930*/  @!P4 LEA.HI.X R13, R8, R13, R9, 0x1, P3 ;  /* 0x0000000d080dc211 */ /* 0x000fe200018f0c09 */
[----:B------:R-:W-:Y:S01]  /*0940*/  @!P2 IMAD.WIDE.U32 R6, R15, R6, R16 ;  /* 0x000000060f06a225 */ /* 0x000fe200078e0010 */
[----:B------:R-:W-:Y:S01]  /*0950*/  MOV R15, RZ ;  /* 0x000000ff000f7202 */ /* 0x000fe20000000f00 */
[----:B------:R-:W1:Y:S01]  /*0960*/  @!P1 LDC.64 R8, c[0x0][0x390] ;  /* 0x0000e400ff089b82 */ /* 0x000e620000000a00 */
[----:B------:R-:W-:Y:S02]  /*0970*/  ISETP.GE.U32.AND P3, PT, R23, UR4, PT ;  /* 0x0000000417007c0c */ /* 0x000fe4000bf66070 */
[----:B------:R-:W-:Y:S02]  /*0980*/  SHF.R.S32.HI R27, RZ, 0x1f, R23 ;  /* 0x0000001fff1b7819 */ /* 0x000fe40000011417 */
[----:B------:R-:W-:Y:S01]  /*0990*/  @!P2 IADD3 R7, PT, PT, R7, R35, RZ ;  /* 0x000000230707a210 */ /* 0x000fe20007ffe0ff */
[----:B------:R-:W5:Y:S01]  /*09a0*/  @!P4 LDG.E R15, desc[UR6][R12.64] ;  /* 0x000000060c0fc981 */ /* 0x000f62000c1e1900 */
[----:B0-----:R-:W-:-:S02]  /*09b0*/  @!P2 LEA R10, P6, R6, R10, 0x1 ;  /* 0x0000000a060aa211 */ /* 0x001fc400078c08ff */
[----:B------:R-:W-:Y:S02]  /*09c0*/  ISETP.GE.AND.EX P4, PT, R27, UR5, PT, P3 ;  /* 0x000000051b007c0c */ /* 0x000fe4000bf86330 */
[----:B------:R-:W-:Y:S02]  /*09d0*/  @!P2 LEA.HI.X R11, R6, R11, R7, 0x1, P6 ;  /* 0x0000000b060ba211 */ /* 0x000fe400030f0c07 */
[----:B------:R-:W-:Y:S01]  /*09e0*/  ISETP.GE.U32.AND P6, PT, R69, UR4, PT ;  /* 0x0000000445007c0c */ /* 0x000fe2000bfc6070 */
[----:B------:R-:W0:Y:S01]  /*09f0*/  @!P5 LDC.64 R6, c[0x0][0x390] ;  /* 0x0000e400ff06db82 */ /* 0x000e220000000a00 */
[----:B------:R-:W-:Y:S01]  /*0a00*/  MOV R35, RZ ;  /* 0x000000ff00237202 */ /* 0x000fe20000000f00 */
[----:B---3--:R-:W-:Y:S01]  /*0a10*/  @!P1 IMAD R16, R31, R2, RZ ;  /* 0x000000021f109224 */ /* 0x008fe200078e02ff */
[----:B------:R-:W-:-:S04]  /*0a20*/  ISETP.GE.AND.EX P3, PT, R54, UR5, PT, P6 ;  /* 0x0000000536007c0c */ /* 0x000fc8000bf66360 */
[----:B------:R3:W5:Y:S01]  /*0a30*/  @!P2 LDG.E R35, desc[UR6][R10.64] ;  /* 0x000000060a23a981 */ /* 0x000762000c1e1900 */
[----:B------:R-:W-:Y:S02]  /*0a40*/  @!P1 IMAD R31, R29, R3, R16 ;  /* 0x000000031d1f9224 */ /* 0x000fe400078e0210 */
[----:B------:R-:W0:Y:S01]  /*0a50*/  @!P4 LDC.64 R16, c[0x0][0x3e0] ;  /* 0x0000f800ff10cb82 */ /* 0x000e220000000a00 */
[----:B----4-:R-:W-:Y:S01]  /*0a60*/  @!P5 IMAD R18, R33, R4, RZ ;  /* 0x000000042112d224 */ /* 0x010fe200078e02ff */
[----:B---3--:R-:W-:-:S06]  /*0a70*/  @!P1 MOV R10, R74 ;  /* 0x0000004a000a9202 */ /* 0x008fcc0000000f00 */
[----:B------:R-:W3:Y:S01]  /*0a80*/  @!P3 LDC.64 R12, c[0x0][0x3e0] ;  /* 0x0000f800ff0cbb82 */ /* 0x000ee20000000a00 */
[-C--:B------:R-:W-:Y:S02]  /*0a90*/  @!P1 MOV R11, R77.reuse ;  /* 0x0000004d000b9202 */ /* 0x080fe40000000f00 */
[----:B------:R-:W-:Y:S01]  /*0aa0*/  ISETP.GE.U32.AND P2, PT, R68, UR4, PT ;  /* 0x0000000444007c0c */ /* 0x000fe2000bf46070 */
[----:B------:R-:W-:Y:S01]  /*0ab0*/  @!P1 IMAD.WIDE.U32 R2, R29, R2, R10 ;  /* 0x000000021d029225 */ /* 0x000fe200078e000a */
[----:B------:R-:W-:Y:S02]  /*0ac0*/  @!P5 MOV R10, R74 ;  /* 0x0000004a000ad202 */ /* 0x000fe40000000f00 */
[----:B------:R-:W-:Y:S01]  /*0ad0*/  @!P5 MOV R11, R77 ;  /* 0x0000004d000bd202 */ /* 0x000fe20000000f00 */
[----:B------:R-:W-:Y:S01]  /*0ae0*/  @!P5 IMAD R29, R25, R5, R18 ;  /* 0x00000005191dd224 */ /* 0x000fe200078e0212 */
[----:B------:R-:W-:Y:S02]  /*0af0*/  ISETP.GE.AND.EX P2, PT, R53, UR5, PT, P2 ;  /* 0x0000000535007c0c */ /* 0x000fe4000bf46320 */
[----:B------:R-:W-:Y:S01]  /*0b00*/  @!P1 IADD3 R3, PT, PT, R3, R31, RZ ;  /* 0x0000001f03039210 */ /* 0x000fe20007ffe0ff */
[----:B------:R-:W-:Y:S01]  /*0b10*/  @!P5 IMAD.WIDE.U32 R4, R25, R4, R10 ;  /* 0x000000041904d225 */ /* 0x000fe200078e000a */
[----:B-1----:R-:W-:-:S02]  /*0b20*/  @!P1 LEA R8, P6, R2, R8, 0x1 ;  /* 0x0000000802089211 */ /* 0x002fc400078c08ff */
[----:B------:R-:W-:Y:S02]  /*0b30*/  MOV R37, RZ ;  /* 0x000000ff00257202 */ /* 0x000fe40000000f00 */
[----:B------:R-:W-:Y:S02]  /*0b40*/  @!P1 LEA.HI.X R9, R2, R9, R3, 0x1, P6 ;  /* 0x0000000902099211 */ /* 0x000fe400030f0c03 */
[----:B------:R-:W-:Y:S01]  /*0b50*/  @!P5 IADD3 R5, PT, PT, R5, R29, RZ ;  /* 0x0000001d0505d210 */ /* 0x000fe20007ffe0ff */
[----:B------:R-:W1:Y:S01]  /*0b60*/  @!P4 LDC.64 R2, c[0x0][0x390] ;  /* 0x0000e400ff02cb82 */ /* 0x000e620000000a00 */
[C---:B0-----:R-:W-:Y:S01]  /*0b70*/  @!P5 LEA R6, P6, R4.reuse, R6, 0x1 ;  /* 0x000000060406d211 */ /* 0x041fe200078c08ff */
[----:B------:R0:W4:Y:S01]  /*0b80*/  @!P1 LDG.E R37, desc[UR6][R8.64] ;  /* 0x0000000608259981 */ /* 0x000122000c1e1900 */
[----:B------:R-:W-:Y:S02]  /*0b90*/  MOV R39, RZ ;  /* 0x000000ff00277202 */ /* 0x000fe40000000f00 */
[----:B------:R-:W-:-:S02]  /*0ba0*/  @!P5 LEA.HI.X R7, R4, R7, R5, 0x1, P6 ;  /* 0x000000070407d211 */ /* 0x000fc400030f0c05 */
[----:B------:R-:W-:Y:S01]  /*0bb0*/  ISETP.GE.U32.AND P1, PT, R70, UR4, PT ;  /* 0x0000000446007c0c */ /* 0x000fe2000bf26070 */
[----:B------:R-:W1:Y:S01]  /*0bc0*/  @!P3 LDC.64 R4, c[0x0][0x390] ;  /* 0x0000e400ff04bb82 */ /* 0x000e620000000a00 */
[----:B------:R-:W-:Y:S01]  /*0bd0*/  @!P4 IMAD R18, R27, R16, RZ ;  /* 0x000000101b12c224 */ /* 0x000fe200078e02ff */
[----:B------:R3:W4:Y:S01]  /*0be0*/  @!P5 LDG.E R39, desc[UR6][R6.64] ;  /* 0x000000060627d981 */ /* 0x000722000c1e1900 */
[----:B------:R-:W-:-:S05]  /*0bf0*/  ISETP.GE.AND.EX P1, PT, R55, UR5, PT, P1 ;  /* 0x0000000537007c0c */ /* 0x000fca000bf26310 */
[----:B0-----:R-:W0:Y:S01]  /*0c00*/  @!P2 LDC.64 R8, c[0x0][0x3e0] ;  /* 0x0000f800ff08ab82 */ /* 0x001e220000000a00 */
[----:B---3--:R-:W-:Y:S02]  /*0c10*/  @!P4 MOV R6, R74 ;  /* 0x0000004a0006c202 */ /* 0x008fe40000000f00 */
[----:B------:R-:W-:Y:S01]  /*0c20*/  @!P4 MOV R7, R77 ;  /* 0x0000004d0007c202 */ /* 0x000fe20000000f00 */
[C---:B------:R-:W-:Y:S02]  /*0c30*/  @!P4 IMAD R25, R23.reuse, R17, R18 ;  /* 0x000000111719c224 */ /* 0x040fe400078e0212 */
[----:B------:R-:W-:Y:S02]  /*0c40*/  @!P3 IMAD R10, R54, R12, RZ ;  /* 0x0000000c360ab224 */ /* 0x000fe400078e02ff */
[----:B------:R-:W-:Y:S01]  /*0c50*/  @!P4 IMAD.WIDE.U32 R16, R23, R16, R6 ;  /* 0x000000101710c225 */ /* 0x000fe200078e0006 */
[----:B------:R-:W-:Y:S02]  /*0c60*/  @!P3 MOV R6, R74 ;  /* 0x0000004a0006b202 */ /* 0x000fe40000000f00 */
[----:B------:R-:W-:Y:S01]  /*0c70*/  @!P3 MOV R7, R77 ;  /* 0x0000004d0007b202 */ /* 0x000fe20000000f00 */
[----:B------:R-:W-:-:S02]  /*0c80*/  @!P3 IMAD R23, R69, R13, R10 ;  /* 0x0000000d4517b224 */ /* 0x000fc400078e020a */
[----:B------:R-:W3:Y:S01]  /*0c90*/  @!P1 LDC.64 R10, c[0x0][0x3e0] ;  /* 0x0000f800ff0a9b82 */ /* 0x000ee20000000a00 */
[----:B------:R-:W-:Y:S01]  /*0ca0*/  @!P3 IMAD.WIDE.U32 R12, R69, R12, R6 ;  /* 0x0000000c450cb225 */ /* 0x000fe200078e0006 */
[----:B------:R-:W-:Y:S02]  /*0cb0*/  @!P4 IADD3 R17, PT, PT, R17, R25, RZ ;  /* 0x000000191111c210 */ /* 0x000fe40007ffe0ff */
[----:B-1----:R-:W-:-:S04]  /*0cc0*/  @!P4 LEA R2, P5, R16, R2, 0x1 ;  /* 0x000000021002c211 */ /* 0x002fc800078a08ff */
[----:B------:R-:W1:Y:S01]  /*0cd0*/  @!P2 LDC.64 R6, c[0x0][0x390] ;  /* 0x0000e400ff06ab82 */ /* 0x000e620000000a00 */
[----:B------:R-:W-:Y:S02]  /*0ce0*/  ISETP.GE.U32.AND P6, PT, R67, UR4, PT ;  /* 0x0000000443007c0c */ /* 0x000fe4000bfc6070 */
[----:B------:R-:W-:Y:S02]  /*0cf0*/  @!P4 LEA.HI.X R3, R16, R3, R17, 0x1, P5 ;  /* 0x000000031003c211 */ /* 0x000fe400028f0c11 */
[----:B------:R-:W-:Y:S01]  /*0d00*/  @!P3 LEA R22, P5, R12, R4, 0x1 ;  /* 0x000000040c16b211 */ /* 0x000fe200078a08ff */
[----:B0-----:R-:W-:Y:S01]  /*0d10*/  @!P2 IMAD R4, R53, R8, RZ ;  /* 0x000000083504a224 */ /* 0x001fe200078e02ff */
[----:B------:R-:W-:Y:S02]  /*0d20*/  ISETP.GE.AND.EX P6, PT, R52, UR5, PT, P6 ;  /* 0x0000000534007c0c */ /* 0x000fe4000bfc6360 */
[----:B------:R-:W-:Y:S01]  /*0d30*/  @!P3 IADD3 R13, PT, PT, R13, R23, RZ ;  /* 0x000000170d0db210 */ /* 0x000fe20007ffe0ff */
[----:B------:R-:W-:Y:S01]  /*0d40*/  @!P2 IMAD R25, R68, R9, R4 ;  /* 0x000000094419a224 */ /* 0x000fe200078e0204 */
[----:B------:R-:W-:-:S02]  /*0d50*/  @!P2 MOV R4, R74 ;  /* 0x0000004a0004a202 */ /* 0x000fc40000000f00 */
[----:B------:R-:W-:Y:S02]  /*0d60*/  @!P3 LEA.HI.X R23, R12, R5, R13, 0x1, P5 ;  /* 0x000000050c17b211 */ /* 0x000fe400028f0c0d */
[----:B------:R-:W-:Y:S01]  /*0d70*/  @!P2 MOV R5, R77 ;  /* 0x0000004d0005a202 */ /* 0x000fe20000000f00 */
[----:B------:R-:W0:Y:S01]  /*0d80*/  @!P1 LDC.64 R12, c[0x0][0x390] ;  /* 0x0000e400ff0c9b82 */ /* 0x000e220000000a00 */
[----:B------:R-:W-:Y:S02]  /*0d90*/  ISETP.GE.U32.AND P5, PT, R66, UR4, PT ;  /* 0x0000000442007c0c */ /* 0x000fe4000bfa6070 */
[----:B------:R-:W-:Y:S01]  /*0da0*/  CS2R R16, SRZ ;  /* 0x0000000000107805 */ /* 0x000fe2000001ff00 */
[----:B------:R-:W-:Y:S01]  /*0db0*/  @!P2 IMAD.WIDE.U32 R8, R68, R8, R4 ;  /* 0x000000084408a225 */ /* 0x000fe200078e0004 */
[----:B------:R-:W-:-:S03]  /*0dc0*/  ISETP.GE.AND.EX P5, PT, R51, UR5, PT, P5 ;  /* 0x0000000533007c0c */ /* 0x000fc6000bfa6350 */
[----:B------:R-:W0:Y:S01]  /*0dd0*/  @!P6 LDC.64 R4, c[0x0][0x3e0] ;  /* 0x0000f800ff04eb82 */ /* 0x000e220000000a00 */
[----:B------:R1:W4:Y:S01]  /*0de0*/  @!P3 LDG.E R17, desc[UR6][R22.64] ;  /* 0x000000061611b981 */ /* 0x000322000c1e1900 */
[----:B------:R-:W-:Y:S02]  /*0df0*/  @!P2 IADD3 R9, PT, PT, R9, R25, RZ ;  /* 0x000000190909a210 */ /* 0x000fe40007ffe0ff */
[----:B------:R-:W-:Y:S02]  /*0e00*/  @!P1 MOV R24, R74 ;  /* 0x0000004a00189202 */ /* 0x000fe40000000f00 */
[C---:B-1----:R-:W-:Y:S01]  /*0e10*/  @!P2 LEA R22, P3, R8.reuse, R6, 0x1 ;  /* 0x000000060816a211 */ /* 0x042fe200078608ff */
[-C--:B---3--:R-:W-:Y:S01]  /*0e20*/  @!P1 IMAD R6, R55, R10.reuse, RZ ;  /* 0x0000000a37069224 */ /* 0x088fe200078e02ff */
[----:B------:R-:W-:Y:S02]  /*0e30*/  @!P1 MOV R25, R77 ;  /* 0x0000004d00199202 */ /* 0x000fe40000000f00 */
[----:B------:R-:W-:Y:S01]  /*0e40*/  @!P2 LEA.HI.X R23, R8, R7, R9, 0x1, P3 ;  /* 0x000000070817a211 */ /* 0x000fe200018f0c09 */
[C---:B------:R-:W-:Y:S01]  /*0e50*/  @!P1 IMAD R11, R70.reuse, R11, R6 ;  /* 0x0000000b460b9224 */ /* 0x040fe200078e0206 */
[----:B------:R-:W1:Y:S01]  /*0e60*/  @!P5 LDC.64 R8, c[0x0][0x3e0] ;  /* 0x0000f800ff08db82 */ /* 0x000e620000000a00 */
[----:B------:R-:W-:Y:S01]  /*0e70*/  @!P1 IMAD.WIDE.U32 R24, R70, R10, R24 ;  /* 0x0000000a46189225 */ /* 0x000fe200078e0018 */
[----:B------:R-:W-:Y:S01]  /*0e80*/  ISETP.GE.U32.AND P3, PT, R65, UR4, PT ;  /* 0x0000000441007c0c */ /* 0x000fe2000bf66070 */
[----:B------:R0:W3:Y:S05]  /*0e90*/  @!P2 LDG.E R16, desc[UR6][R22.64] ;  /* 0x000000061610a981 */ /* 0x0000ea000c1e1900 */
[----:B------:R-:W2:Y:S01]  /*0ea0*/  @!P6 LDC.64 R6, c[0x0][0x390] ;  /* 0x0000e400ff06eb82 */ /* 0x000ea20000000a00 */
[----:B------:R-:W-:-:S02]  /*0eb0*/  ISETP.GE.AND.EX P3, PT, R50, UR5, PT, P3 ;  /* 0x0000000532007c0c */ /* 0x000fc4000bf66330 */
[----:B------:R-:W-:Y:S02]  /*0ec0*/  @!P1 IADD3 R10, PT, PT, R25, R11, RZ ;  /* 0x0000000b190a9210 */ /* 0x000fe40007ffe0ff */
[----:B0-----:R-:W-:Y:S01]  /*0ed0*/  @!P1 LEA R22, P2, R24, R12, 0x1 ;  /* 0x0000000c18169211 */ /* 0x001fe200078408ff */
[----:B------:R-:W-:Y:S01]  /*0ee0*/  @!P6 IMAD R18, R52, R4, RZ ;  /* 0x000000043412e224 */ /* 0x000fe200078e02ff */
[----:B------:R-:W-:Y:S02]  /*0ef0*/  @!P6 MOV R25, R77 ;  /* 0x0000004d0019e202 */ /* 0x000fe40000000f00 */
[----:B------:R-:W-:Y:S02]  /*0f00*/  @!P1 LEA.HI.X R23, R24, R13, R10, 0x1, P2 ;  /* 0x0000000d18179211 */ /* 0x000fe400010f0c0a */
[----:B------:R-:W-:Y:S01]  /*0f10*/  @!P6 MOV R24, R74 ;  /* 0x0000004a0018e202 */ /* 0x000fe20000000f00 */
[----:B------:R-:W0:Y:S01]  /*0f20*/  @!P5 LDC.64 R12, c[0x0][0x390] ;  /* 0x0000e400ff0cdb82 */ /* 0x000e220000000a00 */
[----:B------:R-:W-:-:S03]  /*0f30*/  @!P6 IMAD R5, R67, R5, R18 ;  /* 0x000000054305e224 */ /* 0x000fc600078e0212 */
[----:B------:R-:W-:Y:S01]  /*0f40*/  @!P6 IMAD.WIDE.U32 R24, R67, R4, R24 ;  /* 0x000000044318e225 */ /* 0x000fe200078e0018 */
[----:B------:R-:W-:-:S03]  /*0f50*/  MOV R20, RZ ;  /* 0x000000ff00147202 */ /* 0x000fc60000000f00 */
[----:B------:R-:W0:Y:S01]  /*0f60*/  @!P3 LDC.64 R10, c[0x0][0x3e0] ;  /* 0x0000f800ff0abb82 */ /* 0x000e220000000a00 */
[----:B------:R-:W-:Y:S01]  /*0f70*/  @!P6 IADD3 R4, PT, PT, R25, R5, RZ ;  /* 0x000000051904e210 */ /* 0x000fe20007ffe0ff */
[----:B-1----:R-:W-:Y:S01]  /*0f80*/  @!P5 IMAD R5, R51, R8, RZ ;  /* 0x000000083305d224 */ /* 0x002fe200078e02ff */
[----:B------:R1:W3:Y:S01]  /*0f90*/  @!P1 LDG.E R20, desc[UR6][R22.64] ;  /* 0x0000000616149981 */ /* 0x0002e2000c1e1900 */
[----:B--2---:R-:W-:-:S04]  /*0fa0*/  @!P6 LEA R6, P2, R24, R6, 0x1 ;  /* 0x000000061806e211 */ /* 0x004fc800078408ff */
[----:B------:R-:W-:Y:S02]  /*0fb0*/  @!P6 LEA.HI.X R7, R24, R7, R4, 0x1, P2 ;  /* 0x000000071807e211 */ /* 0x000fe400010f0c04 */
[----:B------:R-:W-:Y:S01]  /*0fc0*/  ISETP.GE.U32.AND P2, PT, R64, UR4, PT ;  /* 0x0000000440007c0c */ /* 0x000fe2000bf46070 */
[----:B------:R-:W-:Y:S01]  /*0fd0*/  @!P5 IMAD R9, R66, R9, R5 ;  /* 0x000000094209d224 */ /* 0x000fe200078e0205 */
[----:B-1----:R-:W-:Y:S01]  /*0fe0*/  @!P5 MOV R22, R74 ;  /* 0x0000004a0016d202 */ /* 0x002fe20000000f00 */
[----:B------:R-:W1:Y:S01]  /*0ff0*/  @!P3 LDC.64 R4, c[0x0][0x390] ;  /* 0x0000e400ff04bb82 */ /* 0x000e620000000a00 */
[----:B------:R-:W-:Y:S02]  /*1000*/  @!P5 MOV R23, R77 ;  /* 0x0000004d0017d202 */ /* 0x000fe40000000f00 */
[----:B------:R-:W-:Y:S02]  /*1010*/  ISETP.GE.AND.EX P2, PT, R0, UR5, PT, P2 ;  /* 0x0000000500007c0c */ /* 0x000fe4000bf46320 */
[----:B------:R-:W-:Y:S01]  /*1020*/  MOV R18, RZ ;  /* 0x000000ff00127202 */ /* 0x000fe20000000f00 */
[----:B------:R-:W-:-:S05]  /*1030*/  @!P5 IMAD.WIDE.U32 R22, R66, R8, R22 ;  /* 0x000000084216d225 */ /* 0x000fca00078e0016 */
[----:B------:R2:W3:Y:S01]  /*1040*/  @!P6 LDG.E R18, desc[UR6][R6.64] ;  /* 0x000000060612e981 */ /* 0x0004e2000c1e1900 */
[----:B------:R-:W-:Y:S02]  /*1050*/  @!P5 IADD3 R8, PT, PT, R23, R9, RZ ;  /* 0x000000091708d210 */ /* 0x000fe40007ffe0ff */
[----:B0-----:R-:W-:Y:S01]  /*1060*/  @!P5 LEA R12, P6, R22, R12, 0x1 ;  /* 0x0000000c160cd211 */ /* 0x001fe200078c08ff */
[----:B------:R-:W-:-:S03]  /*1070*/  @!P3 IMAD R24, R50, R10, RZ ;  /* 0x0000000a3218b224 */ /* 0x000fc600078e02ff */
[----:B------:R-:W-:Y:S02]  /*1080*/  @!P5 LEA.HI.X R13, R22, R13, R8, 0x1, P6 ;  /* 0x0000000d160dd211 */ /* 0x000fe400030f0c08 */
[----:B------:R-:W0:Y:S01]  /*1090*/  @!P2 LDC.64 R8, c[0x0][0x3e0] ;  /* 0x0000f800ff08ab82 */ /* 0x000e220000000a00 */
[----:B--2---:R-:W-:Y:S02]  /*10a0*/  @!P3 MOV R6, R74 ;  /* 0x0000004a0006b202 */ /* 0x004fe40000000f00 */
[----:B------:R-:W-:Y:S01]  /*10b0*/  @!P3 MOV R7, R77 ;  /* 0x0000004d0007b202 */ /* 0x000fe20000000f00 */
[C---:B------:R-:W-:Y:S01]  /*10c0*/  @!P3 IMAD R23, R65.reuse, R11, R24 ;  /* 0x0000000b4117b224 */ /* 0x040fe200078e0218 */
[----:B------:R-:W-:Y:S01]  /*10d0*/  MOV R33, RZ ;  /* 0x000000ff00217202 */ /* 0x000fe20000000f00 */
[----:B------:R-:W-:Y:S01]  /*10e0*/  @!P3 IMAD.WIDE.U32 R10, R65, R10, R6 ;  /* 0x0000000a410ab225 */ /* 0x000fe200078e0006 */
[----:B------:R-:W-:-:S04]  /*10f0*/  IADD3 R25, PT, PT, R21, 0x1c0, RZ ;  /* 0x000001c015197810 */ /* 0x000fc80007ffe0ff */
[----:B------:R1:W2:Y:S01]  /*1100*/  @!P5 LDG.E R33, desc[UR6][R12.64] ;  /* 0x000000060c21d981 */ /* 0x0002a2000c1e1900 */
[----:B------:R-:W-:Y:S02]  /*1110*/  @!P3 IADD3 R6, PT, PT, R11, R23, RZ ;  /* 0x000000170b06b210 */ /* 0x000fe40007ffe0ff */
[----:B------:R-:W-:Y:S02]  /*1120*/  ISETP.GE.U32.AND P5, PT, R25, UR4, PT ;  /* 0x0000000419007c0c */ /* 0x000fe4000bfa6070 */
[----:B------:R-:W-:Y:S02]  /*1130*/  SHF.R.S32.HI R27, RZ, 0x1f, R25 ;  /* 0x0000001fff1b7819 */ /* 0x000fe40000011419 */
[C---:B-1----:R-:W-:Y:S02]  /*1140*/  @!P3 LEA R12, P6, R10.reuse, R4, 0x1 ;  /* 0x000000040a0cb211 */ /* 0x042fe400078c08ff */
[----:B------:R-:W-:Y:S02]  /*1150*/  IADD3 R21, PT, PT, R21, 0x1e0, RZ ;  /* 0x000001e015157810 */ /* 0x000fe40007ffe0ff */
[----:B------:R-:W-:-:S02]  /*1160*/  @!P3 LEA.HI.X R13, R10, R5, R6, 0x1, P6 ;  /* 0x000000050a0db211 */ /* 0x000fc400030f0c06 */
[----:B------:R-:W1:Y:S01]  /*1170*/  @!P2 LDC.64 R10, c[0x0][0x390] ;  /* 0x0000e400ff0aab82 */ /* 0x000e620000000a00 */
[----:B------:R-:W-:Y:S02]  /*1180*/  ISETP.GE.AND.EX P5, PT, R27, UR5, PT, P5 ;  /* 0x000000051b007c0c */ /* 0x000fe4000bfa6350 */
[----:B------:R-:W-:Y:S02]  /*1190*/  ISETP.GE.U32.AND P6, PT, R21, UR4, PT ;  /* 0x0000000415007c0c */ /* 0x000fe4000bfc6070 */
[----:B------:R-:W-:Y:S01]  /*11a0*/  SHF.R.S32.HI R29, RZ, 0x1f, R21 ;  /* 0x0000001fff1d7819 */ /* 0x000fe20000011415 */
[----:B0-----:R-:W-:-:S03]  /*11b0*/  @!P2 IMAD R22, R0, R8, RZ ;  /* 0x000000080016a224 */ /* 0x001fc600078e02ff */
[----:B------:R-:W-:Y:S01]  /*11c0*/  ISETP.GE.AND.EX P6, PT, R29, UR5, PT, P6 ;  /* 0x000000051d007c0c */ /* 0x000fe2000bfc6360 */
[C---:B------:R-:W-:Y:S01]  /*11d0*/  @!P2 IMAD R31, R64.reuse, R9, R22 ;  /* 0x00000009401fa224 */ /* 0x040fe200078e0216 */
[----:B------:R-:W-:Y:S02]  /*11e0*/  @!P2 MOV R22, R74 ;  /* 0x0000004a0016a202 */ /* 0x000fe40000000f00 */
[----:B------:R-:W-:Y:S01]  /*11f0*/  @!P2 MOV R23, R77 ;  /* 0x0000004d0017a202 */ /* 0x000fe20000000f00 */
[----:B------:R-:W0:Y:S01]  /*1200*/  @!P5 LDC.64 R4, c[0x0][0x3e0] ;  /* 0x0000f800ff04db82 */ /* 0x000e220000000a00 */
[----:B------:R-:W-:Y:S01]  /*1210*/  MOV R41, RZ ;  /* 0x000000ff00297202 */ /* 0x000fe20000000f00 */
[----:B------:R-:W-:-:S05]  /*1220*/  @!P2 IMAD.WIDE.U32 R22, R64, R8, R22 ;  /* 0x000000084016a225 */ /* 0x000fca00078e0016 */
[----:B------:R1:W2:Y:S01]  /*1230*/  @!P3 LDG.E R41, desc[UR6][R12.64] ;  /* 0x000000060c29b981 */ /* 0x0002a2000c1e1900 */
[----:B------:R-:W5:Y:S01]  /*1240*/  @!P6 LDC.64 R6, c[0x0][0x3e0] ;  /* 0x0000f800ff06eb82 */ /* 0x000f620000000a00 */
        /* <DEDUP_REMOVED lines=9> */
[----:B------:R-:W-:-:S03]  /*12e0*/  @!P5 IMAD R5, R25, R5, R22 ;  /* 0x000000051905d224 */ /* 0x000fc600078e0216 */
[----:B------:R5:W2:Y:S01]  /*12f0*/  @!P4 LDG.E R45, desc[UR6][R2.64] ;  /* 0x00000006022dc981 */ /* 0x000aa2000c1e1900 */
[----:B0-----:R-:W-:Y:S02]  /*1300*/  @!P5 MOV R12, R74 ;  /* 0x0000004a000cd202 */ /* 0x001fe40000000f00 */
[-C--:B------:R-:W-:Y:S01]  /*1310*/  @!P5 MOV R13, R77.reuse ;  /* 0x0000004d000dd202 */ /* 0x080fe20000000f00 */
[----:B-----5:R-:W-:Y:S01]  /*1320*/  @!P6 IMAD R22, R29, R6, RZ ;  /* 0x000000061d16e224 */ /* 0x020fe200078e02ff */
[----:B------:R-:W-:Y:S02]  /*1330*/  @!P6 MOV R2, R74 ;  /* 0x0000004a0002e202 */ /* 0x000fe40000000f00 */
[----:B------:R-:W-:Y:S01]  /*1340*/  @!P6 MOV R3, R77 ;  /* 0x0000004d0003e202 */ /* 0x000fe20000000f00 */
[----:B------:R-:W-:-:S04]  /*1350*/  @!P5 IMAD.WIDE.U32 R12, R25, R4, R12 ;  /* 0x00000004190cd225 */ /* 0x000fc800078e000c */
[----:B------:R-:W-:Y:S01]  /*1360*/  @!P6 IMAD R7, R21, R7, R22 ;  /* 0x000000071507e224 */ /* 0x000fe200078e0216 */
[----:B------:R-:W-:Y:S01]  /*1370*/  @!P5 IADD3 R4, PT, PT, R13, R5, RZ ;  /* 0x000000050d04d210 */ /* 0x000fe20007ffe0ff */
[----:B------:R-:W-:Y:S01]  /*1380*/  @!P6 IMAD.WIDE.U32 R2, R21, R6, R2 ;  /* 0x000000061502e225 */ /* 0x000fe200078e0002 */
[C---:B------:R-:W-:Y:S02]  /*1390*/  @!P5 LEA R8, P2, R12.reuse, R8, 0x1 ;  /* 0x000000080c08d211 */ /* 0x040fe400078408ff */
[----:B------:R-:W-:Y:S02]  /*13a0*/  MOV R47, RZ ;  /* 0x000000ff002f7202 */ /* 0x000fe40000000f00 */
[----:B------:R-:W-:Y:S02]  /*13b0*/  @!P5 LEA.HI.X R9, R12, R9, R4, 0x1, P2 ;  /* 0x000000090c09d211 */ /* 0x000fe400010f0c04 */
[----:B------:R-:W-:Y:S02]  /*13c0*/  @!P6 IADD3 R4, PT, PT, R3, R7, RZ ;  /* 0x000000070304e210 */ /* 0x000fe40007ffe0ff */
[----:B-1----:R-:W-:Y:S01]  /*13d0*/  @!P6 LEA R10, P2, R2, R10, 0x1 ;  /* 0x0000000a020ae211 */ /* 0x002fe200078408ff */
[----:B------:R0:W5:Y:S01]  /*13e0*/  @!P5 LDG.E R47, desc[UR6][R8.64] ;  /* 0x00000006082fd981 */ /* 0x000162000c1e1900 */
[----:B------:R-:W-:-:S02]  /*13f0*/  MOV R49, RZ ;  /* 0x000000ff00317202 */ /* 0x000fc40000000f00 */
[----:B------:R-:W-:-:S05]  /*1400*/  @!P6 LEA.HI.X R11, R2, R11, R4, 0x1, P2 ;  /* 0x0000000b020be211 */ /* 0x000fca00010f0c04 */
[----:B------:R1:W5:Y:S01]  /*1410*/  @!P6 LDG.E R49, desc[UR6][R10.64] ;  /* 0x000000060a31e981 */ /* 0x000362000c1e1900 */
[--C-:B------:R-:W-:Y:S02]  /*1420*/  HADD2.F32 R2, -RZ, R19.reuse.H0_H0 ;  /* 0x20000013ff027230 */ /* 0x100fe40000004100 */
[----:B------:R-:W-:-:S05]  /*1430*/  HADD2.F32 R3, -RZ, R19.H1_H1 ;  /* 0x30000013ff037230 */ /* 0x000fca0000004100 */
[----:B------:R-:W-:Y:S01]  /*1440*/  FADD.FTZ R7, R2, R3 ;  /* 0x0000000302077221 */ /* 0x000fe20000010000 */
[----:B------:R-:W-:-:S03]  /*1450*/  FMUL.FTZ R13, R3, R3 ;  /* 0x00000003030d7220 */ /* 0x000fc60000410000 */
[----:B0-----:R-:W-:Y:S01]  /*1460*/  FADD.FTZ R8, RZ, R7 ;  /* 0x00000007ff087221 */ /* 0x001fe20000010000 */
[----:B------:R-:W-:-:S04]  /*1470*/  FFMA.FTZ R13, R2, R2, R13 ;  /* 0x00000002020d7223 */ /* 0x000fc8000001000d */
[----:B------:R-:W-:Y:S01]  /*1480*/  FADD.FTZ R13, RZ, R13 ;  /* 0x0000000dff0d7221 */ /* 0x000fe20000010000 */
[--C-:B------:R-:W-:Y:S02]  /*1490*/  HADD2.F32 R34, -RZ, R35.reuse.H0_H0 ;  /* 0x20000023ff227230 */ /* 0x100fe40000004100 */
[----:B------:R-:W-:Y:S02]  /*14a0*/  HADD2.F32 R35, -RZ, R35.H1_H1 ;  /* 0x30000023ff237230 */ /* 0x000fe40000004100 */
[--C-:B----4-:R-:W-:Y:S02]  /*14b0*/  HADD2.F32 R36, -RZ, R37.reuse.H0_H0 ;  /* 0x20000025ff247230 */ /* 0x110fe40000004100 */
[----:B------:R-:W-:Y:S02]  /*14c0*/  HADD2.F32 R37, -RZ, R37.H1_H1 ;  /* 0x30000025ff257230 */ /* 0x000fe40000004100 */
[--C-:B------:R-:W-:Y:S02]  /*14d0*/  HADD2.F32 R38, -RZ, R39.reuse.H1_H1 ;  /* 0x30000027ff267230 */ /* 0x100fe40000004100 */
[----:B------:R-:W-:-:S02]  /*14e0*/  HADD2.F32 R39, -RZ, R39.H0_H0 ;  /* 0x20000027ff277230 */ /* 0x000fc40000004100 */
[--C-:B------:R-:W-:Y:S02]  /*14f0*/  HADD2.F32 R6, -RZ, R17.reuse.H0_H0 ;  /* 0x20000011ff067230 */ /* 0x100fe40000004100 */
[----:B------:R-:W-:-:S05]  /*1500*/  HADD2.F32 R7, -RZ, R17.H1_H1 ;  /* 0x30000011ff077230 */ /* 0x000fca0000004100 */
[----:B------:R-:W-:-:S04]  /*1510*/  FMUL.FTZ R17, R7, R7 ;  /* 0x0000000707117220 */ /* 0x000fc80000410000 */
[----:B------:R-:W-:Y:S01]  /*1520*/  FFMA.FTZ R17, R6, R6, R17 ;  /* 0x0000000606117223 */ /* 0x000fe20000010011 */
[--C-:B---3--:R-:W-:Y:S02]  /*1530*/  HADD2.F32 R4, -RZ, R20.reuse.H0_H0 ;  /* 0x20000014ff047230 */ /* 0x108fe40000004100 */
[----:B------:R-:W-:-:S05]  /*1540*/  HADD2.F32 R5, -RZ, R20.H1_H1 ;  /* 0x30000014ff057230 */ /* 0x000fca0000004100 */
[----:B------:R-:W-:Y:S01]  /*1550*/  FADD.FTZ R9, R4, R5 ;  /* 0x0000000504097221 */ /* 0x000fe20000010000 */
[----:B-1----:R-:W-:-:S03]  /*1560*/  FMUL.FTZ R11, R5, R5 ;  /* 0x00000005050b7220 */ /* 0x002fc60000410000 */
[----:B------:R-:W-:Y:S01]  /*1570*/  FADD.FTZ R10, R8, R9 ;  /* 0x00000009080a7221 */ /* 0x000fe20000010000 */
[----:B------:R-:W-:Y:S01]  /*1580*/  FFMA.FTZ R12, R4, R4, R11 ;  /* 0x00000004040c7223 */ /* 0x000fe2000001000b */
[--C-:B------:R-:W-:Y:S02]  /*1590*/  HADD2.F32 R8, -RZ, R16.reuse.H0_H0 ;  /* 0x20000010ff087230 */ /* 0x100fe40000004100 */
[----:B------:R-:W-:Y:S01]  /*15a0*/  FADD.FTZ R11, R6, R7 ;  /* 0x00000007060b7221 */ /* 0x000fe20000010000 */
[----:B------:R-:W-:Y:S02]  /*15b0*/  HADD2.F32 R9, -RZ, R16.H1_H1 ;  /* 0x30000010ff097230 */ /* 0x000fe40000004100 */
[----:B------:R-:W-:Y:S01]  /*15c0*/  FADD.FTZ R12, R13, R12 ;  /* 0x0000000c0d0c7221 */ /* 0x000fe20000010000 */
[----:B------:R-:W-:Y:S01]  /*15d0*/  FADD.FTZ R13, R10, R11 ;  /* 0x0000000b0a0d7221 */ /* 0x000fe20000010000 */
[--C-:B------:R-:W-:Y:S02]  /*15e0*/  HADD2.F32 R11, -RZ, R14.reuse.H1_H1 ;  /* 0x3000000eff0b7230 */ /* 0x100fe40000004100 */
[----:B------:R-:W-:Y:S01]  /*15f0*/  FADD.FTZ R16, R8, R9 ;  /* 0x0000000908107221 */ /* 0x000fe20000010000 */
[----:B------:R-:W-:Y:S01]  /*1600*/  FMUL.FTZ R19, R9, R9 ;  /* 0x0000000909137220 */ /* 0x000fe20000410000 */
[----:B------:R-:W-:-:S02]  /*1610*/  HADD2.F32 R10, -RZ, R14.H0_H0 ;  /* 0x2000000eff0a7230 */ /* 0x000fc40000004100 */
[----:B------:R-:W-:Y:S01]  /*1620*/  FADD.FTZ R17, R12, R17 ;  /* 0x000000110c117221 */ /* 0x000fe20000010000 */
[----:B------:R-:W-:Y:S01]  /*1630*/  FADD.FTZ R16, R13, R16 ;  /* 0x000000100d107221 */ /* 0x000fe20000010000 */
[----:B------:R-:W-:Y:S01]  /*1640*/  FFMA.FTZ R14, R8, R8, R19 ;  /* 0x00000008080e7223 */ /* 0x000fe20000010013 */
[--C-:B------:R-:W-:Y:S02]  /*1650*/  HADD2.F32 R13, -RZ, R18.reuse.H1_H1 ;  /* 0x30000012ff0d7230 */ /* 0x100fe40000004100 */
[----:B------:R-:W-:Y:S01]  /*1660*/  FMUL.FTZ R21, R11, R11 ;  /* 0x0000000b0b157220 */ /* 0x000fe20000410000 */
[----:B------:R-:W-:Y:S02]  /*1670*/  HADD2.F32 R12, -RZ, R18.H0_H0 ;  /* 0x20000012ff0c7230 */ /* 0x000fe40000004100 */
[----:B------:R-:W-:Y:S01]  /*1680*/  FADD.FTZ R17, R17, R14 ;  /* 0x0000000e11117221 */ /* 0x000fe20000010000 */
[--C-:B------:R-:W-:Y:S02]  /*1690*/  HADD2.F32 R14, -RZ, R15.reuse.H0_H0 ;  /* 0x2000000fff0e7230 */ /* 0x100fe40000004100 */
[C---:B------:R-:W-:Y:S01]  /*16a0*/  FFMA.FTZ R18, R10.reuse, R10, R21 ;  /* 0x0000000a0a127223 */ /* 0x040fe20000010015 */
[----:B------:R-:W-:Y:S01]  /*16b0*/  FADD.FTZ R19, R10, R11 ;  /* 0x0000000b0a137221 */ /* 0x000fe20000010000 */
[----:B------:R-:W-:-:S02]  /*16c0*/  HADD2.F32 R15, -RZ, R15.H1_H1 ;  /* 0x3000000fff0f7230 */ /* 0x000fc40000004100 */
[----:B------:R-:W-:Y:S01]  /*16d0*/  FMUL.FTZ R21, R13, R13 ;  /* 0x0000000d0d157220 */ /* 0x000fe20000410000 */
[----:B------:R-:W-:Y:S01]  /*16e0*/  FADD.FTZ R17, R17, R18 ;  /* 0x0000001211117221 */ /* 0x000fe20000010000 */
[----:B------:R-:W-:Y:S01]  /*16f0*/  FADD.FTZ R16, R16, R19 ;  /* 0x0000001310107221 */ /* 0x000fe20000010000 */
[C---:B------:R-:W-:Y:S01]  /*1700*/  FADD.FTZ R19, R12.reuse, R13 ;  /* 0x0000000d0c137221 */ /* 0x040fe20000010000 */
[----:B------:R-:W-:Y:S01]  /*1710*/  FFMA.FTZ R18, R12, R12, R21 ;  /* 0x0000000c0c127223 */ /* 0x000fe20000010015 */
[----:B------:R-:W-:Y:S01]  /*1720*/  FMUL.FTZ R21, R15, R15 ;  /* 0x0000000f0f157220 */ /* 0x000fe20000410000 */
[--C-:B--2---:R-:W-:Y:S02]  /*1730*/  HADD2.F32 R32, -RZ, R33.reuse.H0_H0 ;  /* 0x20000021ff207230 */ /* 0x104fe40000004100 */
[----:B------:R-:W-:Y:S02]  /*1740*/  HADD2.F32 R33, -RZ, R33.H1_H1 ;  /* 0x30000021ff217230 */ /* 0x000fe40000004100 */
[----:B------:R-:W-:Y:S01]  /*1750*/  FADD.FTZ R17, R17, R18 ;  /* 0x0000001211117221 */ /* 0x000fe20000010000 */
[----:B------:R-:W-:Y:S01]  /*1760*/  FADD.FTZ R16, R16, R19 ;  /* 0x0000001310107221 */ /* 0x000fe20000010000 */
[C---:B------:R-:W-:Y:S01]  /*1770*/  FFMA.FTZ R18, R14.reuse, R14, R21 ;  /* 0x0000000e0e127223 */ /* 0x040fe20000010015 */
[----:B------:R-:W-:Y:S01]  /*1780*/  FADD.FTZ R19, R14, R15 ;  /* 0x0000000f0e137221 */ /* 0x000fe20000010000 */
[----:B------:R-:W-:-:S02]  /*1790*/  FMUL.FTZ R21, R33, R33 ;  /* 0x0000002121157220 */ /* 0x000fc40000410000 */
[----:B------:R-:W-:Y:S01]  /*17a0*/  FADD.FTZ R17, R17, R18 ;  /* 0x0000001211117221 */ /* 0x000fe20000010000 */
[----:B------:R-:W-:Y:S01]  /*17b0*/  FADD.FTZ R16, R16, R19 ;  /* 0x0000001310107221 */ /* 0x000fe20000010000 */
[C---:B------:R-:W-:Y:S01]  /*17c0*/  FFMA.FTZ R18, R32.reuse, R32, R21 ;  /* 0x0000002020127223 */ /* 0x040fe20000010015 */
[----:B------:R-:W-:Y:S01]  /*17d0*/  FADD.FTZ R19, R32, R33 ;  /* 0x0000002120137221 */ /* 0x000fe20000010000 */
[----:B------:R-:W-:Y:S02]  /*17e0*/  FMUL.FTZ R21, R35, R35 ;  /* 0x0000002323157220 */ /* 0x000fe40000410000 */
        /* <DEDUP_REMOVED lines=14> */
[----:B------:R-:W-:-:S02]  /*18d0*/  HADD2.F32 R40, -RZ, R41.H1_H1 ;  /* 0x30000029ff287230 */ /* 0x000fc40000004100 */
[----:B------:R-:W-:-:S03]  /*18e0*/  HADD2.F32 R41, -RZ, R41.H0_H0 ;  /* 0x20000029ff297230 */ /* 0x000fc60000004100 */
[----:B------:R-:W-:Y:S01]  /*18f0*/  FMUL.FTZ R18, R40, R40 ;  /* 0x0000002828127220 */ /* 0x000fe20000410000 */
[----:B------:R-:W-:Y:S01]  /*1900*/  FADD.FTZ R17, R17, R20 ;  /* 0x0000001411117221 */ /* 0x000fe20000010000 */
[----:B------:R-:W-:Y:S02]  /*1910*/  FADD.FTZ R16, R16, R19 ;  /* 0x0000001310107221 */ /* 0x000fe40000010000 */
[C---:B------:R-:W-:Y:S01]  /*1920*/  FFMA.FTZ R18, R41.reuse, R41, R18 ;  /* 0x0000002929127223 */ /* 0x040fe20000010012 */
[----:B------:R-:W-:-:S03]  /*1930*/  FADD.FTZ R19, R41, R40 ;  /* 0x0000002829137221 */ /* 0x000fc60000010000 */
        /* <DEDUP_REMOVED lines=11> */
[----:B------:R-:W-:Y:S01]  /*19f0*/  FADD.FTZ R19, R45, R44 ;  /* 0x0000002c2d137221 */ /* 0x000fe20000010000 */
[----:B------:R-:W-:Y:S01]  /*1a00*/  FADD.FTZ R17, R17, R18 ;  /* 0x0000001211117221 */ /* 0x000fe20000010000 */
[----:B------:R-:W-:Y:S02]  /*1a10*/  FFMA.FTZ R20, R45, R45, R20 ;  /* 0x0000002d2d147223 */ /* 0x000fe40000010014 */
[----:B------:R-:W-:Y:S02]  /*1a20*/  FADD.FTZ R16, R16, R19 ;  /* 0x0000001310107221 */ /* 0x000fe40000010000 */
[----:B------:R-:W-:Y:S01]  /*1a30*/  FADD.FTZ R17, R17, R20 ;  /* 0x0000001411117221 */ /* 0x000fe20000010000 */
[--C-:B-----5:R-:W-:Y:S02]  /*1a40*/  HADD2.F32 R46, -RZ, R47.reuse.H1_H1 ;  /* 0x3000002fff2e7230 */ /* 0x120fe40000004100 */
[----:B------:R-:W-:-:S03]  /*1a50*/  HADD2.F32 R47, -RZ, R47.H0_H0 ;  /* 0x2000002fff2f7230 */ /* 0x000fc60000004100 */
[----:B------:R-:W-:Y:S01]  /*1a60*/  FMUL.FTZ R18, R46, R46 ;  /* 0x0000002e2e127220 */ /* 0x000fe20000410000 */
[--C-:B------:R-:W-:Y:S02]  /*1a70*/  HADD2.F32 R48, -RZ, R49.reuse.H1_H1 ;  /* 0x30000031ff307230 */ /* 0x100fe40000004100 */
        /* <DEDUP_REMOVED lines=48> */
.L_x_2645:
[----:B------:R-:W-:Y:S05]  /*1d80*/  BSYNC.RECONVERGENT B0 ;  /* 0x0000000000007941 */ /* 0x000fea0003800200 */
.L_x_2644:
        /* <DEDUP_REMOVED lines=56> */
.L_x_2647:
[----:B------:R-:W-:Y:S05]  /*2110*/  BSYNC.RECONVERGENT B0 ;  /* 0x0000000000007941 */ /* 0x000fea0003800200 */
.L_x_2646:
        /* <DEDUP_REMOVED lines=27> */
.L_x_2650:
[----:B------:R-:W2:Y:S04]  /*22d0*/  LDG.E.STRONG.GPU R18, desc[UR6][R16.64] ;  /* 0x0000000610127981 */ /* 0x000ea8000c1ef900 */
[----:B--2---:R-:W-:Y:S01]  /*22e0*/  CCTL.IVALL ;  /* 0x00000000ff00798f */ /* 0x004fe20002000000 */
[----:B------:R-:W-:Y:S05]  /*22f0*/  YIELD ;  /* 0x0000000000007946 */ /* 0x000fea0003800000 */
[----:B------:R-:W-:-:S13]  /*2300*/  ISETP.NE.AND P2, PT, R18, R25, PT ;  /* 0x000000191200720c */ /* 0x000fda0003f45270 */
[----:B------:R-:W-:Y:S05]  /*2310*/  @P2 BRA `(.L_x_2650) ;  /* 0xfffffffc00ec2947 */ /* 0x000fea000383ffff */
.L_x_2649:
        /* <DEDUP_REMOVED lines=16> */
.L_x_2652:
        /* <DEDUP_REMOVED lines=62> */
.L_x_2651:
        /* <DEDUP_REMOVED lines=38> */
.L_x_2653:
        /* <DEDUP_REMOVED lines=19> */
.L_x_2654:
        /* <DEDUP_REMOVED lines=9> */
.L_x_2655:
[----:B------:R-:W-:Y:S05]  /*2c20*/  BSYNC.RECONVERGENT B0 ;  /* 0x0000000000007941 */ /* 0x000fea0003800200 */
.L_x_2648:
        /* <DEDUP_REMOVED lines=72> */
[----:B------:R-:W-:-:S05]  /*30b0*/  F2FP.F16.F32.PACK_AB R3, R3, R2 ;  /* 0x000000020303723e */ /* 0x000fca00000000ff */
[----:B------:R0:W-:Y:S02]  /*30c0*/  STG.E desc[UR6][R18.64], R3 ;  /* 0x0000000312007986 */ /* 0x0001e4000c101906 */
.L_x_2659:
[----:B------:R-:W-:Y:S05]  /*30d0*/  BSYNC.RECONVERGENT B1 ;  /* 0x0000000000017941 */ /* 0x000fea0003800200 */
.L_x_2658:
        /* <DEDUP_REMOVED lines=20> */
[----:B------:R-:W-:-:S05]  /*3220*/  F2FP.F16.F32.PACK_AB R3, R2, R3 ;  /* 0x000000030203723e */ /* 0x000fca00000000ff */
[----:B------:R0:W-:Y:S02]  /*3230*/  STG.E desc[UR6][R16.64], R3 ;  /* 0x0000000310007986 */ /* 0x0001e4000c101906 */
.L_x_2661:
[----:B------:R-:W-:Y:S05]  /*3240*/  BSYNC.RECONVERGENT B1 ;  /* 0x0000000000017941 */ /* 0x000fea0003800200 */
.L_x_2660:
        /* <DEDUP_REMOVED lines=20> */
.L_x_2663:
[----:B------:R-:W-:Y:S05]  /*3390*/  BSYNC.RECONVERGENT B1 ;  /* 0x0000000000017941 */ /* 0x000fea0003800200 */
.L_x_2662:
        /* <DEDUP_REMOVED lines=20> */
.L_x_2665:
[----:B------:R-:W-:Y:S05]  /*34e0*/  BSYNC.RECONVERGENT B1 ;  /* 0x0000000000017941 */ /* 0x000fea0003800200 */
.L_x_2664:
        /* <DEDUP_REMOVED lines=38> */
.L_x_2667:
[----:B------:R-:W-:Y:S05]  /*3750*/  BSYNC.RECONVERGENT B1 ;  /* 0x0000000000017941 */ /* 0x000fea0003800200 */
.L_x_2666:
        /* <DEDUP_REMOVED lines=20> */
.L_x_2669:
[----:B------:R-:W-:Y:S05]  /*38a0*/  BSYNC.RECONVERGENT B1 ;  /* 0x0000000000017941 */ /* 0x000fea0003800200 */
.L_x_2668:
        /* <DEDUP_REMOVED lines=17> */
[----:B------:R-:W-:Y:S02]  /*39c0*/  F2FP.F16.F32.PACK_AB R3, R7, R14 ;  /* 0x0000000e0703723e */ /* 0x000fe400000000ff */
[----:B------:R-:W-:-:S05]  /*39d0*/  LEA.HI.X R5, R2, UR11, R19, 0x1, P1 ;  /* 0x0000000b02057c11 */ /* 0x000fca00088f0c13 */
[----:B------:R2:W-:Y:S02]  /*39e0*/  STG.E desc[UR6][R4.64], R3 ;  /* 0x0000000304007986 */ /* 0x0005e4000c101906 */
.L_x_2671:
[----:B------:R-:W-:Y:S05]  /*39f0*/  BSYNC.RECONVERGENT B1 ;  /* 0x0000000000017941 */ /* 0x000fea0003800200 */
.L_x_2670:
        /* <DEDUP_REMOVED lines=20> */
.L_x_2673:
[----:B------:R-:W-:Y:S05]  /*3b40*/  BSYNC.RECONVERGENT B1 ;  /* 0x0000000000017941 */ /* 0x000fea0003800200 */
.L_x_2672:
        /* <DEDUP_REMOVED lines=20> */
.L_x_2675:
[----:B------:R-:W-:Y:S05]  /*3c90*/  BSYNC.RECONVERGENT B1 ;  /* 0x0000000000017941 */ /* 0x000fea0003800200 */
.L_x_2674:
        /* <DEDUP_REMOVED lines=20> */
.L_x_2677:
[----:B------:R-:W-:Y:S05]  /*3de0*/  BSYNC.RECONVERGENT B1 ;  /* 0x0000000000017941 */ /* 0x000fea0003800200 */
.L_x_2676:
        /* <DEDUP_REMOVED lines=33> */
[----:B------:R-:W-:Y:S02]  /*4000*/  F2FP.F16.F32.PACK_AB R3, R9, R8 ;  /* 0x000000080903723e */ /* 0x000fe400000000ff */
[----:B------:R-:W-:-:S05]  /*4010*/  LEA.HI.X R5, R2, UR11, R5, 0x1, P5 ;  /* 0x0000000b02057c11 */ /* 0x000fca000a8f0c05 */
[----:B------:R0:W-:Y:S02]  /*4020*/  STG.E desc[UR6][R4.64], R3 ;  /* 0x0000000304007986 */ /* 0x0001e4000c101906 */
.L_x_2679:
[----:B------:R-:W-:Y:S05]  /*4030*/  BSYNC.RECONVERGENT B1 ;  /* 0x0000000000017941 */ /* 0x000fea0003800200 */
.L_x_2678:
        /* <DEDUP_REMOVED lines=20> */
.L_x_2681:
[----:B------:R-:W-:Y:S05]  /*4180*/  BSYNC.RECONVERGENT B1 ;  /* 0x0000000000017941 */ /* 0x000fea0003800200 */
.L_x_2680:
[----:B------:R-:W-:Y:S04]  /*4190*/  BSSY.RECONVERGENT B1, `(.L_x_2682) ;  /* 0x0000014000017945 */ /* 0x000fe80003800200 */
[----:B------:R-:W-:Y:S05]  /*41a0*/  @P1 BRA `(.L_x_2683) ;  /* 0x0000000000481947 */ /* 0x000fea0003800000 */
[----:B------:R-:W2:Y:S01]  /*41b0*/  LDCU.64 UR4, c[0x0][0x3e0] ;  /* 0x00007c00ff0477ac */ /* 0x000ea20008000a00 */
[----:B------:R-:W-:Y:S01]  /*41c0*/  MOV R2, R74 ;  /* 0x0000004a00027202 */ /* 0x000fe20000000f00 */
[--C-:B01----:R-:W-:Y:S01]  /*41d0*/  FADD.FTZ R4, R43, -R20.reuse ;  /* 0x800000142b047221 */ /* 0x103fe20000010000 */
[----:B------:R-:W-:Y:S01]  /*41e0*/  MOV R3, R77 ;  /* 0x0000004d00037202 */ /* 0x000fe20000000f00 */
        /* <DEDUP_REMOVED lines=14> */
.L_x_2683:
[----:B------:R-:W-:Y:S05]  /*42d0*/  BSYNC.RECONVERGENT B1 ;  /* 0x0000000000017941 */ /* 0x000fea0003800200 */
.L_x_2682:
        /* <DEDUP_REMOVED lines=20> */
.L_x_2685:
[----:B------:R-:W-:Y:S05]  /*4420*/  BSYNC.RECONVERGENT B1 ;  /* 0x0000000000017941 */ /* 0x000fea0003800200 */
.L_x_2684:
        /* <DEDUP_REMOVED lines=20> */
.L_x_2687:
[----:B------:R-:W-:Y:S05]  /*4570*/  BSYNC.RECONVERGENT B1 ;  /* 0x0000000000017941 */ /* 0x000fea0003800200 */
.L_x_2686:
        /* <DEDUP_REMOVED lines=10> */
[----:B------:R-:W-:Y:S01]  /*4620*/  F2FP.F16.F32.PACK_AB R5, R20, R5 ;  /* 0x000000051405723e */ /* 0x000fe200000000ff */
        /* <DEDUP_REMOVED lines=8> */
.L_x_2657:
        /* <DEDUP_REMOVED lines=36> */
[----:B------:R-:W-:-:S05]  /*48f0*/  F2FP.F16.F32.PACK_AB R25, R72, R25 ;  /* 0x000000194819723e */ /* 0x000fca00000000ff */
[----:B------:R0:W-:Y:S02]  /*4900*/  STG.E desc[UR6][R2.64], R25 ;  /* 0x0000001902007986 */ /* 0x0001e4000c101906 */
.L_x_2690:
[----:B------:R-:W-:Y:S05]  /*4910*/  BSYNC.RECONVERGENT B1 ;  /* 0x0000000000017941 */ /* 0x000fea0003800200 */
.L_x_2689:
[----:B------:R-:W-:Y:S01]  /*4920*/  BSSY.RECONVERGENT B1, `(.L_x_2691) ;  /* 0x0000020000017945 */ /* 0x000fe20003800200 */
[C---:B------:R-:W-:Y:S02]  /*4930*/  IADD3 R16, PT, PT, R22.reuse, 0x80, RZ ;  /* 0x0000008016107810 */ /* 0x040fe40007ffe0ff */
[----:B------:R-:W-:Y:S01]  /*4940*/  IADD3 R17, PT, PT, R22, 0xc0, RZ ;  /* 0x000000c016117810 */ /* 0x000fe20007ffe0ff */
[----:B------:R-:W-:Y:S06]  /*4950*/  @P1 BRA `(.L_x_2692) ;  /* 0x0000000000701947 */ /* 0x000fec0003800000 */
[--C-:B------:R-:W-:Y:S01]  /*4960*/  FADD.FTZ R4, R4, -R20.reuse ;  /* 0x8000001404047221 */ /* 0x100fe20000010000 */
[----:B------:R-:W1:Y:S03]  /*4970*/  LDCU.64 UR8, c[0x0][0x3e0] ;  /* 0x00007c00ff0877ac */ /* 0x000e660008000a00 */
[----:B0-----:R-:W-:Y:S01]  /*4980*/  FMUL.FTZ R2, R4, R21 ;  /* 0x0000001504027220 */ /* 0x001fe20000410000 */
[----:B------:R-:W-:Y:S01]  /*4990*/  FADD.FTZ R4, R5, -R20 ;  /* 0x8000001405047221 */ /* 0x000fe20000010000 */
[----:B------:R-:W0:Y:S01]  /*49a0*/  LDCU.64 UR10, c[0x0][0x380] ;  /* 0x00007000ff0a77ac */ /* 0x000e220008000a00 */
[----:B------:R-:W-:Y:S01]  /*49b0*/  MOV R5, R77 ;  /* 0x0000004d00057202 */ /* 0x000fe20000000f00 */
        /* <DEDUP_REMOVED lines=20> */
[----:B------:R-:W-:-:S05]  /*4b00*/  F2FP.F16.F32.PACK_AB R25, R72, R25 ;  /* 0x000000194819723e */ /* 0x000fca00000000ff */
[----:B------:R1:W-:Y:S02]  /*4b10*/  STG.E desc[UR6][R2.64], R25 ;  /* 0x0000001902007986 */ /* 0x0003e4000c101906 */
.L_x_2692:
[----:B------:R-:W-:Y:S05]  /*4b20*/  BSYNC.RECONVERGENT B1 ;  /* 0x0000000000017941 */ /* 0x000fea0003800200 */
.L_x_2691:
        /* <DEDUP_REMOVED lines=30> */
.L_x_2694:
[----:B------:R-:W-:Y:S05]  /*4d10*/  BSYNC.RECONVERGENT B1 ;  /* 0x0000000000017941 */ /* 0x000fea0003800200 */
.L_x_2693:
        /* <DEDUP_REMOVED lines=30> */
.L_x_2696:
[----:B------:R-:W-:Y:S05]  /*4f00*/  BSYNC.RECONVERGENT B1 ;  /* 0x0000000000017941 */ /* 0x000fea0003800200 */
.L_x_2695:
        /* <DEDUP_REMOVED lines=20> */
[--C-:B------:R-:W-:Y:S01]  /*5050*/  FADD.FTZ R10, R10, -R20.reuse ;  /* 0x800000140a0a7221 */ /* 0x100fe20000010000 */
[----:B01----:R-:W-:Y:S01]  /*5060*/  FADD.FTZ R2, R11, -R20 ;  /* 0x800000140b027221 */ /* 0x003fe20000010000 */
        /* <DEDUP_REMOVED lines=26> */
.L_x_2698:
[----:B------:R-:W-:Y:S05]  /*5210*/  BSYNC.RECONVERGENT B1 ;  /* 0x0000000000017941 */ /* 0x000fea0003800200 */
.L_x_2697:
        /* <DEDUP_REMOVED lines=30> */
.L_x_2700:
[----:B------:R-:W-:Y:S05]  /*5400*/  BSYNC.RECONVERGENT B1 ;  /* 0x0000000000017941 */ /* 0x000fea0003800200 */
.L_x_2699:
        /* <DEDUP_REMOVED lines=28> */
[----:B------:R-:W-:-:S05]  /*55d0*/  F2FP.F16.F32.PACK_AB R11, R14, R11 ;  /* 0x0000000b0e0b723e */ /* 0x000fca00000000ff */
[----:B------:R4:W-:Y:S02]  /*55e0*/  STG.E desc[UR6][R4.64], R11 ;  /* 0x0000000b04007986 */ /* 0x0009e4000c101906 */
.L_x_2702:
[----:B------:R-:W-:Y:S05]  /*55f0*/  BSYNC.RECONVERGENT B1 ;  /* 0x0000000000017941 */ /* 0x000fea0003800200 */
.L_x_2701:
        /* <DEDUP_REMOVED lines=30> */
.L_x_2704:
[----:B------:R-:W-:Y:S05]  /*57e0*/  BSYNC.RECONVERGENT B1 ;  /* 0x0000000000017941 */ /* 0x000fea0003800200 */
.L_x_2703:
        /* <DEDUP_REMOVED lines=30> */
.L_x_2706:
[----:B------:R-:W-:Y:S05]  /*59d0*/  BSYNC.RECONVERGENT B1 ;  /* 0x0000000000017941 */ /* 0x000fea0003800200 */
.L_x_2705:
        /* <DEDUP_REMOVED lines=30> */
.L_x_2708:
[----:B------:R-:W-:Y:S05]  /*5bc0*/  BSYNC.RECONVERGENT B1 ;  /* 0x0000000000017941 */ /* 0x000fea0003800200 */
.L_x_2707:
        /* <DEDUP_REMOVED lines=47> */
.L_x_2710:
[----:B------:R-:W-:Y:S05]  /*5ec0*/  BSYNC.RECONVERGENT B1 ;  /* 0x0000000000017941 */ /* 0x000fea0003800200 */
.L_x_2709:
        /* <DEDUP_REMOVED lines=28> */
[----:B------:R-:W-:-:S05]  /*6090*/  F2FP.F16.F32.PACK_AB R9, R12, R9 ;  /* 0x000000090c09723e */ /* 0x000fca00000000ff */
[----:B------:R1:W-:Y:S02]  /*60a0*/  STG.E desc[UR6][R2.64], R9 ;  /* 0x0000000902007986 */ /* 0x0003e4000c101906 */
.L_x_2712:
[----:B------:R-:W-:Y:S05]  /*60b0*/  BSYNC.RECONVERGENT B1 ;  /* 0x0000000000017941 */ /* 0x000fea0003800200 */
.L_x_2711:
[----:B------:R-:W-:Y:S04]  /*60c0*/  BSSY.RECONVERGENT B1, `(.L_x_2713) ;  /* 0x000001e000017945 */ /* 0x000fe80003800200 */
[----:B------:R-:W-:Y:S05]  /*60d0*/  @P1 BRA `(.L_x_2714) ;  /* 0x0000000000701947 */ /* 0x000fea0003800000 */
[--C-:B-1----:R-:W-:Y:S01]  /*60e0*/  FADD.FTZ R2, R43, -R20.reuse ;  /* 0x800000142b027221 */ /* 0x102fe20000010000 */
        /* <DEDUP_REMOVED lines=27> */
.L_x_2714:
[----:B------:R-:W-:Y:S05]  /*62a0*/  BSYNC.RECONVERGENT B1 ;  /* 0x0000000000017941 */ /* 0x000fea0003800200 */
.L_x_2713:
        /* <DEDUP_REMOVED lines=28> */
[----:B------:R-:W-:-:S05]  /*6470*/  F2FP.F16.F32.PACK_AB R11, R11, R8 ;  /* 0x000000080b0b723e */ /* 0x000fca00000000ff */
[----:B------:R3:W-:Y:S02]  /*6480*/  STG.E desc[UR6][R4.64], R11 ;  /* 0x0000000b04007986 */ /* 0x0007e4000c101906 */
.L_x_2716:
[----:B------:R-:W-:Y:S05]  /*6490*/  BSYNC.RECONVERGENT B1 ;  /* 0x0000000000017941 */ /* 0x000fea0003800200 */
.L_x_2715:
        /* <DEDUP_REMOVED lines=30> */
.L_x_2718:
[----:B------:R-:W-:Y:S05]  /*6680*/  BSYNC.RECONVERGENT B1 ;  /* 0x0000000000017941 */ /* 0x000fea0003800200 */
.L_x_2717:
        /* <DEDUP_REMOVED lines=28> */
.L_x_2688:
[----:B------:R-:W-:Y:S05]  /*6850*/  BSYNC.RECONVERGENT B0 ;  /* 0x0000000000007941 */ /* 0x000fea0003800200 */
.L_x_2656:
        /* <DEDUP_REMOVED lines=8> */
.L_x_2720:
        /* <DEDUP_REMOVED lines=10> */
.L_x_3465:


//--------------------- .text._Z35group_norm_nhwc_fwd_one_pass_kernelI11Fp16IOFp16WLi64ELi42ELi672EEv26Group_norm_nhwc_fwd_params --------------------------
	.section	.text._Z35group_norm_nhwc_fwd_one_pass_kernelI11Fp16IOFp16WLi64ELi42ELi672EEv26Group_norm_nhwc_fwd_params,"ax",@progbits
	.align	128
        .global         _Z35group_norm_nhwc_fwd_one_pass_kernelI11Fp16IOFp16WLi64ELi42ELi672EEv26Group_norm_nhwc_fwd_params
        .type           _Z35group_norm_nhwc_fwd_one_pass_kernelI11Fp16IOFp16WLi64ELi42ELi672EEv26Group_norm_nhwc_fwd_params,@function
        .size           _Z35group_norm_nhwc_fwd_one_pass_kernelI11Fp16IOFp16WLi64ELi42ELi672EEv26Group_norm_nhwc_fwd_params,(.L_x_3466 - _Z35group_norm_nhwc_fwd_one_pass_kernelI11Fp16IOFp16WLi64ELi42ELi672EEv26Group_norm_nhwc_fwd_params)
        .other          _Z35group_norm_nhwc_fwd_one_pass_kernelI11Fp16IOFp16WLi64ELi42ELi672EEv26Group_norm_nhwc_fwd_params,@"STO_CUDA_ENTRY STV_DEFAULT"
_Z35group_norm_nhwc_fwd_one_pass_kernelI11Fp16IOFp16WLi64ELi42ELi672EEv26Group_norm_nhwc_fwd_params:
.text._Z35group_norm_nhwc_fwd_one_pass_kernelI11Fp16IOFp16WLi64ELi42ELi672EEv26Group_norm_nhwc_fwd_params:
        /* <DEDUP_REMOVED lines=32> */
.L_x_2740:
        /* <DEDUP_REMOVED lines=10> */
[----:B0-----:R-:W-:Y:S02]  /*02a0*/  HFMA2 R2, -RZ, RZ, 0, 0 ;  /* 0x00000000ff027431 */ /* 0x001fe400000001ff */
[----:B--2---:R-:W-:-:S04]  /*02b0*/  IMAD.MOV R4, RZ, RZ, -R3 ;  /* 0x000000ffff047224 */ /* 0x004fc800078e0a03 */
[----:B------:R-:W-:Y:S01]  /*02c0*/  IMAD R9, R4, R7, RZ ;  /* 0x0000000704097224 */ /* 0x000fe200078e02ff */
[----:B------:R-:W-:-:S03]  /*02d0*/  IABS R4, UR7 ;  /* 0x0000000700047c13 */ /* 0x000fc60008000000 */
[----:B------:R-:W-:-:S06]  /*02e0*/  IMAD.HI.U32 R3, R3, R9, R2 ;  /* 0x0000000903037227 */ /* 0x000fcc00078e0002 */
[----:B------:R-:W-:-:S05]  /*02f0*/  IMAD.HI.U32 R3, R3, R4, RZ ;  /* 0x0000000403037227 */ /* 0x000fca00078e00ff */
[----:B------:R-:W-:-:S05]  /*0300*/  IADD3 R0, PT, PT, -R3, RZ, RZ ;  /* 0x000000ff03007210 */ /* 0x000fca0007ffe1ff */
        /* <DEDUP_REMOVED lines=10> */
[----:B------:R-:W-:Y:S02]  /*03b0*/  ISETP.GE.U32.AND P1, PT, R23, UR8, PT ;  /* 0x0000000817007c0c */ /* 0x000fe4000bf26070 */
[----:B------:R-:W-:Y:S02]  /*03c0*/  SHF.R.S32.HI R15, RZ, 0x1f, R0 ;  /* 0x0000001fff0f7819 */ /* 0x000fe40000011400 */
[----:B------:R-:W-:Y:S02]  /*03d0*/  MOV R11, R3 ;  /* 0x00000003000b7202 */ /* 0x000fe40000000f00 */
[----:B------:R-:W-:-:S02]  /*03e0*/  ISETP.GE.AND.EX P1, PT, R17, UR9, PT, P1 ;  /* 0x0000000911007c0c */ /* 0x000fc4000bf26310 */
[----:B------:R-:W-:Y:S01]  /*03f0*/  ISETP.GE.AND.EX P2, PT, R15, UR9, PT, P2 ;  /* 0x000000090f007c0c */ /* 0x000fe2000bf46320 */
[----:B------:R-:W0:Y:S01]  /*0400*/  LDCU.64 UR8, c[0x0][0x3f0] ;  /* 0x00007e00ff0877ac */ /* 0x000e220008000a00 */
[----:B------:R-:W-:Y:S02]  /*0410*/  @!P4 IADD3 R11, PT, PT, -R11, RZ, RZ ;  /* 0x000000ff0b0bc210 */ /* 0x000fe40007ffe1ff */
        /* <DEDUP_REMOVED lines=86> */
.L_x_2722:
[----:B------:R-:W-:Y:S05]  /*0980*/  BSYNC.RECONVERGENT B0 ;  /* 0x0000000000007941 */ /* 0x000fea0003800200 */
.L_x_2721:
        /* <DEDUP_REMOVED lines=58> */
.L_x_2724:
[----:B------:R-:W-:Y:S05]  /*0d30*/  BSYNC.RECONVERGENT B0 ;  /* 0x0000000000007941 */ /* 0x000fea0003800200 */
.L_x_2723:
        /* <DEDUP_REMOVED lines=31> */
.L_x_2727:
[----:B-1----:R-:W2:Y:S04]  /*0f30*/  LDG.E.STRONG.GPU R6, desc[UR14][R4.64] ;  /* 0x0000000e04067981 */ /* 0x002ea8000c1ef900 */
[----:B--2---:R-:W-:Y:S01]  /*0f40*/  CCTL.IVALL ;  /* 0x00000000ff00798f */ /* 0x004fe20002000000 */
[----:B------:R-:W-:Y:S05]  /*0f50*/  YIELD ;  /* 0x0000000000007946 */ /* 0x000fea0003800000 */
[----:B------:R-:W-:-:S13]  /*0f60*/  ISETP.NE.AND P2, PT, R6, R11, PT ;  /* 0x0000000b0600720c */ /* 0x000fda0003f45270 */
[----:B------:R-:W-:Y:S05]  /*0f70*/  @P2 BRA `(.L_x_2727) ;  /* 0xfffffffc00ec2947 */ /* 0x000fea000383ffff */
.L_x_2726:
        /* <DEDUP_REMOVED lines=15> */
.L_x_2729:
        /* <DEDUP_REMOVED lines=16> */
[----:B------:R-:W-:-:S02]  /*1170*/  MOV R4, UR24 ;  /* 0x0000001800047c02 */ /* 0x000fc40008000f00 */
[----:B------:R-:W-:Y:S01]  /*1180*/  MOV R5, UR25 ;  /* 0x0000001900057c02 */ /* 0x000fe20008000f00 */
[----:B------:R-:W-:Y:S01]  /*1190*/  IMAD.U32 R10, RZ, RZ, UR26 ;  /* 0x0000001aff0a7e24 */ /* 0x000fe2000f8e00ff */
[----:B--2---:R-:W-:-:S04]  /*11a0*/  MOV R11, UR27 ;  /* 0x0000001b000b7c02 */ /* 0x004fc80008000f00 */
        /* <DEDUP_REMOVED lines=19> */
[----:B------:R-:W-:Y:S02]  /*12e0*/  ISETP.EQ.OR P5, PT, R6, UR18, P1 ;  /* 0x0000001206007c0c */ /* 0x000fe40008fa2670 */
[----:B------:R-:W-:Y:S01]  /*12f0*/  MOV R6, UR26 ;  /* 0x0000001a00067c02 */ /* 0x000fe20008000f00 */
[----:B--2---:R-:W-:Y:S01]  /*1300*/  @!P6 FADD.FTZ R8, R8, R4 ;  /* 0x000000040808e221 */ /* 0x004fe20000010000 */
[----:B------:R-:W-:Y:S01]  /*1310*/  @!P6 FADD.FTZ R9, R9, R5 ;  /* 0x000000050909e221 */ /* 0x000fe20000010000 */
[----:B------:R-:W-:Y:S01]  /*1320*/  IMAD.U32 R4, RZ, RZ, UR23 ;  /* 0x00000017ff047e24 */ /* 0x000fe2000f8e00ff */
[----:B------:R-:W-:Y:S01]  /*1330*/  ISETP.EQ.OR P6, PT, R7, UR18, P1 ;  /* 0x0000001207007c0c */ /* 0x000fe20008fc2670 */
[----:B----4-:R-:W-:Y:S01]  /*1340*/  @!P2 FADD.FTZ R8, R8, R10 ;  /* 0x0000000a0808a221 */ /* 0x010fe20000010000 */
[----:B------:R-:W-:Y:S01]  /*1350*/  @!P2 FADD.FTZ R9, R9, R11 ;  /* 0x0000000b0909a221 */ /* 0x000fe20000010000 */
[----:B------:R-:W-:-:S02]  /*1360*/  MOV R5, UR25 ;  /* 0x0000001900057c02 */ /* 0x000fc40008000f00 */
[----:B------:R-:W-:Y:S02]  /*1370*/  ISETP.EQ.OR P2, PT, R4, UR18, P1 ;  /* 0x0000001204007c0c */ /* 0x000fe40008f42670 */
[----:B------:R-:W-:Y:S01]  /*1380*/  VOTEU.ALL UP0, P5 ;  /* 0x0000000000ff7886 */ /* 0x000fe20002800000 */
[----:B------:R-:W-:Y:S02]  /*1390*/  MOV R4, UR24 ;  /* 0x0000001800047c02 */ /* 0x000fe40008000f00 */
[----:B------:R-:W-:Y:S02]  /*13a0*/  MOV R7, UR27 ;  /* 0x0000001b00077c02 */ /* 0x000fe40008000f00 */
[----:B------:R-:W-:Y:S01]  /*13b0*/  @!UP0 UIMAD.WIDE.U32 UR24, UR11, 0x8, UR16 ;  /* 0x000000080b1888a5 */ /* 0x000fe2000f8e0010 */
[----:B------:R-:W-:Y:S01]  /*13c0*/  VOTEU.ALL UP1, P6 ;  /* 0x0000000000ff7886 */ /* 0x000fe20003020000 */
[----:B------:R-:W2:Y:S04]  /*13d0*/  @!P3 LDG.E.64 R4, desc[UR14][R4.64] ;  /* 0x0000000e0404b981 */ /* 0x000ea8000c1e1b00 */
[----:B------:R-:W-:Y:S01]  /*13e0*/  VOTEU.ALL UP0, P2 ;  /* 0x0000000000ff7886 */ /* 0x000fe20001000000 */
        /* <DEDUP_REMOVED lines=8> */
[----:B------:R-:W-:Y:S02]  /*1470*/  MOV R14, UR24 ;  /* 0x00000018000e7c02 */ /* 0x000fe40008000f00 */
[----:B------:R-:W-:Y:S02]  /*1480*/  MOV R15, UR25 ;  /* 0x00000019000f7c02 */ /* 0x000fe40008000f00 */
[----:B------:R-:W5:Y:S04]  /*1490*/  @!P6 LDG.E.64 R12, desc[UR14][R12.64] ;  /* 0x0000000e0c0ce981 */ /* 0x000f68000c1e1b00 */
        /* <DEDUP_REMOVED lines=24> */
.L_x_2728:
        /* <DEDUP_REMOVED lines=57> */
.L_x_2730:
        /* <DEDUP_REMOVED lines=15> */
[----:B------:R-:W-:Y:S01]  /*1aa0*/  IMAD.U32 R4, RZ, RZ, UR10 ;  /* 0x0000000aff047e24 */ /* 0x000fe2000f8e00ff */
[----:B------:R-:W-:Y:S01]  /*1ab0*/  @!UP1 UIMAD.WIDE.U32 UR8, UR8, 0x8, UR16 ;  /* 0x00000008080898a5 */ /* 0x000fe2000f8e0010 */
[----:B------:R-:W-:-:S05]  /*1ac0*/  MOV R5, UR11 ;  /* 0x0000000b00057c02 */ /* 0x000fca0008000f00 */
[----:B------:R-:W-:Y:S01]  /*1ad0*/  MOV R6, UR8 ;  /* 0x0000000800067c02 */ /* 0x000fe20008000f00 */
[----:B------:R-:W0:Y:S01]  /*1ae0*/  @!P2 LDG.E.64 R4, desc[UR14][R4.64] ;  /* 0x0000000e0404a981 */ /* 0x000e22000c1e1b00 */
[----:B------:R-:W-:-:S06]  /*1af0*/  MOV R7, UR9 ;  /* 0x0000000900077c02 */ /* 0x000fcc0008000f00 */
        /* <DEDUP_REMOVED lines=8> */
.L_x_2731:
        /* <DEDUP_REMOVED lines=14> */
.L_x_2732:
[----:B------:R-:W-:Y:S05]  /*1c60*/  BSYNC.RECONVERGENT B0 ;  /* 0x0000000000007941 */ /* 0x000fea0003800200 */
.L_x_2725:
        /* <DEDUP_REMOVED lines=78> */
.L_x_2736:
[----:B------:R-:W-:Y:S05]  /*2150*/  BSYNC.RECONVERGENT B1 ;  /* 0x0000000000017941 */ /* 0x000fea0003800200 */
.L_x_2735:
        /* <DEDUP_REMOVED lines=19> */
.L_x_2734:
[----:B------:R-:W0:Y:S01]  /*2290*/  LDCU.64 UR8, c[0x0][0x3e8] ;  /* 0x00007d00ff0877ac */ /* 0x000e220008000a00 */
[----:B------:R-:W-:Y:S01]  /*22a0*/  SHF.R.S32.HI R6, RZ, 0x1f, R23 ;  /* 0x0000001fff067819 */ /* 0x000fe20000011417 */
[C---:B------:R-:W-:Y:S01]  /*22b0*/  VIADD R15, R23.reuse, 0x20 ;  /* 0x00000020170f7836 */ /* 0x040fe20000000000 */
[----:B------:R-:W-:Y:S04]  /*22c0*/  BSSY.RECONVERGENT B1, `(.L_x_2738) ;  /* 0x0000023000017945 */ /* 0x000fe80003800200 */
[----:B------:R-:W-:Y:S02]  /*22d0*/  SHF.R.S32.HI R14, RZ, 0x1f, R15 ;  /* 0x0000001fff0e7819 */ /* 0x000fe4000001140f */
[----:B0-----:R-:W-:Y:S02]  /*22e0*/  ISETP.GE.U32.AND P1, PT, R23, UR8, PT ;  /* 0x0000000817007c0c */ /* 0x001fe4000bf26070 */
[----:B------:R-:W-:-:S02]  /*22f0*/  ISETP.GE.U32.AND P2, PT, R15, UR8, PT ;  /* 0x000000080f007c0c */ /* 0x000fc4000bf46070 */
        /* <DEDUP_REMOVED lines=31> */
.L_x_2739:
[----:B------:R-:W-:Y:S05]  /*24f0*/  BSYNC.RECONVERGENT B1 ;  /* 0x0000000000017941 */ /* 0x000fea0003800200 */
.L_x_2738:
        /* <DEDUP_REMOVED lines=29> */
.L_x_2737:
[----:B------:R-:W-:Y:S05]  /*26d0*/  BSYNC.RECONVERGENT B0 ;  /* 0x0000000000007941 */ /* 0x000fea0003800200 */
.L_x_2733:
        /* <DEDUP_REMOVED lines=8> */
.L_x_2741:
        /* <DEDUP_REMOVED lines=10> */
.L_x_3466:


//--------------------- .text._Z35group_norm_nhwc_fwd_one_pass_kernelI11Fp16IOFp16WLi128ELi42ELi672EEv26Group_norm_nhwc_fwd_params --------------------------
	.section	.text._Z35group_norm_nhwc_fwd_one_pass_kernelI11Fp16IOFp16WLi128ELi42ELi672EEv26Group_norm_nhwc_fwd_params,"ax",@progbits
	.align	128
        .global         _Z35group_norm_nhwc_fwd_one_pass_kernelI11Fp16IOFp16WLi128ELi42ELi672EEv26Group_norm_nhwc_fwd_params
        .type           _Z35group_norm_nhwc_fwd_one_pass_kernelI11Fp16IOFp16WLi128ELi42ELi672EEv26Group_norm_nhwc_fwd_params,@function
        .size           _Z35group_norm_nhwc_fwd_one_pass_kernelI11Fp16IOFp16WLi128ELi42ELi672EEv26Group_norm_nhwc_fwd_params,(.L_x_3467 - _Z35group_norm_nhwc_fwd_one_pass_kernelI11Fp16IOFp16WLi128ELi42ELi672EEv26Group_norm_nhwc_fwd_params)
        .other          _Z35group_norm_nhwc_fwd_one_pass_kernelI11Fp16IOFp16WLi128ELi42ELi672EEv26Group_norm_nhwc_fwd_params,@"STO_CUDA_ENTRY STV_DEFAULT"
_Z35group_norm_nhwc_fwd_one_pass_kernelI11Fp16IOFp16WLi128ELi42ELi672EEv26Group_norm_nhwc_fwd_params:
.text._Z35group_norm_nhwc_fwd_one_pass_kernelI11Fp16IOFp16WLi128ELi42ELi672EEv26Group_norm_nhwc_fwd_params:
        /* <DEDUP_REMOVED lines=48> */
.L_x_2769:
        /* <DEDUP_REMOVED lines=33> */
[----:B------:R-:W-:-:S04]  /*0510*/  IMAD R3, RZ, RZ, -UR15 ;  /* 0x8000000fff037e24 */ /* 0x000fc8000f8e02ff */
        /* <DEDUP_REMOVED lines=48> */
[----:B------:R1:W2:Y:S02]  /*0820*/  @!P2 LDG.E R22, desc[UR18][R8.64] ;  /* 0x000000120816a981 */ /* 0x0002a4000c1e1900 */
[----:B------:R-:W-:-:S02]  /*0830*/  @!P1 IMAD.IADD R19, R21, 0x1, R19 ;  /* 0x0000000115139824 */ /* 0x000fc400078e0213 */
[----:B------:R-:W-:Y:S02]  /*0840*/  @!P3 IMAD.WIDE.U32 R14, R25, R14, R12 ;  /* 0x0000000e190eb225 */ /* 0x000fe400078e000c */
[----:B------:R-:W3:Y:S03]  /*0850*/  @!P4 LDC.64 R12, c[0x0][0x3e0] ;  /* 0x0000f800ff0ccb82 */ /* 0x000ee60000000a00 */
[----:B------:R-:W-:Y:S02]  /*0860*/  @!P3 IADD3 R3, PT, PT, R15, R3, RZ ;  /* 0x000000030f03b210 */ /* 0x000fe40007ffe0ff */
[----:B------:R-:W-:-:S04]  /*0870*/  @!P3 LEA R16, P5, R14, R16, 0x1 ;  /* 0x000000100e10b211 */ /* 0x000fc800078a08ff */
[----:B------:R-:W-:Y:S02]  /*0880*/  @!P3 LEA.HI.X R17, R14, R17, R3, 0x1, P5 ;  /* 0x000000110e11b211 */ /* 0x000fe400028f0c03 */
[----:B------:R-:W4:Y:S01]  /*0890*/  @!P4 LDC.64 R14, c[0x0][0x390] ;  /* 0x0000e400ff0ecb82 */ /* 0x000f220000000a00 */
[----:B0-----:R-:W-:-:S04]  /*08a0*/  @!P1 LEA R10, P5, R20, R10, 0x1 ;  /* 0x0000000a140a9211 */ /* 0x001fc800078a08ff */
[----:B------:R-:W-:Y:S02]  /*08b0*/  @!P1 LEA.HI.X R11, R20, R11, R19, 0x1, P5 ;  /* 0x0000000b140b9211 */ /* 0x000fe400028f0c13 */
[----:B------:R-:W-:Y:S02]  /*08c0*/  MOV R19, RZ ;  /* 0x000000ff00137202 */ /* 0x000fe40000000f00 */
[----:B-1----:R-:W-:Y:S02]  /*08d0*/  @!P4 MOV R8, R4 ;  /* 0x000000040008c202 */ /* 0x002fe40000000f00 */
[----:B------:R-:W-:Y:S01]  /*08e0*/  @!P4 MOV R9, R7 ;  /* 0x000000070009c202 */ /* 0x000fe20000000f00 */
[-C--:B---3--:R-:W-:Y:S01]  /*08f0*/  @!P4 IMAD R3, R23, R12.reuse, RZ ;  /* 0x0000000c1703c224 */ /* 0x088fe200078e02ff */
[----:B------:R-:W3:Y:S01]  /*0900*/  @!P1 LDG.E R19, desc[UR18][R10.64] ;  /* 0x000000120a139981 */ /* 0x000ee2000c1e1900 */
[----:B------:R-:W-:-:S04]  /*0910*/  @!P4 IMAD.WIDE.U32 R8, R27, R12, R8 ;  /* 0x0000000c1b08c225 */ /* 0x000fc800078e0008 */
[----:B------:R-:W-:Y:S02]  /*0920*/  @!P4 IMAD R3, R27, R13, R3 ;  /* 0x0000000d1b03c224 */ /* 0x000fe400078e0203 */
[----:B------:R-:W-:Y:S01]  /*0930*/  HFMA2 R24, -RZ, RZ, 0, 0 ;  /* 0x00000000ff187431 */ /* 0x000fe200000001ff */
[C---:B----4-:R-:W-:Y:S02]  /*0940*/  @!P4 LEA R14, P2, R8.reuse, R14, 0x1 ;  /* 0x0000000e080ec211 */ /* 0x050fe400078408ff */
[----:B------:R-:W-:Y:S01]  /*0950*/  @!P4 IADD3 R3, PT, PT, R9, R3, RZ ;  /* 0x000000030903c210 */ /* 0x000fe20007ffe0ff */
[----:B------:R-:W-:Y:S02]  /*0960*/  HFMA2 R23, -RZ, RZ, 0, 0 ;  /* 0x00000000ff177431 */ /* 0x000fe400000001ff */
[----:B------:R2:W4:Y:S01]  /*0970*/  @!P3 LDG.E R24, desc[UR18][R16.64] ;  /* 0x000000121018b981 */ /* 0x000522000c1e1900 */
[----:B------:R-:W-:-:S05]  /*0980*/  @!P4 LEA.HI.X R15, R8, R15, R3, 0x1, P2 ;  /* 0x0000000f080fc211 */ /* 0x000fca00010f0c03 */
[----:B------:R-:W5:Y:S01]  /*0990*/  @!P4 LDG.E R23, desc[UR18][R14.64] ;  /* 0x000000120e17c981 */ /* 0x000f62000c1e1900 */
        /* <DEDUP_REMOVED lines=8> */
[--C-:B---3--:R-:W-:Y:S02]  /*0a20*/  HADD2.F32 R18, -RZ, R19.reuse.H1_H1 ;  /* 0x30000013ff127230 */ /* 0x108fe40000004100 */
[----:B------:R-:W-:-:S03]  /*0a30*/  HADD2.F32 R19, -RZ, R19.H0_H0 ;  /* 0x20000013ff137230 */ /* 0x000fc60000004100 */
[----:B------:R-:W-:-:S04]  /*0a40*/  FMUL.FTZ R8, R18, R18 ;  /* 0x0000001212087220 */ /* 0x000fc80000410000 */
[C---:B------:R-:W-:Y:S01]  /*0a50*/  FFMA.FTZ R3, R19.reuse, R19, R8 ;  /* 0x0000001313037223 */ /* 0x040fe20000010008 */
[----:B------:R-:W-:-:S03]  /*0a60*/  FADD.FTZ R10, R19, R18 ;  /* 0x00000012130a7221 */ /* 0x000fc60000010000 */
[----:B------:R-:W-:Y:S01]  /*0a70*/  FADD.FTZ R3, RZ, R3 ;  /* 0x00000003ff037221 */ /* 0x000fe20000010000 */
[--C-:B----4-:R-:W-:Y:S02]  /*0a80*/  HADD2.F32 R16, -RZ, R24.reuse.H1_H1 ;  /* 0x30000018ff107230 */ /* 0x110fe40000004100 */
[----:B------:R-:W-:Y:S01]  /*0a90*/  FADD.FTZ R8, R22, R17 ;  /* 0x0000001116087221 */ /* 0x000fe20000010000 */
[----:B------:R-:W-:Y:S01]  /*0aa0*/  FADD.FTZ R10, RZ, R10 ;  /* 0x0000000aff0a7221 */ /* 0x000fe20000010000 */
[----:B------:R-:W-:Y:S01]  /*0ab0*/  FADD.FTZ R9, R3, R9 ;  /* 0x0000000903097221 */ /* 0x000fe20000010000 */
        /* <DEDUP_REMOVED lines=45> */
.L_x_2743:
[----:B------:R-:W-:Y:S05]  /*0d90*/  BSYNC.RECONVERGENT B0 ;  /* 0x0000000000007941 */ /* 0x000fea0003800200 */
.L_x_2742:
        /* <DEDUP_REMOVED lines=59> */
.L_x_2745:
[----:B------:R-:W-:Y:S05]  /*1150*/  BSYNC.RECONVERGENT B0 ;  /* 0x0000000000007941 */ /* 0x000fea0003800200 */
.L_x_2744:
        /* <DEDUP_REMOVED lines=32> */
.L_x_2748:
[----:B------:R-:W2:Y:S04]  /*1360*/  LDG.E.STRONG.GPU R11, desc[UR18][R8.64] ;  /* 0x00000012080b7981 */ /* 0x000ea8000c1ef900 */
[----:B--2---:R-:W-:Y:S01]  /*1370*/  CCTL.IVALL ;  /* 0x00000000ff00798f */ /* 0x004fe20002000000 */
[----:B------:R-:W-:Y:S05]  /*1380*/  YIELD ;  /* 0x0000000000007946 */ /* 0x000fea0003800000 */
[----:B------:R-:W-:-:S13]  /*1390*/  ISETP.NE.AND P4, PT, R11, R10, PT ;  /* 0x0000000a0b00720c */ /* 0x000fda0003f85270 */
[----:B------:R-:W-:Y:S05]  /*13a0*/  @P4 BRA `(.L_x_2748) ;  /* 0xfffffffc00ec4947 */ /* 0x000fea000383ffff */
.L_x_2747:
        /* <DEDUP_REMOVED lines=15> */
.L_x_2750:
        /* <DEDUP_REMOVED lines=34> */
[----:B------:R-:W-:Y:S02]  /*16c0*/  IMAD.U32 R10, RZ, RZ, UR29 ;  /* 0x0000001dff0a7e24 */ /* 0x000fe4000f8e00ff */
        /* <DEDUP_REMOVED lines=30> */
[----:B------:R-:W-:-:S05]  /*18b0*/  @!UP1 UIMAD.WIDE.U32 UR30, UR24, 0x8, UR20 ;  /* 0x00000008181e98a5 */ /* 0x000fca000f8e0014 */
[----:B------:R-:W2:Y:S01]  /*18c0*/  @!P6 LDG.E.64 R8, desc[UR18][R8.64] ;  /* 0x000000120808e981 */ /* 0x000ea2000c1e1b00 */
[----:B----4-:R-:W-:Y:S01]  /*18d0*/  @!P4 FADD.FTZ R14, R14, R10 ;  /* 0x0000000a0e0ec221 */ /* 0x010fe20000010000 */
[----:B------:R-:W-:Y:S01]  /*18e0*/  @!P4 FADD.FTZ R15, R15, R11 ;  /* 0x0000000b0f0fc221 */ /* 0x000fe20000010000 */
[----:B------:R-:W-:Y:S02]  /*18f0*/  MOV R10, UR30 ;  /* 0x0000001e000a7c02 */ /* 0x000fe40008000f00 */
        /* <DEDUP_REMOVED lines=21> */
.L_x_2749:
[----:B------:R-:W-:-:S04]  /*1a50*/  LOP3.LUT R8, R0, 0x7, RZ, 0xc0, !PT ;  /* 0x0000000700087812 */ /* 0x000fc800078ec0ff */
[----:B------:R-:W-:-:S13]  /*1a60*/  ISETP.NE.AND P2, PT, R8, RZ, PT ;  /* 0x000000ff0800720c */ /* 0x000fda0003f45270 */
[----:B------:R-:W-:Y:S05]  /*1a70*/  @!P2 BRA `(.L_x_2746) ;  /* 0x00000004006ca947 */ /* 0x000fea0003800000 */
[----:B------:R-:W-:-:S05]  /*1a80*/  VIADD R8, R8, 0xffffffff ;  /* 0xffffffff08087836 */ /* 0x000fca0000000000 */
[----:B------:R-:W-:-:S13]  /*1a90*/  ISETP.GE.U32.AND P2, PT, R8, 0x3, PT ;  /* 0x000000030800780c */ /* 0x000fda0003f46070 */
[----:B------:R-:W-:Y:S05]  /*1aa0*/  @!P2 BRA `(.L_x_2751) ;  /* 0x0000000000b8a947 */ /* 0x000fea0003800000 */
[----:B------:R-:W-:-:S04]  /*1ab0*/  MOV R8, UR5 ;  /* 0x0000000500087c02 */ /* 0x000fc80008000f00 */
        /* <DEDUP_REMOVED lines=33> */
[----:B------:R-:W-:Y:S01]  /*1cd0*/  MOV R10, UR16 ;  /* 0x00000010000a7c02 */ /* 0x000fe20008000f00 */
[----:B------:R-:W-:-:S06]  /*1ce0*/  IMAD.U32 R11, RZ, RZ, UR17 ;  /* 0x00000011ff0b7e24 */ /* 0x000fcc000f8e00ff */
        /* <DEDUP_REMOVED lines=10> */
.L_x_2751:
        /* <DEDUP_REMOVED lines=28> */
.L_x_2752:
        /* <DEDUP_REMOVED lines=13> */
.L_x_2753:
[----:B------:R-:W-:Y:S05]  /*2020*/  BSYNC.RECONVERGENT B0 ;  /* 0x0000000000007941 */ /* 0x000fea0003800200 */
.L_x_2746:
        /* <DEDUP_REMOVED lines=69> */
.L_x_2757:
[----:B------:R-:W-:Y:S05]  /*2480*/  BSYNC.RECONVERGENT B1 ;  /* 0x0000000000017941 */ /* 0x000fea0003800200 */
.L_x_2756:
        /* <DEDUP_REMOVED lines=21> */
.L_x_2759:
[----:B------:R-:W-:Y:S05]  /*25e0*/  BSYNC.RECONVERGENT B1 ;  /* 0x0000000000017941 */ /* 0x000fea0003800200 */
.L_x_2758:
        /* <DEDUP_REMOVED lines=21> */
.L_x_2761:
[----:B------:R-:W-:Y:S05]  /*2740*/  BSYNC.RECONVERGENT B1 ;  /* 0x0000000000017941 */ /* 0x000fea0003800200 */
.L_x_2760:
[----:B------:R-:W-:Y:S05]  /*2750*/  @P1 BRA `(.L_x_2762) ;  /* 0x0000000800601947 */ /* 0x000fea0003800000 */
[----:B------:R-:W3:Y:S01]  /*2760*/  LDCU.64 UR14, c[0x0][0x3e0] ;  /* 0x00007c00ff0e77ac */ /* 0x000ee20008000a00 */
[--C-:B------:R-:W-:Y:S01]  /*2770*/  FADD.FTZ R6, R23, -R8.reuse ;  /* 0x8000000817067221 */ /* 0x100fe20000010000 */
[----:B------:R-:W-:Y:S01]  /*2780*/  FADD.FTZ R8, R3, -R8 ;  /* 0x8000000803087221 */ /* 0x000fe20000010000 */
[----:B------:R-:W-:Y:S01]  /*2790*/  IMAD.MOV.U32 R5, RZ, RZ, R7 ;  /* 0x000000ffff057224 */ /* 0x000fe200078e0007 */
[----:B------:R-:W4:Y:S01]  /*27a0*/  LDCU.64 UR16, c[0x0][0x380] ;  /* 0x00007000ff1077ac */ /* 0x000f220008000a00 */
[-C--:B------:R-:W-:Y:S01]  /*27b0*/  FMUL.FTZ R3, R6, R9.reuse ;  /* 0x0000000906037220 */ /* 0x080fe20000410000 */
[----:B------:R-:W-:-:S03]  /*27c0*/  FMUL.FTZ R8, R8, R9 ;  /* 0x0000000908087220 */ /* 0x000fc60000410000 */
[----:B------:R-:W-:Y:S01]  /*27d0*/  FFMA.FTZ R3, R10, R3, R20 ;  /* 0x000000030a037223 */ /* 0x000fe20000010014 */
        /* <DEDUP_REMOVED lines=10> */
.L_x_2755:
        /* <DEDUP_REMOVED lines=36> */
[----:B------:R-:W-:-:S05]  /*2ac0*/  IMAD.WIDE.U32 R12, R2, UR14, R12 ;  /* 0x0000000e020c7c25 */ /* 0x000fca000f8e000c */
[----:B------:R-:W-:Y:S02]  /*2ad0*/  IADD3 R13, PT, PT, R13, R14, RZ ;  /* 0x0000000e0d0d7210 */ /* 0x000fe40007ffe0ff */
[----:B0-----:R-:W-:-:S04]  /*2ae0*/  LEA R14, P1, R12, UR16, 0x1 ;  /* 0x000000100c0e7c11 */ /* 0x001fc8000f8208ff */
[----:B------:R-:W-:-:S05]  /*2af0*/  LEA.HI.X R15, R12, UR17, R13, 0x1, P1 ;  /* 0x000000110c0f7c11 */ /* 0x000fca00088f0c0d */
[----:B------:R1:W-:Y:S04]  /*2b00*/  STG.E desc[UR18][R14.64], R18 ;  /* 0x000000120e007986 */ /* 0x0003e8000c101912 */
.L_x_2764:
[----:B------:R-:W-:Y:S05]  /*2b10*/  BSYNC.RECONVERGENT B1 ;  /* 0x0000000000017941 */ /* 0x000fea0003800200 */
.L_x_2763:
        /* <DEDUP_REMOVED lines=31> */
.L_x_2766:
[----:B------:R-:W-:Y:S05]  /*2d10*/  BSYNC.RECONVERGENT B1 ;  /* 0x0000000000017941 */ /* 0x000fea0003800200 */
.L_x_2765:
        /* <DEDUP_REMOVED lines=31> */
.L_x_2768:
[----:B------:R-:W-:Y:S05]  /*2f10*/  BSYNC.RECONVERGENT B1 ;  /* 0x0000000000017941 */ /* 0x000fea0003800200 */
.L_x_2767:
        /* <DEDUP_REMOVED lines=28> */
.L_x_2762:
[----:B------:R-:W-:Y:S05]  /*30e0*/  BSYNC.RECONVERGENT B0 ;  /* 0x0000000000007941 */ /* 0x000fea0003800200 */
.L_x_2754:
[----:B------:R-:W-:Y:S02]  /*30f0*/  UIADD3 UR12, UPT, UPT, UR22, UR12, URZ ;  /* 0x0000000c160c7290 */ /* 0x000fe4000fffe0ff */
[----:B------:R-:W-:Y:S02]  /*3100*/  UIADD3 UR4, UPT, UPT, UR4, 0x1, URZ ;  /* 0x0000000104047890 */ /* 0x000fe4000fffe0ff */
[----:B------:R-:W-:-:S09]  /*3110*/  UISETP.GE.AND UP1, UPT, UR12, UR7, UPT ;  /* 0x000000070c00728c */ /* 0x000fd2000bf26270 */
[----:B------:R-:W-:Y:S05]  /*3120*/  BRA.U !UP1, `(.L_x_2769) ;  /* 0xffffffd109747547 */ /* 0x000fea000b83ffff */
[----:B------:R-:W-:Y:S05]  /*3130*/  EXIT ;  /* 0x000000000000794d */ /* 0x000fea0003800000 */
.L_x_2770:
        /* <DEDUP_REMOVED lines=12> */
.L_x_3467:


//--------------------- .text._Z35group_norm_nhwc_fwd_one_pass_kernelI11Fp16IOFp16WLi256ELi42ELi672EEv26Group_norm_nhwc_fwd_params --------------------------
	.section	.text._Z35group_norm_nhwc_fwd_one_pass_kernelI11Fp16IOFp16WLi256ELi42ELi672EEv26Group_norm_nhwc_fwd_params,"ax",@progbits
	.align	128
        .global         _Z35group_norm_nhwc_fwd_one_pass_kernelI11Fp16IOFp16WLi256ELi42ELi672EEv26Group_norm_nhwc_fwd_params
        .type           _Z35group_norm_nhwc_fwd_one_pass_kernelI11Fp16IOFp16WLi256ELi42ELi672EEv26Group_norm_nhwc_fwd_params,@function
        .size           _Z35group_norm_nhwc_fwd_one_pass_kernelI11Fp16IOFp16WLi256ELi42ELi672EEv26Group_norm_nhwc_fwd_params,(.L_x_3468 - _Z35group_norm_nhwc_fwd_one_pass_kernelI11Fp16IOFp16WLi256ELi42ELi672EEv26Group_norm_nhwc_fwd_params)
        .other          _Z35group_norm_nhwc_fwd_one_pass_kernelI11Fp16IOFp16WLi256ELi42ELi672EEv26Group_norm_nhwc_fwd_params,@"STO_CUDA_ENTRY STV_DEFAULT"
_Z35group_norm_nhwc_fwd_one_pass_kernelI11Fp16IOFp16WLi256ELi42ELi672EEv26Group_norm_nhwc_fwd_params:
.text._Z35group_norm_nhwc_fwd_one_pass_kernelI11Fp16IOFp16WLi256ELi42ELi672EEv26Group_norm_nhwc_fwd_params:
        /* <DEDUP_REMOVED lines=45> */
.L_x_2814:
        /* <DEDUP_REMOVED lines=242> */
.L_x_2772:
[----:B------:R-:W-:Y:S05]  /*11f0*/  BSYNC.RECONVERGENT B0 ;  /* 0x0000000000007941 */ /* 0x000fea0003800200 */
.L_x_2771:
        /* <DEDUP_REMOVED lines=58> */
.L_x_2774:
[----:B------:R-:W-:Y:S05]  /*15a0*/  BSYNC.RECONVERGENT B0 ;  /* 0x0000000000007941 */ /* 0x000fea0003800200 */
.L_x_2773:
        /* <DEDUP_REMOVED lines=25> */
.L_x_2777:
[----:B----4-:R-:W2:Y:S04]  /*1740*/  LDG.E.STRONG.GPU R18, desc[UR6][R16.64] ;  /* 0x0000000610127981 */ /* 0x010ea8000c1ef900 */
[----:B--2---:R-:W-:Y:S01]  /*1750*/  CCTL.IVALL ;  /* 0x00000000ff00798f */ /* 0x004fe20002000000 */
[----:B------:R-:W-:Y:S05]  /*1760*/  YIELD ;  /* 0x0000000000007946 */ /* 0x000fea0003800000 */
[----:B------:R-:W-:-:S13]  /*1770*/  ISETP.NE.AND P4, PT, R18, R23, PT ;  /* 0x000000171200720c */ /* 0x000fda0003f85270 */
[----:B------:R-:W-:Y:S05]  /*1780*/  @P4 BRA `(.L_x_2777) ;  /* 0xfffffffc00ec4947 */ /* 0x000fea000383ffff */
.L_x_2776:
        /* <DEDUP_REMOVED lines=15> */
.L_x_2779:
        /* <DEDUP_REMOVED lines=59> */
.L_x_2778:
        /* <DEDUP_REMOVED lines=35> */
.L_x_2780:
        /* <DEDUP_REMOVED lines=18> */
.L_x_2781:
        /* <DEDUP_REMOVED lines=9> */
.L_x_2782:
[----:B------:R-:W-:Y:S05]  /*2010*/  BSYNC.RECONVERGENT B0 ;  /* 0x0000000000007941 */ /* 0x000fea0003800200 */
.L_x_2775:
        /* <DEDUP_REMOVED lines=65> */
.L_x_2786:
[----:B------:R-:W-:Y:S05]  /*2430*/  BSYNC.RECONVERGENT B1 ;  /* 0x0000000000017941 */ /* 0x000fea0003800200 */
.L_x_2785:
        /* <DEDUP_REMOVED lines=20> */
.L_x_2788:
[----:B------:R-:W-:Y:S05]  /*2580*/  BSYNC.RECONVERGENT B1 ;  /* 0x0000000000017941 */ /* 0x000fea0003800200 */
.L_x_2787:
        /* <DEDUP_REMOVED lines=30> */
.L_x_2790:
[----:B------:R-:W-:Y:S05]  /*2770*/  BSYNC.RECONVERGENT B1 ;  /* 0x0000000000017941 */ /* 0x000fea0003800200 */
.L_x_2789:
        /* <DEDUP_REMOVED lines=20> */
.L_x_2792:
[----:B------:R-:W-:Y:S05]  /*28c0*/  BSYNC.RECONVERGENT B1 ;  /* 0x0000000000017941 */ /* 0x000fea0003800200 */
.L_x_2791:
        /* <DEDUP_REMOVED lines=20> */
.L_x_2794:
[----:B------:R-:W-:Y:S05]  /*2a10*/  BSYNC.RECONVERGENT B1 ;  /* 0x0000000000017941 */ /* 0x000fea0003800200 */
.L_x_2793:
        /* <DEDUP_REMOVED lines=20> */
.L_x_2796:
[----:B------:R-:W-:Y:S05]  /*2b60*/  BSYNC.RECONVERGENT B1 ;  /* 0x0000000000017941 */ /* 0x000fea0003800200 */
.L_x_2795:
        /* <DEDUP_REMOVED lines=20> */
.L_x_2798:
[----:B------:R-:W-:Y:S05]  /*2cb0*/  BSYNC.RECONVERGENT B1 ;  /* 0x0000000000017941 */ /* 0x000fea0003800200 */
.L_x_2797:
        /* <DEDUP_REMOVED lines=19> */
.L_x_2784:
        /* <DEDUP_REMOVED lines=35> */
.L_x_2801:
[----:B------:R-:W-:Y:S05]  /*3020*/  BSYNC.RECONVERGENT B1 ;  /* 0x0000000000017941 */ /* 0x000fea0003800200 */
.L_x_2800:
        /* <DEDUP_REMOVED lines=30> */
.L_x_2803:
[----:B------:R-:W-:Y:S05]  /*3210*/  BSYNC.RECONVERGENT B1 ;  /* 0x0000000000017941 */ /* 0x000fea0003800200 */
.L_x_2802:
        /* <DEDUP_REMOVED lines=40> */
.L_x_2805:
[----:B------:R-:W-:Y:S05]  /*34a0*/  BSYNC.RECONVERGENT B1 ;  /* 0x0000000000017941 */ /* 0x000fea0003800200 */
.L_x_2804:
        /* <DEDUP_REMOVED lines=30> */
.L_x_2807:
[----:B------:R-:W-:Y:S05]  /*3690*/  BSYNC.RECONVERGENT B1 ;  /* 0x0000000000017941 */ /* 0x000fea0003800200 */
.L_x_2806:
        /* <DEDUP_REMOVED lines=30> */
.L_x_2809:
[----:B------:R-:W-:Y:S05]  /*3880*/  BSYNC.RECONVERGENT B1 ;  /* 0x0000000000017941 */ /* 0x000fea0003800200 */
.L_x_2808:
        /* <DEDUP_REMOVED lines=30> */
.L_x_2811:
[----:B------:R-:W-:Y:S05]  /*3a70*/  BSYNC.RECONVERGENT B1 ;  /* 0x0000000000017941 */ /* 0x000fea0003800200 */
.L_x_2810:
        /* <DEDUP_REMOVED lines=30> */
.L_x_2813:
[----:B------:R-:W-:Y:S05]  /*3c60*/  BSYNC.RECONVERGENT B1 ;  /* 0x0000000000017941 */ /* 0x000fea0003800200 */
.L_x_2812:
        /* <DEDUP_REMOVED lines=28> */
.L_x_2799:
[----:B------:R-:W-:Y:S05]  /*3e30*/  BSYNC.RECONVERGENT B0 ;  /* 0x0000000000007941 */ /* 0x000fea0003800200 */
.L_x_2783:
        /* <DEDUP_REMOVED lines=8> */
.L_x_2815:
        /* <DEDUP_REMOVED lines=12> */
.L_x_3468:


//--------------------- .text._Z35group_norm_nhwc_fwd_one_pass_kernelI11Fp16IOFp16WLi512ELi42ELi672EEv26Group_norm_nhwc_fwd_params --------------------------
	.section	.text._Z35group_norm_nhwc_fwd_one_pass_kernelI11Fp16IOFp16WLi512ELi42ELi672EEv26Group_norm_nhwc_fwd_params,"ax",@progbits
	.align	128
        .global         _Z35group_norm_nhwc_fwd_one_pass_kernelI11Fp16IOFp16WLi512ELi42ELi672EEv26Group_norm_nhwc_fwd_params
        .type           _Z35group_norm_nhwc_fwd_one_pass_kernelI11Fp16IOFp16WLi512ELi42ELi672EEv26Group_norm_nhwc_fwd_params,@function
        .size           _Z35group_norm_nhwc_fwd_one_pass_kernelI11Fp16IOFp16WLi512ELi42ELi672EEv26Group_norm_nhwc_fwd_params,(.L_x_3469 - _Z35group_norm_nhwc_fwd_one_pass_kernelI11Fp16IOFp16WLi512ELi42ELi672EEv26Group_norm_nhwc_fwd_params)
        .other          _Z35group_norm_nhwc_fwd_one_pass_kernelI11Fp16IOFp16WLi512ELi42ELi672EEv26Group_norm_nhwc_fwd_params,@"STO_CUDA_ENTRY STV_DEFAULT"
_Z35group_norm_nhwc_fwd_one_pass_kernelI11Fp16IOFp16WLi512ELi42ELi672EEv26Group_norm_nhwc_fwd_params:
.text._Z35group_norm_nhwc_fwd_one_pass_kernelI11Fp16IOFp16WLi512ELi42ELi672EEv26Group_norm_nhwc_fwd_params:
        /* <DEDUP_REMOVED lines=43> */
.L_x_2891:
        /* <DEDUP_REMOVED lines=429> */
.L_x_2817:
[----:B------:R-:W-:Y:S05]  /*1d80*/  BSYNC.RECONVERGENT B0 ;  /* 0x0000000000007941 */ /* 0x000fea0003800200 */
.L_x_2816:
        /* <DEDUP_REMOVED lines=56> */
.L_x_2819:
[----:B------:R-:W-:Y:S05]  /*2110*/  BSYNC.RECONVERGENT B0 ;  /* 0x0000000000007941 */ /* 0x000fea0003800200 */
.L_x_2818:
        /* <DEDUP_REMOVED lines=27> */
.L_x_2822:
[----:B------:R-:W2:Y:S04]  /*22d0*/  LDG.E.STRONG.GPU R18, desc[UR6][R16.64] ;  /* 0x0000000610127981 */ /* 0x000ea8000c1ef900 */
[----:B--2---:R-:W-:Y:S01]  /*22e0*/  CCTL.IVALL ;  /* 0x00000000ff00798f */ /* 0x004fe20002000000 */
[----:B------:R-:W-:Y:S05]  /*22f0*/  YIELD ;  /* 0x0000000000007946 */ /* 0x000fea0003800000 */
[----:B------:R-:W-:-:S13]  /*2300*/  ISETP.NE.AND P2, PT, R18, R25, PT ;  /* 0x000000191200720c */ /* 0x000fda0003f45270 */
[----:B------:R-:W-:Y:S05]  /*2310*/  @P2 BRA `(.L_x_2822) ;  /* 0xfffffffc00ec2947 */ /* 0x000fea000383ffff */
.L_x_2821:
        /* <DEDUP_REMOVED lines=16> */
.L_x_2824:
        /* <DEDUP_REMOVED lines=62> */
.L_x_2823:
        /* <DEDUP_REMOVED lines=38> */
.L_x_2825:
        /* <DEDUP_REMOVED lines=19> */
.L_x_2826:
        /* <DEDUP_REMOVED lines=9> */
.L_x_2827:
[----:B------:R-:W-:Y:S05]  /*2c20*/  BSYNC.RECONVERGENT B0 ;  /* 0x0000000000007941 */ /* 0x000fea0003800200 */
.L_x_2820:
        /* <DEDUP_REMOVED lines=74> */
.L_x_2831:
[----:B------:R-:W-:Y:S05]  /*30d0*/  BSYNC.RECONVERGENT B1 ;  /* 0x0000000000017941 */ /* 0x000fea0003800200 */
.L_x_2830:
        /* <DEDUP_REMOVED lines=22> */
.L_x_2833:
[----:B------:R-:W-:Y:S05]  /*3240*/  BSYNC.RECONVERGENT B1 ;  /* 0x0000000000017941 */ /* 0x000fea0003800200 */
.L_x_2832:
        /* <DEDUP_REMOVED lines=20> */
.L_x_2835:
[----:B------:R-:W-:Y:S05]  /*3390*/  BSYNC.RECONVERGENT B1 ;  /* 0x0000000000017941 */ /* 0x000fea0003800200 */
.L_x_2834:
        /* <DEDUP_REMOVED lines=20> */
.L_x_2837:
[----:B------:R-:W-:Y:S05]  /*34e0*/  BSYNC.RECONVERGENT B1 ;  /* 0x0000000000017941 */ /* 0x000fea0003800200 */
.L_x_2836:
        /* <DEDUP_REMOVED lines=38> */
.L_x_2839:
[----:B------:R-:W-:Y:S05]  /*3750*/  BSYNC.RECONVERGENT B1 ;  /* 0x0000000000017941 */ /* 0x000fea0003800200 */
.L_x_2838:
        /* <DEDUP_REMOVED lines=20> */
.L_x_2841:
[----:B------:R-:W-:Y:S05]  /*38a0*/  BSYNC.RECONVERGENT B1 ;  /* 0x0000000000017941 */ /* 0x000fea0003800200 */
.L_x_2840:
        /* <DEDUP_REMOVED lines=20> */
.L_x_2843:
[----:B------:R-:W-:Y:S05]  /*39f0*/  BSYNC.RECONVERGENT B1 ;  /* 0x0000000000017941 */ /* 0x000fea0003800200 */
.L_x_2842:
        /* <DEDUP_REMOVED lines=20> */
.L_x_2845:
[----:B------:R-:W-:Y:S05]  /*3b40*/  BSYNC.RECONVERGENT B1 ;  /* 0x0000000000017941 */ /* 0x000fea0003800200 */
.L_x_2844:
        /* <DEDUP_REMOVED lines=20> */
.L_x_2847:
[----:B------:R-:W-:Y:S05]  /*3c90*/  BSYNC.RECONVERGENT B1 ;  /* 0x0000000000017941 */ /* 0x000fea0003800200 */
.L_x_2846:
        /* <DEDUP_REMOVED lines=20> */
.L_x_2849:
[----:B------:R-:W-:Y:S05]  /*3de0*/  BSYNC.RECONVERGENT B1 ;  /* 0x0000000000017941 */ /* 0x000fea0003800200 */
.L_x_2848:
        /* <DEDUP_REMOVED lines=36> */
.L_x_2851:
[----:B------:R-:W-:Y:S05]  /*4030*/  BSYNC.RECONVERGENT B1 ;  /* 0x0000000000017941 */ /* 0x000fea0003800200 */
.L_x_2850:
        /* <DEDUP_REMOVED lines=20> */
.L_x_2853:
[----:B------:R-:W-:Y:S05]  /*4180*/  BSYNC.RECONVERGENT B1 ;  /* 0x0000000000017941 */ /* 0x000fea0003800200 */
.L_x_2852:
        /* <DEDUP_REMOVED lines=20> */
.L_x_2855:
[----:B------:R-:W-:Y:S05]  /*42d0*/  BSYNC.RECONVERGENT B1 ;  /* 0x0000000000017941 */ /* 0x000fea0003800200 */
.L_x_2854:
        /* <DEDUP_REMOVED lines=20> */
.L_x_2857:
[----:B------:R-:W-:Y:S05]  /*4420*/  BSYNC.RECONVERGENT B1 ;  /* 0x0000000000017941 */ /* 0x000fea0003800200 */
.L_x_2856:
        /* <DEDUP_REMOVED lines=20> */
.L_x_2859:
[----:B------:R-:W-:Y:S05]  /*4570*/  BSYNC.RECONVERGENT B1 ;  /* 0x0000000000017941 */ /* 0x000fea0003800200 */
.L_x_2858:
        /* <DEDUP_REMOVED lines=19> */
.L_x_2829:
        /* <DEDUP_REMOVED lines=38> */
.L_x_2862:
[----:B------:R-:W-:Y:S05]  /*4910*/  BSYNC.RECONVERGENT B1 ;  /* 0x0000000000017941 */ /* 0x000fea0003800200 */
.L_x_2861:
        /* <DEDUP_REMOVED lines=32> */
.L_x_2864:
[----:B------:R-:W-:Y:S05]  /*4b20*/  BSYNC.RECONVERGENT B1 ;  /* 0x0000000000017941 */ /* 0x000fea0003800200 */
.L_x_2863:
        /* <DEDUP_REMOVED lines=30> */
.L_x_2866:
[----:B------:R-:W-:Y:S05]  /*4d10*/  BSYNC.RECONVERGENT B1 ;  /* 0x0000000000017941 */ /* 0x000fea0003800200 */
.L_x_2865:
        /* <DEDUP_REMOVED lines=30> */
.L_x_2868:
[----:B------:R-:W-:Y:S05]  /*4f00*/  BSYNC.RECONVERGENT B1 ;  /* 0x0000000000017941 */ /* 0x000fea0003800200 */
.L_x_2867:
        /* <DEDUP_REMOVED lines=48> */
.L_x_2870:
[----:B------:R-:W-:Y:S05]  /*5210*/  BSYNC.RECONVERGENT B1 ;  /* 0x0000000000017941 */ /* 0x000fea0003800200 */
.L_x_2869:
        /* <DEDUP_REMOVED lines=30> */
.L_x_2872:
[----:B------:R-:W-:Y:S05]  /*5400*/  BSYNC.RECONVERGENT B1 ;  /* 0x0000000000017941 */ /* 0x000fea0003800200 */
.L_x_2871:
        /* <DEDUP_REMOVED lines=30> */
.L_x_2874:
[----:B------:R-:W-:Y:S05]  /*55f0*/  BSYNC.RECONVERGENT B1 ;  /* 0x0000000000017941 */ /* 0x000fea0003800200 */
.L_x_2873:
        /* <DEDUP_REMOVED lines=30> */
.L_x_2876:
[----:B------:R-:W-:Y:S05]  /*57e0*/  BSYNC.RECONVERGENT B1 ;  /* 0x0000000000017941 */ /* 0x000fea0003800200 */
.L_x_2875:
        /* <DEDUP_REMOVED lines=30> */
.L_x_2878:
[----:B------:R-:W-:Y:S05]  /*59d0*/  BSYNC.RECONVERGENT B1 ;  /* 0x0000000000017941 */ /* 0x000fea0003800200 */
.L_x_2877:
        /* <DEDUP_REMOVED lines=30> */
.L_x_2880:
[----:B------:R-:W-:Y:S05]  /*5bc0*/  BSYNC.RECONVERGENT B1 ;  /* 0x0000000000017941 */ /* 0x000fea0003800200 */
.L_x_2879:
        /* <DEDUP_REMOVED lines=47> */
.L_x_2882:
[----:B------:R-:W-:Y:S05]  /*5ec0*/  BSYNC.RECONVERGENT B1 ;  /* 0x0000000000017941 */ /* 0x000fea0003800200 */
.L_x_2881:
        /* <DEDUP_REMOVED lines=30> */
.L_x_2884:
[----:B------:R-:W-:Y:S05]  /*60b0*/  BSYNC.RECONVERGENT B1 ;  /* 0x0000000000017941 */ /* 0x000fea0003800200 */
.L_x_2883:
        /* <DEDUP_REMOVED lines=30> */
.L_x_2886:
[----:B------:R-:W-:Y:S05]  /*62a0*/  BSYNC.RECONVERGENT B1 ;  /* 0x0000000000017941 */ /* 0x000fea0003800200 */
.L_x_2885:
        /* <DEDUP_REMOVED lines=30> */
.L_x_2888:
[----:B------:R-:W-:Y:S05]  /*6490*/  BSYNC.RECONVERGENT B1 ;  /* 0x0000000000017941 */ /* 0x000fea0003800200 */
.L_x_2887:
        /* <DEDUP_REMOVED lines=30> */
.L_x_2890:
[----:B------:R-:W-:Y:S05]  /*6680*/  BSYNC.RECONVERGENT B1 ;  /* 0x0000000000017941 */ /* 0x000fea0003800200 */
.L_x_2889:
        /* <DEDUP_REMOVED lines=28> */
.L_x_2860:
[----:B------:R-:W-:Y:S05]  /*6850*/  BSYNC.RECONVERGENT B0 ;  /* 0x0000000000007941 */ /* 0x000fea0003800200 */
.L_x_2828:
        /* <DEDUP_REMOVED lines=8> */
.L_x_2892:
        /* <DEDUP_REMOVED lines=10> */
.L_x_3469:


//--------------------- .text._Z35group_norm_nhwc_fwd_one_pass_kernelI11Fp32IOFp32WLi64ELi42ELi672EEv26Group_norm_nhwc_fwd_params --------------------------
	.section	.text._Z35group_norm_nhwc_fwd_one_pass_kernelI11Fp32IOFp32WLi64ELi42ELi672EEv26Group_norm_nhwc_fwd_params,"ax",@progbits
	.align	128
        .global         _Z35group_norm_nhwc_fwd_one_pass_kernelI11Fp32IOFp32WLi64ELi42ELi672EEv26Group_norm_nhwc_fwd_params
        .type           _Z35group_norm_nhwc_fwd_one_pass_kernelI11Fp32IOFp32WLi64ELi42ELi672EEv26Group_norm_nhwc_fwd_params,@function
        .size           _Z35group_norm_nhwc_fwd_one_pass_kernelI11Fp32IOFp32WLi64ELi42ELi672EEv26Group_norm_nhwc_fwd_params,(.L_x_3470 - _Z35group_norm_nhwc_fwd_one_pass_kernelI11Fp32IOFp32WLi64ELi42ELi672EEv26Group_norm_nhwc_fwd_params)
        .other          _Z35group_norm_nhwc_fwd_one_pass_kernelI11Fp32IOFp32WLi64ELi42ELi672EEv26Group_norm_nhwc_fwd_params,@"STO_CUDA_ENTRY STV_DEFAULT"
_Z35group_norm_nhwc_fwd_one_pass_kernelI11Fp32IOFp32WLi64ELi42ELi672EEv26Group_norm_nhwc_fwd_params:
.text._Z35group_norm_nhwc_fwd_one_pass_kernelI11Fp32IOFp32WLi64ELi42ELi672EEv26Group_norm_nhwc_fwd_params:
        /* <DEDUP_REMOVED lines=32> */
.L_x_2912:
[----:B0-----:R-:W0:Y:S01]  /*0200*/  LDC R17, c[0x0][0x3f8] ;  /* 0x0000fe00ff117b82 */ /* 0x001e220000000800 */
[----:B-1----:R-:W1:Y:S01]  /*0210*/  LDCU.64 UR8, c[0x0][0x3e8] ;  /* 0x00007d00ff0877ac */ /* 0x002e620008000a00 */
[----:B------:R-:W-:Y:S02]  /*0220*/  IADD3 R12, PT, PT, R7, 0x20, RZ ;  /* 0x00000020070c7810 */ /* 0x000fe40007ffe0ff */
[----:B------:R-:W-:Y:S02]  /*0230*/  SHF.R.S32.HI R19, RZ, 0x1f, R7 ;  /* 0x0000001fff137819 */ /* 0x000fe40000011407 */
[----:B------:R-:W-:Y:S02]  /*0240*/  SHF.R.S32.HI R21, RZ, 0x1f, R12 ;  /* 0x0000001fff157819 */ /* 0x000fe4000001140c */
[----:B0-2---:R-:W-:Y:S02]  /*0250*/  IABS R5, R17 ;  /* 0x0000001100057213 */ /* 0x005fe40000000000 */
[----:B------:R-:W-:-:S02]  /*0260*/  ISETP.NE.AND P3, PT, R17, RZ, PT ;  /* 0x000000ff1100720c */ /* 0x000fc40003f65270 */
[----:B------:R-:W0:Y:S08]  /*0270*/  I2F.RP R0, R5 ;  /* 0x0000000500007306 */ /* 0x000e300000209400 */
[----:B0-----:R-:W0:Y:S02]  /*0280*/  MUFU.RCP R0, R0 ;  /* 0x0000000000007308 */ /* 0x001e240000001000 */
[----:B0--3--:R-:W-:-:S06]  /*0290*/  VIADD R2, R0, 0xffffffe ;  /* 0x0ffffffe00027836 */ /* 0x009fcc0000000000 */
[----:B------:R0:W2:Y:S02]  /*02a0*/  F2I.FTZ.U32.TRUNC.NTZ R3, R2 ;  /* 0x0000000200037305 */ /* 0x0000a4000021f000 */
[----:B0-----:R-:W-:Y:S01]  /*02b0*/  HFMA2 R2, -RZ, RZ, 0, 0 ;  /* 0x00000000ff027431 */ /* 0x001fe200000001ff */
[----:B--2---:R-:W-:-:S05]  /*02c0*/  IADD3 R4, PT, PT, RZ, -R3, RZ ;  /* 0x80000003ff047210 */ /* 0x004fca0007ffe0ff */
[----:B-----5:R-:W-:Y:S01]  /*02d0*/  IMAD R9, R4, R5, RZ ;  /* 0x0000000504097224 */ /* 0x020fe200078e02ff */
[----:B------:R-:W-:-:S03]  /*02e0*/  IABS R4, UR7 ;  /* 0x0000000700047c13 */ /* 0x000fc60008000000 */
[----:B------:R-:W-:-:S06]  /*02f0*/  IMAD.HI.U32 R3, R3, R9, R2 ;  /* 0x0000000903037227 */ /* 0x000fcc00078e0002 */
[----:B------:R-:W-:-:S05]  /*0300*/  IMAD.HI.U32 R3, R3, R4, RZ ;  /* 0x0000000403037227 */ /* 0x000fca00078e00ff */
[----:B------:R-:W-:-:S05]  /*0310*/  IADD3 R0, PT, PT, -R3, RZ, RZ ;  /* 0x000000ff03007210 */ /* 0x000fca0007ffe1ff */
[----:B------:R-:W-:-:S05]  /*0320*/  IMAD R0, R5, R0, R4 ;  /* 0x0000000005007224 */ /* 0x000fca00078e0204 */
[----:B------:R-:W-:-:S13]  /*0330*/  ISETP.GT.U32.AND P2, PT, R5, R0, PT ;  /* 0x000000000500720c */ /* 0x000fda0003f44070 */
[-C--:B------:R-:W-:Y:S01]  /*0340*/  @!P2 IADD3 R0, PT, PT, R0, -R5.reuse, RZ ;  /* 0x800000050000a210 */ /* 0x080fe20007ffe0ff */
[----:B------:R-:W-:Y:S01]  /*0350*/  @!P2 VIADD R3, R3, 0x1 ;  /* 0x000000010303a836 */ /* 0x000fe20000000000 */
[----:B-1----:R-:W-:Y:S02]  /*0360*/  ISETP.GE.U32.AND P2, PT, R12, UR8, PT ;  /* 0x000000080c007c0c */ /* 0x002fe4000bf46070 */
[----:B------:R-:W-:Y:S02]  /*0370*/  ISETP.GE.U32.AND P1, PT, R0, R5, PT ;  /* 0x000000050000720c */ /* 0x000fe40003f26070 */
[----:B------:R-:W-:Y:S02]  /*0380*/  LOP3.LUT R0, R17, UR7, RZ, 0x3c, !PT ;  /* 0x0000000711007c12 */ /* 0x000fe4000f8e3cff */
[----:B------:R-:W-:Y:S02]  /*0390*/  ISETP.GE.AND.EX P2, PT, R21, UR9, PT, P2 ;  /* 0x0000000915007c0c */ /* 0x000fe4000bf46320 */
[----:B------:R-:W-:-:S07]  /*03a0*/  ISETP.GE.AND P4, PT, R0, RZ, PT ;  /* 0x000000ff0000720c */ /* 0x000fce0003f86270 */
[----:B------:R-:W-:Y:S02]  /*03b0*/  @P1 IADD3 R3, PT, PT, R3, 0x1, RZ ;  /* 0x0000000103031810 */ /* 0x000fe40007ffe0ff */
[----:B------:R-:W-:Y:S02]  /*03c0*/  ISETP.GE.U32.AND P1, PT, R7, UR8, PT ;  /* 0x0000000807007c0c */ /* 0x000fe4000bf26070 */
[----:B------:R-:W-:Y:S01]  /*03d0*/  MOV R13, R3 ;  /* 0x00000003000d7202 */ /* 0x000fe20000000f00 */
[----:B------:R-:W0:Y:S01]  /*03e0*/  @!P2 LDC.64 R8, c[0x0][0x3e0] ;  /* 0x0000f800ff08ab82 */ /* 0x000e220000000a00 */
[----:B------:R-:W-:Y:S01]  /*03f0*/  ISETP.GE.AND.EX P1, PT, R19, UR9, PT, P1 ;  /* 0x0000000913007c0c */ /* 0x000fe2000bf26310 */
[----:B------:R-:W1:Y:S01]  /*0400*/  LDCU.64 UR8, c[0x0][0x3f0] ;  /* 0x00007e00ff0877ac */ /* 0x000e620008000a00 */
[----:B------:R-:W-:Y:S02]  /*0410*/  @!P4 IADD3 R13, PT, PT, -R13, RZ, RZ ;  /* 0x000000ff0d0dc210 */ /* 0x000fe40007ffe1ff */
[----:B------:R-:W-:-:S04]  /*0420*/  @!P3 LOP3.LUT R13, RZ, R17, RZ, 0x33, !PT ;  /* 0x00000011ff0db212 */ /* 0x000fc800078e33ff */
[--C-:B------:R-:W-:Y:S01]  /*0430*/  SHF.R.S32.HI R4, RZ, 0x1f, R13.reuse ;  /* 0x0000001fff047819 */ /* 0x100fe2000001140d */
[----:B------:R-:W-:-:S04]  /*0440*/  IMAD.MOV R0, RZ, RZ, -R13 ;  /* 0x000000ffff007224 */ /* 0x000fc800078e0a0d */
[----:B------:R-:W2:Y:S01]  /*0450*/  @!P1 LDC.64 R10, c[0x0][0x3e0] ;  /* 0x0000f800ff0a9b82 */ /* 0x000ea20000000a00 */
[----:B------:R-:W-:-:S04]  /*0460*/  IMAD R0, R17, R0, UR7 ;  /* 0x0000000711007e24 */ /* 0x000fc8000f8e0200 */
[----:B------:R-:W-:Y:S02]  /*0470*/  IMAD R0, R0, 0x2a, RZ ;  /* 0x0000002a00007824 */ /* 0x000fe400078e02ff */
[----:B-1----:R-:W-:Y:S01]  /*0480*/  IMAD R14, R4, UR8, RZ ;  /* 0x00000008040e7c24 */ /* 0x002fe2000f8e02ff */
[----:B------:R-:W1:Y:S02]  /*0490*/  @!P1 LDC.64 R2, c[0x0][0x390] ;  /* 0x0000e400ff029b82 */ /* 0x000e640000000a00 */
[C---:B------:R-:W-:Y:S01]  /*04a0*/  IADD3 R24, P3, PT, R0.reuse, R15, RZ ;  /* 0x0000000f00187210 */ /* 0x040fe20007f7e0ff */
[----:B------:R-:W-:Y:S02]  /*04b0*/  IMAD R27, R13, UR9, R14 ;  /* 0x000000090d1b7c24 */ /* 0x000fe4000f8e020e */
[----:B0-----:R-:W-:Y:S01]  /*04c0*/  @!P2 IMAD R15, R21, R8, RZ ;  /* 0x00000008150fa224 */ /* 0x001fe200078e02ff */
[----:B------:R-:W-:Y:S02]  /*04d0*/  LEA.HI.X.SX32 R25, R0, RZ, 0x1, P3 ;  /* 0x000000ff00197211 */ /* 0x000fe400018f0eff */
[----:B------:R-:W0:Y:S01]  /*04e0*/  @!P2 LDC.64 R4, c[0x0][0x390] ;  /* 0x0000e400ff04ab82 */ /* 0x000e220000000a00 */
[----:B------:R-:W-:-:S02]  /*04f0*/  @!P2 IMAD R17, R12, R9, R15 ;  /* 0x000000090c11a224 */ /* 0x000fc400078e020f */
[----:B------:R-:W-:-:S04]  /*0500*/  IMAD.WIDE.U32 R24, R13, UR8, R24 ;  /* 0x000000080d187c25 */ /* 0x000fc8000f8e0018 */
[----:B--2---:R-:W-:Y:S01]  /*0510*/  @!P1 IMAD R14, R19, R10, RZ ;  /* 0x0000000a130e9224 */ /* 0x004fe200078e02ff */
[----:B------:R-:W-:Y:S02]  /*0520*/  IADD3 R27, PT, PT, R25, R27, RZ ;  /* 0x0000001b191b7210 */ /* 0x000fe40007ffe0ff */
[-C--:B------:R-:W-:Y:S01]  /*0530*/  @!P1 MOV R26, R24.reuse ;  /* 0x00000018001a9202 */ /* 0x080fe20000000f00 */
[C---:B------:R-:W-:Y:S01]  /*0540*/  @!P1 IMAD R13, R7.reuse, R11, R14 ;  /* 0x0000000b070d9224 */ /* 0x040fe200078e020e */
[----:B------:R-:W-:Y:S02]  /*0550*/  @!P2 MOV R14, R24 ;  /* 0x00000018000ea202 */ /* 0x000fe40000000f00 */
[----:B------:R-:W-:Y:S01]  /*0560*/  @!P2 MOV R15, R27 ;  /* 0x0000001b000fa202 */ /* 0x000fe20000000f00 */
[----:B------:R-:W-:-:S04]  /*0570*/  @!P1 IMAD.WIDE.U32 R10, R7, R10, R26 ;  /* 0x0000000a070a9225 */ /* 0x000fc800078e001a */
[----:B------:R-:W-:Y:S01]  /*0580*/  @!P2 IMAD.WIDE.U32 R8, R12, R8, R14 ;  /* 0x000000080c08a225 */ /* 0x000fe200078e000e */
[----:B-1----:R-:W-:Y:S02]  /*0590*/  @!P1 LEA R12, P3, R10, R2, 0x2 ;  /* 0x000000020a0c9211 */ /* 0x002fe400078610ff */
[----:B------:R-:W-:Y:S01]  /*05a0*/  MOV R2, RZ ;  /* 0x000000ff00027202 */ /* 0x000fe20000000f00 */
[----:B------:R-:W-:Y:S01]  /*05b0*/  @!P1 IMAD.IADD R11, R11, 0x1, R13 ;  /* 0x000000010b0b9824 */ /* 0x000fe200078e020d */
[----:B------:R-:W-:Y:S02]  /*05c0*/  @!P2 IADD3 R9, PT, PT, R9, R17, RZ ;  /* 0x000000110909a210 */ /* 0x000fe40007ffe0ff */
[----:B0-----:R-:W-:Y:S02]  /*05d0*/  @!P2 LEA R14, P4, R8, R4, 0x2 ;  /* 0x00000004080ea211 */ /* 0x001fe400078810ff */
[----:B------:R-:W-:Y:S01]  /*05e0*/  @!P1 LEA.HI.X R13, R10, R3, R11, 0x2, P3 ;  /* 0x000000030a0d9211 */ /* 0x000fe200018f140b */
[----:B------:R-:W-:Y:S01]  /*05f0*/  HFMA2 R3, -RZ, RZ, 0, 0 ;  /* 0x00000000ff037431 */ /* 0x000fe200000001ff */
[----:B------:R-:W-:-:S02]  /*0600*/  @!P2 LEA.HI.X R15, R8, R5, R9, 0x2, P4 ;  /* 0x00000005080fa211 */ /* 0x000fc400020f1409 */
[----:B------:R-:W-:-:S03]  /*0610*/  CS2R R4, SRZ ;  /* 0x0000000000047805 */ /* 0x000fc6000001ff00 */
[----:B------:R-:W2:Y:S04]  /*0620*/  @!P1 LDG.E.64 R2, desc[UR14][R12.64] ;  /* 0x0000000e0c029981 */ /* 0x000ea8000c1e1b00 */
[----:B------:R-:W3:Y:S01]  /*0630*/  @!P2 LDG.E.64 R4, desc[UR14][R14.64] ;  /* 0x0000000e0e04a981 */ /* 0x000ee2000c1e1b00 */
[----:B------:R-:W-:Y:S01]  /*0640*/  BSSY.RECONVERGENT B0, `(.L_x_2893) ;  /* 0x0000031000007945 */ /* 0x000fe20003800200 */
[----:B------:R-:W0:Y:S01]  /*0650*/  S2R R8, SR_LANEID ;  /* 0x0000000000087919 */ /* 0x000e220000000000 */
[----:B------:R-:W1:Y:S01]  /*0660*/  S2R R18, SR_TID.X ;  /* 0x0000000000127919 */ /* 0x000e620000002100 */
[C---:B0-----:R-:W-:Y:S02]  /*0670*/  ISETP.GT.AND P1, PT, R8.reuse, 0x1e, PT ;  /* 0x0000001e0800780c */ /* 0x041fe40003f24270 */
[----:B------:R-:W-:Y:S01]  /*0680*/  ISETP.GT.AND P2, PT, R8, 0xf, PT ;  /* 0x0000000f0800780c */ /* 0x000fe20003f44270 */
[----:B--2---:R-:W-:Y:S01]  /*0690*/  FMUL.FTZ R11, R3, R3 ;  /* 0x00000003030b7220 */ /* 0x004fe20000410000 */
[----:B------:R-:W-:Y:S01]  /*06a0*/  FADD.FTZ R9, R2, R3 ;  /* 0x0000000302097221 */ /* 0x000fe20000010000 */
[----:B---3--:R-:W-:-:S02]  /*06b0*/  FMUL.FTZ R17, R5, R5 ;  /* 0x0000000505117220 */ /* 0x008fc40000410000 */
        /* <DEDUP_REMOVED lines=41> */
.L_x_2894:
[----:B------:R-:W-:Y:S05]  /*0950*/  BSYNC.RECONVERGENT B0 ;  /* 0x0000000000007941 */ /* 0x000fea0003800200 */
.L_x_2893:
        /* <DEDUP_REMOVED lines=58> */
.L_x_2896:
[----:B------:R-:W-:Y:S05]  /*0d00*/  BSYNC.RECONVERGENT B0 ;  /* 0x0000000000007941 */ /* 0x000fea0003800200 */
.L_x_2895:
        /* <DEDUP_REMOVED lines=31> */
.L_x_2899:
[----:B-1----:R-:W2:Y:S04]  /*0f00*/  LDG.E.STRONG.GPU R10, desc[UR14][R8.64] ;  /* 0x0000000e080a7981 */ /* 0x002ea8000c1ef900 */
[----:B--2---:R-:W-:Y:S01]  /*0f10*/  CCTL.IVALL ;  /* 0x00000000ff00798f */ /* 0x004fe20002000000 */
[----:B------:R-:W-:Y:S05]  /*0f20*/  YIELD ;  /* 0x0000000000007946 */ /* 0x000fea0003800000 */
[----:B------:R-:W-:-:S13]  /*0f30*/  ISETP.NE.AND P2, PT, R10, R15, PT ;  /* 0x0000000f0a00720c */ /* 0x000fda0003f45270 */
[----:B------:R-:W-:Y:S05]  /*0f40*/  @P2 BRA `(.L_x_2899) ;  /* 0xfffffffc00ec2947 */ /* 0x000fea000383ffff */
.L_x_2898:
        /* <DEDUP_REMOVED lines=15> */
.L_x_2901:
        /* <DEDUP_REMOVED lines=43> */
[----:B------:R-:W-:Y:S01]  /*12f0*/  ISETP.EQ.OR P6, PT, R9, UR18, P1 ;  /* 0x0000001209007c0c */ /* 0x000fe20008fc2670 */
[----:B------:R-:W-:-:S02]  /*1300*/  IMAD.U32 R10, RZ, RZ, UR26 ;  /* 0x0000001aff0a7e24 */ /* 0x000fc4000f8e00ff */
[----:B----4-:R-:W-:Y:S01]  /*1310*/  @!P2 FADD.FTZ R12, R12, R14 ;  /* 0x0000000e0c0ca221 */ /* 0x010fe20000010000 */
[----:B------:R-:W-:Y:S01]  /*1320*/  @!P2 FADD.FTZ R13, R13, R15 ;  /* 0x0000000f0d0da221 */ /* 0x000fe20000010000 */
[----:B------:R-:W-:Y:S02]  /*1330*/  ISETP.EQ.OR P2, PT, R8, UR18, P1 ;  /* 0x0000001208007c0c */ /* 0x000fe40008f42670 */
[----:B------:R-:W-:Y:S01]  /*1340*/  MOV R8, UR24 ;  /* 0x0000001800087c02 */ /* 0x000fe20008000f00 */
[----:B------:R-:W-:Y:S01]  /*1350*/  VOTEU.ALL UP0, P5 ;  /* 0x0000000000ff7886 */ /* 0x000fe20002800000 */
[----:B------:R-:W-:Y:S02]  /*1360*/  MOV R9, UR25 ;  /* 0x0000001900097c02 */ /* 0x000fe40008000f00 */
[----:B------:R-:W-:Y:S02]  /*1370*/  MOV R11, UR27 ;  /* 0x0000001b000b7c02 */ /* 0x000fe40008000f00 */
[----:B------:R-:W-:Y:S01]  /*1380*/  VOTEU.ALL UP1, P6 ;  /* 0x0000000000ff7886 */ /* 0x000fe20003020000 */
[----:B------:R-:W-:Y:S01]  /*1390*/  @!UP0 UIMAD.WIDE.U32 UR24, UR11, 0x8, UR16 ;  /* 0x000000080b1888a5 */ /* 0x000fe2000f8e0010 */
[----:B------:R-:W2:Y:S03]  /*13a0*/  @!P3 LDG.E.64 R8, desc[UR14][R8.64] ;  /* 0x0000000e0808b981 */ /* 0x000ea6000c1e1b00 */
[----:B------:R-:W-:Y:S01]  /*13b0*/  VOTEU.ALL UP0, P2 ;  /* 0x0000000000ff7886 */ /* 0x000fe20001000000 */
[----:B------:R-:W-:Y:S01]  /*13c0*/  @!UP1 UIMAD.WIDE.U32 UR26, UR10, 0x8, UR16 ;  /* 0x000000080a1a98a5 */ /* 0x000fe2000f8e0010 */
[----:B------:R-:W3:Y:S01]  /*13d0*/  @!P4 LDG.E.64 R10, desc[UR14][R10.64] ;  /* 0x0000000e0a0ac981 */ /* 0x000ee2000c1e1b00 */
[----:B------:R-:W-:-:S02]  /*13e0*/  MOV R14, UR24 ;  /* 0x00000018000e7c02 */ /* 0x000fc40008000f00 */
[----:B------:R-:W-:Y:S01]  /*13f0*/  MOV R15, UR25 ;  /* 0x00000019000f7c02 */ /* 0x000fe20008000f00 */
[----:B------:R-:W-:Y:S01]  /*1400*/  @!UP0 UIMAD.WIDE.U32 UR24, UR13, 0x8, UR16 ;  /* 0x000000080d1888a5 */ /* 0x000fe2000f8e0010 */
[----:B------:R-:W-:Y:S01]  /*1410*/  MOV R16, UR26 ;  /* 0x0000001a00107c02 */ /* 0x000fe20008000f00 */
[----:B------:R-:W-:-:S03]  /*1420*/  IMAD.U32 R17, RZ, RZ, UR27 ;  /* 0x0000001bff117e24 */ /* 0x000fc6000f8e00ff */
[----:B------:R-:W4:Y:S01]  /*1430*/  @!P5 LDG.E.64 R14, desc[UR14][R14.64] ;  /* 0x0000000e0e0ed981 */ /* 0x000f22000c1e1b00 */
        /* <DEDUP_REMOVED lines=27> */
.L_x_2900:
        /* <DEDUP_REMOVED lines=57> */
.L_x_2902:
        /* <DEDUP_REMOVED lines=29> */
.L_x_2903:
        /* <DEDUP_REMOVED lines=14> */
.L_x_2904:
[----:B------:R-:W-:Y:S05]  /*1c30*/  BSYNC.RECONVERGENT B0 ;  /* 0x0000000000007941 */ /* 0x000fea0003800200 */
.L_x_2897:
[----:B------:R-:W4:Y:S01]  /*1c40*/  S2R R14, SR_TID.X ;  /* 0x00000000000e7919 */ /* 0x000f220000002100 */
[----:B------:R-:W0:Y:S01]  /*1c50*/  S2UR UR8, SR_CgaCtaId ;  /* 0x00000000000879c3 */ /* 0x000e220000008800 */
[----:B------:R-:W1:Y:S01]  /*1c60*/  LDCU UR9, c[0x0][0x414] ;  /* 0x00008280ff0977ac */ /* 0x000e620008000800 */
[----:B------:R-:W-:Y:S01]  /*1c70*/  MOV R19, UR7 ;  /* 0x0000000700137c02 */ /* 0x000fe20008000f00 */
[----:B------:R-:W-:-:S05]  /*1c80*/  UMOV UR5, 0x400 ;  /* 0x0000040000057882 */ /* 0x000fca0000000000 */
[----:B---3--:R-:W3:Y:S08]  /*1c90*/  @P0 LDC.64 R16, c[0x0][0x388] ;  /* 0x0000e200ff100b82 */ /* 0x008ef00000000a00 */
[----:B------:R-:W2:Y:S01]  /*1ca0*/  LDC.64 R10, c[0x0][0x3a0] ;  /* 0x0000e800ff0a7b82 */ /* 0x000ea20000000a00 */
[----:B-1----:R-:W-:Y:S01]  /*1cb0*/  @P0 FMUL.FTZ R18, R12, UR9 ;  /* 0x000000090c120c20 */ /* 0x002fe20008410000 */
[----:B0-----:R-:W-:Y:S01]  /*1cc0*/  ULEA UR5, UR8, UR5, 0x18 ;  /* 0x0000000508057291 */ /* 0x001fe2000f8ec0ff */
[C---:B----4-:R-:W-:Y:S01]  /*1cd0*/  LOP3.LUT R8, R14.reuse, 0xffff, RZ, 0xc0, !PT ;  /* 0x0000ffff0e087812 */ /* 0x050fe200078ec0ff */
[----:B---3--:R-:W-:Y:S01]  /*1ce0*/  @P0 IMAD.WIDE R16, R19, 0x8, R16 ;  /* 0x0000000813100825 */ /* 0x008fe200078e0210 */
[----:B------:R-:W-:-:S03]  /*1cf0*/  ISETP.NE.AND P1, PT, R14, RZ, PT ;  /* 0x000000ff0e00720c */ /* 0x000fc60003f25270 */
[----:B------:R-:W-:Y:S01]  /*1d00*/  @P0 FMUL.FTZ R19, R13, UR9 ;  /* 0x000000090d130c20 */ /* 0x000fe20008410000 */
[----:B------:R-:W-:-:S04]  /*1d10*/  IMAD R8, R8, 0xc31, RZ ;  /* 0x00000c3108087824 */ /* 0x000fc800078e02ff */
[----:B------:R-:W-:Y:S01]  /*1d20*/  @P0 STG.E.64 desc[UR14][R16.64], R18 ;  /* 0x0000001210000986 */ /* 0x000fe2000c101b0e */
[----:B------:R-:W-:-:S04]  /*1d30*/  SHF.R.U32.HI R8, RZ, 0x10, R8 ;  /* 0x00000010ff087819 */ /* 0x000fc80000011608 */
[----:B------:R-:W-:Y:S01]  /*1d40*/  PRMT R8, R8, 0x9910, RZ ;  /* 0x0000991008087816 */ /* 0x000fe200000000ff */
[----:B------:R0:W-:Y:S04]  /*1d50*/  @!P1 STS.64 [UR5+0xc8], R12 ;  /* 0x0000c80cff009988 */ /* 0x0001e80008000a05 */
[----:B------:R-:W-:-:S05]  /*1d60*/  IMAD R8, R8, 0x15, RZ ;  /* 0x0000001508087824 */ /* 0x000fca00078e02ff */
[----:B--2---:R-:W-:Y:S02]  /*1d70*/  IADD3 R15, PT, PT, RZ, -R8, RZ ;  /* 0x80000008ff0f7210 */ /* 0x004fe40007ffe0ff */
[----:B------:R-:W1:Y:S02]  /*1d80*/  LDC.64 R8, c[0x0][0x398] ;  /* 0x0000e600ff087b82 */ /* 0x000e640000000a00 */
[----:B------:R-:W-:-:S05]  /*1d90*/  PRMT R15, R15, 0x7710, RZ ;  /* 0x000077100f0f7816 */ /* 0x000fca00000000ff */
[----:B------:R-:W-:-:S05]  /*1da0*/  IMAD.IADD R15, R15, 0x1, R14 ;  /* 0x000000010f0f7824 */ /* 0x000fca00078e020e */
[----:B------:R-:W-:-:S04]  /*1db0*/  SHF.L.U32 R15, R15, 0x1, RZ ;  /* 0x000000010f0f7819 */ /* 0x000fc800000006ff */
[----:B------:R-:W-:-:S04]  /*1dc0*/  LOP3.LUT R15, R15, 0xffff, RZ, 0xc0, !PT ;  /* 0x0000ffff0f0f7812 */ /* 0x000fc800078ec0ff */
[----:B------:R-:W-:-:S05]  /*1dd0*/  IADD3 R21, PT, PT, R0, R15, RZ ;  /* 0x0000000f00157210 */ /* 0x000fca0007ffe0ff */
[C---:B-1----:R-:W-:Y:S01]  /*1de0*/  IMAD.WIDE R8, R21.reuse, 0x4, R8 ;  /* 0x0000000415087825 */ /* 0x042fe200078e0208 */
[----:B------:R-:W-:Y:S03]  /*1df0*/  BAR.SYNC.DEFER_BLOCKING 0x0 ;  /* 0x0000000000007b1d */ /* 0x000fe60000010000 */
[----:B------:R-:W-:-:S03]  /*1e00*/  IMAD.WIDE R10, R21, 0x4, R10 ;  /* 0x00000004150a7825 */ /* 0x000fc600078e020a */
        /* <DEDUP_REMOVED lines=26> */
[----:B------:R-:W-:Y:S01]  /*1fb0*/  MOV R17, R27 ;  /* 0x0000001b00117202 */ /* 0x000fe20000000f00 */
[----:B------:R-:W-:Y:S02]  /*1fc0*/  IMAD.MOV.U32 R16, RZ, RZ, R24 ;  /* 0x000000ffff107224 */ /* 0x000fe400078e0018 */
[C---:B------:R-:W-:Y:S01]  /*1fd0*/  FADD.FTZ R19, -R0.reuse, R2 ;  /* 0x0000000200137221 */ /* 0x040fe20000010100 */
[----:B------:R-:W2:Y:S01]  /*1fe0*/  LDCU.64 UR8, c[0x0][0x380] ;  /* 0x00007000ff0877ac */ /* 0x000ea20008000a00 */
[----:B------:R-:W-:Y:S02]  /*1ff0*/  FADD.FTZ R3, -R0, R3 ;  /* 0x0000000300037221 */ /* 0x000fe40000010100 */
[-C--:B-1----:R-:W-:Y:S02]  /*2000*/  FMUL.FTZ R19, R19, R12.reuse ;  /* 0x0000000c13137220 */ /* 0x082fe40000410000 */
[----:B------:R-:W-:Y:S01]  /*2010*/  FMUL.FTZ R20, R3, R12 ;  /* 0x0000000c03147220 */ /* 0x000fe20000410000 */
[----:B0-----:R-:W-:-:S02]  /*2020*/  IMAD R18, R18, UR12, RZ ;  /* 0x0000000c12127c24 */ /* 0x001fc4000f8e02ff */
[----:B------:R-:W-:-:S04]  /*2030*/  IMAD.WIDE.U32 R16, R7, UR12, R16 ;  /* 0x0000000c07107c25 */ /* 0x000fc8000f8e0010 */
[----:B------:R-:W-:Y:S01]  /*2040*/  IMAD R21, R7, UR13, R18 ;  /* 0x0000000d07157c24 */ /* 0x000fe2000f8e0212 */
[----:B--2---:R-:W-:Y:S01]  /*2050*/  LEA R2, P1, R16, UR8, 0x2 ;  /* 0x0000000810027c11 */ /* 0x004fe2000f8210ff */
[----:B-----5:R-:W-:Y:S01]  /*2060*/  FFMA.FTZ R18, R8, R19, R10 ;  /* 0x0000001308127223 */ /* 0x020fe2000001000a */
[----:B------:R-:W-:Y:S02]  /*2070*/  FFMA.FTZ R19, R9, R20, R11 ;  /* 0x0000001409137223 */ /* 0x000fe4000001000b */
[----:B------:R-:W-:-:S04]  /*2080*/  IADD3 R21, PT, PT, R17, R21, RZ ;  /* 0x0000001511157210 */ /* 0x000fc80007ffe0ff */
[----:B------:R-:W-:-:S05]  /*2090*/  LEA.HI.X R3, R16, UR9, R21, 0x2, P1 ;  /* 0x0000000910037c11 */ /* 0x000fca00088f1415 */
[----:B------:R0:W-:Y:S02]  /*20a0*/  STG.E.64 desc[UR14][R2.64], R18 ;  /* 0x0000001202007986 */ /* 0x0001e4000c101b0e */
.L_x_2908:
[----:B------:R-:W-:Y:S05]  /*20b0*/  BSYNC.RECONVERGENT B1 ;  /* 0x0000000000017941 */ /* 0x000fea0003800200 */
.L_x_2907:
[----:B------:R-:W-:Y:S05]  /*20c0*/  @P2 BRA `(.L_x_2909) ;  /* 0x00000004004c2947 */ /* 0x000fea0003800000 */
[----:B------:R-:W2:Y:S01]  /*20d0*/  LDCU.64 UR8, c[0x0][0x3e0] ;  /* 0x00007c00ff0877ac */ /* 0x000ea20008000a00 */
[----:B0-----:R-:W-:Y:S01]  /*20e0*/  MOV R2, R24 ;  /* 0x0000001800027202 */ /* 0x001fe20000000f00 */
[C---:B------:R-:W-:Y:S01]  /*20f0*/  FADD.FTZ R17, -R0.reuse, R4 ;  /* 0x0000000400117221 */ /* 0x040fe20000010100 */
[----:B------:R-:W-:Y:S01]  /*2100*/  MOV R3, R27 ;  /* 0x0000001b00037202 */ /* 0x000fe20000000f00 */
[----:B------:R-:W0:Y:S01]  /*2110*/  LDCU.64 UR10, c[0x0][0x380] ;  /* 0x00007000ff0a77ac */ /* 0x000e220008000a00 */
[----:B------:R-:W-:Y:S01]  /*2120*/  FADD.FTZ R5, -R0, R5 ;  /* 0x0000000500057221 */ /* 0x000fe20000010100 */
        /* <DEDUP_REMOVED lines=8> */
[----:B------:R-:W-:-:S04]  /*21b0*/  IADD3 R13, PT, PT, R3, R13, RZ ;  /* 0x0000000d030d7210 */ /* 0x000fc80007ffe0ff */
[----:B------:R-:W-:-:S05]  /*21c0*/  LEA.HI.X R5, R2, UR11, R13, 0x2, P1 ;  /* 0x0000000b02057c11 */ /* 0x000fca00088f140d */
[----:B------:R2:W-:Y:S01]  /*21d0*/  STG.E.64 desc[UR14][R4.64], R8 ;  /* 0x0000000804007986 */ /* 0x0005e2000c101b0e */
[----:B------:R-:W-:Y:S05]  /*21e0*/  BRA `(.L_x_2909) ;  /* 0x0000000400047947 */ /* 0x000fea0003800000 */
.L_x_2906:
[----:B------:R-:W2:Y:S01]  /*21f0*/  LDCU.64 UR8, c[0x0][0x3e8] ;  /* 0x00007d00ff0877ac */ /* 0x000ea20008000a00 */
[----:B------:R-:W-:Y:S01]  /*2200*/  SHF.R.S32.HI R16, RZ, 0x1f, R7 ;  /* 0x0000001fff107819 */ /* 0x000fe20000011407 */
[C---:B------:R-:W-:Y:S01]  /*2210*/  VIADD R13, R7.reuse, 0x20 ;  /* 0x00000020070d7836 */ /* 0x040fe20000000000 */
[----:B------:R-:W-:Y:S04]  /*2220*/  BSSY.RECONVERGENT B1, `(.L_x_2910) ;  /* 0x0000022000017945 */ /* 0x000fe80003800200 */
[----:B0-----:R-:W-:Y:S02]  /*2230*/  SHF.R.S32.HI R14, RZ, 0x1f, R13 ;  /* 0x0000001fff0e7819 */ /* 0x001fe4000001140d */
[----:B--2---:R-:W-:Y:S02]  /*2240*/  ISETP.GE.U32.AND P1, PT, R7, UR8, PT ;  /* 0x0000000807007c0c */ /* 0x004fe4000bf26070 */
[----:B------:R-:W-:-:S02]  /*2250*/  ISETP.GE.U32.AND P2, PT, R13, UR8, PT ;  /* 0x000000080d007c0c */ /* 0x000fc4000bf46070 */
[----:B------:R-:W-:Y:S02]  /*2260*/  ISETP.GE.AND.EX P1, PT, R16, UR9, PT, P1 ;  /* 0x0000000910007c0c */ /* 0x000fe4000bf26310 */
[----:B------:R-:W-:-:S11]  /*2270*/  ISETP.GE.AND.EX P2, PT, R14, UR9, PT, P2 ;  /* 0x000000090e007c0c */ /* 0x000fd6000bf46320 */
[----:B------:R-:W-:Y:S05]  /*2280*/  @P1 BRA `(.L_x_2911) ;  /* 0x00000000006c1947 */ /* 0x000fea0003800000 */
[C---:B------:R-:W-:Y:S01]  /*2290*/  FADD.FTZ R17, -R0.reuse, R2 ;  /* 0x0000000200117221 */ /* 0x040fe20000010100 */
[----:B------:R-:W-:Y:S01]  /*22a0*/  FADD.FTZ R3, -R0, R3 ;  /* 0x0000000300037221 */ /* 0x000fe20000010100 */
[----:B------:R-:W0:Y:S02]  /*22b0*/  LDCU.64 UR10, c[0x0][0x3e0] ;  /* 0x00007c00ff0a77ac */ /* 0x000e240008000a00 */
        /* <DEDUP_REMOVED lines=9> */
[----:B0-----:R-:W-:Y:S01]  /*2350*/  IMAD R22, R16, UR10, RZ ;  /* 0x0000000a10167c24 */ /* 0x001fe2000f8e02ff */
[----:B------:R-:W-:Y:S02]  /*2360*/  MOV R16, R24 ;  /* 0x0000001800107202 */ /* 0x000fe40000000f00 */
[----:B------:R-:W0:Y:S01]  /*2370*/  MUFU.EX2 R3, R3 ;  /* 0x0000000300037308 */ /* 0x000e220000000800 */
[C---:B------:R-:W-:Y:S02]  /*2380*/  IMAD R23, R7.reuse, UR11, R22 ;  /* 0x0000000b07177c24 */ /* 0x040fe4000f8e0216 */
[----:B------:R-:W-:-:S05]  /*2390*/  IMAD.WIDE.U32 R16, R7, UR10, R16 ;  /* 0x0000000a07107c25 */ /* 0x000fca000f8e0010 */
[----:B------:R-:W-:Y:S01]  /*23a0*/  IADD3 R23, PT, PT, R17, R23, RZ ;  /* 0x0000001711177210 */ /* 0x000fe20007ffe0ff */
[----:B--2---:R-:W-:Y:S01]  /*23b0*/  FADD.FTZ R20, R2, 1 ;  /* 0x3f80000002147421 */ /* 0x004fe20000010000 */
[----:B-1----:R-:W-:Y:S01]  /*23c0*/  LEA R2, P1, R16, UR12, 0x2 ;  /* 0x0000000c10027c11 */ /* 0x002fe2000f8210ff */
[----:B0-----:R-:W-:-:S03]  /*23d0*/  FADD.FTZ R21, R3, 1 ;  /* 0x3f80000003157421 */ /* 0x001fc60000010000 */
[----:B------:R-:W-:Y:S01]  /*23e0*/  LEA.HI.X R3, R16, UR13, R23, 0x2, P1 ;  /* 0x0000000d10037c11 */ /* 0x000fe200088f1417 */
[----:B------:R-:W0:Y:S08]  /*23f0*/  MUFU.RCP R20, R20 ;  /* 0x0000001400147308 */ /* 0x000e300000001000 */
[----:B------:R-:W1:Y:S01]  /*2400*/  MUFU.RCP R21, R21 ;  /* 0x0000001500157308 */ /* 0x000e620000001000 */
[----:B0-----:R-:W-:Y:S01]  /*2410*/  FMUL.FTZ R16, R19, R20 ;  /* 0x0000001413107220 */ /* 0x001fe20000410000 */
[----:B-1----:R-:W-:-:S05]  /*2420*/  FMUL.FTZ R17, R18, R21 ;  /* 0x0000001512117220 */ /* 0x002fca0000410000 */
[----:B------:R0:W-:Y:S02]  /*2430*/  STG.E.64 desc[UR14][R2.64], R16 ;  /* 0x0000001002007986 */ /* 0x0001e4000c101b0e */
.L_x_2911:
[----:B------:R-:W-:Y:S05]  /*2440*/  BSYNC.RECONVERGENT B1 ;  /* 0x0000000000017941 */ /* 0x000fea0003800200 */
.L_x_2910:
[----:B------:R-:W-:Y:S05]  /*2450*/  @P2 BRA `(.L_x_2909) ;  /* 0x0000000000682947 */ /* 0x000fea0003800000 */
[C---:B0-----:R-:W-:Y:S01]  /*2460*/  FADD.FTZ R3, -R0.reuse, R4 ;  /* 0x0000000400037221 */ /* 0x041fe20000010100 */
[----:B------:R-:W-:Y:S01]  /*2470*/  FADD.FTZ R5, -R0, R5 ;  /* 0x0000000500057221 */ /* 0x000fe20000010100 */
        /* <DEDUP_REMOVED lines=17> */
[----:B------:R-:W0:Y:S01]  /*2590*/  MUFU.RCP R5, R4 ;  /* 0x0000000400057308 */ /* 0x000e220000001000 */
[----:B-1----:R-:W-:-:S04]  /*25a0*/  LEA R2, P1, R24, UR10, 0x2 ;  /* 0x0000000a18027c11 */ /* 0x002fc8000f8210ff */
[----:B------:R-:W-:-:S03]  /*25b0*/  LEA.HI.X R3, R24, UR11, R13, 0x2, P1 ;  /* 0x0000000b18037c11 */ /* 0x000fc600088f140d */
[----:B------:R-:W1:Y:S01]  /*25c0*/  MUFU.RCP R9, R10 ;  /* 0x0000000a00097308 */ /* 0x000e620000001000 */
[----:B0-----:R-:W-:Y:S01]  /*25d0*/  FMUL.FTZ R8, R8, R5 ;  /* 0x0000000508087220 */ /* 0x001fe20000410000 */
[----:B-1----:R-:W-:-:S05]  /*25e0*/  FMUL.FTZ R9, R12, R9 ;  /* 0x000000090c097220 */ /* 0x002fca0000410000 */
[----:B------:R3:W-:Y:S02]  /*25f0*/  STG.E.64 desc[UR14][R2.64], R8 ;  /* 0x0000000802007986 */ /* 0x0007e4000c101b0e */
.L_x_2909:
[----:B------:R-:W-:Y:S05]  /*2600*/  BSYNC.RECONVERGENT B0 ;  /* 0x0000000000007941 */ /* 0x000fea0003800200 */
.L_x_2905:
        /* <DEDUP_REMOVED lines=8> */
.L_x_2913:
        /* <DEDUP_REMOVED lines=15> */
.L_x_3470:


//--------------------- .text._Z35group_norm_nhwc_fwd_one_pass_kernelI11Fp32IOFp32WLi128ELi42ELi672EEv26Group_norm_nhwc_fwd_params --------------------------
	.section	.text._Z35group_norm_nhwc_fwd_one_pass_kernelI11Fp32IOFp32WLi128ELi42ELi672EEv26Group_norm_nhwc_fwd_params,"ax",@progbits
	.align	128
        .global         _Z35group_norm_nhwc_fwd_one_pass_kernelI11Fp32IOFp32WLi128ELi42ELi672EEv26Group_norm_nhwc_fwd_params
        .type           _Z35group_norm_nhwc_fwd_one_pass_kernelI11Fp32IOFp32WLi128ELi42ELi672EEv26Group_norm_nhwc_fwd_params,@function
        .size           _Z35group_norm_nhwc_fwd_one_pass_kernelI11Fp32IOFp32WLi128ELi42ELi672EEv26Group_norm_nhwc_fwd_params,(.L_x_3471 - _Z35group_norm_nhwc_fwd_one_pass_kernelI11Fp32IOFp32WLi128ELi42ELi672EEv26Group_norm_nhwc_fwd_params)
        .other          _Z35group_norm_nhwc_fwd_one_pass_kernelI11Fp32IOFp32WLi128ELi42ELi672EEv26Group_norm_nhwc_fwd_params,@"STO_CUDA_ENTRY STV_DEFAULT"
_Z35group_norm_nhwc_fwd_one_pass_kernelI11Fp32IOFp32WLi128ELi42ELi672EEv26Group_norm_nhwc_fwd_params:
.text._Z35group_norm_nhwc_fwd_one_pass_kernelI11Fp32IOFp32WLi128ELi42ELi672EEv26Group_norm_nhwc_fwd_params:
        /* <DEDUP_REMOVED lines=11> */
[----:B------:R-:W3:Y:S06]  /*00b0*/  LDCU UR21, c[0x0][0x374] ;  /* 0x00006e80ff1577ac */ /* 0x000eec0008000800 */
[----:B------:R-:W4:Y:S01]  /*00c0*/  LDC R22, c[0x0][0x370] ;  /* 0x0000dc00ff167b82 */ /* 0x000f220000000800 */
[----:B------:R-:W5:Y:S01]  /*00d0*/  LDCU.64 UR10, c[0x0][0x388] ;  /* 0x00007100ff0a77ac */ /* 0x000f620008000a00 */
[----:B------:R-:W1:Y:S06]  /*00e0*/  LDCU.U8 UR12, c[0x0][0x3fc] ;  /* 0x00007f80ff0c77ac */ /* 0x000e6c0008000000 */
[----:B------:R-:W4:Y:S01]  /*00f0*/  S2UR UR4, SR_CgaCtaId ;  /* 0x00000000000479c3 */ /* 0x000f220000008800 */
[----:B------:R-:W-:Y:S01]  /*0100*/  UMOV UR8, 0x400 ;  /* 0x0000040000087882 */ /* 0x000fe20000000000 */
[----:B------:R-:W4:Y:S01]  /*0110*/  LDCU.64 UR16, c[0x0][0x358] ;  /* 0x00006b00ff1077ac */ /* 0x000f220008000a00 */
[----:B--2---:R-:W-:Y:S01]  /*0120*/  MOV R3, UR5 ;  /* 0x0000000500037c02 */ /* 0x004fe20008000f00 */
[----:B---3--:R-:W-:Y:S01]  /*0130*/  UIMAD UR9, UR21, 0x7, UR6 ;  /* 0x00000007150978a4 */ /* 0x008fe2000f8e0206 */
[----:B-----5:R-:W-:Y:S01]  /*0140*/  ISETP.NE.U32.AND P1, PT, RZ, UR10, PT ;  /* 0x0000000aff007c0c */ /* 0x020fe2000bf25070 */
[----:B------:R-:W-:Y:S01]  /*0150*/  UMOV UR10, UR6 ;  /* 0x00000006000a7c82 */ /* 0x000fe20008000000 */
[C---:B0-----:R-:W-:Y:S01]  /*0160*/  LOP3.LUT R0, R4.reuse, 0xffff, RZ, 0xc0, !PT ;  /* 0x0000ffff04007812 */ /* 0x041fe200078ec0ff */
[----:B-1----:R-:W-:Y:S01]  /*0170*/  UISETP.NE.AND UP0, UPT, UR12, URZ, UPT ;  /* 0x000000ff0c00728c */ /* 0x002fe2000bf05270 */
[----:B------:R-:W-:-:S02]  /*0180*/  LOP3.LUT P0, RZ, R4, UR20, RZ, 0xfc, !PT ;  /* 0x0000001404ff7c12 */ /* 0x000fc4000f80fcff */
[----:B----4-:R-:W-:Y:S01]  /*0190*/  LOP3.LUT R5, R22, 0x7, RZ, 0xc0, !PT ;  /* 0x0000000716057812 */ /* 0x010fe200078ec0ff */
[----:B------:R-:W-:Y:S01]  /*01a0*/  IMAD R0, R0, 0xc31, RZ ;  /* 0x00000c3100007824 */ /* 0x000fe200078e02ff */
[----:B------:R-:W-:Y:S02]  /*01b0*/  ISETP.NE.AND.EX P0, PT, RZ, UR11, !P0, P1 ;  /* 0x0000000bff007c0c */ /* 0x000fe4000c705310 */
[----:B------:R-:W-:Y:S01]  /*01c0*/  LOP3.LUT R29, R22, 0x7ffffff8, RZ, 0xc0, !PT ;  /* 0x7ffffff8161d7812 */ /* 0x000fe200078ec0ff */
[----:B------:R-:W-:Y:S01]  /*01d0*/  ULEA UR8, UR4, UR8, 0x18 ;  /* 0x0000000804087291 */ /* 0x000fe2000f8ec0ff */
[----:B------:R-:W-:Y:S02]  /*01e0*/  SHF.R.U32.HI R0, RZ, 0x10, R0 ;  /* 0x00000010ff007819 */ /* 0x000fe40000011600 */
[----:B------:R-:W-:Y:S02]  /*01f0*/  UMOV UR4, URZ ;  /* 0x000000ff00047c82 */ /* 0x000fe40008000000 */
[----:B------:R-:W-:Y:S01]  /*0200*/  PRMT R2, R0, 0x9910, RZ ;  /* 0x0000991000027816 */ /* 0x000fe200000000ff */
[----:B------:R-:W-:-:S04]  /*0210*/  IMAD R0, R3, UR20, R0 ;  /* 0x0000001403007c24 */ /* 0x000fc8000f8e0200 */
[----:B------:R-:W-:Y:S01]  /*0220*/  IMAD R2, R2, 0x15, RZ ;  /* 0x0000001502027824 */ /* 0x000fe200078e02ff */
[C---:B------:R-:W-:Y:S02]  /*0230*/  IADD3 R26, PT, PT, R0.reuse, 0x20, RZ ;  /* 0x00000020001a7810 */ /* 0x040fe40007ffe0ff */
[C---:B------:R-:W-:Y:S02]  /*0240*/  IADD3 R23, PT, PT, R0.reuse, 0x40, RZ ;  /* 0x0000004000177810 */ /* 0x040fe40007ffe0ff */
[----:B------:R-:W-:Y:S02]  /*0250*/  IADD3 R2, PT, PT, RZ, -R2, RZ ;  /* 0x80000002ff027210 */ /* 0x000fe40007ffe0ff */
[----:B------:R-:W-:Y:S02]  /*0260*/  IADD3 R27, PT, PT, R0, 0x60, RZ ;  /* 0x00000060001b7810 */ /* 0x000fe40007ffe0ff */
[----:B------:R-:W-:Y:S02]  /*0270*/  PRMT R2, R2, 0x7710, RZ ;  /* 0x0000771002027816 */ /* 0x000fe400000000ff */
[----:B------:R-:W-:-:S02]  /*0280*/  SHF.R.S32.HI R3, RZ, 0x1f, R0 ;  /* 0x0000001fff037819 */ /* 0x000fc40000011400 */
[----:B------:R-:W-:Y:S02]  /*0290*/  IADD3 R2, PT, PT, R2, R4, RZ ;  /* 0x0000000402027210 */ /* 0x000fe40007ffe0ff */
[----:B------:R-:W-:Y:S02]  /*02a0*/  SHF.R.S32.HI R5, RZ, 0x1f, R26 ;  /* 0x0000001fff057819 */ /* 0x000fe4000001141a */
[----:B------:R-:W-:Y:S02]  /*02b0*/  SHF.L.U32 R2, R2, 0x1, RZ ;  /* 0x0000000102027819 */ /* 0x000fe400000006ff */
[----:B------:R-:W-:Y:S02]  /*02c0*/  SHF.R.S32.HI R4, RZ, 0x1f, R23 ;  /* 0x0000001fff047819 */ /* 0x000fe40000011417 */
[----:B------:R-:W-:Y:S02]  /*02d0*/  SHF.R.S32.HI R3, RZ, 0x1f, R27 ;  /* 0x0000001fff037819 */ /* 0x000fe4000001141b */
[----:B------:R-:W-:-:S07]  /*02e0*/  LOP3.LUT R28, R2, 0xffff, RZ, 0xc0, !PT ;  /* 0x0000ffff021c7812 */ /* 0x000fce00078ec0ff */
.L_x_2941:
[----:B0-----:R-:W0:Y:S01]  /*02f0*/  LDCU UR5, c[0x0][0x3f8] ;  /* 0x00007f00ff0577ac */ /* 0x001e220008000800 */
[----:B------:R-:W-:Y:S02]  /*0300*/  IABS R8, UR10 ;  /* 0x0000000a00087c13 */ /* 0x000fe40008000000 */
[----:B------:R-:W-:Y:S01]  /*0310*/  SHF.R.S32.HI R9, RZ, 0x1f, R26 ;  /* 0x0000001fff097819 */ /* 0x000fe2000001141a */
[----:B-1----:R-:W1:Y:S01]  /*0320*/  LDCU.64 UR14, c[0x0][0x3e8] ;  /* 0x00007d00ff0e77ac */ /* 0x002e620008000a00 */
[----:B----45:R-:W-:Y:S02]  /*0330*/  SHF.R.S32.HI R15, RZ, 0x1f, R23 ;  /* 0x0000001fff0f7819 */ /* 0x030fe40000011417 */
[----:B--2---:R-:W-:Y:S01]  /*0340*/  SHF.R.S32.HI R20, RZ, 0x1f, R0 ;  /* 0x0000001fff147819 */ /* 0x004fe20000011400 */
[----:B------:R-:W2:Y:S01]  /*0350*/  LDCU.64 UR18, c[0x0][0x3f0] ;  /* 0x00007e00ff1277ac */ /* 0x000ea20008000a00 */
[----:B------:R-:W-:Y:S02]  /*0360*/  SHF.R.S32.HI R24, RZ, 0x1f, R27 ;  /* 0x0000001fff187819 */ /* 0x000fe4000001141b */
[----:B0-----:R-:W-:-:S04]  /*0370*/  MOV R2, UR5 ;  /* 0x0000000500027c02 */ /* 0x001fc80008000f00 */
        /* <DEDUP_REMOVED lines=8> */
[----:B---3--:R-:W3:Y:S01]  /*0400*/  @!P2 LDC.64 R16, c[0x0][0x390] ;  /* 0x0000e400ff10ab82 */ /* 0x008ee20000000a00 */
[----:B0-----:R-:W-:-:S04]  /*0410*/  VIADD R2, R4, 0xffffffe ;  /* 0x0ffffffe04027836 */ /* 0x001fc80000000000 */
[----:B------:R0:W4:Y:S01]  /*0420*/  F2I.FTZ.U32.TRUNC.NTZ R3, R2 ;  /* 0x0000000200037305 */ /* 0x000122000021f000 */
[----:B-1----:R-:W-:-:S04]  /*0430*/  @!P2 IMAD R14, R9, R12, RZ ;  /* 0x0000000c090ea224 */ /* 0x002fc800078e02ff */
[----:B------:R-:W-:Y:S02]  /*0440*/  @!P2 IMAD R14, R26, R13, R14 ;  /* 0x0000000d1a0ea224 */ /* 0x000fe400078e020e */
[----:B0-----:R-:W-:-:S05]  /*0450*/  HFMA2 R2, -RZ, RZ, 0, 0 ;  /* 0x00000000ff027431 */ /* 0x001fca00000001ff */
[----:B------:R-:W-:Y:S02]  /*0460*/  R2UR UR12, R2 ;  /* 0x00000000020c72ca */ /* 0x000fe400000e0000 */
[----:B----4-:R-:W-:Y:S02]  /*0470*/  R2UR UR13, R3 ;  /* 0x00000000030d72ca */ /* 0x010fe400000e0000 */
[----:B------:R-:W-:-:S05]  /*0480*/  IADD3 R6, PT, PT, RZ, -R3, RZ ;  /* 0x80000003ff067210 */ /* 0x000fca0007ffe0ff */
[----:B------:R-:W-:Y:S01]  /*0490*/  IMAD R7, R6, R5, RZ ;  /* 0x0000000506077224 */ /* 0x000fe200078e02ff */
[----:B------:R-:W-:Y:S02]  /*04a0*/  MOV R6, R8 ;  /* 0x0000000800067202 */ /* 0x000fe40000000f00 */
[----:B------:R-:W0:Y:S02]  /*04b0*/  @!P3 LDC.64 R8, c[0x0][0x390] ;  /* 0x0000e400ff08bb82 */ /* 0x000e240000000a00 */
[----:B------:R-:W-:Y:S01]  /*04c0*/  R2UR UR11, R6 ;  /* 0x00000000060b72ca */ /* 0x000fe200000e0000 */
[----:B------:R-:W-:-:S05]  /*04d0*/  IMAD.HI.U32 R7, R3, R7, UR12 ;  /* 0x0000000c03077e27 */ /* 0x000fca000f8e0007 */
[----:B------:R-:W-:Y:S02]  /*04e0*/  R2UR UR12, R7 ;  /* 0x00000000070c72ca */ /* 0x000fe400000e0000 */
[----:B------:R-:W1:Y:S11]  /*04f0*/  @!P3 LDC.64 R6, c[0x0][0x3e0] ;  /* 0x0000f800ff06bb82 */ /* 0x000e760000000a00 */
        /* <DEDUP_REMOVED lines=10> */
[----:B------:R-:W-:Y:S02]  /*05a0*/  ISETP.GE.U32.AND P1, PT, R2, R5, PT ;  /* 0x000000050200720c */ /* 0x000fe40003f26070 */
[----:B--2---:R-:W-:-:S11]  /*05b0*/  MOV R5, UR18 ;  /* 0x0000001200057c02 */ /* 0x004fd60008000f00 */
        /* <DEDUP_REMOVED lines=9> */
[----:B------:R-:W-:Y:S01]  /*0650*/  UIMAD UR11, UR5, UR11, UR10 ;  /* 0x0000000b050b72a4 */ /* 0x000fe2000f8e020a */
[----:B------:R-:W4:Y:S01]  /*0660*/  @!P1 LDC.64 R10, c[0x0][0x390] ;  /* 0x0000e400ff0a9b82 */ /* 0x000f220000000a00 */
[----:B------:R-:W-:Y:S02]  /*0670*/  USHF.R.S32.HI UR5, URZ, 0x1f, UR13 ;  /* 0x0000001fff057899 */ /* 0x000fe4000801140d */
[----:B------:R-:W-:Y:S02]  /*0680*/  UIMAD UR11, UR11, 0x2a, URZ ;  /* 0x0000002a0b0b78a4 */ /* 0x000fe4000f8e02ff */
[----:B------:R-:W-:-:S04]  /*0690*/  UIMAD UR5, UR5, UR18, URZ ;  /* 0x00000012050572a4 */ /* 0x000fc8000f8e02ff */
[----:B------:R-:W-:Y:S01]  /*06a0*/  IADD3 R2, P4, PT, R28, UR11, RZ ;  /* 0x0000000b1c027c10 */ /* 0x000fe2000ff9e0ff */
[----:B------:R-:W-:Y:S01]  /*06b0*/  UIMAD UR5, UR13, UR19, UR5 ;  /* 0x000000130d0572a4 */ /* 0x000fe2000f8e0205 */
[----:B------:R-:W-:-:S04]  /*06c0*/  MOV R3, UR11 ;  /* 0x0000000b00037c02 */ /* 0x000fc80008000f00 */
[----:B------:R-:W-:Y:S02]  /*06d0*/  LEA.HI.X.SX32 R3, R3, RZ, 0x1, P4 ;  /* 0x000000ff03037211 */ /* 0x000fe400020f0eff */
[----:B------:R-:W-:Y:S01]  /*06e0*/  ISETP.GE.U32.AND P4, PT, R27, UR14, PT ;  /* 0x0000000e1b007c0c */ /* 0x000fe2000bf86070 */
[----:B------:R-:W-:-:S03]  /*06f0*/  IMAD.WIDE.U32 R2, R5, UR13, R2 ;  /* 0x0000000d05027c25 */ /* 0x000fc6000f8e0002 */
[----:B------:R-:W-:Y:S01]  /*0700*/  ISETP.GE.AND.EX P4, PT, R24, UR15, PT, P4 ;  /* 0x0000000f18007c0c */ /* 0x000fe2000bf86340 */
[----:B------:R-:W-:Y:S01]  /*0710*/  @!P2 IMAD.MOV.U32 R4, RZ, RZ, R2 ;  /* 0x000000ffff04a224 */ /* 0x000fe200078e0002 */
[----:B------:R-:W-:-:S04]  /*0720*/  IADD3 R5, PT, PT, R3, UR5, RZ ;  /* 0x0000000503057c10 */ /* 0x000fc8000fffe0ff */
[----:B------:R-:W-:Y:S01]  /*0730*/  @!P1 MOV R21, R5 ;  /* 0x0000000500159202 */ /* 0x000fe20000000f00 */
[----:B------:R-:W-:-:S05]  /*0740*/  @!P2 IMAD.WIDE.U32 R12, R26, R12, R4 ;  /* 0x0000000c1a0ca225 */ /* 0x000fca00078e0004 */
[----:B------:R-:W-:Y:S01]  /*0750*/  @!P2 IADD3 R13, PT, PT, R13, R14, RZ ;  /* 0x0000000e0d0da210 */ /* 0x000fe20007ffe0ff */
[----:B-1----:R-:W-:Y:S01]  /*0760*/  @!P3 IMAD R14, R15, R6, RZ ;  /* 0x000000060f0eb224 */ /* 0x002fe200078e02ff */
[----:B---3--:R-:W-:-:S03]  /*0770*/  @!P2 LEA R16, P5, R12, R16, 0x2 ;  /* 0x000000100c10a211 */ /* 0x008fc600078a10ff */
[----:B------:R-:W-:Y:S01]  /*0780*/  @!P3 IMAD R7, R23, R7, R14 ;  /* 0x000000071707b224 */ /* 0x000fe200078e020e */
[----:B------:R-:W-:Y:S01]  /*0790*/  @!P2 LEA.HI.X R17, R12, R17, R13, 0x2, P5 ;  /* 0x000000110c11a211 */ /* 0x000fe200028f140d */
[----:B------:R-:W1:Y:S01]  /*07a0*/  @!P4 LDC.64 R14, c[0x0][0x3e0] ;  /* 0x0000f800ff0ecb82 */ /* 0x000e620000000a00 */
[----:B------:R-:W-:Y:S02]  /*07b0*/  @!P3 MOV R12, R2 ;  /* 0x00000002000cb202 */ /* 0x000fe40000000f00 */
[----:B------:R-:W-:-:S03]  /*07c0*/  @!P3 MOV R13, R5 ;  /* 0x00000005000db202 */ /* 0x000fc60000000f00 */
[----:B------:R-:W-:-:S04]  /*07d0*/  @!P3 IMAD.WIDE.U32 R12, R23, R6, R12 ;  /* 0x00000006170cb225 */ /* 0x000fc800078e000c */
[----:B--2---:R-:W-:Y:S01]  /*07e0*/  @!P1 IMAD R6, R20, R18, RZ ;  /* 0x0000001214069224 */ /* 0x004fe200078e02ff */
[----:B------:R-:W-:Y:S02]  /*07f0*/  @!P1 MOV R20, R2 ;  /* 0x0000000200149202 */ /* 0x000fe40000000f00 */
[----:B------:R-:W-:Y:S01]  /*0800*/  @!P3 IADD3 R7, PT, PT, R13, R7, RZ ;  /* 0x000000070d07b210 */ /* 0x000fe20007ffe0ff */
[----:B------:R-:W-:Y:S01]  /*0810*/  @!P1 IMAD R6, R0, R19, R6 ;  /* 0x0000001300069224 */ /* 0x000fe200078e0206 */
[----:B0-----:R-:W-:Y:S01]  /*0820*/  @!P3 LEA R8, P5, R12, R8, 0x2 ;  /* 0x000000080c08b211 */ /* 0x001fe200078a10ff */
[----:B------:R-:W-:-:S03]  /*0830*/  @!P1 IMAD.WIDE.U32 R18, R0, R18, R20 ;  /* 0x0000001200129225 */ /* 0x000fc600078e0014 */
[----:B------:R-:W-:Y:S02]  /*0840*/  @!P3 LEA.HI.X R9, R12, R9, R7, 0x2, P5 ;  /* 0x000000090c09b211 */ /* 0x000fe400028f1407 */
[----:B------:R-:W0:Y:S01]  /*0850*/  @!P4 LDC.64 R12, c[0x0][0x390] ;  /* 0x0000e400ff0ccb82 */ /* 0x000e220000000a00 */
[----:B------:R-:W-:Y:S02]  /*0860*/  @!P1 IADD3 R7, PT, PT, R19, R6, RZ ;  /* 0x0000000613079210 */ /* 0x000fe40007ffe0ff */
[----:B----4-:R-:W-:-:S04]  /*0870*/  @!P1 LEA R6, P5, R18, R10, 0x2 ;  /* 0x0000000a12069211 */ /* 0x010fc800078a10ff */
[----:B------:R-:W-:Y:S02]  /*0880*/  @!P1 LEA.HI.X R7, R18, R11, R7, 0x2, P5 ;  /* 0x0000000b12079211 */ /* 0x000fe400028f1407 */
[----:B------:R-:W-:Y:S02]  /*0890*/  CS2R R10, SRZ ;  /* 0x00000000000a7805 */ /* 0x000fe4000001ff00 */
[----:B------:R-:W-:Y:S01]  /*08a0*/  CS2R R20, SRZ ;  /* 0x0000000000147805 */ /* 0x000fe2000001ff00 */
[----:B-1----:R-:W-:-:S03]  /*08b0*/  @!P4 IMAD R18, R24, R14, RZ ;  /* 0x0000000e1812c224 */ /* 0x002fc600078e02ff */
[----:B------:R1:W2:Y:S01]  /*08c0*/  @!P2 LDG.E.64 R10, desc[UR16][R16.64] ;  /* 0x00000010100aa981 */ /* 0x0002a2000c1e1b00 */
[----:B------:R-:W-:-:S03]  /*08d0*/  @!P4 IMAD R18, R27, R15, R18 ;  /* 0x0000000f1b12c224 */ /* 0x000fc600078e0212 */
[----:B------:R3:W4:Y:S01]  /*08e0*/  @!P1 LDG.E.64 R20, desc[UR16][R6.64] ;  /* 0x0000001006149981 */ /* 0x000722000c1e1b00 */
[----:B-1----:R-:W-:Y:S01]  /*08f0*/  @!P4 MOV R16, R2 ;  /* 0x000000020010c202 */ /* 0x002fe20000000f00 */
[----:B------:R-:W-:Y:S01]  /*0900*/  @!P4 IMAD.MOV.U32 R17, RZ, RZ, R5 ;  /* 0x000000ffff11c224 */ /* 0x000fe200078e0005 */
[----:B---3--:R-:W-:-:S03]  /*0910*/  CS2R R6, SRZ ;  /* 0x0000000000067805 */ /* 0x008fc6000001ff00 */
[----:B------:R-:W-:-:S05]  /*0920*/  @!P4 IMAD.WIDE.U32 R14, R27, R14, R16 ;  /* 0x0000000e1b0ec225 */ /* 0x000fca00078e0010 */
[----:B------:R-:W-:Y:S01]  /*0930*/  @!P4 IADD3 R18, PT, PT, R15, R18, RZ ;  /* 0x000000120f12c210 */ /* 0x000fe20007ffe0ff */
[----:B------:R1:W3:Y:S01]  /*0940*/  @!P3 LDG.E.64 R6, desc[UR16][R8.64] ;  /* 0x000000100806b981 */ /* 0x0002e2000c1e1b00 */
[----:B0-----:R-:W-:-:S04]  /*0950*/  @!P4 LEA R12, P2, R14, R12, 0x2 ;  /* 0x0000000c0e0cc211 */ /* 0x001fc800078410ff */
[----:B------:R-:W-:Y:S02]  /*0960*/  @!P4 LEA.HI.X R13, R14, R13, R18, 0x2, P2 ;  /* 0x0000000d0e0dc211 */ /* 0x000fe400010f1412 */
[----:B-1----:R-:W-:-:S06]  /*0970*/  CS2R R8, SRZ ;  /* 0x0000000000087805 */ /* 0x002fcc000001ff00 */
[----:B------:R2:W5:Y:S01]  /*0980*/  @!P4 LDG.E.64 R8, desc[UR16][R12.64] ;  /* 0x000000100c08c981 */ /* 0x000562000c1e1b00 */
[----:B------:R-:W0:Y:S02]  /*0990*/  S2R R25, SR_LANEID ;  /* 0x0000000000197919 */ /* 0x000e240000000000 */
[C---:B0-----:R-:W-:Y:S02]  /*09a0*/  ISETP.GT.AND P2, PT, R25.reuse, 0x1e, PT ;  /* 0x0000001e1900780c */ /* 0x041fe40003f44270 */
[----:B------:R-:W-:Y:S01]  /*09b0*/  ISETP.GT.AND P3, PT, R25, 0xf, PT ;  /* 0x0000000f1900780c */ /* 0x000fe20003f64270 */
[----:B------:R-:W-:Y:S01]  /*09c0*/  BSSY.RECONVERGENT B0, `(.L_x_2914) ;  /* 0x0000034000007945 */ /* 0x000fe20003800200 */
[----:B--2---:R-:W-:Y:S01]  /*09d0*/  FMUL.FTZ R13, R11, R11 ;  /* 0x0000000b0b0d7220 */ /* 0x004fe20000410000 */
[----:B----4-:R-:W-:Y:S01]  /*09e0*/  FMUL.FTZ R14, R21, R21 ;  /* 0x00000015150e7220 */ /* 0x010fe20000410000 */
[----:B------:R-:W-:-:S03]  /*09f0*/  FADD.FTZ R15, R20, R21 ;  /* 0x00000015140f7221 */ /* 0x000fc60000010000 */
[----:B------:R-:W-:Y:S01]  /*0a00*/  FFMA.FTZ R14, R20, R20, R14 ;  /* 0x00000014140e7223 */ /* 0x000fe2000001000e */
[C---:B------:R-:W-:Y:S01]  /*0a10*/  FADD.FTZ R12, R10.reuse, R11 ;  /* 0x0000000b0a0c7221 */ /* 0x040fe20000010000 */
[----:B------:R-:W-:Y:S01]  /*0a20*/  FFMA.FTZ R13, R10, R10, R13 ;  /* 0x0000000a0a0d7223 */ /* 0x000fe2000001000d */
[----:B------:R-:W-:Y:S01]  /*0a30*/  FADD.FTZ R15, RZ, R15 ;  /* 0x0000000fff0f7221 */ /* 0x000fe20000010000 */
[----:B------:R-:W-:-:S03]  /*0a40*/  FADD.FTZ R14, RZ, R14 ;  /* 0x0000000eff0e7221 */ /* 0x000fc60000010000 */
[----:B------:R-:W-:Y:S01]  /*0a50*/  FADD.FTZ R12, R15, R12 ;  /* 0x0000000c0f0c7221 */ /* 0x000fe20000010000 */
[----:B------:R-:W-:Y:S01]  /*0a60*/  FADD.FTZ R13, R14, R13 ;  /* 0x0000000d0e0d7221 */ /* 0x000fe20000010000 */
[----:B---3--:R-:W-:Y:S01]  /*0a70*/  FMUL.FTZ R16, R7, R7 ;  /* 0x0000000707107220 */ /* 0x008fe20000410000 */
[----:B------:R-:W-:-:S03]  /*0a80*/  FADD.FTZ R14, R6, R7 ;  /* 0x00000007060e7221 */ /* 0x000fc60000010000 */
[----:B------:R-:W-:Y:S01]  /*0a90*/  FFMA.FTZ R16, R6, R6, R16 ;  /* 0x0000000606107223 */ /* 0x000fe20000010010 */
[----:B------:R-:W-:-:S03]  /*0aa0*/  FADD.FTZ R12, R12, R14 ;  /* 0x0000000e0c0c7221 */ /* 0x000fc60000010000 */
[----:B------:R-:W-:Y:S01]  /*0ab0*/  FADD.FTZ R13, R13, R16 ;  /* 0x000000100d0d7221 */ /* 0x000fe20000010000 */
[----:B-----5:R-:W-:Y:S01]  /*0ac0*/  FMUL.FTZ R15, R9, R9 ;  /* 0x00000009090f7220 */ /* 0x020fe20000410000 */
[----:B------:R-:W-:-:S03]  /*0ad0*/  FADD.FTZ R18, R8, R9 ;  /* 0x0000000908127221 */ /* 0x000fc60000010000 */
[----:B------:R-:W-:Y:S01]  /*0ae0*/  FFMA.FTZ R15, R8, R8, R15 ;  /* 0x00000008080f7223 */ /* 0x000fe2000001000f */
[----:B------:R-:W-:-:S03]  /*0af0*/  FADD.FTZ R18, R12, R18 ;  /* 0x000000120c127221 */ /* 0x000fc60000010000 */
[----:B------:R-:W-:Y:S02]  /*0b00*/  FADD.FTZ R19, R13, R15 ;  /* 0x0000000f0d137221 */ /* 0x000fe40000010000 */
        /* <DEDUP_REMOVED lines=31> */
.L_x_2915:
[----:B------:R-:W-:Y:S05]  /*0d00*/  BSYNC.RECONVERGENT B0 ;  /* 0x0000000000007941 */ /* 0x000fea0003800200 */
.L_x_2914:
        /* <DEDUP_REMOVED lines=59> */
.L_x_2917:
[----:B------:R-:W-:Y:S05]  /*10c0*/  BSYNC.RECONVERGENT B0 ;  /* 0x0000000000007941 */ /* 0x000fea0003800200 */
.L_x_2916:
        /* <DEDUP_REMOVED lines=32> */
.L_x_2920:
[----:B------:R-:W2:Y:S04]  /*12d0*/  LDG.E.STRONG.GPU R15, desc[UR16][R12.64] ;  /* 0x000000100c0f7981 */ /* 0x000ea8000c1ef900 */
[----:B--2---:R-:W-:Y:S01]  /*12e0*/  CCTL.IVALL ;  /* 0x00000000ff00798f */ /* 0x004fe20002000000 */
[----:B------:R-:W-:Y:S05]  /*12f0*/  YIELD ;  /* 0x0000000000007946 */ /* 0x000fea0003800000 */
[----:B------:R-:W-:-:S13]  /*1300*/  ISETP.NE.AND P4, PT, R15, R14, PT ;  /* 0x0000000e0f00720c */ /* 0x000fda0003f85270 */
[----:B------:R-:W-:Y:S05]  /*1310*/  @P4 BRA `(.L_x_2920) ;  /* 0xfffffffc00ec4947 */ /* 0x000fea000383ffff */
.L_x_2919:
[----:B------:R-:W-:Y:S05]  /*1320*/  WARPSYNC.ALL ;  /* 0x0000000000007948 */ /* 0x000fea0003800000 */
[----:B------:R-:W-:Y:S06]  /*1330*/  BAR.SYNC.DEFER_BLOCKING 0x0 ;  /* 0x0000000000007b1d */ /* 0x000fec0000010000 */
[----:B------:R-:W-:Y:S01]  /*1340*/  UMOV UR5, URZ ;  /* 0x000000ff00057c82 */ /* 0x000fe20008000000 */
[----:B------:R-:W-:Y:S05]  /*1350*/  @!P2 BRA `(.L_x_2921) ;  /* 0x000000040094a947 */ /* 0x000fea0003800000 */
[----:B------:R-:W-:Y:S02]  /*1360*/  ULEA UR14, UR21, UR6, 0x1 ;  /* 0x00000006150e7291 */ /* 0x000fe4000f8e08ff */
[----:B------:R-:W-:Y:S02]  /*1370*/  ULEA UR15, UR21, UR6, 0x2 ;  /* 0x00000006150f7291 */ /* 0x000fe4000f8e10ff */
[----:B------:R-:W-:Y:S02]  /*1380*/  UIMAD UR22, UR21, 0x6, UR6 ;  /* 0x00000006151678a4 */ /* 0x000fe4000f8e0206 */
[----:B------:R-:W-:Y:S02]  /*1390*/  UIMAD UR23, UR21, 0x5, UR6 ;  /* 0x00000005151778a4 */ /* 0x000fe4000f8e0206 */
[----:B------:R-:W-:Y:S02]  /*13a0*/  UIMAD UR24, UR21, 0x3, UR6 ;  /* 0x00000003151878a4 */ /* 0x000fe4000f8e0206 */
[----:B------:R-:W-:-:S02]  /*13b0*/  UIADD3 UR25, UPT, UPT, UR6, UR21, URZ ;  /* 0x0000001506197290 */ /* 0x000fc4000fffe0ff */
[----:B------:R-:W-:Y:S01]  /*13c0*/  UIADD3 UR26, UPT, UPT, -UR20, URZ, URZ ;  /* 0x000000ff141a7290 */ /* 0x000fe2000fffe1ff */
[----:B------:R-:W-:Y:S01]  /*13d0*/  UMOV UR5, URZ ;  /* 0x000000ff00057c82 */ /* 0x000fe20008000000 */
[----:B------:R-:W-:Y:S01]  /*13e0*/  UMOV UR12, UR6 ;  /* 0x00000006000c7c82 */ /* 0x000fe20008000000 */
[----:B------:R-:W-:-:S09]  /*13f0*/  UMOV UR13, UR9 ;  /* 0x00000009000d7c82 */ /* 0x000fd20008000000 */
.L_x_2922:
[----:B------:R-:W-:Y:S01]  /*1400*/  ISETP.EQ.OR P4, PT, RZ, UR26, P3 ;  /* 0x0000001aff007c0c */ /* 0x000fe20009f82670 */
[----:B------:R-:W-:-:S06]  /*1410*/  UIADD3 UR27, UPT, UPT, UR5, 0x1, URZ ;  /* 0x00000001051b7890 */ /* 0x000fcc000fffe0ff */
[----:B------:R-:W-:-:S06]  /*1420*/  IMAD.U32 R14, RZ, RZ, UR27 ;  /* 0x0000001bff0e7e24 */ /* 0x000fcc000f8e00ff */
[----:B------:R-:W-:-:S05]  /*1430*/  VOTEU.ALL UP1, P4 ;  /* 0x0000000000ff7886 */ /* 0x000fca0002020000 */
[----:B------:R-:W-:-:S06]  /*1440*/  @!UP1 UIMAD.WIDE.U32 UR28, UR12, 0x8, UR18 ;  /* 0x000000080c1c98a5 */ /* 0x000fcc000f8e0012 */
[----:B------:R-:W-:Y:S02]  /*1450*/  MOV R12, UR28 ;  /* 0x0000001c000c7c02 */ /* 0x000fe40008000f00 */
[----:B------:R-:W-:-:S06]  /*1460*/  MOV R13, UR29 ;  /* 0x0000001d000d7c02 */ /* 0x000fcc0008000f00 */
[----:B------:R-:W0:Y:S01]  /*1470*/  @!P4 LDG.E.64 R12, desc[UR16][R12.64] ;  /* 0x000000100c0cc981 */ /* 0x000e22000c1e1b00 */
[----:B------:R-:W-:-:S13]  /*1480*/  ISETP.EQ.OR P5, PT, R14, UR20, P3 ;  /* 0x000000140e007c0c */ /* 0x000fda0009fa2670 */
[----:B------:R-:W-:-:S05]  /*1490*/  VOTEU.ALL UP1, P5 ;  /* 0x0000000000ff7886 */ /* 0x000fca0002820000 */
[----:B------:R-:W-:-:S06]  /*14a0*/  @!UP1 UIMAD.WIDE.U32 UR28, UR25, 0x8, UR18 ;  /* 0x00000008191c98a5 */ /* 0x000fcc000f8e0012 */
[----:B------:R-:W-:Y:S02]  /*14b0*/  MOV R16, UR28 ;  /* 0x0000001c00107c02 */ /* 0x000fe40008000f00 */
[----:B------:R-:W-:-:S06]  /*14c0*/  MOV R17, UR29 ;  /* 0x0000001d00117c02 */ /* 0x000fcc0008000f00 */
[----:B------:R-:W4:Y:S01]  /*14d0*/  @!P5 LDG.E.64 R16, desc[UR16][R16.64] ;  /* 0x000000101010d981 */ /* 0x000f22000c1e1b00 */
[----:B------:R-:W-:-:S06]  /*14e0*/  UIADD3 UR27, UPT, UPT, UR5, 0x2, URZ ;  /* 0x00000002051b7890 */ /* 0x000fcc000fffe0ff */
[----:B------:R-:W-:Y:S01]  /*14f0*/  MOV R14, UR27 ;  /* 0x0000001b000e7c02 */ /* 0x000fe20008000f00 */
[----:B------:R-:W-:-:S03]  /*1500*/  UIADD3 UR27, UPT, UPT, UR5, 0x3, URZ ;  /* 0x00000003051b7890 */ /* 0x000fc6000fffe0ff */
[----:B------:R-:W-:-:S13]  /*1510*/  ISETP.EQ.OR P6, PT, R14, UR20, P3 ;  /* 0x000000140e007c0c */ /* 0x000fda0009fc2670 */
[----:B------:R-:W-:-:S05]  /*1520*/  VOTEU.ALL UP1, P6 ;  /* 0x0000000000ff7886 */ /* 0x000fca0003020000 */
[----:B------:R-:W-:-:S06]  /*1530*/  @!UP1 UIMAD.WIDE.U32 UR28, UR14, 0x8, UR18 ;  /* 0x000000080e1c98a5 */ /* 0x000fcc000f8e0012 */
[----:B------:R-:W-:Y:S02]  /*1540*/  MOV R14, UR28 ;  /* 0x0000001c000e7c02 */ /* 0x000fe40008000f00 */
[----:B--2---:R-:W-:-:S06]  /*1550*/  MOV R15, UR29 ;  /* 0x0000001d000f7c02 */ /* 0x004fcc0008000f00 */
[----:B------:R-:W2:Y:S01]  /*1560*/  @!P6 LDG.E.64 R14, desc[UR16][R14.64] ;  /* 0x000000100e0ee981 */ /* 0x000ea2000c1e1b00 */
[----:B0--3--:R-:W-:Y:S01]  /*1570*/  @!P4 FADD.FTZ R18, R18, R12 ;  /* 0x0000000c1212c221 */ /* 0x009fe20000010000 */
[----:B------:R-:W-:Y:S01]  /*1580*/  MOV R12, UR27 ;  /* 0x0000001b000c7c02 */ /* 0x000fe20008000f00 */
[----:B------:R-:W-:Y:S01]  /*1590*/  UIADD3 UR27, UPT, UPT, UR5, 0x4, URZ ;  /* 0x00000004051b7890 */ /* 0x000fe2000fffe0ff */
[----:B------:R-:W-:Y:S02]  /*15a0*/  @!P4 FADD.FTZ R19, R19, R13 ;  /* 0x0000000d1313c221 */ /* 0x000fe40000010000 */
[----:B------:R-:W-:-:S03]  /*15b0*/  ISETP.EQ.OR P2, PT, R12, UR20, P3 ;  /* 0x000000140c007c0c */ /* 0x000fc60009f42670 */
[----:B------:R-:W-:-:S10]  /*15c0*/  MOV R12, UR27 ;  /* 0x0000001b000c7c02 */ /* 0x000fd40008000f00 */
[----:B------:R-:W-:-:S05]  /*15d0*/  VOTEU.ALL UP1, P2 ;  /* 0x0000000000ff7886 */ /* 0x000fca0001020000 */
[----:B------:R-:W-:Y:S01]  /*15e0*/  @!UP1 UIMAD.WIDE.U32 UR28, UR24, 0x8, UR18 ;  /* 0x00000008181c98a5 */ /* 0x000fe2000f8e0012 */
[----:B------:R-:W-:-:S05]  /*15f0*/  ISETP.EQ.OR P4, PT, R12, UR20, P3 ;  /* 0x000000140c007c0c */ /* 0x000fca0009f82670 */
[----:B------:R-:W-:Y:S01]  /*1600*/  MOV R12, UR28 ;  /* 0x0000001c000c7c02 */ /* 0x000fe20008000f00 */
[----:B------:R-:W-:-:S06]  /*1610*/  IMAD.U32 R13, RZ, RZ, UR29 ;  /* 0x0000001dff0d7e24 */ /* 0x000fcc000f8e00ff */
[----:B------:R-:W3:Y:S01]  /*1620*/  @!P2 LDG.E.64 R12, desc[UR16][R12.64] ;  /* 0x000000100c0ca981 */ /* 0x000ee2000c1e1b00 */
[----:B------:R-:W-:-:S05]  /*1630*/  VOTEU.ALL UP1, P4 ;  /* 0x0000000000ff7886 */ /* 0x000fca0002020000 */
[----:B------:R-:W-:Y:S01]  /*1640*/  @!UP1 UIMAD.WIDE.U32 UR28, UR15, 0x8, UR18 ;  /* 0x000000080f1c98a5 */ /* 0x000fe2000f8e0012 */
[----:B----4-:R-:W-:Y:S01]  /*1650*/  @!P5 FADD.FTZ R18, R18, R16 ;  /* 0x000000101212d221 */ /* 0x010fe20000010000 */
[----:B------:R-:W-:-:S04]  /*1660*/  @!P5 FADD.FTZ R19, R19, R17 ;  /* 0x000000111313d221 */ /* 0x000fc80000010000 */
[----:B------:R-:W-:Y:S02]  /*1670*/  MOV R16, UR28 ;  /* 0x0000001c00107c02 */ /* 0x000fe40008000f00 */
[----:B------:R-:W-:-:S06]  /*1680*/  MOV R17, UR29 ;  /* 0x0000001d00117c02 */ /* 0x000fcc0008000f00 */
[----:B------:R-:W4:Y:S01]  /*1690*/  @!P4 LDG.E.64 R16, desc[UR16][R16.64] ;  /* 0x000000101010c981 */ /* 0x000f22000c1e1b00 */
[----:B------:R-:W-:Y:S02]  /*16a0*/  UIADD3 UR27, UPT, UPT, UR5, 0x5, URZ ;  /* 0x00000005051b7890 */ /* 0x000fe4000fffe0ff */
[----:B------:R-:W-:Y:S01]  /*16b0*/  UIADD3 UR28, UPT, UPT, UR5, 0x6, URZ ;  /* 0x00000006051c7890 */ /* 0x000fe2000fffe0ff */
[----:B--2---:R-:W-:-:S03]  /*16c0*/  @!P6 FADD.FTZ R18, R18, R14 ;  /* 0x0000000e1212e221 */ /* 0x004fc60000010000 */
[----:B------:R-:W-:Y:S01]  /*16d0*/  MOV R14, UR27 ;  /* 0x0000001b000e7c02 */ /* 0x000fe20008000f00 */
[----:B------:R-:W-:Y:S01]  /*16e0*/  @!P6 FADD.FTZ R19, R19, R15 ;  /* 0x0000000f1313e221 */ /* 0x000fe20000010000 */
[----:B------:R-:W-:Y:S02]  /*16f0*/  UIADD3 UR27, UPT, UPT, UR5, 0x7, URZ ;  /* 0x00000007051b7890 */ /* 0x000fe4000fffe0ff */
[----:B------:R-:W-:Y:S02]  /*1700*/  ISETP.EQ.OR P6, PT, R14, UR20, P3 ;  /* 0x000000140e007c0c */ /* 0x000fe40009fc2670 */
[----:B------:R-:W-:-:S04]  /*1710*/  MOV R14, UR28 ;  /* 0x0000001c000e7c02 */ /* 0x000fc80008000f00 */
[----:B------:R-:W-:-:S07]  /*1720*/  ISETP.EQ.OR P5, PT, R14, UR20, P3 ;  /* 0x000000140e007c0c */ /* 0x000fce0009fa2670 */
[----:B------:R-:W-:-:S05]  /*1730*/  VOTEU.ALL UP1, P6 ;  /* 0x0000000000ff7886 */ /* 0x000fca0003020000 */
[----:B------:R-:W-:Y:S01]  /*1740*/  @!UP1 UIMAD.WIDE.U32 UR28, UR23, 0x8, UR18 ;  /* 0x00000008171c98a5 */ /* 0x000fe2000f8e0012 */
[----:B------:R-:W-:-:S05]  /*1750*/  VOTEU.ALL UP2, P5 ;  /* 0x0000000000ff7886 */ /* 0x000fca0002840000 */
[----:B------:R-:W-:-:S06]  /*1760*/  @!UP2 UIMAD.WIDE.U32 UR30, UR22, 0x8, UR18 ;  /* 0x00000008161ea8a5 */ /* 0x000fcc000f8e0012 */
[----:B------:R-:W-:Y:S01]  /*1770*/  MOV R14, UR30 ;  /* 0x0000001e000e7c02 */ /* 0x000fe20008000f00 */
[----:B------:R-:W-:-:S06]  /*1780*/  IMAD.U32 R15, RZ, RZ, UR31 ;  /* 0x0000001fff0f7e24 */ /* 0x000fcc000f8e00ff */
[----:B------:R-:W2:Y:S01]  /*1790*/  @!P5 LDG.E.64 R14, desc[UR16][R14.64] ;  /* 0x000000100e0ed981 */ /* 0x000ea2000c1e1b00 */
[----:B---3--:R-:W-:Y:S01]  /*17a0*/  @!P2 FADD.FTZ R18, R18, R12 ;  /* 0x0000000c1212a221 */ /* 0x008fe20000010000 */
[----:B------:R-:W-:Y:S01]  /*17b0*/  MOV R12, UR27 ;  /* 0x0000001b000c7c02 */ /* 0x000fe20008000f00 */
[----:B------:R-:W-:-:S03]  /*17c0*/  @!P2 FADD.FTZ R19, R19, R13 ;  /* 0x0000000d1313a221 */ /* 0x000fc60000010000 */
[----:B------:R-:W-:Y:S02]  /*17d0*/  ISETP.EQ.OR P2, PT, R12, UR20, P3 ;  /* 0x000000140c007c0c */ /* 0x000fe40009f42670 */
[----:B------:R-:W-:Y:S02]  /*17e0*/  MOV R12, UR28 ;  /* 0x0000001c000c7c02 */ /* 0x000fe40008000f00 */
[----:B------:R-:W-:-:S06]  /*17f0*/  MOV R13, UR29 ;  /* 0x0000001d000d7c02 */ /* 0x000fcc0008000f00 */
[----:B------:R-:W3:Y:S03]  /*1800*/  @!P6 LDG.E.64 R12, desc[UR16][R12.64] ;  /* 0x000000100c0ce981 */ /* 0x000ee6000c1e1b00 */
[----:B------:R-:W-:-:S05]  /*1810*/  VOTEU.ALL UP1, P2 ;  /* 0x0000000000ff7886 */ /* 0x000fca0001020000 */
[----:B------:R-:W-:Y:S01]  /*1820*/  @!UP1 UIMAD.WIDE.U32 UR28, UR13, 0x8, UR18 ;  /* 0x000000080d1c98a5 */ /* 0x000fe2000f8e0012 */
[----:B----4-:R-:W-:Y:S01]  /*1830*/  @!P4 FADD.FTZ R18, R18, R16 ;  /* 0x000000101212c221 */ /* 0x010fe20000010000 */
[----:B------:R-:W-:-:S04]  /*1840*/  @!P4 FADD.FTZ R19, R19, R17 ;  /* 0x000000111313c221 */ /* 0x000fc80000010000 */
[----:B------:R-:W-:Y:S02]  /*1850*/  MOV R16, UR28 ;  /* 0x0000001c00107c02 */ /* 0x000fe40008000f00 */
[----:B------:R-:W-:-:S06]  /*1860*/  MOV R17, UR29 ;  /* 0x0000001d00117c02 */ /* 0x000fcc0008000f00 */
[----:B------:R-:W4:Y:S01]  /*1870*/  @!P2 LDG.E.64 R16, desc[UR16][R16.64] ;  /* 0x000000101010a981 */ /* 0x000f22000c1e1b00 */
[----:B------:R-:W-:-:S06]  /*1880*/  UIADD3 UR5, UPT, UPT, UR5, 0x8, URZ ;  /* 0x0000000805057890 */ /* 0x000fcc000fffe0ff */
        /* <DEDUP_REMOVED lines=10> */
[----:B---3--:R-:W-:Y:S01]  /*1930*/  @!P6 FADD.FTZ R18, R18, R12 ;  /* 0x0000000c1212e221 */ /* 0x008fe20000010000 */
[----:B------:R-:W-:-:S03]  /*1940*/  @!P6 FADD.FTZ R19, R19, R13 ;  /* 0x0000000d1313e221 */ /* 0x000fc60000010000 */
[----:B--2---:R-:W-:Y:S01]  /*1950*/  @!P5 FADD.FTZ R18, R18, R14 ;  /* 0x0000000e1212d221 */ /* 0x004fe20000010000 */
[----:B------:R-:W-:-:S03]  /*1960*/  @!P5 FADD.FTZ R19, R19, R15 ;  /* 0x0000000f1313d221 */ /* 0x000fc60000010000 */
[----:B----4-:R-:W-:Y:S01]  /*1970*/  @!P2 FADD.FTZ R18, R18, R16 ;  /* 0x000000101212a221 */ /* 0x010fe20000010000 */
[----:B------:R-:W-:Y:S01]  /*1980*/  @!P2 FADD.FTZ R19, R19, R17 ;  /* 0x000000111313a221 */ /* 0x000fe20000010000 */
[----:B------:R-:W-:Y:S06]  /*1990*/  @P4 BRA `(.L_x_2922) ;  /* 0xfffffff800984947 */ /* 0x000fec000383ffff */
[----:B------:R-:W-:-:S15]  /*19a0*/  R2UR UR5, R29 ;  /* 0x000000001d0572ca */ /* 0x000fde00000e0000 */
.L_x_2921:
        /* <DEDUP_REMOVED lines=20> */
[----:B------:R-:W-:Y:S01]  /*1af0*/  ISETP.EQ.OR P5, PT, R12, UR20, P3 ;  /* 0x000000140c007c0c */ /* 0x000fe20009fa2670 */
[----:B------:R-:W-:-:S05]  /*1b00*/  IMAD.U32 R12, RZ, RZ, UR15 ;  /* 0x0000000fff0c7e24 */ /* 0x000fca000f8e00ff */
        /* <DEDUP_REMOVED lines=30> */
.L_x_2923:
        /* <DEDUP_REMOVED lines=28> */
.L_x_2924:
[----:B------:R-:W-:Y:S01]  /*1eb0*/  MOV R12, UR5 ;  /* 0x00000005000c7c02 */ /* 0x000fe20008000f00 */
[----:B------:R-:W-:Y:S01]  /*1ec0*/  BSSY.RECONVERGENT B0, `(.L_x_2918) ;  /* 0x000000c000007945 */ /* 0x000fe20003800200 */
[----:B------:R-:W-:Y:S02]  /*1ed0*/  LOP3.LUT R13, R22, 0x1, RZ, 0xc0, !PT ;  /* 0x00000001160d7812 */ /* 0x000fe400078ec0ff */
[----:B------:R-:W-:-:S04]  /*1ee0*/  ISETP.EQ.OR P2, PT, R12, UR20, P3 ;  /* 0x000000140c007c0c */ /* 0x000fc80009f42670 */
[----:B------:R-:W-:-:S13]  /*1ef0*/  ISETP.NE.U32.OR P2, PT, R13, 0x1, P2 ;  /* 0x000000010d00780c */ /* 0x000fda0001745470 */
[----:B------:R-:W-:Y:S05]  /*1f00*/  @P2 BRA `(.L_x_2925) ;  /* 0x00000000001c2947 */ /* 0x000fea0003800000 */
[----:B------:R-:W-:Y:S01]  /*1f10*/  UIMAD UR12, UR21, UR5, UR6 ;  /* 0x00000005150c72a4 */ /* 0x000fe2000f8e0206 */
[----:B------:R-:W-:-:S05]  /*1f20*/  IMAD.MOV.U32 R12, RZ, RZ, 0x8 ;  /* 0x00000008ff0c7424 */ /* 0x000fca00078e00ff */
[----:B------:R-:W-:-:S05]  /*1f30*/  MOV R13, UR12 ;  /* 0x0000000c000d7c02 */ /* 0x000fca0008000f00 */
[----:B------:R-:W-:-:S06]  /*1f40*/  IMAD.WIDE.U32 R12, R13, R12, UR18 ;  /* 0x000000120d0c7e25 */ /* 0x000fcc000f8e000c */
[----:B------:R-:W0:Y:S02]  /*1f50*/  LDG.E.64 R12, desc[UR16][R12.64] ;  /* 0x000000100c0c7981 */ /* 0x000e24000c1e1b00 */
[----:B0--3--:R-:W-:Y:S01]  /*1f60*/  FADD.FTZ R18, R18, R12 ;  /* 0x0000000c12127221 */ /* 0x009fe20000010000 */
[----:B------:R-:W-:-:S07]  /*1f70*/  FADD.FTZ R19, R19, R13 ;  /* 0x0000000d13137221 */ /* 0x000fce0000010000 */
.L_x_2925:
[----:B------:R-:W-:Y:S05]  /*1f80*/  BSYNC.RECONVERGENT B0 ;  /* 0x0000000000007941 */ /* 0x000fea0003800200 */
.L_x_2918:
[----:B------:R-:W4:Y:S01]  /*1f90*/  @P0 LDC.64 R12, c[0x0][0x388] ;  /* 0x0000e200ff0c0b82 */ /* 0x000f220000000a00 */
[----:B------:R-:W2:Y:S01]  /*1fa0*/  LDCU UR13, c[0x0][0x414] ;  /* 0x00008280ff0d77ac */ /* 0x000ea20008000800 */
[----:B-1----:R-:W-:Y:S01]  /*1fb0*/  MOV R14, UR10 ;  /* 0x0000000a000e7c02 */ /* 0x002fe20008000f00 */
[----:B------:R-:W-:-:S05]  /*1fc0*/  UMOV UR5, 0x400 ;  /* 0x0000040000057882 */ /* 0x000fca0000000000 */
[----:B------:R-:W1:Y:S08]  /*1fd0*/  S2UR UR12, SR_CgaCtaId ;  /* 0x00000000000c79c3 */ /* 0x000e700000008800 */
[----:B------:R-:W0:Y:S01]  /*1fe0*/  LDC.64 R16, c[0x0][0x3a0] ;  /* 0x0000e800ff107b82 */ /* 0x000e220000000a00 */
[----:B--2---:R-:W-:Y:S01]  /*1ff0*/  @P0 FMUL.FTZ R15, R19, UR13 ;  /* 0x0000000d130f0c20 */ /* 0x004fe20008410000 */
[----:B----4-:R-:W-:-:S04]  /*2000*/  @P0 IMAD.WIDE R12, R14, 0x8, R12 ;  /* 0x000000080e0c0825 */ /* 0x010fc800078e020c */
[----:B------:R-:W-:-:S05]  /*2010*/  @P0 FMUL.FTZ R14, R18, UR13 ;  /* 0x0000000d120e0c20 */ /* 0x000fca0008410000 */
[----:B------:R2:W-:Y:S01]  /*2020*/  @P0 STG.E.64 desc[UR16][R12.64], R14 ;  /* 0x0000000e0c000986 */ /* 0x0005e2000c101b10 */
[----:B-1----:R-:W-:-:S09]  /*2030*/  ULEA UR5, UR12, UR5, 0x18 ;  /* 0x000000050c057291 */ /* 0x002fd2000f8ec0ff */
[----:B------:R-:W-:Y:S01]  /*2040*/  @!P3 STS.64 [UR5+0xc8], R18 ;  /* 0x0000c812ff00b988 */ /* 0x000fe20008000a05 */
[----:B--2---:R-:W1:Y:S01]  /*2050*/  LDC.64 R14, c[0x0][0x398] ;  /* 0x0000e600ff0e7b82 */ /* 0x004e620000000a00 */
[----:B------:R-:W-:-:S05]  /*2060*/  IADD3 R12, PT, PT, R28, UR11, RZ ;  /* 0x0000000b1c0c7c10 */ /* 0x000fca000fffe0ff */
[C---:B0-----:R-:W-:Y:S02]  /*2070*/  IMAD.WIDE R16, R12.reuse, 0x4, R16 ;  /* 0x000000040c107825 */ /* 0x041fe400078e0210 */
[----:B------:R-:W-:Y:S02]  /*2080*/  BAR.SYNC.DEFER_BLOCKING 0x0 ;  /* 0x0000000000007b1d */ /* 0x000fe40000010000 */
[----:B-1----:R-:W-:-:S06]  /*2090*/  IMAD.WIDE R14, R12, 0x4, R14 ;  /* 0x000000040c0e7825 */ /* 0x002fcc00078e020e */
[----:B------:R-:W5:Y:S04]  /*20a0*/  LDG.E.64 R14, desc[UR16][R14.64] ;  /* 0x000000100e0e7981 */ /* 0x000f68000c1e1b00 */
[----:B------:R-:W5:Y:S01]  /*20b0*/  LDG.E.64 R16, desc[UR16][R16.64] ;  /* 0x0000001010107981 */ /* 0x000f62000c1e1b00 */
[----:B------:R-:W-:Y:S03]  /*20c0*/  BSSY.RECONVERGENT B0, `(.L_x_2926) ;  /* 0x00000ec000007945 */ /* 0x000fe60003800200 */
[----:B------:R-:W0:Y:S02]  /*20d0*/  LDS.64 R12, [UR5+0xc8] ;  /* 0x0000c805ff0c7984 */ /* 0x000e240008000a00 */
[----:B0-----:R-:W-:-:S04]  /*20e0*/  FMUL.FTZ R12, R12, UR13 ;  /* 0x0000000d0c0c7c20 */ /* 0x001fc80008410000 */
[----:B---3--:R-:W-:-:S04]  /*20f0*/  FMUL.FTZ R18, R12, R12 ;  /* 0x0000000c0c127220 */ /* 0x008fc80000410000 */
[----:B------:R-:W-:-:S05]  /*2100*/  FFMA.FTZ R13, R13, UR13, -R18 ;  /* 0x0000000d0d0d7c23 */ /* 0x000fca0008010812 */
[----:B------:R-:W-:-:S13]  /*2110*/  FSETP.GTU.FTZ.AND P2, PT, R13, RZ, PT ;  /* 0x000000ff0d00720b */ /* 0x000fda0003f5c000 */
[----:B------:R-:W0:Y:S02]  /*2120*/  @P2 LDC R18, c[0x0][0x3a8] ;  /* 0x0000ea00ff122b82 */ /* 0x000e240000000800 */
[----:B0-----:R-:W-:Y:S01]  /*2130*/  @P2 FADD.FTZ R18, R13, R18 ;  /* 0x000000120d122221 */ /* 0x001fe20000010000 */
[----:B------:R-:W-:-:S06]  /*2140*/  HFMA2 R13, -RZ, RZ, 1.875, 0 ;  /* 0x3f800000ff0d7431 */ /* 0x000fcc00000001ff */
[----:B------:R0:W1:Y:S01]  /*2150*/  @P2 MUFU.RSQ R13, R18 ;  /* 0x00000012000d2308 */ /* 0x0000620000001400 */
[----:B------:R-:W-:Y:S05]  /*2160*/  BRA.U UP0, `(.L_x_2927) ;  /* 0x0000000500787547 */ /* 0x000fea000b800000 */
[----:B------:R-:W2:Y:S01]  /*2170*/  LDCU.64 UR14, c[0x0][0x3e8] ;  /* 0x00007d00ff0e77ac */ /* 0x000ea20008000a00 */
[----:B------:R-:W-:Y:S01]  /*2180*/  SHF.R.S32.HI R24, RZ, 0x1f, R0 ;  /* 0x0000001fff187819 */ /* 0x000fe20000011400 */
[----:B------:R-:W-:Y:S01]  /*2190*/  BSSY.RECONVERGENT B1, `(.L_x_2928) ;  /* 0x000001e000017945 */ /* 0x000fe20003800200 */
[----:B0-----:R-:W-:Y:S02]  /*21a0*/  SHF.R.S32.HI R18, RZ, 0x1f, R26 ;  /* 0x0000001fff127819 */ /* 0x001fe4000001141a */
[----:B------:R-:W-:Y:S02]  /*21b0*/  SHF.R.S32.HI R19, RZ, 0x1f, R23 ;  /* 0x0000001fff137819 */ /* 0x000fe40000011417 */
[----:B------:R-:W-:Y:S02]  /*21c0*/  SHF.R.S32.HI R25, RZ, 0x1f, R27 ;  /* 0x0000001fff197819 */ /* 0x000fe4000001141b */
[----:B--2---:R-:W-:Y:S02]  /*21d0*/  ISETP.GE.U32.AND P2, PT, R0, UR14, PT ;  /* 0x0000000e00007c0c */ /* 0x004fe4000bf46070 */
        /* <DEDUP_REMOVED lines=10> */
[C---:B------:R-:W-:Y:S01]  /*2280*/  FADD.FTZ R20, -R12.reuse, R20 ;  /* 0x000000140c147221 */ /* 0x040fe20000010100 */
[----:B------:R-:W-:Y:S01]  /*2290*/  MOV R19, R5 ;  /* 0x0000000500137202 */ /* 0x000fe20000000f00 */
[----:B------:R-:W2:Y:S01]  /*22a0*/  LDCU.64 UR12, c[0x0][0x380] ;  /* 0x00007000ff0c77ac */ /* 0x000ea20008000a00 */
[----:B------:R-:W-:Y:S01]  /*22b0*/  FADD.FTZ R21, -R12, R21 ;  /* 0x000000150c157221 */ /* 0x000fe20000010100 */
[----:B0-----:R-:W-:Y:S02]  /*22c0*/  IMAD R24, R24, UR18, RZ ;  /* 0x0000001218187c24 */ /* 0x001fe4000f8e02ff */
[----:B------:R-:W-:-:S04]  /*22d0*/  IMAD.WIDE.U32 R18, R0, UR18, R18 ;  /* 0x0000001200127c25 */ /* 0x000fc8000f8e0012 */
[----:B------:R-:W-:-:S05]  /*22e0*/  IMAD R24, R0, UR19, R24 ;  /* 0x0000001300187c24 */ /* 0x000fca000f8e0218 */
[----:B------:R-:W-:Y:S02]  /*22f0*/  IADD3 R19, PT, PT, R19, R24, RZ ;  /* 0x0000001813137210 */ /* 0x000fe40007ffe0ff */
[----:B--2---:R-:W-:-:S04]  /*2300*/  LEA R24, P2, R18, UR12, 0x2 ;  /* 0x0000000c12187c11 */ /* 0x004fc8000f8410ff */
[----:B------:R-:W-:Y:S01]  /*2310*/  LEA.HI.X R25, R18, UR13, R19, 0x2, P2 ;  /* 0x0000000d12197c11 */ /* 0x000fe200090f1413 */
[-C--:B-1----:R-:W-:Y:S01]  /*2320*/  FMUL.FTZ R18, R20, R13.reuse ;  /* 0x0000000d14127220 */ /* 0x082fe20000410000 */
[----:B------:R-:W-:-:S03]  /*2330*/  FMUL.FTZ R19, R21, R13 ;  /* 0x0000000d15137220 */ /* 0x000fc60000410000 */
[----:B-----5:R-:W-:Y:S01]  /*2340*/  FFMA.FTZ R18, R14, R18, R16 ;  /* 0x000000120e127223 */ /* 0x020fe20000010010 */
[----:B------:R-:W-:-:S05]  /*2350*/  FFMA.FTZ R19, R15, R19, R17 ;  /* 0x000000130f137223 */ /* 0x000fca0000010011 */
[----:B------:R0:W-:Y:S02]  /*2360*/  STG.E.64 desc[UR16][R24.64], R18 ;  /* 0x0000001218007986 */ /* 0x0001e4000c101b10 */
.L_x_2929:
[----:B------:R-:W-:Y:S05]  /*2370*/  BSYNC.RECONVERGENT B1 ;  /* 0x0000000000017941 */ /* 0x000fea0003800200 */
.L_x_2928:
[----:B------:R-:W-:Y:S04]  /*2380*/  BSSY.RECONVERGENT B1, `(.L_x_2930) ;  /* 0x0000014000017945 */ /* 0x000fe80003800200 */
[----:B------:R-:W-:Y:S05]  /*2390*/  @P3 BRA `(.L_x_2931) ;  /* 0x0000000000483947 */ /* 0x000fea0003800000 */
[----:B------:R-:W2:Y:S01]  /*23a0*/  LDCU.64 UR12, c[0x0][0x3e0] ;  /* 0x00007c00ff0c77ac */ /* 0x000ea20008000a00 */
[----:B0-----:R-:W-:Y:S01]  /*23b0*/  SHF.R.S32.HI R18, RZ, 0x1f, R26 ;  /* 0x0000001fff127819 */ /* 0x001fe2000001141a */
[----:B------:R-:W-:Y:S02]  /*23c0*/  IMAD.MOV.U32 R19, RZ, RZ, R5 ;  /* 0x000000ffff137224 */ /* 0x000fe400078e0005 */
[C---:B------:R-:W-:Y:S01]  /*23d0*/  FADD.FTZ R10, -R12.reuse, R10 ;  /* 0x0000000a0c0a7221 */ /* 0x040fe20000010100 */
[----:B------:R-:W0:Y:S01]  /*23e0*/  LDCU.64 UR18, c[0x0][0x380] ;  /* 0x00007000ff1277ac */ /* 0x000e220008000a00 */
[----:B------:R-:W-:Y:S02]  /*23f0*/  FADD.FTZ R11, -R12, R11 ;  /* 0x0000000b0c0b7221 */ /* 0x000fe40000010100 */
[-C--:B-1----:R-:W-:Y:S02]  /*2400*/  FMUL.FTZ R10, R10, R13.reuse ;  /* 0x0000000d0a0a7220 */ /* 0x082fe40000410000 */
[----:B------:R-:W-:-:S02]  /*2410*/  FMUL.FTZ R11, R11, R13 ;  /* 0x0000000d0b0b7220 */ /* 0x000fc40000410000 */
[----:B-----5:R-:W-:Y:S02]  /*2420*/  FFMA.FTZ R10, R14, R10, R16 ;  /* 0x0000000a0e0a7223 */ /* 0x020fe40000010010 */
[----:B------:R-:W-:Y:S01]  /*2430*/  FFMA.FTZ R11, R15, R11, R17 ;  /* 0x0000000b0f0b7223 */ /* 0x000fe20000010011 */
[----:B--2---:R-:W-:Y:S01]  /*2440*/  IMAD R20, R18, UR12, RZ ;  /* 0x0000000c12147c24 */ /* 0x004fe2000f8e02ff */
[----:B------:R-:W-:-:S03]  /*2450*/  MOV R18, R2 ;  /* 0x0000000200127202 */ /* 0x000fc60000000f00 */
[C---:B------:R-:W-:Y:S02]  /*2460*/  IMAD R20, R26.reuse, UR13, R20 ;  /* 0x0000000d1a147c24 */ /* 0x040fe4000f8e0214 */
[----:B------:R-:W-:-:S05]  /*2470*/  IMAD.WIDE.U32 R18, R26, UR12, R18 ;  /* 0x0000000c1a127c25 */ /* 0x000fca000f8e0012 */
[----:B------:R-:W-:Y:S02]  /*2480*/  IADD3 R19, PT, PT, R19, R20, RZ ;  /* 0x0000001413137210 */ /* 0x000fe40007ffe0ff */
[----:B0-----:R-:W-:-:S04]  /*2490*/  LEA R20, P2, R18, UR18, 0x2 ;  /* 0x0000001212147c11 */ /* 0x001fc8000f8410ff */
[----:B------:R-:W-:-:S05]  /*24a0*/  LEA.HI.X R21, R18, UR19, R19, 0x2, P2 ;  /* 0x0000001312157c11 */ /* 0x000fca00090f1413 */
[----:B------:R2:W-:Y:S04]  /*24b0*/  STG.E.64 desc[UR16][R20.64], R10 ;  /* 0x0000000a14007986 */ /* 0x0005e8000c101b10 */
.L_x_2931:
[----:B------:R-:W-:Y:S05]  /*24c0*/  BSYNC.RECONVERGENT B1 ;  /* 0x0000000000017941 */ /* 0x000fea0003800200 */
.L_x_2930:
[----:B------:R-:W-:Y:S04]  /*24d0*/  BSSY.RECONVERGENT B1, `(.L_x_2932) ;  /* 0x0000014000017945 */ /* 0x000fe80003800200 */
[----:B------:R-:W-:Y:S05]  /*24e0*/  @P4 BRA `(.L_x_2933) ;  /* 0x0000000000484947 */ /* 0x000fea0003800000 */
[----:B------:R-:W3:Y:S01]  /*24f0*/  LDCU.64 UR12, c[0x0][0x3e0] ;  /* 0x00007c00ff0c77ac */ /* 0x000ee20008000a00 */
[----:B--2---:R-:W-:Y:S01]  /*2500*/  SHF.R.S32.HI R10, RZ, 0x1f, R23 ;  /* 0x0000001fff0a7819 */ /* 0x004fe20000011417 */
[----:B0-----:R-:W-:Y:S01]  /*2510*/  FADD.FTZ R19, -R12, R7 ;  /* 0x000000070c137221 */ /* 0x001fe20000010100 */
[----:B------:R-:W-:Y:S01]  /*2520*/  MOV R11, R5 ;  /* 0x00000005000b7202 */ /* 0x000fe20000000f00 */
[----:B------:R-:W0:Y:S02]  /*2530*/  LDCU.64 UR18, c[0x0][0x380] ;  /* 0x00007000ff1277ac */ /* 0x000e240008000a00 */
[----:B---3--:R-:W-:Y:S01]  /*2540*/  IMAD R18, R10, UR12, RZ ;  /* 0x0000000c0a127c24 */ /* 0x008fe2000f8e02ff */
[----:B------:R-:W-:-:S03]  /*2550*/  MOV R10, R2 ;  /* 0x00000002000a7202 */ /* 0x000fc60000000f00 */
[C---:B------:R-:W-:Y:S02]  /*2560*/  IMAD R20, R23.reuse, UR13, R18 ;  /* 0x0000000d17147c24 */ /* 0x040fe4000f8e0212 */
[----:B------:R-:W-:Y:S01]  /*2570*/  FADD.FTZ R18, -R12, R6 ;  /* 0x000000060c127221 */ /* 0x000fe20000010100 */
[----:B------:R-:W-:-:S04]  /*2580*/  IMAD.WIDE.U32 R10, R23, UR12, R10 ;  /* 0x0000000c170a7c25 */ /* 0x000fc8000f8e000a */
[-C--:B-1----:R-:W-:Y:S01]  /*2590*/  FMUL.FTZ R18, R18, R13.reuse ;  /* 0x0000000d12127220 */ /* 0x082fe20000410000 */
[----:B------:R-:W-:Y:S01]  /*25a0*/  IADD3 R7, PT, PT, R11, R20, RZ ;  /* 0x000000140b077210 */ /* 0x000fe20007ffe0ff */
[----:B------:R-:W-:Y:S01]  /*25b0*/  FMUL.FTZ R11, R19, R13 ;  /* 0x0000000d130b7220 */ /* 0x000fe20000410000 */
[----:B0-----:R-:W-:-:S03]  /*25c0*/  LEA R6, P2, R10, UR18, 0x2 ;  /* 0x000000120a067c11 */ /* 0x001fc6000f8410ff */
[----:B-----5:R-:W-:Y:S01]  /*25d0*/  FFMA.FTZ R11, R15, R11, R17 ;  /* 0x0000000b0f0b7223 */ /* 0x020fe20000010011 */
[----:B------:R-:W-:Y:S01]  /*25e0*/  LEA.HI.X R7, R10, UR19, R7, 0x2, P2 ;  /* 0x000000130a077c11 */ /* 0x000fe200090f1407 */
[----:B------:R-:W-:-:S05]  /*25f0*/  FFMA.FTZ R10, R14, R18, R16 ;  /* 0x000000120e0a7223 */ /* 0x000fca0000010010 */
[----:B------:R3:W-:Y:S03]  /*2600*/  STG.E.64 desc[UR16][R6.64], R10 ;  /* 0x0000000a06007986 */ /* 0x0007e6000c101b10 */
.L_x_2933:
[----:B------:R-:W-:Y:S05]  /*2610*/  BSYNC.RECONVERGENT B1 ;  /* 0x0000000000017941 */ /* 0x000fea0003800200 */
.L_x_2932:
[----:B------:R-:W-:Y:S05]  /*2620*/  @P1 BRA `(.L_x_2934) ;  /* 0x0000000800541947 */ /* 0x000fea0003800000 */
[----:B------:R-:W4:Y:S01]  /*2630*/  LDCU.64 UR12, c[0x0][0x3e0] ;  /* 0x00007c00ff0c77ac */ /* 0x000f220008000a00 */
[----:B---3--:R-:W-:Y:S01]  /*2640*/  SHF.R.S32.HI R6, RZ, 0x1f, R27 ;  /* 0x0000001fff067819 */ /* 0x008fe2000001141b */
[C---:B------:R-:W-:Y:S01]  /*2650*/  FADD.FTZ R8, -R12.reuse, R8 ;  /* 0x000000080c087221 */ /* 0x040fe20000010100 */
[----:B------:R-:W-:Y:S01]  /*2660*/  MOV R3, R5 ;  /* 0x0000000500037202 */ /* 0x000fe20000000f00 */
[----:B------:R-:W3:Y:S01]  /*2670*/  LDCU.64 UR14, c[0x0][0x380] ;  /* 0x00007000ff0e77ac */ /* 0x000ee20008000a00 */
[----:B------:R-:W-:Y:S01]  /*2680*/  FADD.FTZ R12, -R12, R9 ;  /* 0x000000090c0c7221 */ /* 0x000fe20000010100 */
[----:B-1----:R-:W-:-:S03]  /*2690*/  FMUL.FTZ R7, R8, R13 ;  /* 0x0000000d08077220 */ /* 0x002fc60000410000 */
[----:B------:R-:W-:Y:S01]  /*26a0*/  FMUL.FTZ R12, R12, R13 ;  /* 0x0000000d0c0c7220 */ /* 0x000fe20000410000 */
[----:B-----5:R-:W-:-:S03]  /*26b0*/  FFMA.FTZ R14, R14, R7, R16 ;  /* 0x000000070e0e7223 */ /* 0x020fc60000010010 */
[----:B------:R-:W-:Y:S01]  /*26c0*/  FFMA.FTZ R15, R15, R12, R17 ;  /* 0x0000000c0f0f7223 */ /* 0x000fe20000010011 */
[----:B----4-:R-:W-:Y:S02]  /*26d0*/  IMAD R4, R6, UR12, RZ ;  /* 0x0000000c06047c24 */ /* 0x010fe4000f8e02ff */
[----:B------:R-:W-:-:S04]  /*26e0*/  IMAD.WIDE.U32 R2, R27, UR12, R2 ;  /* 0x0000000c1b027c25 */ /* 0x000fc8000f8e0002 */
[----:B------:R-:W-:Y:S01]  /*26f0*/  IMAD R5, R27, UR13, R4 ;  /* 0x0000000d1b057c24 */ /* 0x000fe2000f8e0204 */
[----:B---3--:R-:W-:-:S04]  /*2700*/  LEA R4, P1, R2, UR14, 0x2 ;  /* 0x0000000e02047c11 */ /* 0x008fc8000f8210ff */
[----:B------:R-:W-:-:S04]  /*2710*/  IADD3 R5, PT, PT, R3, R5, RZ ;  /* 0x0000000503057210 */ /* 0x000fc80007ffe0ff */
[----:B------:R-:W-:-:S05]  /*2720*/  LEA.HI.X R5, R2, UR15, R5, 0x2, P1 ;  /* 0x0000000f02057c11 */ /* 0x000fca00088f1405 */
[----:B------:R4:W-:Y:S01]  /*2730*/  STG.E.64 desc[UR16][R4.64], R14 ;  /* 0x0000000e04007986 */ /* 0x0009e2000c101b10 */
[----:B------:R-:W-:Y:S05]  /*2740*/  BRA `(.L_x_2934) ;  /* 0x00000008000c7947 */ /* 0x000fea0003800000 */
.L_x_2927:
[----:B------:R-:W2:Y:S01]  /*2750*/  LDCU.64 UR18, c[0x0][0x3e8] ;  /* 0x00007d00ff1277ac */ /* 0x000ea20008000a00 */
[----:B------:R-:W-:Y:S01]  /*2760*/  SHF.R.S32.HI R24, RZ, 0x1f, R26 ;  /* 0x0000001fff187819 */ /* 0x000fe2000001141a */
[----:B------:R-:W-:Y:S01]  /*2770*/  BSSY.RECONVERGENT B1, `(.L_x_2935) ;  /* 0x0000026000017945 */ /* 0x000fe20003800200 */
[----:B------:R-:W-:Y:S02]  /*2780*/  SHF.R.S32.HI R19, RZ, 0x1f, R23 ;  /* 0x0000001fff137819 */ /* 0x000fe40000011417 */
[----:B0-----:R-:W-:Y:S02]  /*2790*/  SHF.R.S32.HI R18, RZ, 0x1f, R27 ;  /* 0x0000001fff127819 */ /* 0x001fe4000001141b */
[----:B--2---:R-:W-:Y:S02]  /*27a0*/  ISETP.GE.U32.AND P2, PT, R26, UR18, PT ;  /* 0x000000121a007c0c */ /* 0x004fe4000bf46070 */
[----:B------:R-:W-:Y:S02]  /*27b0*/  ISETP.GE.U32.AND P3, PT, R23, UR18, PT ;  /* 0x0000001217007c0c */ /* 0x000fe4000bf66070 */
[----:B------:R-:W-:-:S02]  /*27c0*/  ISETP.GE.U32.AND P4, PT, R27, UR18, PT ;  /* 0x000000121b007c0c */ /* 0x000fc4000bf86070 */
[----:B------:R-:W-:Y:S02]  /*27d0*/  ISETP.GE.AND.EX P2, PT, R24, UR19, PT, P2 ;  /* 0x0000001318007c0c */ /* 0x000fe4000bf46320 */
[----:B------:R-:W-:Y:S02]  /*27e0*/  ISETP.GE.AND.EX P3, PT, R19, UR19, PT, P3 ;  /* 0x0000001313007c0c */ /* 0x000fe4000bf66330 */
[----:B------:R-:W-:Y:S01]  /*27f0*/  ISETP.GE.AND.EX P4, PT, R18, UR19, PT, P4 ;  /* 0x0000001312007c0c */ /* 0x000fe2000bf86340 */
[----:B------:R-:W-:-:S12]  /*2800*/  @P1 BRA `(.L_x_2936) ;  /* 0x0000000000701947 */ /* 0x000fd80003800000 */
[----:B------:R-:W0:Y:S01]  /*2810*/  LDCU.64 UR12, c[0x0][0x3e0] ;  /* 0x00007c00ff0c77ac */ /* 0x000e220008000a00 */
[----:B------:R-:W-:Y:S01]  /*2820*/  SHF.R.S32.HI R18, RZ, 0x1f, R0 ;  /* 0x0000001fff127819 */ /* 0x000fe20000011400 */
[C---:B------:R-:W-:Y:S01]  /*2830*/  FADD.FTZ R20, -R12.reuse, R20 ;  /* 0x000000140c147221 */ /* 0x040fe20000010100 */
[----:B------:R-:W-:Y:S01]  /*2840*/  MOV R19, R5 ;  /* 0x0000000500137202 */ /* 0x000fe20000000f00 */
[----:B------:R-:W2:Y:S01]  /*2850*/  LDCU.64 UR14, c[0x0][0x380] ;  /* 0x00007000ff0e77ac */ /* 0x000ea20008000a00 */
[----:B------:R-:W-:Y:S01]  /*2860*/  FADD.FTZ R21, -R12, R21 ;  /* 0x000000150c157221 */ /* 0x000fe20000010100 */
[----:B0-----:R-:W-:Y:S01]  /*2870*/  IMAD R24, R18, UR12, RZ ;  /* 0x0000000c12187c24 */ /* 0x001fe2000f8e02ff */
[----:B------:R-:W-:-:S03]  /*2880*/  MOV R18, R2 ;  /* 0x0000000200127202 */ /* 0x000fc60000000f00 */
[C---:B------:R-:W-:Y:S02]  /*2890*/  IMAD R24, R0.reuse, UR13, R24 ;  /* 0x0000000d00187c24 */ /* 0x040fe4000f8e0218 */
[----:B------:R-:W-:-:S04]  /*28a0*/  IMAD.WIDE.U32 R18, R0, UR12, R18 ;  /* 0x0000000c00127c25 */ /* 0x000fc8000f8e0012 */
[----:B------:R-:W-:Y:S01]  /*28b0*/  IMAD.IADD R19, R19, 0x1, R24 ;  /* 0x0000000113137824 */ /* 0x000fe200078e0218 */
[----:B--2---:R-:W-:-:S04]  /*28c0*/  LEA R24, P1, R18, UR14, 0x2 ;  /* 0x0000000e12187c11 */ /* 0x004fc8000f8210ff */
[----:B------:R-:W-:Y:S01]  /*28d0*/  LEA.HI.X R25, R18, UR15, R19, 0x2, P1 ;  /* 0x0000000f12197c11 */ /* 0x000fe200088f1413 */
[-C--:B-1----:R-:W-:Y:S01]  /*28e0*/  FMUL.FTZ R18, R20, R13.reuse ;  /* 0x0000000d14127220 */ /* 0x082fe20000410000 */
[----:B------:R-:W-:-:S03]  /*28f0*/  FMUL.FTZ R20, R21, R13 ;  /* 0x0000000d15147220 */ /* 0x000fc60000410000 */
[----:B-----5:R-:W-:Y:S01]  /*2900*/  FFMA.FTZ R18, R14, R18, R16 ;  /* 0x000000120e127223 */ /* 0x020fe20000010010 */
[----:B------:R-:W-:-:S03]  /*2910*/  FFMA.FTZ R20, R15, R20, R17 ;  /* 0x000000140f147223 */ /* 0x000fc60000010011 */
[----:B------:R-:W-:-:S06]  /*2920*/  FMUL.FTZ R19, R18, -1.4426950216293334961 ;  /* 0xbfb8aa3b12137820 */ /* 0x000fcc0000410000 */
[----:B------:R-:W0:Y:S02]  /*2930*/  MUFU.EX2 R19, R19 ;  /* 0x0000001300137308 */ /* 0x000e240000000800 */
[----:B0-----:R-:W-:-:S06]  /*2940*/  FADD.FTZ R19, R19, 1 ;  /* 0x3f80000013137421 */ /* 0x001fcc0000010000 */
[----:B------:R-:W0:Y:S02]  /*2950*/  MUFU.RCP R19, R19 ;  /* 0x0000001300137308 */ /* 0x000e240000001000 */
[----:B0-----:R-:W-:Y:S01]  /*2960*/  FMUL.FTZ R18, R18, R19 ;  /* 0x0000001312127220 */ /* 0x001fe20000410000 */
[----:B------:R-:W-:-:S06]  /*2970*/  FMUL.FTZ R19, R20, -1.4426950216293334961 ;  /* 0xbfb8aa3b14137820 */ /* 0x000fcc0000410000 */
[----:B------:R-:W0:Y:S02]  /*2980*/  MUFU.EX2 R19, R19 ;  /* 0x0000001300137308 */ /* 0x000e240000000800 */
[----:B0-----:R-:W-:-:S06]  /*2990*/  FADD.FTZ R19, R19, 1 ;  /* 0x3f80000013137421 */ /* 0x001fcc0000010000 */
[----:B------:R-:W0:Y:S02]  /*29a0*/  MUFU.RCP R19, R19 ;  /* 0x0000001300137308 */ /* 0x000e240000001000 */
[----:B0-----:R-:W-:-:S05]  /*29b0*/  FMUL.FTZ R19, R20, R19 ;  /* 0x0000001314137220 */ /* 0x001fca0000410000 */
[----:B------:R0:W-:Y:S02]  /*29c0*/  STG.E.64 desc[UR16][R24.64], R18 ;  /* 0x0000001218007986 */ /* 0x0001e4000c101b10 */
.L_x_2936:
[----:B------:R-:W-:Y:S05]  /*29d0*/  BSYNC.RECONVERGENT B1 ;  /* 0x0000000000017941 */ /* 0x000fea0003800200 */
.L_x_2935:
[----:B------:R-:W-:Y:S04]  /*29e0*/  BSSY.RECONVERGENT B1, `(.L_x_2937) ;  /* 0x000001e000017945 */ /* 0x000fe80003800200 */
[----:B------:R-:W-:Y:S05]  /*29f0*/  @P2 BRA `(.L_x_2938) ;  /* 0x0000000000702947 */ /* 0x000fea0003800000 */
[----:B------:R-:W2:Y:S01]  /*2a00*/  LDCU.64 UR12, c[0x0][0x3e0] ;  /* 0x00007c00ff0c77ac */ /* 0x000ea20008000a00 */
[----:B0-----:R-:W-:Y:S01]  /*2a10*/  SHF.R.S32.HI R18, RZ, 0x1f, R26 ;  /* 0x0000001fff127819 */ /* 0x001fe2000001141a */
        /* <DEDUP_REMOVED lines=8> */
[----:B--2---:R-:W-:Y:S01]  /*2aa0*/  IMAD R20, R18, UR12, RZ ;  /* 0x0000000c12147c24 */ /* 0x004fe2000f8e02ff */
[----:B------:R-:W-:-:S03]  /*2ab0*/  MOV R18, R2 ;  /* 0x0000000200127202 */ /* 0x000fc60000000f00 */
[C---:B------:R-:W-:Y:S02]  /*2ac0*/  IMAD R20, R26.reuse, UR13, R20 ;  /* 0x0000000d1a147c24 */ /* 0x040fe4000f8e0214 */
[----:B------:R-:W-:-:S05]  /*2ad0*/  IMAD.WIDE.U32 R18, R26, UR12, R18 ;  /* 0x0000000c1a127c25 */ /* 0x000fca000f8e0012 */
[----:B------:R-:W-:Y:S02]  /*2ae0*/  IADD3 R19, PT, PT, R19, R20, RZ ;  /* 0x0000001413137210 */ /* 0x000fe40007ffe0ff */
[----:B0-----:R-:W-:-:S04]  /*2af0*/  LEA R20, P1, R18, UR14, 0x2 ;  /* 0x0000000e12147c11 */ /* 0x001fc8000f8210ff */
[----:B------:R-:W-:Y:S01]  /*2b00*/  LEA.HI.X R21, R18, UR15, R19, 0x2, P1 ;  /* 0x0000000f12157c11 */ /* 0x000fe200088f1413 */
        /* <DEDUP_REMOVED lines=9> */
[----:B-1----:R-:W-:-:S05]  /*2ba0*/  FMUL.FTZ R11, R11, R18 ;  /* 0x000000120b0b7220 */ /* 0x002fca0000410000 */
[----:B------:R2:W-:Y:S02]  /*2bb0*/  STG.E.64 desc[UR16][R20.64], R10 ;  /* 0x0000000a14007986 */ /* 0x0005e4000c101b10 */
.L_x_2938:
[----:B------:R-:W-:Y:S05]  /*2bc0*/  BSYNC.RECONVERGENT B1 ;  /* 0x0000000000017941 */ /* 0x000fea0003800200 */
.L_x_2937:
[----:B------:R-:W-:Y:S04]  /*2bd0*/  BSSY.RECONVERGENT B1, `(.L_x_2939) ;  /* 0x000001e000017945 */ /* 0x000fe80003800200 */
[----:B------:R-:W-:Y:S05]  /*2be0*/  @P3 BRA `(.L_x_2940) ;  /* 0x0000000000703947 */ /* 0x000fea0003800000 */
[C---:B--2---:R-:W-:Y:S01]  /*2bf0*/  FADD.FTZ R20, -R12.reuse, R6 ;  /* 0x000000060c147221 */ /* 0x044fe20000010100 */
[----:B------:R-:W-:Y:S01]  /*2c00*/  FADD.FTZ R7, -R12, R7 ;  /* 0x000000070c077221 */ /* 0x000fe20000010100 */
[----:B------:R-:W2:Y:S01]  /*2c10*/  LDCU.64 UR12, c[0x0][0x3e0] ;  /* 0x00007c00ff0c77ac */ /* 0x000ea20008000a00 */
[----:B------:R-:W-:Y:S01]  /*2c20*/  SHF.R.S32.HI R10, RZ, 0x1f, R23 ;  /* 0x0000001fff0a7819 */ /* 0x000fe20000011417 */
        /* <DEDUP_REMOVED lines=8> */
[----:B------:R-:W1:Y:S04]  /*2cb0*/  MUFU.EX2 R7, R7 ;  /* 0x0000000700077308 */ /* 0x000e680000000800 */
[----:B------:R-:W3:Y:S01]  /*2cc0*/  MUFU.EX2 R6, R6 ;  /* 0x0000000600067308 */ /* 0x000ee20000000800 */
[----:B-1----:R-:W-:Y:S01]  /*2cd0*/  FADD.FTZ R7, R7, 1 ;  /* 0x3f80000007077421 */ /* 0x002fe20000010000 */
[----:B---3--:R-:W-:-:S03]  /*2ce0*/  FADD.FTZ R6, R6, 1 ;  /* 0x3f80000006067421 */ /* 0x008fc60000010000 */
[----:B------:R-:W-:Y:S08]  /*2cf0*/  MUFU.RCP R21, R7 ;  /* 0x0000000700157308 */ /* 0x000ff00000001000 */
[----:B------:R2:W1:Y:S02]  /*2d00*/  MUFU.RCP R19, R6 ;  /* 0x0000000600137308 */ /* 0x0004640000001000 */
[----:B--2---:R-:W-:Y:S01]  /*2d10*/  IMAD R6, R10, UR12, RZ ;  /* 0x0000000c0a067c24 */ /* 0x004fe2000f8e02ff */
[----:B------:R-:W-:-:S03]  /*2d20*/  MOV R10, R2 ;  /* 0x00000002000a7202 */ /* 0x000fc60000000f00 */
[C---:B------:R-:W-:Y:S02]  /*2d30*/  IMAD R6, R23.reuse, UR13, R6 ;  /* 0x0000000d17067c24 */ /* 0x040fe4000f8e0206 */
[----:B------:R-:W-:-:S05]  /*2d40*/  IMAD.WIDE.U32 R10, R23, UR12, R10 ;  /* 0x0000000c170a7c25 */ /* 0x000fca000f8e000a */
[----:B------:R-:W-:Y:S01]  /*2d50*/  IADD3 R7, PT, PT, R11, R6, RZ ;  /* 0x000000060b077210 */ /* 0x000fe20007ffe0ff */
[----:B-1----:R-:W-:Y:S01]  /*2d60*/  FMUL.FTZ R11, R18, R19 ;  /* 0x00000013120b7220 */ /* 0x002fe20000410000 */
[----:B0-----:R-:W-:-:S04]  /*2d70*/  LEA R6, P1, R10, UR14, 0x2 ;  /* 0x0000000e0a067c11 */ /* 0x001fc8000f8210ff */
[----:B------:R-:W-:Y:S01]  /*2d80*/  LEA.HI.X R7, R10, UR15, R7, 0x2, P1 ;  /* 0x0000000f0a077c11 */ /* 0x000fe200088f1407 */
[----:B------:R-:W-:-:S05]  /*2d90*/  FMUL.FTZ R10, R20, R21 ;  /* 0x00000015140a7220 */ /* 0x000fca0000410000 */
[----:B------:R3:W-:Y:S03]  /*2da0*/  STG.E.64 desc[UR16][R6.64], R10 ;  /* 0x0000000a06007986 */ /* 0x0007e6000c101b10 */
.L_x_2940:
[----:B------:R-:W-:Y:S05]  /*2db0*/  BSYNC.RECONVERGENT B1 ;  /* 0x0000000000017941 */ /* 0x000fea0003800200 */
.L_x_2939:
[----:B------:R-:W-:Y:S05]  /*2dc0*/  @P4 BRA `(.L_x_2934) ;  /* 0x00000000006c4947 */ /* 0x000fea0003800000 */
[C---:B------:R-:W-:Y:S01]  /*2dd0*/  FADD.FTZ R8, -R12.reuse, R8 ;  /* 0x000000080c087221 */ /* 0x040fe20000010100 */
[----:B------:R-:W-:Y:S01]  /*2de0*/  FADD.FTZ R12, -R12, R9 ;  /* 0x000000090c0c7221 */ /* 0x000fe20000010100 */
[----:B------:R-:W4:Y:S01]  /*2df0*/  LDCU.64 UR12, c[0x0][0x3e0] ;  /* 0x00007c00ff0c77ac */ /* 0x000f220008000a00 */
[----:B--23--:R-:W-:Y:S01]  /*2e00*/  SHF.R.S32.HI R10, RZ, 0x1f, R27 ;  /* 0x0000001fff0a7819 */ /* 0x00cfe2000001141b */
        /* <DEDUP_REMOVED lines=9> */
[----:B----4-:R-:W-:-:S03]  /*2ea0*/  IMAD R10, R10, UR12, RZ ;  /* 0x0000000c0a0a7c24 */ /* 0x010fc6000f8e02ff */
[----:B------:R-:W3:Y:S01]  /*2eb0*/  MUFU.EX2 R8, R8 ;  /* 0x0000000800087308 */ /* 0x000ee20000000800 */
[----:B------:R-:W-:-:S03]  /*2ec0*/  IMAD.WIDE.U32 R4, R27, UR12, R4 ;  /* 0x0000000c1b047c25 */ /* 0x000fc6000f8e0004 */
[----:B-1----:R-:W-:Y:S01]  /*2ed0*/  LEA R2, P1, R4, UR14, 0x2 ;  /* 0x0000000e04027c11 */ /* 0x002fe2000f8210ff */
[----:B--2---:R-:W-:Y:S01]  /*2ee0*/  FADD.FTZ R7, R3, 1 ;  /* 0x3f80000003077421 */ /* 0x004fe20000010000 */
[----:B------:R-:W-:Y:S02]  /*2ef0*/  IMAD R3, R27, UR13, R10 ;  /* 0x0000000d1b037c24 */ /* 0x000fe4000f8e020a */
[----:B---3--:R-:W-:-:S03]  /*2f00*/  FADD.FTZ R6, R8, 1 ;  /* 0x3f80000008067421 */ /* 0x008fc60000010000 */
[----:B------:R-:W1:Y:S01]  /*2f10*/  MUFU.RCP R7, R7 ;  /* 0x0000000700077308 */ /* 0x000e620000001000 */
[----:B------:R-:W-:-:S04]  /*2f20*/  IADD3 R3, PT, PT, R5, R3, RZ ;  /* 0x0000000305037210 */ /* 0x000fc80007ffe0ff */
[----:B------:R-:W-:-:S03]  /*2f30*/  LEA.HI.X R3, R4, UR15, R3, 0x2, P1 ;  /* 0x0000000f04037c11 */ /* 0x000fc600088f1403 */
[----:B------:R-:W2:Y:S01]  /*2f40*/  MUFU.RCP R6, R6 ;  /* 0x0000000600067308 */ /* 0x000ea20000001000 */
[----:B-1----:R-:W-:Y:S01]  /*2f50*/  FMUL.FTZ R4, R14, R7 ;  /* 0x000000070e047220 */ /* 0x002fe20000410000 */
[----:B--2---:R-:W-:-:S05]  /*2f60*/  FMUL.FTZ R5, R15, R6 ;  /* 0x000000060f057220 */ /* 0x004fca0000410000 */
[----:B------:R1:W-:Y:S02]  /*2f70*/  STG.E.64 desc[UR16][R2.64], R4 ;  /* 0x0000000402007986 */ /* 0x0003e4000c101b10 */
.L_x_2934:
[----:B------:R-:W-:Y:S05]  /*2f80*/  BSYNC.RECONVERGENT B0 ;  /* 0x0000000000007941 */ /* 0x000fea0003800200 */
.L_x_2926:
[----:B------:R-:W-:Y:S02]  /*2f90*/  UIADD3 UR10, UPT, UPT, UR21, UR10, URZ ;  /* 0x0000000a150a7290 */ /* 0x000fe4000fffe0ff */
[----:B------:R-:W-:Y:S02]  /*2fa0*/  UIADD3 UR4, UPT, UPT, UR4, 0x1, URZ ;  /* 0x0000000104047890 */ /* 0x000fe4000fffe0ff */
[----:B------:R-:W-:-:S09]  /*2fb0*/  UISETP.GE.AND UP1, UPT, UR10, UR7, UPT ;  /* 0x000000070a00728c */ /* 0x000fd2000bf26270 */
[----:B------:R-:W-:Y:S05]  /*2fc0*/  BRA.U !UP1, `(.L_x_2941) ;  /* 0xffffffd109c87547 */ /* 0x000fea000b83ffff */
[----:B------:R-:W-:Y:S05]  /*2fd0*/  EXIT ;  /* 0x000000000000794d */ /* 0x000fea0003800000 */
.L_x_2942:
        /* <DEDUP_REMOVED lines=10> */
.L_x_3471:


//--------------------- .text._Z35group_norm_nhwc_fwd_one_pass_kernelI11Fp32IOFp32WLi256ELi42ELi672EEv26Group_norm_nhwc_fwd_params --------------------------
	.section	.text._Z35group_norm_nhwc_fwd_one_pass_kernelI11Fp32IOFp32WLi256ELi42ELi672EEv26Group_norm_nhwc_fwd_params,"ax",@progbits
	.align	128
        .global         _Z35group_norm_nhwc_fwd_one_pass_kernelI11Fp32IOFp32WLi256ELi42ELi672EEv26Group_norm_nhwc_fwd_params
        .type           _Z35group_norm_nhwc_fwd_one_pass_kernelI11Fp32IOFp32WLi256ELi42ELi672EEv26Group_norm_nhwc_fwd_params,@function
        .size           _Z35group_norm_nhwc_fwd_one_pass_kernelI11Fp32IOFp32WLi256ELi42ELi672EEv26Group_norm_nhwc_fwd_params,(.L_x_3472 - _Z35group_norm_nhwc_fwd_one_pass_kernelI11Fp32IOFp32WLi256ELi42ELi672EEv26Group_norm_nhwc_fwd_params)
        .other          _Z35group_norm_nhwc_fwd_one_pass_kernelI11Fp32IOFp32WLi256ELi42ELi672EEv26Group_norm_nhwc_fwd_params,@"STO_CUDA_ENTRY STV_DEFAULT"
_Z35group_norm_nhwc_fwd_one_pass_kernelI11Fp32IOFp32WLi256ELi42ELi672EEv26Group_norm_nhwc_fwd_params:
.text._Z35group_norm_nhwc_fwd_one_pass_kernelI11Fp32IOFp32WLi256ELi42ELi672EEv26Group_norm_nhwc_fwd_params:
        /* <DEDUP_REMOVED lines=21> */
[----:B------:R-:W-:Y:S02]  /*0150*/  SHF.R.U32.HI R3, RZ, 0x10, R0 ;  /* 0x00000010ff037819 */ /* 0x000fe40000011600 */
[----:B------:R-:W3:Y:S02]  /*0160*/  LDC R0, c[0x0][0x370] ;  /* 0x0000dc00ff007b82 */ /* 0x000ee40000000800 */
        /* <DEDUP_REMOVED lines=20> */
[----:B------:R-:W-:-:S02]  /*02b0*/  SHF.R.S32.HI R63, RZ, 0x1f, R10 ;  /* 0x0000001fff3f7819 */ /* 0x000fc4000001140a */
[----:B0-2---:R-:W-:-:S07]  /*02c0*/  SHF.L.U32 R52, R52, 0x1, RZ ;  /* 0x0000000134347819 */ /* 0x005fce00000006ff */
.L_x_2986:
[----:B0-234-:R-:W0:Y:S01]  /*02d0*/  LDC R19, c[0x0][0x3f8] ;  /* 0x0000fe00ff137b82 */ /* 0x01de220000000800 */
[----:B------:R-:W1:Y:S01]  /*02e0*/  LDCU.64 UR4, c[0x0][0x3e8] ;  /* 0x00007d00ff0477ac */ /* 0x000e620008000a00 */
[----:B------:R-:W-:Y:S01]  /*02f0*/  LOP3.LUT R71, R52, 0xffff, RZ, 0xc0, !PT ;  /* 0x0000ffff34477812 */ /* 0x000fe200078ec0ff */
[----:B------:R-:W2:Y:S01]  /*0300*/  LDCU.64 UR8, c[0x0][0x3f0] ;  /* 0x00007e00ff0877ac */ /* 0x000ea20008000a00 */
[----:B-1----:R-:W-:Y:S02]  /*0310*/  ISETP.GE.U32.AND P4, PT, R65, UR4, PT ;  /* 0x0000000441007c0c */ /* 0x002fe4000bf86070 */
[----:B------:R-:W-:Y:S02]  /*0320*/  ISETP.GE.U32.AND P5, PT, R64, UR4, PT ;  /* 0x0000000440007c0c */ /* 0x000fe4000bfa6070 */
[----:B------:R-:W-:Y:S02]  /*0330*/  ISETP.GE.AND.EX P4, PT, R11, UR5, PT, P4 ;  /* 0x000000050b007c0c */ /* 0x000fe4000bf86340 */
[----:B0-----:R-:W-:-:S02]  /*0340*/  IABS R15, R19 ;  /* 0x00000013000f7213 */ /* 0x001fc40000000000 */
[----:B------:R-:W-:Y:S02]  /*0350*/  ISETP.GE.AND.EX P5, PT, R53, UR5, PT, P5 ;  /* 0x0000000535007c0c */ /* 0x000fe4000bfa6350 */
[----:B------:R-:W0:Y:S07]  /*0360*/  I2F.RP R14, R15 ;  /* 0x0000000f000e7306 */ /* 0x000e2e0000209400 */
[----:B------:R-:W1:Y:S01]  /*0370*/  @!P4 LDC.64 R22, c[0x0][0x390] ;  /* 0x0000e400ff16cb82 */ /* 0x000e620000000a00 */
[----:B0-----:R-:W0:Y:S02]  /*0380*/  MUFU.RCP R14, R14 ;  /* 0x0000000e000e7308 */ /* 0x001e240000001000 */
[----:B0-----:R-:W-:-:S06]  /*0390*/  IADD3 R12, PT, PT, R14, 0xffffffe, RZ ;  /* 0x0ffffffe0e0c7810 */ /* 0x001fcc0007ffe0ff */
[----:B------:R0:W4:Y:S02]  /*03a0*/  F2I.FTZ.U32.TRUNC.NTZ R13, R12 ;  /* 0x0000000c000d7305 */ /* 0x000124000021f000 */
[----:B0-----:R-:W-:Y:S02]  /*03b0*/  MOV R12, RZ ;  /* 0x000000ff000c7202 */ /* 0x001fe40000000f00 */
[----:B----45:R-:W-:-:S05]  /*03c0*/  IADD3 R16, PT, PT, RZ, -R13, RZ ;  /* 0x8000000dff107210 */ /* 0x030fca0007ffe0ff */
        /* <DEDUP_REMOVED lines=12> */
[----:B------:R-:W-:Y:S01]  /*0490*/  ISETP.NE.AND P2, PT, R19, RZ, PT ;  /* 0x000000ff1300720c */ /* 0x000fe20003f45270 */
[----:B------:R-:W0:Y:S10]  /*04a0*/  @!P4 LDC.64 R14, c[0x0][0x3e0] ;  /* 0x0000f800ff0ecb82 */ /* 0x000e340000000a00 */
[----:B------:R-:W-:-:S04]  /*04b0*/  @P1 IADD3 R13, PT, PT, R13, 0x1, RZ ;  /* 0x000000010d0d1810 */ /* 0x000fc80007ffe0ff */
[----:B------:R-:W-:-:S04]  /*04c0*/  MOV R17, R13 ;  /* 0x0000000d00117202 */ /* 0x000fc80000000f00 */
[----:B------:R-:W-:Y:S02]  /*04d0*/  @!P3 IADD3 R17, PT, PT, -R17, RZ, RZ ;  /* 0x000000ff1111b210 */ /* 0x000fe40007ffe1ff */
[----:B------:R-:W-:Y:S02]  /*04e0*/  @!P2 LOP3.LUT R17, RZ, R19, RZ, 0x33, !PT ;  /* 0x00000013ff11a212 */ /* 0x000fe400078e33ff */
[----:B------:R-:W-:Y:S02]  /*04f0*/  ISETP.GE.U32.AND P2, PT, R62, UR4, PT ;  /* 0x000000043e007c0c */ /* 0x000fe4000bf46070 */
[----:B------:R-:W-:Y:S02]  /*0500*/  IADD3 R13, PT, PT, -R17, RZ, RZ ;  /* 0x000000ff110d7210 */ /* 0x000fe40007ffe1ff */
[----:B------:R-:W-:Y:S02]  /*0510*/  SHF.R.S32.HI R12, RZ, 0x1f, R17 ;  /* 0x0000001fff0c7819 */ /* 0x000fe40000011411 */
[----:B------:R-:W-:Y:S01]  /*0520*/  ISETP.GE.AND.EX P2, PT, R55, UR5, PT, P2 ;  /* 0x0000000537007c0c */ /* 0x000fe2000bf46320 */
[----:B------:R-:W-:Y:S01]  /*0530*/  IMAD R54, R19, R13, R2 ;  /* 0x0000000d13367224 */ /* 0x000fe200078e0202 */
[----:B------:R-:W-:Y:S01]  /*0540*/  ISETP.GE.U32.AND P3, PT, R60, UR4, PT ;  /* 0x000000043c007c0c */ /* 0x000fe2000bf66070 */
[----:B--2---:R-:W-:-:S02]  /*0550*/  IMAD R16, R12, UR8, RZ ;  /* 0x000000080c107c24 */ /* 0x004fc4000f8e02ff */
[----:B------:R-:W-:Y:S01]  /*0560*/  IMAD R54, R54, 0x2a, RZ ;  /* 0x0000002a36367824 */ /* 0x000fe200078e02ff */
[----:B------:R-:W2:Y:S01]  /*0570*/  @!P5 LDC.64 R12, c[0x0][0x3e0] ;  /* 0x0000f800ff0cdb82 */ /* 0x000ea20000000a00 */
[----:B------:R-:W-:Y:S01]  /*0580*/  IMAD R69, R17, UR9, R16 ;  /* 0x0000000911457c24 */ /* 0x000fe2000f8e0210 */
[----:B------:R-:W-:Y:S01]  /*0590*/  ISETP.GE.AND.EX P3, PT, R57, UR5, PT, P3 ;  /* 0x0000000539007c0c */ /* 0x000fe2000bf66330 */
[----:B0-----:R-:W-:Y:S01]  /*05a0*/  @!P4 IMAD R16, R11, R14, RZ ;  /* 0x0000000e0b10c224 */ /* 0x001fe200078e02ff */
[----:B------:R-:W-:-:S03]  /*05b0*/  IADD3 R70, P1, PT, R54, R71, RZ ;  /* 0x0000004736467210 */ /* 0x000fc60007f3e0ff */
[----:B------:R-:W-:Y:S01]  /*05c0*/  @!P4 IMAD R21, R65, R15, R16 ;  /* 0x0000000f4115c224 */ /* 0x000fe200078e0210 */
[----:B------:R-:W-:Y:S01]  /*05d0*/  LEA.HI.X.SX32 R71, R54, RZ, 0x1, P1 ;  /* 0x000000ff36477211 */ /* 0x000fe200008f0eff */
[----:B------:R-:W0:Y:S02]  /*05e0*/  @!P2 LDC.64 R30, c[0x0][0x390] ;  /* 0x0000e400ff1eab82 */ /* 0x000e240000000a00 */
[----:B------:R-:W-:-:S06]  /*05f0*/  IMAD.WIDE.U32 R70, R17, UR8, R70 ;  /* 0x0000000811467c25 */ /* 0x000fcc000f8e0046 */
[----:B------:R-:W4:Y:S01]  /*0600*/  @!P2 LDC.64 R16, c[0x0][0x3e0] ;  /* 0x0000f800ff10ab82 */ /* 0x000f220000000a00 */
[----:B------:R-:W-:Y:S02]  /*0610*/  IADD3 R69, PT, PT, R71, R69, RZ ;  /* 0x0000004547457210 */ /* 0x000fe40007ffe0ff */
[-C--:B------:R-:W-:Y:S02]  /*0620*/  @!P4 MOV R68, R70.reuse ;  /* 0x000000460044c202 */ /* 0x080fe40000000f00 */
[----:B------:R-:W-:Y:S02]  /*0630*/  @!P5 MOV R24, R70 ;  /* 0x000000460018d202 */ /* 0x000fe40000000f00 */
[----:B------:R-:W-:Y:S01]  /*0640*/  @!P5 MOV R25, R69 ;  /* 0x000000450019d202 */ /* 0x000fe20000000f00 */
[----:B------:R-:W-:Y:S02]  /*0650*/  @!P4 IMAD.WIDE.U32 R18, R65, R14, R68 ;  /* 0x0000000e4112c225 */ /* 0x000fe400078e0044 */
[----:B------:R-:W5:Y:S02]  /*0660*/  @!P5 LDC.64 R14, c[0x0][0x390] ;  /* 0x0000e400ff0edb82 */ /* 0x000f640000000a00 */
[-C--:B--2---:R-:W-:Y:S01]  /*0670*/  @!P5 IMAD R20, R53, R12.reuse, RZ ;  /* 0x0000000c3514d224 */ /* 0x084fe200078e02ff */
[----:B------:R-:W-:Y:S01]  /*0680*/  @!P4 IADD3 R19, PT, PT, R19, R21, RZ ;  /* 0x000000151313c210 */ /* 0x000fe20007ffe0ff */
[----:B------:R-:W-:Y:S01]  /*0690*/  @!P5 IMAD.WIDE.U32 R24, R64, R12, R24 ;  /* 0x0000000c4018d225 */ /* 0x000fe200078e0018 */
[----:B-1----:R-:W-:-:S02]  /*06a0*/  @!P4 LEA R22, P1, R18, R22, 0x2 ;  /* 0x000000161216c211 */ /* 0x002fc400078210ff */
[----:B------:R-:W-:Y:S01]  /*06b0*/  MOV R12, RZ ;  /* 0x000000ff000c7202 */ /* 0x000fe20000000f00 */
[----:B------:R-:W-:Y:S01]  /*06c0*/  @!P5 IMAD R21, R64, R13, R20 ;  /* 0x0000000d4015d224 */ /* 0x000fe200078e0214 */
[----:B------:R-:W-:Y:S02]  /*06d0*/  @!P4 LEA.HI.X R23, R18, R23, R19, 0x2, P1 ;  /* 0x000000171217c211 */ /* 0x000fe400008f1413 */
[----:B------:R-:W-:Y:S01]  /*06e0*/  ISETP.GE.U32.AND P1, PT, R66, UR4, PT ;  /* 0x0000000442007c0c */ /* 0x000fe2000bf26070 */
[----:B------:R-:W1:Y:S01]  /*06f0*/  @!P3 LDC.64 R18, c[0x0][0x3e0] ;  /* 0x0000f800ff12bb82 */ /* 0x000e620000000a00 */
[----:B------:R-:W-:Y:S02]  /*0700*/  MOV R13, RZ ;  /* 0x000000ff000d7202 */ /* 0x000fe40000000f00 */
[----:B------:R-:W-:Y:S02]  /*0710*/  ISETP.GE.AND.EX P1, PT, R3, UR5, PT, P1 ;  /* 0x0000000503007c0c */ /* 0x000fe4000bf26310 */
[----:B------:R-:W-:-:S02]  /*0720*/  @!P5 IADD3 R21, PT, PT, R25, R21, RZ ;  /* 0x000000151915d210 */ /* 0x000fc40007ffe0ff */
[----:B------:R2:W3:Y:S01]  /*0730*/  @!P4 LDG.E.64 R12, desc[UR6][R22.64] ;  /* 0x00000006160cc981 */ /* 0x0004e2000c1e1b00 */
[----:B------:R-:W-:Y:S02]  /*0740*/  ISETP.GE.U32.AND P4, PT, R58, UR4, PT ;  /* 0x000000043a007c0c */ /* 0x000fe4000bf86070 */
[C---:B-----5:R-:W-:Y:S01]  /*0750*/  @!P5 LEA R20, P6, R24.reuse, R14, 0x2 ;  /* 0x0000000e1814d211 */ /* 0x060fe200078c10ff */
[----:B----4-:R-:W-:Y:S01]  /*0760*/  @!P2 IMAD R14, R55, R16, RZ ;  /* 0x00000010370ea224 */ /* 0x010fe200078e02ff */
[----:B------:R-:W-:Y:S02]  /*0770*/  ISETP.GE.AND.EX P4, PT, R59, UR5, PT, P4 ;  /* 0x000000053b007c0c */ /* 0x000fe4000bf86340 */
[----:B------:R-:W-:Y:S01]  /*0780*/  @!P5 LEA.HI.X R21, R24, R15, R21, 0x2, P6 ;  /* 0x0000000f1815d211 */ /* 0x000fe200030f1415 */
[----:B------:R-:W-:Y:S01]  /*0790*/  @!P2 IMAD R27, R62, R17, R14 ;  /* 0x000000113e1ba224 */ /* 0x000fe200078e020e */
[----:B------:R-:W-:Y:S02]  /*07a0*/  CS2R R14, SRZ ;  /* 0x00000000000e7805 */ /* 0x000fe4000001ff00 */
[----:B------:R-:W-:Y:S01]  /*07b0*/  ISETP.GE.U32.AND P6, PT, R56, UR4, PT ;  /* 0x0000000438007c0c */ /* 0x000fe2000bfc6070 */
[----:B------:R-:W4:Y:S01]  /*07c0*/  @!P1 LDC.64 R32, c[0x0][0x3e0] ;  /* 0x0000f800ff209b82 */ /* 0x000f220000000a00 */
[----:B--2---:R-:W-:-:S02]  /*07d0*/  @!P2 MOV R22, R70 ;  /* 0x000000460016a202 */ /* 0x004fc40000000f00 */
[----:B------:R-:W-:Y:S01]  /*07e0*/  @!P2 MOV R23, R69 ;  /* 0x000000450017a202 */ /* 0x000fe20000000f00 */
[----:B------:R2:W5:Y:S01]  /*07f0*/  @!P5 LDG.E.64 R14, desc[UR6][R20.64] ;  /* 0x00000006140ed981 */ /* 0x000562000c1e1b00 */
[----:B------:R-:W-:Y:S01]  /*0800*/  ISETP.GE.AND.EX P5, PT, R61, UR5, PT, P6 ;  /* 0x000000053d007c0c */ /* 0x000fe2000bfa6360 */
[----:B------:R-:W-:Y:S02]  /*0810*/  @!P2 IMAD.WIDE.U32 R16, R62, R16, R22 ;  /* 0x000000103e10a225 */ /* 0x000fe400078e0016 */
[----:B------:R-:W4:Y:S03]  /*0820*/  @!P3 LDC.64 R24, c[0x0][0x390] ;  /* 0x0000e400ff18bb82 */ /* 0x000f260000000a00 */
[----:B------:R-:W-:Y:S02]  /*0830*/  @!P2 IADD3 R17, PT, PT, R17, R27, RZ ;  /* 0x0000001b1111a210 */ /* 0x000fe40007ffe0ff */
[----:B0-----:R-:W-:-:S03]  /*0840*/  @!P2 LEA R30, P6, R16, R30, 0x2 ;  /* 0x0000001e101ea211 */ /* 0x001fc600078c10ff */
[----:B------:R-:W0:Y:S01]  /*0850*/  @!P4 LDC.64 R28, c[0x0][0x3e0] ;  /* 0x0000f800ff1ccb82 */ /* 0x000e220000000a00 */
[----:B------:R-:W-:Y:S01]  /*0860*/  @!P2 LEA.HI.X R31, R16, R31, R17, 0x2, P6 ;  /* 0x0000001f101fa211 */ /* 0x000fe200030f1411 */
[----:B-1----:R-:W-:-:S06]  /*0870*/  @!P3 IMAD R22, R57, R18, RZ ;  /* 0x000000123916b224 */ /* 0x002fcc00078e02ff */
[----:B------:R-:W1:Y:S01]  /*0880*/  @!P1 LDC.64 R16, c[0x0][0x390] ;  /* 0x0000e400ff109b82 */ /* 0x000e620000000a00 */
[----:B--2---:R-:W-:Y:S02]  /*0890*/  @!P3 MOV R20, R70 ;  /* 0x000000460014b202 */ /* 0x004fe40000000f00 */
[----:B------:R-:W-:-:S05]  /*08a0*/  @!P3 MOV R21, R69 ;  /* 0x000000450015b202 */ /* 0x000fca0000000f00 */
[----:B------:R-:W2:Y:S01]  /*08b0*/  @!P5 LDC.64 R26, c[0x0][0x3e0] ;  /* 0x0000f800ff1adb82 */ /* 0x000ea20000000a00 */
[----:B------:R-:W-:Y:S01]  /*08c0*/  @!P3 IMAD R37, R60, R19, R22 ;  /* 0x000000133c25b224 */ /* 0x000fe200078e0216 */
[----:B------:R-:W-:Y:S02]  /*08d0*/  CS2R R40, SRZ ;  /* 0x0000000000287805 */ /* 0x000fe4000001ff00 */
[----:B------:R-:W-:Y:S01]  /*08e0*/  ISETP.GE.U32.AND P6, PT, R10, UR4, PT ;  /* 0x000000040a007c0c */ /* 0x000fe2000bfc6070 */
[----:B----4-:R-:W-:Y:S02]  /*08f0*/  @!P1 IMAD R22, R3, R32, RZ ;  /* 0x0000002003169224 */ /* 0x010fe400078e02ff */
[----:B------:R-:W-:Y:S01]  /*0900*/  @!P3 IMAD.WIDE.U32 R18, R60, R18, R20 ;  /* 0x000000123c12b225 */ /* 0x000fe200078e0014 */
[----:B------:R-:W-:Y:S01]  /*0910*/  ISETP.GE.AND.EX P6, PT, R63, UR5, PT, P6 ;  /* 0x000000053f007c0c */ /* 0x000fe2000bfc6360 */
[----:B------:R1:W4:Y:S01]  /*0920*/  @!P2 LDG.E.64 R40, desc[UR6][R30.64] ;  /* 0x000000061e28a981 */ /* 0x000322000c1e1b00 */
[----:B------:R-:W-:Y:S01]  /*0930*/  @!P1 MOV R20, R70 ;  /* 0x0000004600149202 */ /* 0x000fe20000000f00 */
[----:B------:R-:W-:Y:S01]  /*0940*/  @!P1 IMAD R35, R66, R33, R22 ;  /* 0x0000002142239224 */ /* 0x000fe200078e0216 */
[----:B------:R-:W-:Y:S01]  /*0950*/  @!P1 MOV R21, R69 ;  /* 0x0000004500159202 */ /* 0x000fe20000000f00 */
[----:B------:R-:W2:Y:S01]  /*0960*/  @!P4 LDC.64 R22, c[0x0][0x390] ;  /* 0x0000e400ff16cb82 */ /* 0x000ea20000000a00 */
[----:B------:R-:W-:-:S02]  /*0970*/  @!P3 IADD3 R19, PT, PT, R19, R37, RZ ;  /* 0x000000251313b210 */ /* 0x000fc40007ffe0ff */
[----:B------:R-:W-:Y:S01]  /*0980*/  @!P3 LEA R24, P2, R18, R24, 0x2 ;  /* 0x000000181218b211 */ /* 0x000fe200078410ff */
[----:B------:R-:W-:-:S03]  /*0990*/  @!P1 IMAD.WIDE.U32 R32, R66, R32, R20 ;  /* 0x0000002042209225 */ /* 0x000fc600078e0014 */
[----:B------:R-:W-:Y:S01]  /*09a0*/  @!P3 LEA.HI.X R25, R18, R25, R19, 0x2, P2 ;  /* 0x000000191219b211 */ /* 0x000fe200010f1413 */
[----:B0-----:R-:W-:Y:S01]  /*09b0*/  @!P4 IMAD R34, R59, R28, RZ ;  /* 0x0000001c3b22c224 */ /* 0x001fe200078e02ff */
[----:B------:R-:W0:Y:S01]  /*09c0*/  @!P5 LDC.64 R18, c[0x0][0x390] ;  /* 0x0000e400ff12db82 */ /* 0x000e220000000a00 */
[----:B-1----:R-:W-:Y:S02]  /*09d0*/  @!P1 LEA R30, P2, R32, R16, 0x2 ;  /* 0x00000010201e9211 */ /* 0x002fe400078410ff */
[----:B------:R-:W-:Y:S01]  /*09e0*/  @!P1 IADD3 R31, PT, PT, R33, R35, RZ ;  /* 0x00000023211f9210 */ /* 0x000fe20007ffe0ff */
[----:B--2---:R-:W-:Y:S01]  /*09f0*/  @!P5 IMAD R16, R61, R26, RZ ;  /* 0x0000001a3d10d224 */ /* 0x004fe200078e02ff */
[----:B------:R-:W-:Y:S01]  /*0a00*/  @!P4 MOV R35, R69 ;  /* 0x000000450023c202 */ /* 0x000fe20000000f00 */
[----:B------:R-:W-:Y:S02]  /*0a10*/  @!P4 IMAD R37, R58, R29, R34 ;  /* 0x0000001d3a25c224 */ /* 0x000fe400078e0222 */
[----:B------:R-:W1:Y:S01]  /*0a20*/  @!P6 LDC.64 R20, c[0x0][0x3e0] ;  /* 0x0000f800ff14eb82 */ /* 0x000e620000000a00 */
[----:B------:R-:W-:Y:S01]  /*0a30*/  @!P1 LEA.HI.X R31, R32, R17, R31, 0x2, P2 ;  /* 0x00000011201f9211 */ /* 0x000fe200010f141f */
[----:B------:R-:W-:Y:S01]  /*0a40*/  @!P5 IMAD R33, R56, R27, R16 ;  /* 0x0000001b3821d224 */ /* 0x000fe200078e0210 */
[----:B------:R-:W-:-:S02]  /*0a50*/  @!P4 MOV R34, R70 ;  /* 0x000000460022c202 */ /* 0x000fc40000000f00 */
[----:B------:R-:W-:Y:S02]  /*0a60*/  @!P5 MOV R16, R70 ;  /* 0x000000460010d202 */ /* 0x000fe40000000f00 */
[----:B------:R-:W-:Y:S02]  /*0a70*/  @!P5 MOV R17, R69 ;  /* 0x000000450011d202 */ /* 0x000fe40000000f00 */
[----:B------:R-:W-:Y:S01]  /*0a80*/  CS2R R42, SRZ ;  /* 0x00000000002a7805 */ /* 0x000fe2000001ff00 */
[----:B------:R-:W-:-:S04]  /*0a90*/  @!P4 IMAD.WIDE.U32 R28, R58, R28, R34 ;  /* 0x0000001c3a1cc225 */ /* 0x000fc800078e0022 */
[----:B------:R-:W-:Y:S01]  /*0aa0*/  @!P5 IMAD.WIDE.U32 R26, R56, R26, R16 ;  /* 0x0000001a381ad225 */ /* 0x000fe200078e0010 */
[----:B------:R-:W2:Y:S01]  /*0ab0*/  @!P1 LDG.E.64 R42, desc[UR6][R30.64] ;  /* 0x000000061e2a9981 */ /* 0x000ea2000c1e1b00 */
[----:B------:R-:W1:Y:S01]  /*0ac0*/  @!P6 LDC.64 R16, c[0x0][0x390] ;  /* 0x0000e400ff10eb82 */ /* 0x000e620000000a00 */
[----:B------:R-:W-:Y:S02]  /*0ad0*/  @!P4 IADD3 R29, PT, PT, R29, R37, RZ ;  /* 0x000000251d1dc210 */ /* 0x000fe40007ffe0ff */
[C---:B------:R-:W-:Y:S02]  /*0ae0*/  @!P4 LEA R22, P2, R28.reuse, R22, 0x2 ;  /* 0x000000161c16c211 */ /* 0x040fe400078410ff */
[----:B------:R-:W-:Y:S02]  /*0af0*/  @!P5 IADD3 R27, PT, PT, R27, R33, RZ ;  /* 0x000000211b1bd210 */ /* 0x000fe40007ffe0ff */
[----:B------:R-:W-:Y:S02]  /*0b00*/  @!P4 LEA.HI.X R23, R28, R23, R29, 0x2, P2 ;  /* 0x000000171c17c211 */ /* 0x000fe400010f141d */
[----:B0-----:R-:W-:-:S02]  /*0b10*/  @!P5 LEA R18, P2, R26, R18, 0x2 ;  /* 0x000000121a12d211 */ /* 0x001fc400078410ff */
[----:B------:R-:W-:Y:S01]  /*0b20*/  CS2R R44, SRZ ;  /* 0x00000000002c7805 */ /* 0x000fe2000001ff00 */
[----:B-1----:R-:W-:Y:S01]  /*0b30*/  @!P6 IMAD R28, R63, R20, RZ ;  /* 0x000000143f1ce224 */ /* 0x002fe200078e02ff */
[----:B------:R-:W-:Y:S02]  /*0b40*/  @!P5 LEA.HI.X R19, R26, R19, R27, 0x2, P2 ;  /* 0x000000131a13d211 */ /* 0x000fe400010f141b */
[----:B------:R-:W-:Y:S02]  /*0b50*/  @!P6 MOV R26, R70 ;  /* 0x00000046001ae202 */ /* 0x000fe40000000f00 */
[----:B------:R-:W-:Y:S02]  /*0b60*/  CS2R R46, SRZ ;  /* 0x00000000002e7805 */ /* 0x000fe4000001ff00 */
[----:B------:R-:W-:Y:S01]  /*0b70*/  @!P6 MOV R27, R69 ;  /* 0x00000045001be202 */ /* 0x000fe20000000f00 */
[C---:B------:R-:W-:Y:S01]  /*0b80*/  @!P6 IMAD R21, R10.reuse, R21, R28 ;  /* 0x000000150a15e224 */ /* 0x040fe200078e021c */
[----:B------:R3:W2:Y:S01]  /*0b90*/  @!P3 LDG.E.64 R44, desc[UR6][R24.64] ;  /* 0x00000006182cb981 */ /* 0x0006a2000c1e1b00 */
[----:B------:R-:W-:Y:S01]  /*0ba0*/  @!P6 IMAD.WIDE.U32 R26, R10, R20, R26 ;  /* 0x000000140a1ae225 */ /* 0x000fe200078e001a */
[----:B------:R-:W-:-:S02]  /*0bb0*/  CS2R R48, SRZ ;  /* 0x0000000000307805 */ /* 0x000fc4000001ff00 */
[----:B------:R0:W2:Y:S02]  /*0bc0*/  @!P4 LDG.E.64 R46, desc[UR6][R22.64] ;  /* 0x00000006162ec981 */ /* 0x0000a4000c1e1b00 */
[----:B------:R-:W-:Y:S02]  /*0bd0*/  @!P6 IADD3 R20, PT, PT, R27, R21, RZ ;  /* 0x000000151b14e210 */ /* 0x000fe40007ffe0ff */
[C---:B------:R-:W-:Y:S02]  /*0be0*/  @!P6 LEA R16, P2, R26.reuse, R16, 0x2 ;  /* 0x000000101a10e211 */ /* 0x040fe400078410ff */
[----:B------:R-:W-:Y:S01]  /*0bf0*/  CS2R R50, SRZ ;  /* 0x0000000000327805 */ /* 0x000fe2000001ff00 */
[----:B------:R5:W2:Y:S01]  /*0c00*/  @!P5 LDG.E.64 R48, desc[UR6][R18.64] ;  /* 0x000000061230d981 */ /* 0x000aa2000c1e1b00 */
[----:B------:R-:W-:-:S05]  /*0c10*/  @!P6 LEA.HI.X R17, R26, R17, R20, 0x2, P2 ;  /* 0x000000111a11e211 */ /* 0x000fca00010f1414 */
[----:B------:R1:W2:Y:S01]  /*0c20*/  @!P6 LDG.E.64 R50, desc[UR6][R16.64] ;  /* 0x000000061032e981 */ /* 0x0002a2000c1e1b00 */
[C---:B------:R-:W-:Y:S02]  /*0c30*/  ISETP.GT.AND P2, PT, R5.reuse, 0x1e, PT ;  /* 0x0000001e0500780c */ /* 0x040fe40003f44270 */
[----:B------:R-:W-:Y:S01]  /*0c40*/  ISETP.GT.AND P3, PT, R5, 0xf, PT ;  /* 0x0000000f0500780c */ /* 0x000fe20003f64270 */
[----:B------:R-:W-:Y:S01]  /*0c50*/  BSSY.RECONVERGENT B0, `(.L_x_2943) ;  /* 0x000004b000007945 */ /* 0x000fe20003800200 */
[----:B---3--:R-:W-:Y:S01]  /*0c60*/  FMUL.FTZ R25, R13, R13 ;  /* 0x0000000d0d197220 */ /* 0x008fe20000410000 */
[----:B0-----:R-:W-:-:S03]  /*0c70*/  FADD.FTZ R23, R12, R13 ;  /* 0x0000000d0c177221 */ /* 0x001fc60000010000 */
[----:B------:R-:W-:Y:S01]  /*0c80*/  FFMA.FTZ R22, R12, R12, R25 ;  /* 0x0000000c0c167223 */ /* 0x000fe20000010019 */
[----:B-----5:R-:W-:Y:S01]  /*0c90*/  FMUL.FTZ R19, R15, R15 ;  /* 0x0000000f0f137220 */ /* 0x020fe20000410000 */
[----:B-1----:R-:W-:-:S03]  /*0ca0*/  FADD.FTZ R17, R14, R15 ;  /* 0x0000000f0e117221 */ /* 0x002fc60000010000 */
[----:B------:R-:W-:Y:S01]  /*0cb0*/  FFMA.FTZ R16, R14, R14, R19 ;  /* 0x0000000e0e107223 */ /* 0x000fe20000010013 */
[----:B----4-:R-:W-:Y:S01]  /*0cc0*/  FMUL.FTZ R19, R41, R41 ;  /* 0x0000002929137220 */ /* 0x010fe20000410000 */
[----:B------:R-:W-:-:S03]  /*0cd0*/  FADD.FTZ R18, R40, R41 ;  /* 0x0000002928127221 */ /* 0x000fc60000010000 */
[----:B------:R-:W-:Y:S01]  /*0ce0*/  FFMA.FTZ R19, R40, R40, R19 ;  /* 0x0000002828137223 */ /* 0x000fe20000010013 */
[----:B--2---:R-:W-:Y:S01]  /*0cf0*/  FMUL.FTZ R21, R43, R43 ;  /* 0x0000002b2b157220 */ /* 0x004fe20000410000 */
[----:B------:R-:W-:-:S03]  /*0d00*/  FADD.FTZ R20, R42, R43 ;  /* 0x0000002b2a147221 */ /* 0x000fc60000010000 */
[----:B------:R-:W-:Y:S01]  /*0d10*/  FFMA.FTZ R21, R42, R42, R21 ;  /* 0x0000002a2a157223 */ /* 0x000fe20000010015 */
[----:B------:R-:W-:-:S03]  /*0d20*/  FADD.FTZ R20, RZ, R20 ;  /* 0x00000014ff147221 */ /* 0x000fc60000010000 */
[----:B------:R-:W-:Y:S01]  /*0d30*/  FADD.FTZ R21, RZ, R21 ;  /* 0x00000015ff157221 */ /* 0x000fe20000010000 */
[----:B------:R-:W-:-:S03]  /*0d40*/  FADD.FTZ R20, R20, R23 ;  /* 0x0000001714147221 */ /* 0x000fc60000010000 */
[----:B------:R-:W-:Y:S01]  /*0d50*/  FADD.FTZ R21, R21, R22 ;  /* 0x0000001615157221 */ /* 0x000fe20000010000 */
[----:B------:R-:W-:-:S03]  /*0d60*/  FADD.FTZ R17, R20, R17 ;  /* 0x0000001114117221 */ /* 0x000fc60000010000 */
[----:B------:R-:W-:Y:S01]  /*0d70*/  FADD.FTZ R16, R21, R16 ;  /* 0x0000001015107221 */ /* 0x000fe20000010000 */
[----:B------:R-:W-:Y:S01]  /*0d80*/  FADD.FTZ R17, R17, R18 ;  /* 0x0000001211117221 */ /* 0x000fe20000010000 */
[----:B------:R-:W-:Y:S01]  /*0d90*/  FMUL.FTZ R21, R45, R45 ;  /* 0x0000002d2d157220 */ /* 0x000fe20000410000 */
[----:B------:R-:W-:Y:S01]  /*0da0*/  FADD.FTZ R18, R44, R45 ;  /* 0x0000002d2c127221 */ /* 0x000fe20000010000 */
[----:B------:R-:W-:Y:S02]  /*0db0*/  FADD.FTZ R16, R16, R19 ;  /* 0x0000001310107221 */ /* 0x000fe40000010000 */
[----:B------:R-:W-:Y:S01]  /*0dc0*/  FFMA.FTZ R21, R44, R44, R21 ;  /* 0x0000002c2c157223 */ /* 0x000fe20000010015 */
[----:B------:R-:W-:Y:S01]  /*0dd0*/  FMUL.FTZ R19, R47, R47 ;  /* 0x0000002f2f137220 */ /* 0x000fe20000410000 */
[----:B------:R-:W-:Y:S01]  /*0de0*/  FADD.FTZ R17, R17, R18 ;  /* 0x0000001211117221 */ /* 0x000fe20000010000 */
[----:B------:R-:W-:Y:S01]  /*0df0*/  FADD.FTZ R18, R46, R47 ;  /* 0x0000002f2e127221 */ /* 0x000fe20000010000 */
[----:B------:R-:W-:Y:S01]  /*0e00*/  FADD.FTZ R16, R16, R21 ;  /* 0x0000001510107221 */ /* 0x000fe20000010000 */
[----:B------:R-:W-:Y:S01]  /*0e10*/  FFMA.FTZ R19, R46, R46, R19 ;  /* 0x0000002e2e137223 */ /* 0x000fe20000010013 */
[----:B------:R-:W-:Y:S01]  /*0e20*/  FMUL.FTZ R21, R49, R49 ;  /* 0x0000003131157220 */ /* 0x000fe20000410000 */
[----:B------:R-:W-:-:S02]  /*0e30*/  FADD.FTZ R17, R17, R18 ;  /* 0x0000001211117221 */ /* 0x000fc40000010000 */
[----:B------:R-:W-:Y:S01]  /*0e40*/  FADD.FTZ R16, R16, R19 ;  /* 0x0000001310107221 */ /* 0x000fe20000010000 */
        /* <DEDUP_REMOVED lines=43> */
.L_x_2944:
[----:B------:R-:W-:Y:S05]  /*1100*/  BSYNC.RECONVERGENT B0 ;  /* 0x0000000000007941 */ /* 0x000fea0003800200 */
.L_x_2943:
        /* <DEDUP_REMOVED lines=58> */
.L_x_2946:
[----:B------:R-:W-:Y:S05]  /*14b0*/  BSYNC.RECONVERGENT B0 ;  /* 0x0000000000007941 */ /* 0x000fea0003800200 */
.L_x_2945:
        /* <DEDUP_REMOVED lines=10> */
[----:B------:R-:W-:Y:S02]  /*1560*/  LOP3.LUT P4, R20, R4, 0x2, RZ, 0xc0, !PT ;  /* 0x0000000204147812 */ /* 0x000fe4000788c0ff */
[----:B-1----:R-:W-:Y:S01]  /*1570*/  IADD3 R21, PT, PT, R19, R8, RZ ;  /* 0x0000000813157210 */ /* 0x002fe20007ffe0ff */
[----:B------:R-:W-:Y:S01]  /*1580*/  IMAD R19, R6, R7, R8 ;  /* 0x0000000706137224 */ /* 0x000fe200078e0208 */
[----:B------:R-:W-:-:S03]  /*1590*/  SEL R23, R0, RZ, !P4 ;  /* 0x000000ff00177207 */ /* 0x000fc60006000000 */
[----:B------:R-:W-:Y:S01]  /*15a0*/  IMAD.WIDE.U32 R18, R19, 0x8, R24 ;  /* 0x0000000813127825 */ /* 0x000fe200078e0018 */
[----:B------:R-:W-:-:S04]  /*15b0*/  ISETP.NE.AND P4, PT, R23, -0x1, PT ;  /* 0xffffffff1700780c */ /* 0x000fc80003f85270 */
        /* <DEDUP_REMOVED lines=9> */
.L_x_2949:
[----:B----4-:R-:W3:Y:S04]  /*1650*/  LDG.E.STRONG.GPU R18, desc[UR6][R16.64] ;  /* 0x0000000610127981 */ /* 0x010ee8000c1ef900 */
[----:B---3--:R-:W-:Y:S01]  /*1660*/  CCTL.IVALL ;  /* 0x00000000ff00798f */ /* 0x008fe20002000000 */
[----:B------:R-:W-:Y:S05]  /*1670*/  YIELD ;  /* 0x0000000000007946 */ /* 0x000fea0003800000 */
[----:B------:R-:W-:-:S13]  /*1680*/  ISETP.NE.AND P4, PT, R18, R23, PT ;  /* 0x000000171200720c */ /* 0x000fda0003f85270 */
[----:B------:R-:W-:Y:S05]  /*1690*/  @P4 BRA `(.L_x_2949) ;  /* 0xfffffffc00ec4947 */ /* 0x000fea000383ffff */
.L_x_2948:
        /* <DEDUP_REMOVED lines=9> */
[C-C-:B------:R-:W-:Y:S01]  /*1730*/  IMAD R26, R7.reuse, 0x3, R8.reuse ;  /* 0x00000003071a7824 */ /* 0x140fe200078e0208 */
[----:B------:R-:W-:Y:S01]  /*1740*/  IADD3 R37, PT, PT, -R6, RZ, RZ ;  /* 0x000000ff06257210 */ /* 0x000fe20007ffe1ff */
[----:B------:R-:W-:Y:S01]  /*1750*/  IMAD R28, R7, 0x7, R8 ;  /* 0x00000007071c7824 */ /* 0x000fe200078e0208 */
[----:B------:R-:W-:Y:S01]  /*1760*/  MOV R35, R8 ;  /* 0x0000000800237202 */ /* 0x000fe20000000f00 */
[----:B------:R-:W-:Y:S01]  /*1770*/  UMOV UR4, URZ ;  /* 0x000000ff00047c82 */ /* 0x000fe20008000000 */
[----:B------:R-:W-:-:S07]  /*1780*/  LOP3.LUT R31, R0, 0x7ffffff8, RZ, 0xc0, !PT ;  /* 0x7ffffff8001f7812 */ /* 0x000fce00078ec0ff */
.L_x_2951:
        /* <DEDUP_REMOVED lines=10> */
[--C-:B-1----:R-:W-:Y:S02]  /*1830*/  @!P2 IMAD.WIDE.U32 R20, R34, 0x8, R24.reuse ;  /* 0x000000082214a825 */ /* 0x102fe400078e0018 */
[----:B------:R-:W3:Y:S02]  /*1840*/  @!P6 LDG.E.64 R18, desc[UR6][R18.64] ;  /* 0x000000061212e981 */ /* 0x000ee4000c1e1b00 */
[----:B--2---:R-:W-:Y:S02]  /*1850*/  @!P4 IMAD.WIDE.U32 R22, R26, 0x8, R24 ;  /* 0x000000081a16c825 */ /* 0x004fe400078e0018 */
[----:B------:R-:W2:Y:S04]  /*1860*/  @!P2 LDG.E.64 R20, desc[UR6][R20.64] ;  /* 0x000000061414a981 */ /* 0x000ea8000c1e1b00 */
[----:B------:R-:W4:Y:S01]  /*1870*/  @!P4 LDG.E.64 R22, desc[UR6][R22.64] ;  /* 0x000000061616c981 */ /* 0x000f22000c1e1b00 */
[----:B------:R-:W-:-:S02]  /*1880*/  UIADD3 UR5, UPT, UPT, UR4, 0x4, URZ ;  /* 0x0000000404057890 */ /* 0x000fc4000fffe0ff */
[----:B------:R-:W-:Y:S01]  /*1890*/  UIADD3 UR8, UPT, UPT, UR4, 0x5, URZ ;  /* 0x0000000504087890 */ /* 0x000fe2000fffe0ff */
[----:B0-----:R-:W-:Y:S01]  /*18a0*/  @!P5 FADD.FTZ R32, R32, R16 ;  /* 0x000000102020d221 */ /* 0x001fe20000010000 */
[----:B------:R-:W-:Y:S02]  /*18b0*/  @!P5 FADD.FTZ R33, R33, R17 ;  /* 0x000000112121d221 */ /* 0x000fe40000010000 */
[----:B------:R-:W-:Y:S01]  /*18c0*/  ISETP.EQ.OR P5, PT, R6, UR5, P3 ;  /* 0x0000000506007c0c */ /* 0x000fe20009fa2670 */
[----:B------:R-:W-:Y:S01]  /*18d0*/  UIADD3 UR5, UPT, UPT, UR4, 0x6, URZ ;  /* 0x0000000604057890 */ /* 0x000fe2000fffe0ff */
[----:B---3--:R-:W-:Y:S01]  /*18e0*/  @!P6 FADD.FTZ R32, R32, R18 ;  /* 0x000000122020e221 */ /* 0x008fe20000010000 */
[----:B------:R-:W-:Y:S01]  /*18f0*/  @!P6 FADD.FTZ R33, R33, R19 ;  /* 0x000000132121e221 */ /* 0x000fe20000010000 */
[----:B------:R-:W-:Y:S01]  /*1900*/  ISETP.EQ.OR P6, PT, R6, UR8, P3 ;  /* 0x0000000806007c0c */ /* 0x000fe20009fc2670 */
[----:B------:R-:W-:Y:S01]  /*1910*/  UIADD3 UR8, UPT, UPT, UR4, 0x7, URZ ;  /* 0x0000000704087890 */ /* 0x000fe2000fffe0ff */
[----:B--2---:R-:W-:Y:S01]  /*1920*/  @!P2 FADD.FTZ R32, R32, R20 ;  /* 0x000000142020a221 */ /* 0x004fe20000010000 */
        /* <DEDUP_REMOVED lines=33> */
.L_x_2950:
[----:B------:R-:W-:-:S13]  /*1b40*/  LOP3.LUT P2, RZ, R0, 0x7, RZ, 0xc0, !PT ;  /* 0x0000000700ff7812 */ /* 0x000fda000784c0ff */
[----:B------:R-:W-:Y:S05]  /*1b50*/  @!P2 BRA `(.L_x_2947) ;  /* 0x0000000000f4a947 */ /* 0x000fea0003800000 */
[C---:B----4-:R-:W-:Y:S02]  /*1b60*/  LOP3.LUT R16, R0.reuse, 0x7, RZ, 0xc0, !PT ;  /* 0x0000000700107812 */ /* 0x050fe400078ec0ff */
[----:B--2---:R-:W-:Y:S02]  /*1b70*/  LOP3.LUT P2, R22, R0, 0x3, RZ, 0xc0, !PT ;  /* 0x0000000300167812 */ /* 0x004fe4000784c0ff */
        /* <DEDUP_REMOVED lines=8> */
[----:B-1----:R-:W-:Y:S02]  /*1c00*/  IADD3 R21, PT, PT, R31, 0x2, RZ ;  /* 0x000000021f157810 */ /* 0x002fe40007ffe0ff */
[-C--:B------:R-:W-:Y:S02]  /*1c10*/  ISETP.EQ.OR P5, PT, R19, R6.reuse, P3 ;  /* 0x000000061300720c */ /* 0x080fe40001fa2670 */
[----:B------:R-:W-:Y:S02]  /*1c20*/  IADD3 R23, PT, PT, R31, 0x3, RZ ;  /* 0x000000031f177810 */ /* 0x000fe40007ffe0ff */
[----:B------:R-:W-:-:S09]  /*1c30*/  ISETP.EQ.OR P4, PT, R21, R6, P3 ;  /* 0x000000061500720c */ /* 0x000fd20001f82670 */
[----:B------:R-:W-:-:S04]  /*1c40*/  @!P5 IMAD R19, R19, R7, R8 ;  /* 0x000000071313d224 */ /* 0x000fc800078e0208 */
[----:B------:R-:W-:Y:S02]  /*1c50*/  @!P4 IMAD R21, R21, R7, R8 ;  /* 0x000000071515c224 */ /* 0x000fe400078e0208 */
        /* <DEDUP_REMOVED lines=17> */
.L_x_2952:
        /* <DEDUP_REMOVED lines=18> */
.L_x_2953:
        /* <DEDUP_REMOVED lines=9> */
.L_x_2954:
[----:B------:R-:W-:Y:S05]  /*1f20*/  BSYNC.RECONVERGENT B0 ;  /* 0x0000000000007941 */ /* 0x000fea0003800200 */
.L_x_2947:
[----:B------:R-:W0:Y:S01]  /*1f30*/  S2UR UR5, SR_CgaCtaId ;  /* 0x00000000000579c3 */ /* 0x000e220000008800 */
[----:B------:R-:W2:Y:S01]  /*1f40*/  LDCU UR8, c[0x0][0x414] ;  /* 0x00008280ff0877ac */ /* 0x000ea20008000800 */
[----:B------:R-:W-:Y:S01]  /*1f50*/  LOP3.LUT R25, R52, 0xffff, RZ, 0xc0, !PT ;  /* 0x0000ffff34197812 */ /* 0x000fe200078ec0ff */
[----:B------:R-:W-:-:S03]  /*1f60*/  UMOV UR4, 0x400 ;  /* 0x0000040000047882 */ /* 0x000fc60000000000 */
[----:B------:R-:W-:Y:S02]  /*1f70*/  IADD3 R25, PT, PT, R54, R25, RZ ;  /* 0x0000001936197210 */ /* 0x000fe40007ffe0ff */
[----:B----4-:R-:W2:Y:S08]  /*1f80*/  @P0 LDC.64 R18, c[0x0][0x388] ;  /* 0x0000e200ff120b82 */ /* 0x010eb00000000a00 */
[----:B-1----:R-:W1:Y:S01]  /*1f90*/  LDC.64 R20, c[0x0][0x398] ;  /* 0x0000e600ff147b82 */ /* 0x002e620000000a00 */
[----:B0-----:R-:W-:-:S07]  /*1fa0*/  ULEA UR4, UR5, UR4, 0x18 ;  /* 0x0000000405047291 */ /* 0x001fce000f8ec0ff */
[----:B---3--:R-:W0:Y:S01]  /*1fb0*/  LDC.64 R16, c[0x0][0x3a0] ;  /* 0x0000e800ff107b82 */ /* 0x008e220000000a00 */
[----:B--2---:R-:W-:-:S04]  /*1fc0*/  @P0 IMAD.WIDE R22, R2, 0x8, R18 ;  /* 0x0000000802160825 */ /* 0x004fc800078e0212 */
[----:B------:R-:W-:Y:S01]  /*1fd0*/  @P0 FMUL.FTZ R18, R32, UR8 ;  /* 0x0000000820120c20 */ /* 0x000fe20008410000 */
[----:B------:R-:W-:Y:S01]  /*1fe0*/  @P0 FMUL.FTZ R19, R33, UR8 ;  /* 0x0000000821130c20 */ /* 0x000fe20008410000 */
[----:B------:R-:W-:Y:S04]  /*1ff0*/  @!P3 STS.64 [UR4+0xc8], R32 ;  /* 0x0000c820ff00b988 */ /* 0x000fe80008000a04 */
[----:B------:R-:W-:Y:S01]  /*2000*/  @P0 STG.E.64 desc[UR6][R22.64], R18 ;  /* 0x0000001216000986 */ /* 0x000fe2000c101b06 */
[C---:B-1----:R-:W-:Y:S01]  /*2010*/  IMAD.WIDE R20, R25.reuse, 0x4, R20 ;  /* 0x0000000419147825 */ /* 0x042fe200078e0214 */
[----:B------:R-:W-:Y:S03]  /*2020*/  BAR.SYNC.DEFER_BLOCKING 0x0 ;  /* 0x0000000000007b1d */ /* 0x000fe60000010000 */
[----:B0-----:R-:W-:-:S03]  /*2030*/  IMAD.WIDE R16, R25, 0x4, R16 ;  /* 0x0000000419107825 */ /* 0x001fc600078e0210 */
[----:B------:R-:W5:Y:S04]  /*2040*/  LDG.E.64 R20, desc[UR6][R20.64] ;  /* 0x0000000614147981 */ /* 0x000f68000c1e1b00 */
[----:B------:R-:W5:Y:S01]  /*2050*/  LDG.E.64 R16, desc[UR6][R16.64] ;  /* 0x0000000610107981 */ /* 0x000f62000c1e1b00 */
[----:B------:R-:W-:Y:S01]  /*2060*/  MOV R27, 0x3f800000 ;  /* 0x3f800000001b7802 */ /* 0x000fe20000000f00 */
        /* <DEDUP_REMOVED lines=22> */
[----:B------:R-:W-:Y:S01]  /*21d0*/  MOV R18, R70 ;  /* 0x0000004600127202 */ /* 0x000fe20000000f00 */
[C---:B------:R-:W-:Y:S01]  /*21e0*/  FADD.FTZ R42, -R26.reuse, R42 ;  /* 0x0000002a1a2a7221 */ /* 0x040fe20000010100 */
[----:B------:R-:W-:Y:S01]  /*21f0*/  MOV R19, R69 ;  /* 0x0000004500137202 */ /* 0x000fe20000000f00 */
[----:B------:R-:W0:Y:S01]  /*2200*/  LDCU.64 UR4, c[0x0][0x380] ;  /* 0x00007000ff0477ac */ /* 0x000e220008000a00 */
[----:B------:R-:W-:-:S04]  /*2210*/  FADD.FTZ R22, -R26, R43 ;  /* 0x0000002b1a167221 */ /* 0x000fc80000010100 */
[----:B-1----:R-:W-:Y:S01]  /*2220*/  FMUL.FTZ R28, R22, R27 ;  /* 0x0000001b161c7220 */ /* 0x002fe20000410000 */
[----:B--2---:R-:W-:Y:S02]  /*2230*/  IMAD R23, R3, UR10, RZ ;  /* 0x0000000a03177c24 */ /* 0x004fe4000f8e02ff */
[----:B------:R-:W-:-:S04]  /*2240*/  IMAD.WIDE.U32 R18, R66, UR10, R18 ;  /* 0x0000000a42127c25 */ /* 0x000fc8000f8e0012 */
[----:B------:R-:W-:Y:S02]  /*2250*/  IMAD R25, R66, UR11, R23 ;  /* 0x0000000b42197c24 */ /* 0x000fe4000f8e0217 */
[----:B------:R-:W-:Y:S01]  /*2260*/  FMUL.FTZ R23, R42, R27 ;  /* 0x0000001b2a177220 */ /* 0x000fe20000410000 */
[----:B0-----:R-:W-:Y:S02]  /*2270*/  LEA R24, P2, R18, UR4, 0x2 ;  /* 0x0000000412187c11 */ /* 0x001fe4000f8410ff */
[----:B------:R-:W-:Y:S01]  /*2280*/  IADD3 R25, PT, PT, R19, R25, RZ ;  /* 0x0000001913197210 */ /* 0x000fe20007ffe0ff */
[----:B-----5:R-:W-:Y:S01]  /*2290*/  FFMA.FTZ R22, R20, R23, R16 ;  /* 0x0000001714167223 */ /* 0x020fe20000010010 */
[----:B------:R-:W-:Y:S02]  /*22a0*/  FFMA.FTZ R23, R21, R28, R17 ;  /* 0x0000001c15177223 */ /* 0x000fe40000010011 */
[----:B------:R-:W-:-:S05]  /*22b0*/  LEA.HI.X R25, R18, UR5, R25, 0x2, P2 ;  /* 0x0000000512197c11 */ /* 0x000fca00090f1419 */
[----:B------:R2:W-:Y:S02]  /*22c0*/  STG.E.64 desc[UR6][R24.64], R22 ;  /* 0x0000001618007986 */ /* 0x0005e4000c101b06 */
.L_x_2958:
[----:B------:R-:W-:Y:S05]  /*22d0*/  BSYNC.RECONVERGENT B1 ;  /* 0x0000000000017941 */ /* 0x000fea0003800200 */
.L_x_2957:
[----:B------:R-:W-:Y:S04]  /*22e0*/  BSSY.RECONVERGENT B1, `(.L_x_2959) ;  /* 0x0000013000017945 */ /* 0x000fe80003800200 */
[----:B------:R-:W-:Y:S05]  /*22f0*/  @P3 BRA `(.L_x_2960) ;  /* 0x0000000000443947 */ /* 0x000fea0003800000 */
[----:B------:R-:W2:Y:S01]  /*2300*/  LDCU.64 UR4, c[0x0][0x3e0] ;  /* 0x00007c00ff0477ac */ /* 0x000ea20008000a00 */
[----:B------:R-:W-:Y:S01]  /*2310*/  MOV R18, R70 ;  /* 0x0000004600127202 */ /* 0x000fe20000000f00 */
[----:B------:R-:W-:Y:S01]  /*2320*/  FADD.FTZ R12, -R26, R12 ;  /* 0x0000000c1a0c7221 */ /* 0x000fe20000010100 */
[----:B------:R-:W-:Y:S01]  /*2330*/  MOV R19, R69 ;  /* 0x0000004500137202 */ /* 0x000fe20000000f00 */
[----:B------:R-:W3:Y:S01]  /*2340*/  LDCU.64 UR10, c[0x0][0x380] ;  /* 0x00007000ff0a77ac */ /* 0x000ee20008000a00 */
[----:B--2---:R-:W-:Y:S02]  /*2350*/  IMAD R22, R11, UR4, RZ ;  /* 0x000000040b167c24 */ /* 0x004fe4000f8e02ff */
[----:B------:R-:W-:-:S04]  /*2360*/  IMAD.WIDE.U32 R18, R65, UR4, R18 ;  /* 0x0000000441127c25 */ /* 0x000fc8000f8e0012 */
[----:B------:R-:W-:Y:S02]  /*2370*/  IMAD R23, R65, UR5, R22 ;  /* 0x0000000541177c24 */ /* 0x000fe4000f8e0216 */
[----:B------:R-:W-:Y:S01]  /*2380*/  FADD.FTZ R22, -R26, R13 ;  /* 0x0000000d1a167221 */ /* 0x000fe20000010100 */
[----:B-1----:R-:W-:Y:S01]  /*2390*/  FMUL.FTZ R13, R12, R27 ;  /* 0x0000001b0c0d7220 */ /* 0x002fe20000410000 */
[----:B---3--:R-:W-:Y:S02]  /*23a0*/  LEA R12, P2, R18, UR10, 0x2 ;  /* 0x0000000a120c7c11 */ /* 0x008fe4000f8410ff */
[----:B------:R-:W-:Y:S01]  /*23b0*/  IADD3 R23, PT, PT, R19, R23, RZ ;  /* 0x0000001713177210 */ /* 0x000fe20007ffe0ff */
[----:B0-----:R-:W-:Y:S01]  /*23c0*/  FMUL.FTZ R24, R22, R27 ;  /* 0x0000001b16187220 */ /* 0x001fe20000410000 */
[----:B-----5:R-:W-:Y:S02]  /*23d0*/  FFMA.FTZ R22, R20, R13, R16 ;  /* 0x0000000d14167223 */ /* 0x020fe40000010010 */
[----:B------:R-:W-:Y:S01]  /*23e0*/  LEA.HI.X R13, R18, UR11, R23, 0x2, P2 ;  /* 0x0000000b120d7c11 */ /* 0x000fe200090f1417 */
[----:B------:R-:W-:-:S05]  /*23f0*/  FFMA.FTZ R23, R21, R24, R17 ;  /* 0x0000001815177223 */ /* 0x000fca0000010011 */
[----:B------:R3:W-:Y:S02]  /*2400*/  STG.E.64 desc[UR6][R12.64], R22 ;  /* 0x000000160c007986 */ /* 0x0007e4000c101b06 */
.L_x_2960:
[----:B------:R-:W-:Y:S05]  /*2410*/  BSYNC.RECONVERGENT B1 ;  /* 0x0000000000017941 */ /* 0x000fea0003800200 */
.L_x_2959:
        /* <DEDUP_REMOVED lines=13> */
[----:B---3--:R-:W-:Y:S01]  /*24f0*/  MOV R12, R70 ;  /* 0x00000046000c7202 */ /* 0x008fe20000000f00 */
[C---:B------:R-:W-:Y:S01]  /*2500*/  FADD.FTZ R14, -R26.reuse, R14 ;  /* 0x0000000e1a0e7221 */ /* 0x040fe20000010100 */
[----:B------:R-:W-:Y:S01]  /*2510*/  MOV R13, R69 ;  /* 0x00000045000d7202 */ /* 0x000fe20000000f00 */
[----:B------:R-:W3:Y:S01]  /*2520*/  LDCU.64 UR10, c[0x0][0x380] ;  /* 0x00007000ff0a77ac */ /* 0x000ee20008000a00 */
[----:B--2---:R-:W-:Y:S01]  /*2530*/  FADD.FTZ R22, -R26, R15 ;  /* 0x0000000f1a167221 */ /* 0x004fe20000010100 */
        /* <DEDUP_REMOVED lines=10> */
[----:B------:R4:W-:Y:S02]  /*25e0*/  STG.E.64 desc[UR6][R18.64], R14 ;  /* 0x0000000e12007986 */ /* 0x0009e4000c101b06 */
.L_x_2962:
[----:B------:R-:W-:Y:S05]  /*25f0*/  BSYNC.RECONVERGENT B1 ;  /* 0x0000000000017941 */ /* 0x000fea0003800200 */
.L_x_2961:
[----:B------:R-:W-:Y:S04]  /*2600*/  BSSY.RECONVERGENT B1, `(.L_x_2963) ;  /* 0x0000013000017945 */ /* 0x000fe80003800200 */
[----:B------:R-:W-:Y:S05]  /*2610*/  @P1 BRA `(.L_x_2964) ;  /* 0x0000000000441947 */ /* 0x000fea0003800000 */
[----:B------:R-:W0:Y:S01]  /*2620*/  LDCU.64 UR4, c[0x0][0x3e0] ;  /* 0x00007c00ff0477ac */ /* 0x000e220008000a00 */
[----:B---3--:R-:W-:Y:S01]  /*2630*/  MOV R12, R70 ;  /* 0x00000046000c7202 */ /* 0x008fe20000000f00 */
[C---:B------:R-:W-:Y:S01]  /*2640*/  FADD.FTZ R40, -R26.reuse, R40 ;  /* 0x000000281a287221 */ /* 0x040fe20000010100 */
[----:B------:R-:W-:Y:S01]  /*2650*/  MOV R13, R69 ;  /* 0x00000045000d7202 */ /* 0x000fe20000000f00 */
[----:B------:R-:W3:Y:S01]  /*2660*/  LDCU.64 UR10, c[0x0][0x380] ;  /* 0x00007000ff0a77ac */ /* 0x000ee20008000a00 */
[----:B----4-:R-:W-:-:S04]  /*2670*/  FADD.FTZ R18, -R26, R41 ;  /* 0x000000291a127221 */ /* 0x010fc80000010100 */
[----:B-12---:R-:W-:Y:S01]  /*2680*/  FMUL.FTZ R22, R18, R27 ;  /* 0x0000001b12167220 */ /* 0x006fe20000410000 */
[----:B0-----:R-:W-:Y:S02]  /*2690*/  IMAD R15, R55, UR4, RZ ;  /* 0x00000004370f7c24 */ /* 0x001fe4000f8e02ff */
[----:B------:R-:W-:-:S04]  /*26a0*/  IMAD.WIDE.U32 R12, R62, UR4, R12 ;  /* 0x000000043e0c7c25 */ /* 0x000fc8000f8e000c */
[----:B------:R-:W-:Y:S02]  /*26b0*/  IMAD R19, R62, UR5, R15 ;  /* 0x000000053e137c24 */ /* 0x000fe4000f8e020f */
[----:B------:R-:W-:Y:S01]  /*26c0*/  FMUL.FTZ R15, R40, R27 ;  /* 0x0000001b280f7220 */ /* 0x000fe20000410000 */
[----:B---3--:R-:W-:Y:S02]  /*26d0*/  LEA R14, P1, R12, UR10, 0x2 ;  /* 0x0000000a0c0e7c11 */ /* 0x008fe4000f8210ff */
[----:B------:R-:W-:Y:S01]  /*26e0*/  IADD3 R19, PT, PT, R13, R19, RZ ;  /* 0x000000130d137210 */ /* 0x000fe20007ffe0ff */
[----:B-----5:R-:W-:-:S03]  /*26f0*/  FFMA.FTZ R18, R20, R15, R16 ;  /* 0x0000000f14127223 */ /* 0x020fc60000010010 */
[----:B------:R-:W-:Y:S01]  /*2700*/  LEA.HI.X R15, R12, UR11, R19, 0x2, P1 ;  /* 0x0000000b0c0f7c11 */ /* 0x000fe200088f1413 */
[----:B------:R-:W-:-:S05]  /*2710*/  FFMA.FTZ R19, R21, R22, R17 ;  /* 0x0000001615137223 */ /* 0x000fca0000010011 */
[----:B------:R0:W-:Y:S02]  /*2720*/  STG.E.64 desc[UR6][R14.64], R18 ;  /* 0x000000120e007986 */ /* 0x0001e4000c101b06 */
.L_x_2964:
[----:B------:R-:W-:Y:S05]  /*2730*/  BSYNC.RECONVERGENT B1 ;  /* 0x0000000000017941 */ /* 0x000fea0003800200 */
.L_x_2963:
[----:B------:R-:W-:Y:S04]  /*2740*/  BSSY.RECONVERGENT B1, `(.L_x_2965) ;  /* 0x0000013000017945 */ /* 0x000fe80003800200 */
[----:B------:R-:W-:Y:S05]  /*2750*/  @P6 BRA `(.L_x_2966) ;  /* 0x0000000000446947 */ /* 0x000fea0003800000 */
[----:B------:R-:W1:Y:S01]  /*2760*/  LDCU.64 UR4, c[0x0][0x3e0] ;  /* 0x00007c00ff0477ac */ /* 0x000e620008000a00 */
[----:B---3--:R-:W-:Y:S01]  /*2770*/  MOV R12, R70 ;  /* 0x00000046000c7202 */ /* 0x008fe20000000f00 */
[C---:B------:R-:W-:Y:S01]  /*2780*/  FADD.FTZ R44, -R26.reuse, R44 ;  /* 0x0000002c1a2c7221 */ /* 0x040fe20000010100 */
[----:B------:R-:W-:Y:S01]  /*2790*/  MOV R13, R69 ;  /* 0x00000045000d7202 */ /* 0x000fe20000000f00 */
[----:B------:R-:W3:Y:S01]  /*27a0*/  LDCU.64 UR10, c[0x0][0x380] ;  /* 0x00007000ff0a77ac */ /* 0x000ee20008000a00 */
[----:B0---4-:R-:W-:-:S04]  /*27b0*/  FADD.FTZ R18, -R26, R45 ;  /* 0x0000002d1a127221 */ /* 0x011fc80000010100 */
[----:B-12---:R-:W-:Y:S01]  /*27c0*/  FMUL.FTZ R22, R18, R27 ;  /* 0x0000001b12167220 */ /* 0x006fe20000410000 */
[----:B------:R-:W-:Y:S02]  /*27d0*/  IMAD R15, R57, UR4, RZ ;  /* 0x00000004390f7c24 */ /* 0x000fe4000f8e02ff */
        /* <DEDUP_REMOVED lines=9> */
.L_x_2966:
[----:B------:R-:W-:Y:S05]  /*2870*/  BSYNC.RECONVERGENT B1 ;  /* 0x0000000000017941 */ /* 0x000fea0003800200 */
.L_x_2965:
[----:B------:R-:W-:Y:S04]  /*2880*/  BSSY.RECONVERGENT B1, `(.L_x_2967) ;  /* 0x0000013000017945 */ /* 0x000fe80003800200 */
[----:B------:R-:W-:Y:S05]  /*2890*/  @P2 BRA `(.L_x_2968) ;  /* 0x0000000000442947 */ /* 0x000fea0003800000 */
[----:B------:R-:W2:Y:S01]  /*28a0*/  LDCU.64 UR4, c[0x0][0x3e0] ;  /* 0x00007c00ff0477ac */ /* 0x000ea20008000a00 */
[----:B---3--:R-:W-:Y:S01]  /*28b0*/  MOV R12, R70 ;  /* 0x00000046000c7202 */ /* 0x008fe20000000f00 */
[C---:B------:R-:W-:Y:S01]  /*28c0*/  FADD.FTZ R46, -R26.reuse, R46 ;  /* 0x0000002e1a2e7221 */ /* 0x040fe20000010100 */
[----:B------:R-:W-:Y:S01]  /*28d0*/  MOV R13, R69 ;  /* 0x00000045000d7202 */ /* 0x000fe20000000f00 */
[----:B------:R-:W3:Y:S01]  /*28e0*/  LDCU.64 UR10, c[0x0][0x380] ;  /* 0x00007000ff0a77ac */ /* 0x000ee20008000a00 */
[----:B0---4-:R-:W-:-:S04]  /*28f0*/  FADD.FTZ R18, -R26, R47 ;  /* 0x0000002f1a127221 */ /* 0x011fc80000010100 */
[----:B-1----:R-:W-:-:S04]  /*2900*/  FMUL.FTZ R18, R18, R27 ;  /* 0x0000001b12127220 */ /* 0x002fc80000410000 */
[----:B--2--5:R-:W-:Y:S01]  /*2910*/  FFMA.FTZ R23, R21, R18, R17 ;  /* 0x0000001215177223 */ /* 0x024fe20000010011 */
[----:B------:R-:W-:Y:S02]  /*2920*/  IMAD R15, R59, UR4, RZ ;  /* 0x000000043b0f7c24 */ /* 0x000fe4000f8e02ff */
[----:B------:R-:W-:-:S04]  /*2930*/  IMAD.WIDE.U32 R12, R58, UR4, R12 ;  /* 0x000000043a0c7c25 */ /* 0x000fc8000f8e000c */
[----:B------:R-:W-:Y:S02]  /*2940*/  IMAD R19, R58, UR5, R15 ;  /* 0x000000053a137c24 */ /* 0x000fe4000f8e020f */
[----:B------:R-:W-:Y:S01]  /*2950*/  FMUL.FTZ R15, R46, R27 ;  /* 0x0000001b2e0f7220 */ /* 0x000fe20000410000 */
[----:B---3--:R-:W-:Y:S02]  /*2960*/  LEA R14, P1, R12, UR10, 0x2 ;  /* 0x0000000a0c0e7c11 */ /* 0x008fe4000f8210ff */
[----:B------:R-:W-:Y:S01]  /*2970*/  IADD3 R19, PT, PT, R13, R19, RZ ;  /* 0x000000130d137210 */ /* 0x000fe20007ffe0ff */
[----:B------:R-:W-:-:S03]  /*2980*/  FFMA.FTZ R22, R20, R15, R16 ;  /* 0x0000000f14167223 */ /* 0x000fc60000010010 */
[----:B------:R-:W-:-:S05]  /*2990*/  LEA.HI.X R15, R12, UR11, R19, 0x2, P1 ;  /* 0x0000000b0c0f7c11 */ /* 0x000fca00088f1413 */
[----:B------:R0:W-:Y:S02]  /*29a0*/  STG.E.64 desc[UR6][R14.64], R22 ;  /* 0x000000160e007986 */ /* 0x0001e4000c101b06 */
.L_x_2968:
[----:B------:R-:W-:Y:S05]  /*29b0*/  BSYNC.RECONVERGENT B1 ;  /* 0x0000000000017941 */ /* 0x000fea0003800200 */
.L_x_2967:
        /* <DEDUP_REMOVED lines=19> */
.L_x_2970:
[----:B------:R-:W-:Y:S05]  /*2af0*/  BSYNC.RECONVERGENT B1 ;  /* 0x0000000000017941 */ /* 0x000fea0003800200 */
.L_x_2969:
[----:B------:R-:W-:Y:S05]  /*2b00*/  @P4 BRA `(.L_x_2971) ;  /* 0x0000001000384947 */ /* 0x000fea0003800000 */
[----:B------:R-:W0:Y:S01]  /*2b10*/  LDCU.64 UR4, c[0x0][0x3e0] ;  /* 0x00007c00ff0477ac */ /* 0x000e220008000a00 */
[----:B---3--:R-:W-:Y:S01]  /*2b20*/  MOV R12, R70 ;  /* 0x00000046000c7202 */ /* 0x008fe20000000f00 */
[C---:B------:R-:W-:Y:S01]  /*2b30*/  FADD.FTZ R50, -R26.reuse, R50 ;  /* 0x000000321a327221 */ /* 0x040fe20000010100 */
[----:B------:R-:W-:Y:S01]  /*2b40*/  MOV R13, R69 ;  /* 0x00000045000d7202 */ /* 0x000fe20000000f00 */
[----:B------:R-:W3:Y:S01]  /*2b50*/  LDCU.64 UR8, c[0x0][0x380] ;  /* 0x00007000ff0877ac */ /* 0x000ee20008000a00 */
[----:B------:R-:W-:-:S04]  /*2b60*/  FADD.FTZ R26, -R26, R51 ;  /* 0x000000331a1a7221 */ /* 0x000fc80000010100 */
[----:B-1----:R-:W-:-:S04]  /*2b70*/  FMUL.FTZ R26, R26, R27 ;  /* 0x0000001b1a1a7220 */ /* 0x002fc80000410000 */
[----:B-----5:R-:W-:Y:S01]  /*2b80*/  FFMA.FTZ R17, R21, R26, R17 ;  /* 0x0000001a15117223 */ /* 0x020fe20000010011 */
[----:B0---4-:R-:W-:Y:S02]  /*2b90*/  IMAD R15, R63, UR4, RZ ;  /* 0x000000043f0f7c24 */ /* 0x011fe4000f8e02ff */
[----:B------:R-:W-:-:S04]  /*2ba0*/  IMAD.WIDE.U32 R12, R10, UR4, R12 ;  /* 0x000000040a0c7c25 */ /* 0x000fc8000f8e000c */
[----:B------:R-:W-:Y:S02]  /*2bb0*/  IMAD R19, R10, UR5, R15 ;  /* 0x000000050a137c24 */ /* 0x000fe4000f8e020f */
[----:B------:R-:W-:Y:S01]  /*2bc0*/  FMUL.FTZ R15, R50, R27 ;  /* 0x0000001b320f7220 */ /* 0x000fe20000410000 */
[----:B---3--:R-:W-:Y:S02]  /*2bd0*/  LEA R14, P1, R12, UR8, 0x2 ;  /* 0x000000080c0e7c11 */ /* 0x008fe4000f8210ff */
[----:B------:R-:W-:Y:S01]  /*2be0*/  IADD3 R19, PT, PT, R13, R19, RZ ;  /* 0x000000130d137210 */ /* 0x000fe20007ffe0ff */
[----:B------:R-:W-:-:S03]  /*2bf0*/  FFMA.FTZ R16, R20, R15, R16 ;  /* 0x0000000f14107223 */ /* 0x000fc60000010010 */
[----:B------:R-:W-:-:S05]  /*2c00*/  LEA.HI.X R15, R12, UR9, R19, 0x2, P1 ;  /* 0x000000090c0f7c11 */ /* 0x000fca00088f1413 */
[----:B------:R0:W-:Y:S01]  /*2c10*/  STG.E.64 desc[UR6][R14.64], R16 ;  /* 0x000000100e007986 */ /* 0x0001e2000c101b06 */
[----:B------:R-:W-:Y:S05]  /*2c20*/  BRA `(.L_x_2971) ;  /* 0x0000000c00f07947 */ /* 0x000fea0003800000 */
.L_x_2956:
[----:B------:R-:W2:Y:S01]  /*2c30*/  LDCU.64 UR10, c[0x0][0x3e8] ;  /* 0x00007d00ff0a77ac */ /* 0x000ea20008000a00 */
[----:B------:R-:W-:Y:S01]  /*2c40*/  BSSY.RECONVERGENT B1, `(.L_x_2972) ;  /* 0x0000021000017945 */ /* 0x000fe20003800200 */
[----:B--2---:R-:W-:Y:S02]  /*2c50*/  ISETP.GE.U32.AND P2, PT, R65, UR10, PT ;  /* 0x0000000a41007c0c */ /* 0x004fe4000bf46070 */
[----:B------:R-:W-:Y:S02]  /*2c60*/  ISETP.GE.U32.AND P5, PT, R64, UR10, PT ;  /* 0x0000000a40007c0c */ /* 0x000fe4000bfa6070 */
[----:B------:R-:W-:Y:S02]  /*2c70*/  ISETP.GE.U32.AND P6, PT, R62, UR10, PT ;  /* 0x0000000a3e007c0c */ /* 0x000fe4000bfc6070 */
[----:B------:R-:W-:Y:S01]  /*2c80*/  ISETP.GE.AND.EX P2, PT, R11, UR11, PT, P2 ;  /* 0x0000000b0b007c0c */ /* 0x000fe2000bf46320 */
[----:B------:R-:W-:-:S12]  /*2c90*/  @P1 BRA `(.L_x_2973) ;  /* 0x00000000006c1947 */ /* 0x000fd80003800000 */
[C---:B------:R-:W-:Y:S01]  /*2ca0*/  FADD.FTZ R42, -R26.reuse, R42 ;  /* 0x0000002a1a2a7221 */ /* 0x040fe20000010100 */
[----:B------:R-:W-:Y:S01]  /*2cb0*/  FADD.FTZ R18, -R26, R43 ;  /* 0x0000002b1a127221 */ /* 0x000fe20000010100 */
        /* <DEDUP_REMOVED lines=10> */
[----:B------:R-:W0:Y:S01]  /*2d60*/  MUFU.EX2 R18, R18 ;  /* 0x0000001200127308 */ /* 0x000e220000000800 */
[----:B--2---:R-:W-:-:S03]  /*2d70*/  IMAD R31, R3, UR4, RZ ;  /* 0x00000004031f7c24 */ /* 0x004fc6000f8e02ff */
[----:B------:R-:W2:Y:S01]  /*2d80*/  MUFU.EX2 R19, R19 ;  /* 0x0000001300137308 */ /* 0x000ea20000000800 */
[----:B------:R-:W-:-:S04]  /*2d90*/  IMAD.WIDE.U32 R22, R66, UR4, R22 ;  /* 0x0000000442167c25 */ /* 0x000fc8000f8e0016 */
[----:B------:R-:W-:Y:S02]  /*2da0*/  IMAD R31, R66, UR5, R31 ;  /* 0x00000005421f7c24 */ /* 0x000fe4000f8e021f */
[----:B0-----:R-:W-:Y:S01]  /*2db0*/  FADD.FTZ R24, R18, 1 ;  /* 0x3f80000012187421 */ /* 0x001fe20000010000 */
[C---:B-1----:R-:W-:Y:S02]  /*2dc0*/  LEA R18, P1, R22.reuse, UR8, 0x2 ;  /* 0x0000000816127c11 */ /* 0x042fe4000f8210ff */
[----:B------:R-:W-:Y:S01]  /*2dd0*/  IADD3 R31, PT, PT, R23, R31, RZ ;  /* 0x0000001f171f7210 */ /* 0x000fe20007ffe0ff */
[----:B--2---:R-:W-:Y:S02]  /*2de0*/  FADD.FTZ R25, R19, 1 ;  /* 0x3f80000013197421 */ /* 0x004fe40000010000 */
[----:B------:R-:W0:Y:S01]  /*2df0*/  MUFU.RCP R24, R24 ;  /* 0x0000001800187308 */ /* 0x000e220000001000 */
[----:B------:R-:W-:-:S07]  /*2e00*/  LEA.HI.X R19, R22, UR9, R31, 0x2, P1 ;  /* 0x0000000916137c11 */ /* 0x000fce00088f141f */
[----:B------:R-:W1:Y:S01]  /*2e10*/  MUFU.RCP R25, R25 ;  /* 0x0000001900197308 */ /* 0x000e620000001000 */
[----:B0-----:R-:W-:Y:S01]  /*2e20*/  FMUL.FTZ R22, R29, R24 ;  /* 0x000000181d167220 */ /* 0x001fe20000410000 */
[----:B-1----:R-:W-:-:S05]  /*2e30*/  FMUL.FTZ R23, R28, R25 ;  /* 0x000000191c177220 */ /* 0x002fca0000410000 */
[----:B------:R2:W-:Y:S02]  /*2e40*/  STG.E.64 desc[UR6][R18.64], R22 ;  /* 0x0000001612007986 */ /* 0x0005e4000c101b06 */
.L_x_2973:
[----:B------:R-:W-:Y:S05]  /*2e50*/  BSYNC.RECONVERGENT B1 ;  /* 0x0000000000017941 */ /* 0x000fea0003800200 */
.L_x_2972:
[----:B------:R-:W-:Y:S04]  /*2e60*/  BSSY.RECONVERGENT B1, `(.L_x_2974) ;  /* 0x000001d000017945 */ /* 0x000fe80003800200 */
[----:B------:R-:W-:Y:S05]  /*2e70*/  @P2 BRA `(.L_x_2975) ;  /* 0x00000000006c2947 */ /* 0x000fea0003800000 */
[----:B------:R-:W-:Y:S01]  /*2e80*/  FADD.FTZ R12, -R26, R12 ;  /* 0x0000000c1a0c7221 */ /* 0x000fe20000010100 */
[----:B------:R-:W3:Y:S03]  /*2e90*/  LDCU.64 UR4, c[0x0][0x3e0] ;  /* 0x00007c00ff0477ac */ /* 0x000ee60008000a00 */
[----:B-12---:R-:W-:Y:S01]  /*2ea0*/  FMUL.FTZ R19, R12, R27 ;  /* 0x0000001b0c137220 */ /* 0x006fe20000410000 */
[----:B------:R-:W-:Y:S01]  /*2eb0*/  FADD.FTZ R12, -R26, R13 ;  /* 0x0000000d1a0c7221 */ /* 0x000fe20000010100 */
[----:B------:R-:W1:Y:S02]  /*2ec0*/  LDCU.64 UR8, c[0x0][0x380] ;  /* 0x00007000ff0877ac */ /* 0x000e640008000a00 */
[----:B-----5:R-:W-:Y:S01]  /*2ed0*/  FFMA.FTZ R25, R20, R19, R16 ;  /* 0x0000001314197223 */ /* 0x020fe20000010010 */
[----:B------:R-:W-:Y:S01]  /*2ee0*/  FMUL.FTZ R18, R12, R27 ;  /* 0x0000001b0c127220 */ /* 0x000fe20000410000 */
[----:B------:R-:W-:-:S02]  /*2ef0*/  MOV R19, R69 ;  /* 0x0000004500137202 */ /* 0x000fc40000000f00 */
[----:B------:R-:W-:Y:S01]  /*2f00*/  FMUL.FTZ R12, R25, -1.4426950216293334961 ;  /* 0xbfb8aa3b190c7820 */ /* 0x000fe20000410000 */
[----:B0-----:R-:W-:Y:S01]  /*2f10*/  FFMA.FTZ R24, R21, R18, R17 ;  /* 0x0000001215187223 */ /* 0x001fe20000010011 */
[----:B------:R-:W-:-:S03]  /*2f20*/  MOV R18, R70 ;  /* 0x0000004600127202 */ /* 0x000fc60000000f00 */
[----:B------:R-:W-:Y:S01]  /*2f30*/  FMUL.FTZ R13, R24, -1.4426950216293334961 ;  /* 0xbfb8aa3b180d7820 */ /* 0x000fe20000410000 */
[----:B------:R-:W0:Y:S01]  /*2f40*/  MUFU.EX2 R12, R12 ;  /* 0x0000000c000c7308 */ /* 0x000e220000000800 */
[----:B---3--:R-:W-:Y:S02]  /*2f50*/  IMAD R28, R11, UR4, RZ ;  /* 0x000000040b1c7c24 */ /* 0x008fe4000f8e02ff */
[C---:B------:R-:W-:Y:S02]  /*2f60*/  IMAD.WIDE.U32 R18, R65.reuse, UR4, R18 ;  /* 0x0000000441127c25 */ /* 0x040fe4000f8e0012 */
[----:B------:R-:W2:Y:S02]  /*2f70*/  MUFU.EX2 R13, R13 ;  /* 0x0000000d000d7308 */ /* 0x000ea40000000800 */
[----:B------:R-:W-:-:S05]  /*2f80*/  IMAD R29, R65, UR5, R28 ;  /* 0x00000005411d7c24 */ /* 0x000fca000f8e021c */
[----:B------:R-:W-:Y:S01]  /*2f90*/  IADD3 R29, PT, PT, R19, R29, RZ ;  /* 0x0000001d131d7210 */ /* 0x000fe20007ffe0ff */
[----:B0-----:R-:W-:Y:S01]  /*2fa0*/  FADD.FTZ R22, R12, 1 ;  /* 0x3f8000000c167421 */ /* 0x001fe20000010000 */
[----:B-1----:R-:W-:Y:S01]  /*2fb0*/  LEA R12, P1, R18, UR8, 0x2 ;  /* 0x00000008120c7c11 */ /* 0x002fe2000f8210ff */
[----:B--2---:R-:W-:-:S04]  /*2fc0*/  FADD.FTZ R23, R13, 1 ;  /* 0x3f8000000d177421 */ /* 0x004fc80000010000 */
[----:B------:R-:W0:Y:S01]  /*2fd0*/  MUFU.RCP R22, R22 ;  /* 0x0000001600167308 */ /* 0x000e220000001000 */
[----:B------:R-:W-:-:S07]  /*2fe0*/  LEA.HI.X R13, R18, UR9, R29, 0x2, P1 ;  /* 0x00000009120d7c11 */ /* 0x000fce00088f141d */
[----:B------:R-:W1:Y:S01]  /*2ff0*/  MUFU.RCP R23, R23 ;  /* 0x0000001700177308 */ /* 0x000e620000001000 */
[----:B0-----:R-:W-:Y:S01]  /*3000*/  FMUL.FTZ R18, R25, R22 ;  /* 0x0000001619127220 */ /* 0x001fe20000410000 */
[----:B-1----:R-:W-:-:S05]  /*3010*/  FMUL.FTZ R19, R24, R23 ;  /* 0x0000001718137220 */ /* 0x002fca0000410000 */
[----:B------:R3:W-:Y:S02]  /*3020*/  STG.E.64 desc[UR6][R12.64], R18 ;  /* 0x000000120c007986 */ /* 0x0007e4000c101b06 */
.L_x_2975:
[----:B------:R-:W-:Y:S05]  /*3030*/  BSYNC.RECONVERGENT B1 ;  /* 0x0000000000017941 */ /* 0x000fea0003800200 */
.L_x_2974:
        /* <DEDUP_REMOVED lines=12> */
[C---:B------:R-:W-:Y:S01]  /*3100*/  FADD.FTZ R14, -R26.reuse, R14 ;  /* 0x0000000e1a0e7221 */ /* 0x040fe20000010100 */
[----:B---3--:R-:W-:Y:S01]  /*3110*/  FADD.FTZ R12, -R26, R15 ;  /* 0x0000000f1a0c7221 */ /* 0x008fe20000010100 */
[----:B------:R-:W3:Y:S01]  /*3120*/  LDCU.64 UR4, c[0x0][0x3e0] ;  /* 0x00007c00ff0477ac */ /* 0x000ee20008000a00 */
[----:B------:R-:W-:Y:S01]  /*3130*/  MOV R15, R69 ;  /* 0x00000045000f7202 */ /* 0x000fe20000000f00 */
[-C--:B-1----:R-:W-:Y:S01]  /*3140*/  FMUL.FTZ R13, R14, R27.reuse ;  /* 0x0000001b0e0d7220 */ /* 0x082fe20000410000 */
[----:B------:R-:W-:Y:S01]  /*3150*/  FMUL.FTZ R14, R12, R27 ;  /* 0x0000001b0c0e7220 */ /* 0x000fe20000410000 */
[----:B------:R-:W1:Y:S02]  /*3160*/  LDCU.64 UR8, c[0x0][0x380] ;  /* 0x00007000ff0877ac */ /* 0x000e640008000a00 */
[----:B--2--5:R-:W-:Y:S01]  /*3170*/  FFMA.FTZ R23, R20, R13, R16 ;  /* 0x0000000d14177223 */ /* 0x024fe20000010010 */
[----:B------:R-:W-:Y:S01]  /*3180*/  FFMA.FTZ R22, R21, R14, R17 ;  /* 0x0000000e15167223 */ /* 0x000fe20000010011 */
[----:B------:R-:W-:-:S02]  /*3190*/  MOV R14, R70 ;  /* 0x00000046000e7202 */ /* 0x000fc40000000f00 */
[----:B------:R-:W-:Y:S01]  /*31a0*/  FMUL.FTZ R12, R23, -1.4426950216293334961 ;  /* 0xbfb8aa3b170c7820 */ /* 0x000fe20000410000 */
[----:B------:R-:W-:-:S05]  /*31b0*/  FMUL.FTZ R13, R22, -1.4426950216293334961 ;  /* 0xbfb8aa3b160d7820 */ /* 0x000fca0000410000 */
[----:B------:R-:W2:Y:S01]  /*31c0*/  MUFU.EX2 R12, R12 ;  /* 0x0000000c000c7308 */ /* 0x000ea20000000800 */
[----:B---3--:R-:W-:-:S03]  /*31d0*/  IMAD R25, R53, UR4, RZ ;  /* 0x0000000435197c24 */ /* 0x008fc6000f8e02ff */
[----:B------:R-:W3:Y:S01]  /*31e0*/  MUFU.EX2 R13, R13 ;  /* 0x0000000d000d7308 */ /* 0x000ee20000000800 */
[----:B------:R-:W-:-:S04]  /*31f0*/  IMAD.WIDE.U32 R14, R64, UR4, R14 ;  /* 0x00000004400e7c25 */ /* 0x000fc8000f8e000e */
[----:B------:R-:W-:Y:S02]  /*3200*/  IMAD R25, R64, UR5, R25 ;  /* 0x0000000540197c24 */ /* 0x000fe4000f8e0219 */
[----:B--2---:R-:W-:Y:S01]  /*3210*/  FADD.FTZ R18, R12, 1 ;  /* 0x3f8000000c127421 */ /* 0x004fe20000010000 */
[C---:B-1----:R-:W-:Y:S02]  /*3220*/  LEA R12, P5, R14.reuse, UR8, 0x2 ;  /* 0x000000080e0c7c11 */ /* 0x042fe4000f8a10ff */
[----:B------:R-:W-:Y:S01]  /*3230*/  IADD3 R25, PT, PT, R15, R25, RZ ;  /* 0x000000190f197210 */ /* 0x000fe20007ffe0ff */
[----:B---3--:R-:W-:Y:S02]  /*3240*/  FADD.FTZ R19, R13, 1 ;  /* 0x3f8000000d137421 */ /* 0x008fe40000010000 */
[----:B------:R-:W1:Y:S01]  /*3250*/  MUFU.RCP R18, R18 ;  /* 0x0000001200127308 */ /* 0x000e620000001000 */
[----:B------:R-:W-:-:S07]  /*3260*/  LEA.HI.X R13, R14, UR9, R25, 0x2, P5 ;  /* 0x000000090e0d7c11 */ /* 0x000fce000a8f1419 */
[----:B------:R-:W2:Y:S01]  /*3270*/  MUFU.RCP R19, R19 ;  /* 0x0000001300137308 */ /* 0x000ea20000001000 */
[----:B-1----:R-:W-:Y:S01]  /*3280*/  FMUL.FTZ R14, R23, R18 ;  /* 0x00000012170e7220 */ /* 0x002fe20000410000 */
[----:B--2---:R-:W-:-:S05]  /*3290*/  FMUL.FTZ R15, R22, R19 ;  /* 0x00000013160f7220 */ /* 0x004fca0000410000 */
[----:B------:R4:W-:Y:S02]  /*32a0*/  STG.E.64 desc[UR6][R12.64], R14 ;  /* 0x0000000e0c007986 */ /* 0x0009e4000c101b06 */
.L_x_2977:
[----:B------:R-:W-:Y:S05]  /*32b0*/  BSYNC.RECONVERGENT B1 ;  /* 0x0000000000017941 */ /* 0x000fea0003800200 */
.L_x_2976:
[----:B------:R-:W-:Y:S04]  /*32c0*/  BSSY.RECONVERGENT B1, `(.L_x_2978) ;  /* 0x000001d000017945 */ /* 0x000fe80003800200 */
[----:B------:R-:W-:Y:S05]  /*32d0*/  @P6 BRA `(.L_x_2979) ;  /* 0x00000000006c6947 */ /* 0x000fea0003800000 */
[C---:B------:R-:W-:Y:S01]  /*32e0*/  FADD.FTZ R40, -R26.reuse, R40 ;  /* 0x000000281a287221 */ /* 0x040fe20000010100 */
[----:B---34-:R-:W-:Y:S01]  /*32f0*/  FADD.FTZ R12, -R26, R41 ;  /* 0x000000291a0c7221 */ /* 0x018fe20000010100 */
        /* <DEDUP_REMOVED lines=25> */
.L_x_2979:
[----:B------:R-:W-:Y:S05]  /*3490*/  BSYNC.RECONVERGENT B1 ;  /* 0x0000000000017941 */ /* 0x000fea0003800200 */
.L_x_2978:
[----:B------:R-:W-:Y:S04]  /*34a0*/  BSSY.RECONVERGENT B1, `(.L_x_2980) ;  /* 0x000001d000017945 */ /* 0x000fe80003800200 */
[----:B------:R-:W-:Y:S05]  /*34b0*/  @P1 BRA `(.L_x_2981) ;  /* 0x00000000006c1947 */ /* 0x000fea0003800000 */
[C---:B------:R-:W-:Y:S01]  /*34c0*/  FADD.FTZ R44, -R26.reuse, R44 ;  /* 0x0000002c1a2c7221 */ /* 0x040fe20000010100 */
[----:B-1-34-:R-:W-:Y:S01]  /*34d0*/  FADD.FTZ R12, -R26, R45 ;  /* 0x0000002d1a0c7221 */ /* 0x01afe20000010100 */
[----:B------:R-:W1:Y:S01]  /*34e0*/  LDCU.64 UR4, c[0x0][0x3e0] ;  /* 0x00007c00ff0477ac */ /* 0x000e620008000a00 */
[----:B------:R-:W-:Y:S01]  /*34f0*/  MOV R15, R69 ;  /* 0x00000045000f7202 */ /* 0x000fe20000000f00 */
[-C--:B------:R-:W-:Y:S01]  /*3500*/  FMUL.FTZ R13, R44, R27.reuse ;  /* 0x0000001b2c0d7220 */ /* 0x080fe20000410000 */
[----:B------:R-:W-:Y:S01]  /*3510*/  FMUL.FTZ R14, R12, R27 ;  /* 0x0000001b0c0e7220 */ /* 0x000fe20000410000 */
[----:B------:R-:W3:Y:S02]  /*3520*/  LDCU.64 UR8, c[0x0][0x380] ;  /* 0x00007000ff0877ac */ /* 0x000ee40008000a00 */
[----:B--2--5:R-:W-:Y:S01]  /*3530*/  FFMA.FTZ R23, R20, R13, R16 ;  /* 0x0000000d14177223 */ /* 0x024fe20000010010 */
[----:B0-----:R-:W-:Y:S01]  /*3540*/  FFMA.FTZ R24, R21, R14, R17 ;  /* 0x0000000e15187223 */ /* 0x001fe20000010011 */
        /* <DEDUP_REMOVED lines=9> */
[C---:B---3--:R-:W-:Y:S02]  /*35e0*/  LEA R12, P1, R14.reuse, UR8, 0x2 ;  /* 0x000000080e0c7c11 */ /* 0x048fe4000f8210ff */
[----:B------:R-:W-:Y:S01]  /*35f0*/  IADD3 R25, PT, PT, R15, R25, RZ ;  /* 0x000000190f197210 */ /* 0x000fe20007ffe0ff */
[----:B-1----:R-:W-:Y:S02]  /*3600*/  FADD.FTZ R22, R13, 1 ;  /* 0x3f8000000d167421 */ /* 0x002fe40000010000 */
[----:B------:R-:W0:Y:S01]  /*3610*/  MUFU.RCP R18, R18 ;  /* 0x0000001200127308 */ /* 0x000e220000001000 */
[----:B------:R-:W-:-:S07]  /*3620*/  LEA.HI.X R13, R14, UR9, R25, 0x2, P1 ;  /* 0x000000090e0d7c11 */ /* 0x000fce00088f1419 */
[----:B------:R-:W1:Y:S01]  /*3630*/  MUFU.RCP R19, R22 ;  /* 0x0000001600137308 */ /* 0x000e620000001000 */
[----:B0-----:R-:W-:Y:S01]  /*3640*/  FMUL.FTZ R18, R23, R18 ;  /* 0x0000001217127220 */ /* 0x001fe20000410000 */
[----:B-1----:R-:W-:-:S05]  /*3650*/  FMUL.FTZ R19, R24, R19 ;  /* 0x0000001318137220 */ /* 0x002fca0000410000 */
[----:B------:R0:W-:Y:S02]  /*3660*/  STG.E.64 desc[UR6][R12.64], R18 ;  /* 0x000000120c007986 */ /* 0x0001e4000c101b06 */
.L_x_2981:
[----:B------:R-:W-:Y:S05]  /*3670*/  BSYNC.RECONVERGENT B1 ;  /* 0x0000000000017941 */ /* 0x000fea0003800200 */
.L_x_2980:
[----:B------:R-:W-:Y:S04]  /*3680*/  BSSY.RECONVERGENT B1, `(.L_x_2982) ;  /* 0x000001d000017945 */ /* 0x000fe80003800200 */
[----:B------:R-:W-:Y:S05]  /*3690*/  @P2 BRA `(.L_x_2983) ;  /* 0x00000000006c2947 */ /* 0x000fea0003800000 */
[C---:B------:R-:W-:Y:S01]  /*36a0*/  FADD.FTZ R46, -R26.reuse, R46 ;  /* 0x0000002e1a2e7221 */ /* 0x040fe20000010100 */
[----:B01-34-:R-:W-:Y:S01]  /*36b0*/  FADD.FTZ R12, -R26, R47 ;  /* 0x0000002f1a0c7221 */ /* 0x01bfe20000010100 */
[----:B------:R-:W0:Y:S01]  /*36c0*/  LDCU.64 UR4, c[0x0][0x3e0] ;  /* 0x00007c00ff0477ac */ /* 0x000e220008000a00 */
[----:B------:R-:W-:Y:S01]  /*36d0*/  MOV R15, R69 ;  /* 0x00000045000f7202 */ /* 0x000fe20000000f00 */
[-C--:B------:R-:W-:Y:S01]  /*36e0*/  FMUL.FTZ R13, R46, R27.reuse ;  /* 0x0000001b2e0d7220 */ /* 0x080fe20000410000 */
        /* <DEDUP_REMOVED lines=13> */
[C---:B-1----:R-:W-:Y:S02]  /*37c0*/  LEA R12, P1, R14.reuse, UR8, 0x2 ;  /* 0x000000080e0c7c11 */ /* 0x042fe4000f8210ff */
[----:B------:R-:W-:Y:S01]  /*37d0*/  IADD3 R25, PT, PT, R15, R25, RZ ;  /* 0x000000190f197210 */ /* 0x000fe20007ffe0ff */
[----:B0-----:R-:W-:Y:S02]  /*37e0*/  FADD.FTZ R22, R13, 1 ;  /* 0x3f8000000d167421 */ /* 0x001fe40000010000 */
[----:B------:R-:W0:Y:S01]  /*37f0*/  MUFU.RCP R18, R18 ;  /* 0x0000001200127308 */ /* 0x000e220000001000 */
[----:B------:R-:W-:-:S07]  /*3800*/  LEA.HI.X R13, R14, UR9, R25, 0x2, P1 ;  /* 0x000000090e0d7c11 */ /* 0x000fce00088f1419 */
[----:B------:R-:W1:Y:S01]  /*3810*/  MUFU.RCP R19, R22 ;  /* 0x0000001600137308 */ /* 0x000e620000001000 */
[----:B0-----:R-:W-:Y:S01]  /*3820*/  FMUL.FTZ R18, R23, R18 ;  /* 0x0000001217127220 */ /* 0x001fe20000410000 */
[----:B-1----:R-:W-:-:S05]  /*3830*/  FMUL.FTZ R19, R24, R19 ;  /* 0x0000001318137220 */ /* 0x002fca0000410000 */
[----:B------:R0:W-:Y:S02]  /*3840*/  STG.E.64 desc[UR6][R12.64], R18 ;  /* 0x000000120c007986 */ /* 0x0001e4000c101b06 */
.L_x_2983:
[----:B------:R-:W-:Y:S05]  /*3850*/  BSYNC.RECONVERGENT B1 ;  /* 0x0000000000017941 */ /* 0x000fea0003800200 */
.L_x_2982:
        /* <DEDUP_REMOVED lines=29> */
.L_x_2985:
[----:B------:R-:W-:Y:S05]  /*3a30*/  BSYNC.RECONVERGENT B1 ;  /* 0x0000000000017941 */ /* 0x000fea0003800200 */
.L_x_2984:
[----:B------:R-:W-:Y:S05]  /*3a40*/  @P4 BRA `(.L_x_2971) ;  /* 0x0000000000684947 */ /* 0x000fea0003800000 */
[C---:B------:R-:W-:Y:S01]  /*3a50*/  FADD.FTZ R50, -R26.reuse, R50 ;  /* 0x000000321a327221 */ /* 0x040fe20000010100 */
[----:B------:R-:W-:Y:S01]  /*3a60*/  FADD.FTZ R26, -R26, R51 ;  /* 0x000000331a1a7221 */ /* 0x000fe20000010100 */
[----:B------:R-:W2:Y:S01]  /*3a70*/  LDCU.64 UR4, c[0x0][0x3e0] ;  /* 0x00007c00ff0477ac */ /* 0x000ea20008000a00 */
[----:B------:R-:W-:Y:S01]  /*3a80*/  MOV R68, R70 ;  /* 0x0000004600447202 */ /* 0x000fe20000000f00 */
[-C--:B01-34-:R-:W-:Y:S01]  /*3a90*/  FMUL.FTZ R13, R50, R27.reuse ;  /* 0x0000001b320d7220 */ /* 0x09bfe20000410000 */
[----:B------:R-:W-:Y:S01]  /*3aa0*/  FMUL.FTZ R26, R26, R27 ;  /* 0x0000001b1a1a7220 */ /* 0x000fe20000410000 */
[----:B------:R-:W0:Y:S02]  /*3ab0*/  LDCU.64 UR8, c[0x0][0x380] ;  /* 0x00007000ff0877ac */ /* 0x000e240008000a00 */
[----:B--2--5:R-:W-:Y:S01]  /*3ac0*/  FFMA.FTZ R19, R20, R13, R16 ;  /* 0x0000000d14137223 */ /* 0x024fe20000010010 */
[----:B------:R-:W-:-:S03]  /*3ad0*/  FFMA.FTZ R26, R21, R26, R17 ;  /* 0x0000001a151a7223 */ /* 0x000fc60000010011 */
[----:B------:R-:W-:Y:S01]  /*3ae0*/  FMUL.FTZ R12, R19, -1.4426950216293334961 ;  /* 0xbfb8aa3b130c7820 */ /* 0x000fe20000410000 */
[----:B------:R-:W-:-:S05]  /*3af0*/  FMUL.FTZ R13, R26, -1.4426950216293334961 ;  /* 0xbfb8aa3b1a0d7820 */ /* 0x000fca0000410000 */
[----:B------:R-:W1:Y:S01]  /*3b00*/  MUFU.EX2 R12, R12 ;  /* 0x0000000c000c7308 */ /* 0x000e620000000800 */
[----:B------:R-:W-:-:S03]  /*3b10*/  IMAD R17, R63, UR4, RZ ;  /* 0x000000043f117c24 */ /* 0x000fc6000f8e02ff */
[----:B------:R-:W2:Y:S01]  /*3b20*/  MUFU.EX2 R13, R13 ;  /* 0x0000000d000d7308 */ /* 0x000ea20000000800 */
[----:B------:R-:W-:-:S04]  /*3b30*/  IMAD.WIDE.U32 R68, R10, UR4, R68 ;  /* 0x000000040a447c25 */ /* 0x000fc8000f8e0044 */
[----:B------:R-:W-:Y:S02]  /*3b40*/  IMAD R17, R10, UR5, R17 ;  /* 0x000000050a117c24 */ /* 0x000fe4000f8e0211 */
[----:B-1----:R-:W-:Y:S01]  /*3b50*/  FADD.FTZ R14, R12, 1 ;  /* 0x3f8000000c0e7421 */ /* 0x002fe20000010000 */
[C---:B0-----:R-:W-:Y:S02]  /*3b60*/  LEA R12, P1, R68.reuse, UR8, 0x2 ;  /* 0x00000008440c7c11 */ /* 0x041fe4000f8210ff */
        /* <DEDUP_REMOVED lines=8> */
.L_x_2971:
[----:B------:R-:W-:Y:S05]  /*3bf0*/  BSYNC.RECONVERGENT B0 ;  /* 0x0000000000007941 */ /* 0x000fea0003800200 */
.L_x_2955:
        /* <DEDUP_REMOVED lines=8> */
.L_x_2987:
        /* <DEDUP_REMOVED lines=16> */
.L_x_3472:


//--------------------- .text._Z35group_norm_nhwc_fwd_one_pass_kernelI11Fp32IOFp32WLi512ELi42ELi672EEv26Group_norm_nhwc_fwd_params --------------------------
	.section	.text._Z35group_norm_nhwc_fwd_one_pass_kernelI11Fp32IOFp32WLi512ELi42ELi672EEv26Group_norm_nhwc_fwd_params,"ax",@progbits
	.align	128
        .global         _Z35group_norm_nhwc_fwd_one_pass_kernelI11Fp32IOFp32WLi512ELi42ELi672EEv26Group_norm_nhwc_fwd_params
        .type           _Z35group_norm_nhwc_fwd_one_pass_kernelI11Fp32IOFp32WLi512ELi42ELi672EEv26Group_norm_nhwc_fwd_params,@function
        .size           _Z35group_norm_nhwc_fwd_one_pass_kernelI11Fp32IOFp32WLi512ELi42ELi672EEv26Group_norm_nhwc_fwd_params,(.L_x_3473 - _Z35group_norm_nhwc_fwd_one_pass_kernelI11Fp32IOFp32WLi512ELi42ELi672EEv26Group_norm_nhwc_fwd_params)
        .other          _Z35group_norm_nhwc_fwd_one_pass_kernelI11Fp32IOFp32WLi512ELi42ELi672EEv26Group_norm_nhwc_fwd_params,@"STO_CUDA_ENTRY STV_DEFAULT"
_Z35group_norm_nhwc_fwd_one_pass_kernelI11Fp32IOFp32WLi512ELi42ELi672EEv26Group_norm_nhwc_fwd_params:
.text._Z35group_norm_nhwc_fwd_one_pass_kernelI11Fp32IOFp32WLi512ELi42ELi672EEv26Group_norm_nhwc_fwd_params:
        /* <DEDUP_REMOVED lines=43> */
.L_x_3063:
[----:B0-234-:R-:W0:Y:S01]  /*02b0*/  LDC R10, c[0x0][0x3f8] ;  /* 0x0000fe00ff0a7b82 */ /* 0x01de220000000800 */
[----:B------:R-:W1:Y:S01]  /*02c0*/  LDCU UR8, c[0x0][0x404] ;  /* 0x00008080ff0877ac */ /* 0x000e620008000800 */
[----:B------:R-:W-:Y:S01]  /*02d0*/  LOP3.LUT R75, R63, 0xffff, RZ, 0xc0, !PT ;  /* 0x0000ffff3f4b7812 */ /* 0x000fe200078ec0ff */
[----:B------:R-:W2:Y:S01]  /*02e0*/  LDCU.64 UR4, c[0x0][0x3e8] ;  /* 0x00007d00ff0477ac */ /* 0x000ea20008000a00 */
[----:B-1----:R-:W-:Y:S01]  /*02f0*/  IMAD R32, R58, UR8, R71 ;  /* 0x000000083a207c24 */ /* 0x002fe2000f8e0247 */
[----:B------:R-:W1:Y:S01]  /*0300*/  LDCU.64 UR8, c[0x0][0x3f0] ;  /* 0x00007e00ff0877ac */ /* 0x000e620008000a00 */
[----:B0-----:R-:W-:-:S03]  /*0310*/  IABS R7, R10 ;  /* 0x0000000a00077213 */ /* 0x001fc60000000000 */
[C---:B------:R-:W-:Y:S01]  /*0320*/  IADD3 R23, PT, PT, R32.reuse, 0x20, RZ ;  /* 0x0000002020177810 */ /* 0x040fe20007ffe0ff */
[----:B------:R-:W0:Y:S01]  /*0330*/  I2F.RP R6, R7 ;  /* 0x0000000700067306 */ /* 0x000e220000209400 */
[C---:B--2---:R-:W-:Y:S02]  /*0340*/  ISETP.GE.U32.AND P2, PT, R32.reuse, UR4, PT ;  /* 0x0000000420007c0c */ /* 0x044fe4000bf46070 */
[----:B------:R-:W-:Y:S02]  /*0350*/  ISETP.GE.U32.AND P6, PT, R23, UR4, PT ;  /* 0x0000000417007c0c */ /* 0x000fe4000bfc6070 */
[----:B------:R-:W-:Y:S02]  /*0360*/  SHF.R.S32.HI R19, RZ, 0x1f, R23 ;  /* 0x0000001fff137819 */ /* 0x000fe40000011417 */
[----:B------:R-:W-:Y:S02]  /*0370*/  IADD3 R21, PT, PT, R32, 0x40, RZ ;  /* 0x0000004020157810 */ /* 0x000fe40007ffe0ff */
[----:B------:R-:W-:-:S02]  /*0380*/  ISETP.GE.AND.EX P6, PT, R19, UR5, PT, P6 ;  /* 0x0000000513007c0c */ /* 0x000fc4000bfc6360 */
[----:B------:R-:W-:Y:S02]  /*0390*/  SHF.R.S32.HI R25, RZ, 0x1f, R21 ;  /* 0x0000001fff197819 */ /* 0x000fe40000011415 */
[----:B------:R-:W-:Y:S01]  /*03a0*/  IADD3 R17, PT, PT, R32, 0x60, RZ ;  /* 0x0000006020117810 */ /* 0x000fe20007ffe0ff */
[----:B0-----:R-:W0:Y:S03]  /*03b0*/  MUFU.RCP R6, R6 ;  /* 0x0000000600067308 */ /* 0x001e260000001000 */
[----:B------:R-:W-:-:S05]  /*03c0*/  SHF.R.S32.HI R27, RZ, 0x1f, R17 ;  /* 0x0000001fff1b7819 */ /* 0x000fca0000011411 */
        /* <DEDUP_REMOVED lines=8> */
[----:B------:R-:W-:Y:S02]  /*0450*/  LOP3.LUT R4, R61, R10, RZ, 0x3c, !PT ;  /* 0x0000000a3d047212 */ /* 0x000fe400078e3cff */
[----:B------:R-:W-:Y:S02]  /*0460*/  SHF.R.S32.HI R9, RZ, 0x1f, R32 ;  /* 0x0000001fff097819 */ /* 0x000fe40000011420 */
[----:B------:R-:W-:Y:S01]  /*0470*/  ISETP.GE.AND P3, PT, R4, RZ, PT ;  /* 0x000000ff0400720c */ /* 0x000fe20003f66270 */
[----:B------:R-:W-:Y:S01]  /*0480*/  IMAD.HI.U32 R5, R5, R8, RZ ;  /* 0x0000000805057227 */ /* 0x000fe200078e00ff */
[----:B------:R-:W-:-:S04]  /*0490*/  ISETP.GE.AND.EX P2, PT, R9, UR5, PT, P2 ;  /* 0x0000000509007c0c */ /* 0x000fc8000bf46320 */
[----:B------:R-:W-:-:S05]  /*04a0*/  IADD3 R6, PT, PT, -R5, RZ, RZ ;  /* 0x000000ff05067210 */ /* 0x000fca0007ffe1ff */
[----:B------:R-:W-:Y:S02]  /*04b0*/  IMAD R6, R7, R6, R8 ;  /* 0x0000000607067224 */ /* 0x000fe400078e0208 */
[----:B--2---:R-:W-:Y:S01]  /*04c0*/  @!P6 IMAD R8, R19, R12, RZ ;  /* 0x0000000c1308e224 */ /* 0x004fe200078e02ff */
[----:B------:R-:W-:Y:S01]  /*04d0*/  IADD3 R19, PT, PT, R32, 0xa0, RZ ;  /* 0x000000a020137810 */ /* 0x000fe20007ffe0ff */
[----:B------:R-:W0:Y:S01]  /*04e0*/  @!P2 LDC.64 R14, c[0x0][0x390] ;  /* 0x0000e400ff0eab82 */ /* 0x000e220000000a00 */
[----:B------:R-:W-:Y:S01]  /*04f0*/  ISETP.GT.U32.AND P1, PT, R7, R6, PT ;  /* 0x000000060700720c */ /* 0x000fe20003f24070 */
[----:B-----5:R-:W-:Y:S01]  /*0500*/  @!P6 IMAD R31, R23, R13, R8 ;  /* 0x0000000d171fe224 */ /* 0x020fe200078e0208 */
[----:B------:R-:W-:-:S11]  /*0510*/  ISETP.GE.U32.AND P5, PT, R19, UR4, PT ;  /* 0x0000000413007c0c */ /* 0x000fd6000bfa6070 */
[-C--:B------:R-:W-:Y:S02]  /*0520*/  @!P1 IADD3 R6, PT, PT, R6, -R7.reuse, RZ ;  /* 0x8000000706069210 */ /* 0x080fe40007ffe0ff */
[----:B------:R-:W-:Y:S02]  /*0530*/  @!P1 IADD3 R5, PT, PT, R5, 0x1, RZ ;  /* 0x0000000105059810 */ /* 0x000fe40007ffe0ff */
[----:B------:R-:W-:Y:S02]  /*0540*/  ISETP.GE.U32.AND P4, PT, R6, R7, PT ;  /* 0x000000070600720c */ /* 0x000fe40003f86070 */
[----:B------:R-:W-:-:S11]  /*0550*/  ISETP.NE.AND P1, PT, R10, RZ, PT ;  /* 0x000000ff0a00720c */ /* 0x000fd60003f25270 */
[----:B------:R-:W-:-:S04]  /*0560*/  @P4 IADD3 R5, PT, PT, R5, 0x1, RZ ;  /* 0x0000000105054810 */ /* 0x000fc80007ffe0ff */
[----:B------:R-:W-:Y:S02]  /*0570*/  MOV R7, R5 ;  /* 0x0000000500077202 */ /* 0x000fe40000000f00 */
[----:B------:R-:W2:Y:S02]  /*0580*/  @!P2 LDC.64 R4, c[0x0][0x3e0] ;  /* 0x0000f800ff04ab82 */ /* 0x000ea40000000a00 */
[----:B------:R-:W-:Y:S02]  /*0590*/  @!P3 IADD3 R7, PT, PT, -R7, RZ, RZ ;  /* 0x000000ff0707b210 */ /* 0x000fe40007ffe1ff */
[----:B------:R-:W-:Y:S02]  /*05a0*/  @!P1 LOP3.LUT R7, RZ, R10, RZ, 0x33, !PT ;  /* 0x0000000aff079212 */ /* 0x000fe400078e33ff */
[----:B------:R-:W-:Y:S02]  /*05b0*/  ISETP.GE.U32.AND P1, PT, R21, UR4, PT ;  /* 0x0000000415007c0c */ /* 0x000fe4000bf26070 */
[----:B------:R-:W-:-:S02]  /*05c0*/  IADD3 R72, PT, PT, -R7, RZ, RZ ;  /* 0x000000ff07487210 */ /* 0x000fc40007ffe1ff */
[----:B------:R-:W-:Y:S02]  /*05d0*/  SHF.R.S32.HI R6, RZ, 0x1f, R7 ;  /* 0x0000001fff067819 */ /* 0x000fe40000011407 */
[----:B------:R-:W-:Y:S01]  /*05e0*/  ISETP.GE.AND.EX P1, PT, R25, UR5, PT, P1 ;  /* 0x0000000519007c0c */ /* 0x000fe2000bf26310 */
[----:B------:R-:W-:Y:S02]  /*05f0*/  IMAD R72, R10, R72, R61 ;  /* 0x000000480a487224 */ /* 0x000fe400078e023d */
[----:B-1----:R-:W-:Y:S01]  /*0600*/  IMAD R6, R6, UR8, RZ ;  /* 0x0000000806067c24 */ /* 0x002fe2000f8e02ff */
[----:B------:R-:W1:Y:S01]  /*0610*/  @!P6 LDC.64 R10, c[0x0][0x390] ;  /* 0x0000e400ff0aeb82 */ /* 0x000e620000000a00 */
[----:B------:R-:W-:Y:S02]  /*0620*/  IMAD R72, R72, 0x2a, RZ ;  /* 0x0000002a48487824 */ /* 0x000fe400078e02ff */
[----:B------:R-:W-:-:S03]  /*0630*/  IMAD R77, R7, UR9, R6 ;  /* 0x00000009074d7c24 */ /* 0x000fc6000f8e0206 */
[----:B------:R-:W-:Y:S01]  /*0640*/  IADD3 R74, P3, PT, R72, R75, RZ ;  /* 0x0000004b484a7210 */ /* 0x000fe20007f7e0ff */
[----:B--2---:R-:W-:-:S03]  /*0650*/  @!P2 IMAD R9, R9, R4, RZ ;  /* 0x000000040909a224 */ /* 0x004fc600078e02ff */
[----:B------:R-:W-:Y:S02]  /*0660*/  LEA.HI.X.SX32 R75, R72, RZ, 0x1, P3 ;  /* 0x000000ff484b7211 */ /* 0x000fe400018f0eff */
[----:B------:R-:W-:Y:S01]  /*0670*/  ISETP.GE.U32.AND P3, PT, R17, UR4, PT ;  /* 0x0000000411007c0c */ /* 0x000fe2000bf66070 */
[----:B------:R-:W-:Y:S02]  /*0680*/  @!P2 IMAD R29, R32, R5, R9 ;  /* 0x00000005201da224 */ /* 0x000fe400078e0209 */
[----:B------:R-:W-:Y:S01]  /*0690*/  IMAD.WIDE.U32 R74, R7, UR8, R74 ;  /* 0x00000008074a7c25 */ /* 0x000fe2000f8e004a */
[----:B------:R-:W-:Y:S01]  /*06a0*/  ISETP.GE.AND.EX P3, PT, R27, UR5, PT, P3 ;  /* 0x000000051b007c0c */ /* 0x000fe2000bf66330 */
[----:B------:R-:W2:Y:S03]  /*06b0*/  @!P1 LDC.64 R6, c[0x0][0x3e0] ;  /* 0x0000f800ff069b82 */ /* 0x000ea60000000a00 */
[----:B------:R-:W-:-:S02]  /*06c0*/  IADD3 R77, PT, PT, R75, R77, RZ ;  /* 0x0000004d4b4d7210 */ /* 0x000fc40007ffe0ff */
[-C--:B------:R-:W-:Y:S02]  /*06d0*/  @!P6 MOV R8, R74.reuse ;  /* 0x0000004a0008e202 */ /* 0x080fe40000000f00 */
[----:B------:R-:W-:Y:S02]  /*06e0*/  @!P6 MOV R9, R77 ;  /* 0x0000004d0009e202 */ /* 0x000fe40000000f00 */
[----:B------:R-:W-:Y:S01]  /*06f0*/  @!P2 MOV R76, R74 ;  /* 0x0000004a004ca202 */ /* 0x000fe20000000f00 */
[----:B------:R-:W-:-:S03]  /*0700*/  @!P6 IMAD.WIDE.U32 R12, R23, R12, R8 ;  /* 0x0000000c170ce225 */ /* 0x000fc600078e0008 */
[----:B------:R-:W3:Y:S01]  /*0710*/  @!P3 LDC.64 R8, c[0x0][0x3e0] ;  /* 0x0000f800ff08bb82 */ /* 0x000ee20000000a00 */
[----:B------:R-:W-:-:S05]  /*0720*/  @!P2 IMAD.WIDE.U32 R4, R32, R4, R76 ;  /* 0x000000042004a225 */ /* 0x000fca00078e004c */
[----:B------:R-:W-:Y:S02]  /*0730*/  @!P2 IADD3 R5, PT, PT, R5, R29, RZ ;  /* 0x0000001d0505a210 */ /* 0x000fe40007ffe0ff */
[----:B------:R-:W4:Y:S01]  /*0740*/  @!P1 LDC.64 R22, c[0x0][0x390] ;  /* 0x0000e400ff169b82 */ /* 0x000f220000000a00 */
[----:B------:R-:W-:Y:S01]  /*0750*/  SHF.R.S32.HI R29, RZ, 0x1f, R19 ;  /* 0x0000001fff1d7819 */ /* 0x000fe20000011413 */
[----:B--2---:R-:W-:Y:S01]  /*0760*/  @!P1 IMAD R16, R25, R6, RZ ;  /* 0x0000000619109224 */ /* 0x004fe200078e02ff */
[C---:B0-----:R-:W-:Y:S02]  /*0770*/  @!P2 LEA R14, P4, R4.reuse, R14, 0x2 ;  /* 0x0000000e040ea211 */ /* 0x041fe400078810ff */
[----:B------:R-:W-:Y:S02]  /*0780*/  ISETP.GE.AND.EX P5, PT, R29, UR5, PT, P5 ;  /* 0x000000051d007c0c */ /* 0x000fe4000bfa6350 */
[----:B------:R-:W-:Y:S02]  /*0790*/  @!P2 LEA.HI.X R15, R4, R15, R5, 0x2, P4 ;  /* 0x0000000f040fa211 */ /* 0x000fe400020f1405 */
[----:B------:R-:W-:Y:S01]  /*07a0*/  @!P6 IADD3 R4, PT, PT, R13, R31, RZ ;  /* 0x0000001f0d04e210 */ /* 0x000fe20007ffe0ff */
[----:B------:R-:W-:Y:S01]  /*07b0*/  @!P1 IMAD R31, R21, R7, R16 ;  /* 0x00000007151f9224 */ /* 0x000fe200078e0210 */
[----:B-1----:R-:W-:-:S02]  /*07c0*/  @!P6 LEA R10, P4, R12, R10, 0x2 ;  /* 0x0000000a0c0ae211 */ /* 0x002fc400078810ff */
[----:B------:R-:W-:Y:S02]  /*07d0*/  IADD3 R25, PT, PT, R32, 0x120, RZ ;  /* 0x0000012020197810 */ /* 0x000fe40007ffe0ff */
[----:B------:R-:W-:Y:S02]  /*07e0*/  @!P6 LEA.HI.X R11, R12, R11, R4, 0x2, P4 ;  /* 0x0000000b0c0be211 */ /* 0x000fe400020f1404 */
[----:B------:R-:W-:Y:S02]  /*07f0*/  @!P1 MOV R12, R74 ;  /* 0x0000004a000c9202 */ /* 0x000fe40000000f00 */
[----:B------:R-:W-:Y:S01]  /*0800*/  @!P1 MOV R13, R77 ;  /* 0x0000004d000d9202 */ /* 0x000fe20000000f00 */
[----:B---3--:R-:W-:Y:S01]  /*0810*/  @!P3 IMAD R16, R27, R8, RZ ;  /* 0x000000081b10b224 */ /* 0x008fe200078e02ff */
[----:B------:R-:W-:Y:S02]  /*0820*/  ISETP.GE.U32.AND P4, PT, R25, UR4, PT ;  /* 0x0000000419007c0c */ /* 0x000fe4000bf86070 */
[----:B------:R-:W-:Y:S01]  /*0830*/  SHF.R.S32.HI R27, RZ, 0x1f, R25 ;  /* 0x0000001fff1b7819 */ /* 0x000fe20000011419 */
[----:B------:R-:W-:Y:S01]  /*0840*/  @!P1 IMAD.WIDE.U32 R6, R21, R6, R12 ;  /* 0x0000000615069225 */ /* 0x000fe200078e000c */
[----:B------:R-:W-:Y:S01]  /*0850*/  MOV R5, RZ ;  /* 0x000000ff00057202 */ /* 0x000fe20000000f00 */
[----:B------:R-:W0:Y:S01]  /*0860*/  @!P5 LDC.64 R12, c[0x0][0x3e0] ;  /* 0x0000f800ff0cdb82 */ /* 0x000e220000000a00 */
[----:B------:R-:W-:-:S02]  /*0870*/  MOV R4, RZ ;  /* 0x000000ff00047202 */ /* 0x000fc40000000f00 */
[----:B------:R-:W-:-:S05]  /*0880*/  ISETP.GE.AND.EX P4, PT, R27, UR5, PT, P4 ;  /* 0x000000051b007c0c */ /* 0x000fca000bf86340 */
[----:B------:R-:W1:Y:S01]  /*0890*/  @!P3 LDC.64 R20, c[0x0][0x390] ;  /* 0x0000e400ff14bb82 */ /* 0x000e620000000a00 */
[----:B------:R2:W3:Y:S01]  /*08a0*/  @!P2 LDG.E.64 R4, desc[UR6][R14.64] ;  /* 0x000000060e04a981 */ /* 0x0004e2000c1e1b00 */
[----:B------:R-:W-:Y:S01]  /*08b0*/  @!P1 IADD3 R7, PT, PT, R7, R31, RZ ;  /* 0x0000001f07079210 */ /* 0x000fe20007ffe0ff */
[----:B------:R-:W-:Y:S01]  /*08c0*/  @!P3 IMAD R31, R17, R9, R16 ;  /* 0x00000009111fb224 */ /* 0x000fe200078e0210 */
[----:B----4-:R-:W-:Y:S02]  /*08d0*/  @!P1 LEA R22, P2, R6, R22, 0x2 ;  /* 0x0000001606169211 */ /* 0x010fe400078410ff */
[----:B------:R-:W-:Y:S02]  /*08e0*/  IADD3 R33, PT, PT, R32, 0x180, RZ ;  /* 0x0000018020217810 */ /* 0x000fe40007ffe0ff */
[----:B------:R-:W-:Y:S02]  /*08f0*/  @!P1 LEA.HI.X R23, R6, R23, R7, 0x2, P2 ;  /* 0x0000001706179211 */ /* 0x000fe400010f1407 */
[----:B------:R-:W-:-:S02]  /*0900*/  CS2R R6, SRZ ;  /* 0x0000000000067805 */ /* 0x000fc4000001ff00 */
[----:B--2---:R-:W-:Y:S02]  /*0910*/  @!P3 MOV R14, R74 ;  /* 0x0000004a000eb202 */ /* 0x004fe40000000f00 */
[----:B------:R-:W-:Y:S02]  /*0920*/  @!P3 MOV R15, R77 ;  /* 0x0000004d000fb202 */ /* 0x000fe40000000f00 */
[----:B------:R-:W-:Y:S01]  /*0930*/  ISETP.GE.U32.AND P2, PT, R33, UR4, PT ;  /* 0x0000000421007c0c */ /* 0x000fe2000bf46070 */
[----:B------:R2:W4:Y:S01]  /*0940*/  @!P6 LDG.E.64 R6, desc[UR6][R10.64] ;  /* 0x000000060a06e981 */ /* 0x000522000c1e1b00 */
[----:B------:R-:W-:Y:S01]  /*0950*/  SHF.R.S32.HI R35, RZ, 0x1f, R33 ;  /* 0x0000001fff237819 */ /* 0x000fe20000011421 */
[----:B------:R-:W-:Y:S02]  /*0960*/  @!P3 IMAD.WIDE.U32 R8, R17, R8, R14 ;  /* 0x000000081108b225 */ /* 0x000fe400078e000e */
[----:B------:R-:W5:Y:S01]  /*0970*/  @!P5 LDC.64 R16, c[0x0][0x390] ;  /* 0x0000e400ff10db82 */ /* 0x000f620000000a00 */
[----:B------:R-:W-:-:S07]  /*0980*/  ISETP.GE.AND.EX P2, PT, R35, UR5, PT, P2 ;  /* 0x0000000523007c0c */ /* 0x000fce000bf46320 */
[----:B------:R-:W5:Y:S01]  /*0990*/  @!P4 LDC.64 R14, c[0x0][0x3e0] ;  /* 0x0000f800ff0ecb82 */ /* 0x000f620000000a00 */
[----:B0-----:R-:W-:Y:S01]  /*09a0*/  @!P5 IMAD R18, R29, R12, RZ ;  /* 0x0000000c1d12d224 */ /* 0x001fe200078e02ff */
[----:B--2---:R-:W-:Y:S02]  /*09b0*/  @!P5 MOV R10, R74 ;  /* 0x0000004a000ad202 */ /* 0x004fe40000000f00 */
[----:B------:R-:W-:Y:S02]  /*09c0*/  @!P5 MOV R11, R77 ;  /* 0x0000004d000bd202 */ /* 0x000fe40000000f00 */
[----:B------:R-:W-:Y:S02]  /*09d0*/  @!P3 IADD3 R9, PT, PT, R9, R31, RZ ;  /* 0x0000001f0909b210 */ /* 0x000fe40007ffe0ff */
[----:B-1----:R-:W-:Y:S01]  /*09e0*/  @!P3 LEA R20, P6, R8, R20, 0x2 ;  /* 0x000000140814b211 */ /* 0x002fe200078c10ff */
[C---:B------:R-:W-:Y:S01]  /*09f0*/  @!P5 IMAD R37, R19.reuse, R13, R18 ;  /* 0x0000000d1325d224 */ /* 0x040fe200078e0212 */
[----:B------:R-:W-:Y:S01]  /*0a00*/  IADD3 R30, PT, PT, R32, 0x1a0, RZ ;  /* 0x000001a0201e7810 */ /* 0x000fe20007ffe0ff */
[----:B------:R-:W-:Y:S01]  /*0a10*/  @!P5 IMAD.WIDE.U32 R12, R19, R12, R10 ;  /* 0x0000000c130cd225 */ /* 0x000fe200078e000a */
[----:B------:R-:W0:Y:S01]  /*0a20*/  @!P2 LDC.64 R28, c[0x0][0x3e0] ;  /* 0x0000f800ff1cab82 */ /* 0x000e220000000a00 */
[----:B------:R-:W-:-:S02]  /*0a30*/  @!P3 LEA.HI.X R21, R8, R21, R9, 0x2, P6 ;  /* 0x000000150815b211 */ /* 0x000fc400030f1409 */
[----:B------:R-:W-:Y:S02]  /*0a40*/  CS2R R10, SRZ ;  /* 0x00000000000a7805 */ /* 0x000fe4000001ff00 */
[----:B------:R-:W-:Y:S02]  /*0a50*/  CS2R R8, SRZ ;  /* 0x0000000000087805 */ /* 0x000fe4000001ff00 */
[----:B------:R-:W-:Y:S02]  /*0a60*/  ISETP.GE.U32.AND P6, PT, R30, UR4, PT ;  /* 0x000000041e007c0c */ /* 0x000fe4000bfc6070 */
[----:B------:R-:W-:Y:S01]  /*0a70*/  SHF.R.S32.HI R31, RZ, 0x1f, R30 ;  /* 0x0000001fff1f7819 */ /* 0x000fe2000001141e */
[----:B------:R-:W1:Y:S01]  /*0a80*/  @!P4 LDC.64 R18, c[0x0][0x390] ;  /* 0x0000e400ff12cb82 */ /* 0x000e620000000a00 */
[----:B------:R-:W2:Y:S02]  /*0a90*/  @!P3 LDG.E.64 R10, desc[UR6][R20.64] ;  /* 0x00000006140ab981 */ /* 0x000ea4000c1e1b00 */
[----:B------:R-:W-:-:S02]  /*0aa0*/  ISETP.GE.AND.EX P3, PT, R31, UR5, PT, P6 ;  /* 0x000000051f007c0c */ /* 0x000fc4000bf66360 */
[----:B------:R-:W-:Y:S01]  /*0ab0*/  @!P5 IADD3 R13, PT, PT, R13, R37, RZ ;  /* 0x000000250d0dd210 */ /* 0x000fe20007ffe0ff */
[----:B------:R5:W2:Y:S02]  /*0ac0*/  @!P1 LDG.E.64 R8, desc[UR6][R22.64] ;  /* 0x0000000616089981 */ /* 0x000aa4000c1e1b00 */
[C---:B-----5:R-:W-:Y:S02]  /*0ad0*/  @!P5 LEA R16, P6, R12.reuse, R16, 0x2 ;  /* 0x000000100c10d211 */ /* 0x060fe400078c10ff */
[----:B------:R-:W-:Y:S02]  /*0ae0*/  ISETP.GE.U32.AND P1, PT, R69, UR4, PT ;  /* 0x0000000445007c0c */ /* 0x000fe4000bf26070 */
[----:B------:R-:W-:Y:S01]  /*0af0*/  @!P5 LEA.HI.X R17, R12, R17, R13, 0x2, P6 ;  /* 0x000000110c11d211 */ /* 0x000fe200030f140d */
[----:B------:R-:W-:Y:S01]  /*0b00*/  @!P4 IMAD R22, R27, R14, RZ ;  /* 0x0000000e1b16c224 */ /* 0x000fe200078e02ff */
[----:B------:R-:W-:Y:S02]  /*0b10*/  CS2R R12, SRZ ;  /* 0x00000000000c7805 */ /* 0x000fe4000001ff00 */
[----:B------:R-:W-:Y:S01]  /*0b20*/  @!P4 MOV R20, R74 ;  /* 0x0000004a0014c202 */ /* 0x000fe20000000f00 */
[C---:B------:R-:W-:Y:S01]  /*0b30*/  @!P4 IMAD R37, R25.reuse, R15, R22 ;  /* 0x0000000f1925c224 */ /* 0x040fe200078e0216 */
[----:B------:R-:W-:Y:S01]  /*0b40*/  @!P4 MOV R21, R77 ;  /* 0x0000004d0015c202 */ /* 0x000fe20000000f00 */
[----:B------:R-:W5:Y:S01]  /*0b50*/  @!P2 LDC.64 R22, c[0x0][0x390] ;  /* 0x0000e400ff16ab82 */ /* 0x000f620000000a00 */
[----:B------:R-:W-:Y:S01]  /*0b60*/  ISETP.GE.AND.EX P1, PT, R54, UR5, PT, P1 ;  /* 0x0000000536007c0c */ /* 0x000fe2000bf26310 */
[----:B------:R1:W2:Y:S01]  /*0b70*/  @!P5 LDG.E.64 R12, desc[UR6][R16.64] ;  /* 0x00000006100cd981 */ /* 0x0002a2000c1e1b00 */
[----:B------:R-:W-:Y:S01]  /*0b80*/  ISETP.GE.U32.AND P5, PT, R68, UR4, PT ;  /* 0x0000000444007c0c */ /* 0x000fe2000bfa6070 */
[----:B------:R-:W-:-:S04]  /*0b90*/  @!P4 IMAD.WIDE.U32 R14, R25, R14, R20 ;  /* 0x0000000e190ec225 */ /* 0x000fc800078e0014 */
[----:B------:R-:W5:Y:S01]  /*0ba0*/  @!P3 LDC.64 R24, c[0x0][0x3e0] ;  /* 0x0000f800ff18bb82 */ /* 0x000f620000000a00 */
[----:B0-----:R-:W-:Y:S01]  /*0bb0*/  @!P2 IMAD R20, R35, R28, RZ ;  /* 0x0000001c2314a224 */ /* 0x001fe200078e02ff */
[----:B------:R-:W-:Y:S02]  /*0bc0*/  ISETP.GE.AND.EX P5, PT, R0, UR5, PT, P5 ;  /* 0x0000000500007c0c */ /* 0x000fe4000bfa6350 */
[----:B------:R-:W-:Y:S02]  /*0bd0*/  @!P4 IADD3 R15, PT, PT, R15, R37, RZ ;  /* 0x000000250f0fc210 */ /* 0x000fe40007ffe0ff */
[----:B-1----:R-:W-:Y:S01]  /*0be0*/  @!P4 LEA R18, P6, R14, R18, 0x2 ;  /* 0x000000120e12c211 */ /* 0x002fe200078c10ff */
[----:B------:R-:W-:Y:S01]  /*0bf0*/  @!P2 IMAD R35, R33, R29, R20 ;  /* 0x0000001d2123a224 */ /* 0x000fe200078e0214 */
[----:B------:R-:W0:Y:S01]  /*0c00*/  @!P1 LDC.64 R26, c[0x0][0x3e0] ;  /* 0x0000f800ff1a9b82 */ /* 0x000e220000000a00 */
[----:B------:R-:W-:Y:S02]  /*0c10*/  @!P2 MOV R20, R74 ;  /* 0x0000004a0014a202 */ /* 0x000fe40000000f00 */
[----:B------:R-:W-:-:S02]  /*0c20*/  @!P2 MOV R21, R77 ;  /* 0x0000004d0015a202 */ /* 0x000fc40000000f00 */
[----:B------:R-:W-:Y:S02]  /*0c30*/  @!P4 LEA.HI.X R19, R14, R19, R15, 0x2, P6 ;  /* 0x000000130e13c211 */ /* 0x000fe400030f140f */
[----:B------:R-:W-:Y:S02]  /*0c40*/  CS2R R14, SRZ ;  /* 0x00000000000e7805 */ /* 0x000fe4000001ff00 */
[----:B------:R-:W-:Y:S01]  /*0c50*/  ISETP.GE.U32.AND P6, PT, R67, UR4, PT ;  /* 0x0000000443007c0c */ /* 0x000fe2000bfc6070 */
[----:B------:R-:W1:Y:S01]  /*0c60*/  @!P3 LDC.64 R16, c[0x0][0x390] ;  /* 0x0000e400ff10bb82 */ /* 0x000e620000000a00 */
[----:B------:R-:W-:Y:S02]  /*0c70*/  @!P2 IMAD.WIDE.U32 R28, R33, R28, R20 ;  /* 0x0000001c211ca225 */ /* 0x000fe400078e0014 */
[----:B------:R5:W2:Y:S01]  /*0c80*/  @!P4 LDG.E.64 R14, desc[UR6][R18.64] ;  /* 0x00000006120ec981 */ /* 0x000aa2000c1e1b00 */
[----:B------:R-:W-:Y:S02]  /*0c90*/  ISETP.GE.AND.EX P4, PT, R2, UR5, PT, P6 ;  /* 0x0000000502007c0c */ /* 0x000fe4000bf86360 */
[----:B------:R-:W-:-:S02]  /*0ca0*/  @!P2 IADD3 R29, PT, PT, R29, R35, RZ ;  /* 0x000000231d1da210 */ /* 0x000fc40007ffe0ff */
[----:B------:R-:W1:Y:S01]  /*0cb0*/  @!P1 LDC.64 R20, c[0x0][0x390] ;  /* 0x0000e400ff149b82 */ /* 0x000e620000000a00 */
[----:B-----5:R-:W-:-:S07]  /*0cc0*/  @!P2 LEA R34, P6, R28, R22, 0x2 ;  /* 0x000000161c22a211 */ /* 0x020fce00078c10ff */
[----:B------:R-:W5:Y:S01]  /*0cd0*/  @!P5 LDC.64 R18, c[0x0][0x3e0] ;  /* 0x0000f800ff12db82 */ /* 0x000f620000000a00 */
[----:B------:R-:W-:Y:S01]  /*0ce0*/  @!P2 LEA.HI.X R35, R28, R23, R29, 0x2, P6 ;  /* 0x000000171c23a211 */ /* 0x000fe200030f141d */
[----:B------:R-:W-:Y:S01]  /*0cf0*/  @!P3 IMAD R31, R31, R24, RZ ;  /* 0x000000181f1fb224 */ /* 0x000fe200078e02ff */
[----:B------:R-:W-:Y:S02]  /*0d00*/  @!P3 MOV R28, R74 ;  /* 0x0000004a001cb202 */ /* 0x000fe40000000f00 */
[----:B------:R-:W-:Y:S01]  /*0d10*/  @!P3 MOV R29, R77 ;  /* 0x0000004d001db202 */ /* 0x000fe20000000f00 */
[C---:B------:R-:W-:Y:S01]  /*0d20*/  @!P3 IMAD R33, R30.reuse, R25, R31 ;  /* 0x000000191e21b224 */ /* 0x040fe200078e021f */
[----:B------:R-:W-:Y:S01]  /*0d30*/  @!P1 MOV R31, R77 ;  /* 0x0000004d001f9202 */ /* 0x000fe20000000f00 */
[----:B------:R-:W-:Y:S01]  /*0d40*/  @!P3 IMAD.WIDE.U32 R28, R30, R24, R28 ;  /* 0x000000181e1cb225 */ /* 0x000fe200078e001c */
[----:B------:R-:W-:Y:S01]  /*0d50*/  @!P1 MOV R30, R74 ;  /* 0x0000004a001e9202 */ /* 0x000fe20000000f00 */
[----:B------:R-:W5:Y:S02]  /*0d60*/  @!P5 LDC.64 R24, c[0x0][0x390] ;  /* 0x0000e400ff18db82 */ /* 0x000f640000000a00 */
[----:B0-----:R-:W-:Y:S01]  /*0d70*/  @!P1 IMAD R22, R54, R26, RZ ;  /* 0x0000001a36169224 */ /* 0x001fe200078e02ff */
[----:B-1----:R-:W-:Y:S01]  /*0d80*/  @!P3 LEA R36, P6, R28, R16, 0x2 ;  /* 0x000000101c24b211 */ /* 0x002fe200078c10ff */
[----:B------:R-:W-:Y:S01]  /*0d90*/  @!P1 IMAD.WIDE.U32 R30, R69, R26, R30 ;  /* 0x0000001a451e9225 */ /* 0x000fe200078e001e */
[----:B------:R-:W-:-:S03]  /*0da0*/  @!P3 IADD3 R26, PT, PT, R29, R33, RZ ;  /* 0x000000211d1ab210 */ /* 0x000fc60007ffe0ff */
[----:B------:R-:W-:Y:S01]  /*0db0*/  @!P1 IMAD R27, R69, R27, R22 ;  /* 0x0000001b451b9224 */ /* 0x000fe200078e0216 */
[----:B------:R-:W-:Y:S01]  /*0dc0*/  @!P3 LEA.HI.X R37, R28, R17, R26, 0x2, P6 ;  /* 0x000000111c25b211 */ /* 0x000fe200030f141a */
[----:B------:R-:W0:Y:S01]  /*0dd0*/  @!P4 LDC.64 R22, c[0x0][0x3e0] ;  /* 0x0000f800ff16cb82 */ /* 0x000e220000000a00 */
[----:B------:R-:W-:Y:S01]  /*0de0*/  @!P1 LEA R26, P6, R30, R20, 0x2 ;  /* 0x000000141e1a9211 */ /* 0x000fe200078c10ff */
[----:B-----5:R-:W-:Y:S01]  /*0df0*/  @!P5 IMAD R17, R0, R18, RZ ;  /* 0x000000120011d224 */ /* 0x020fe200078e02ff */
[----:B------:R-:W-:Y:S02]  /*0e00*/  @!P1 IADD3 R16, PT, PT, R31, R27, RZ ;  /* 0x0000001b1f109210 */ /* 0x000fe40007ffe0ff */
[----:B------:R-:W-:Y:S02]  /*0e10*/  @!P5 MOV R28, R74 ;  /* 0x0000004a001cd202 */ /* 0x000fe40000000f00 */
[----:B------:R-:W-:Y:S01]  /*0e20*/  @!P5 MOV R29, R77 ;  /* 0x0000004d001dd202 */ /* 0x000fe20000000f00 */
[----:B------:R-:W-:Y:S01]  /*0e30*/  @!P5 IMAD R19, R68, R19, R17 ;  /* 0x000000134413d224 */ /* 0x000fe200078e0211 */
[----:B------:R-:W-:-:S02]  /*0e40*/  @!P1 LEA.HI.X R27, R30, R21, R16, 0x2, P6 ;  /* 0x000000151e1b9211 */ /* 0x000fc400030f1410 */
[----:B------:R-:W-:Y:S01]  /*0e50*/  CS2R R16, SRZ ;  /* 0x0000000000107805 */ /* 0x000fe2000001ff00 */
[----:B------:R-:W1:Y:S01]  /*0e60*/  @!P4 LDC.64 R20, c[0x0][0x390] ;  /* 0x0000e400ff14cb82 */ /* 0x000e620000000a00 */
[----:B------:R-:W-:Y:S01]  /*0e70*/  @!P5 IMAD.WIDE.U32 R28, R68, R18, R28 ;  /* 0x00000012441cd225 */ /* 0x000fe200078e001c */
[----:B------:R-:W-:-:S03]  /*0e80*/  ISETP.GE.U32.AND P6, PT, R66, UR4, PT ;  /* 0x0000000442007c0c */ /* 0x000fc6000bfc6070 */
[----:B------:R5:W2:Y:S01]  /*0e90*/  @!P1 LDG.E.64 R16, desc[UR6][R26.64] ;  /* 0x000000061a109981 */ /* 0x000aa2000c1e1b00 */
[----:B------:R-:W-:Y:S02]  /*0ea0*/  @!P5 IADD3 R18, PT, PT, R29, R19, RZ ;  /* 0x000000131d12d210 */ /* 0x000fe40007ffe0ff */
[C---:B------:R-:W-:Y:S02]  /*0eb0*/  @!P5 LEA R24, P1, R28.reuse, R24, 0x2 ;  /* 0x000000181c18d211 */ /* 0x040fe400078210ff */
[----:B------:R-:W-:Y:S02]  /*0ec0*/  ISETP.GE.AND.EX P6, PT, R3, UR5, PT, P6 ;  /* 0x0000000503007c0c */ /* 0x000fe4000bfc6360 */
[----:B------:R-:W-:Y:S02]  /*0ed0*/  @!P5 LEA.HI.X R25, R28, R25, R18, 0x2, P1 ;  /* 0x000000191c19d211 */ /* 0x000fe400008f1412 */
[----:B------:R-:W-:Y:S01]  /*0ee0*/  CS2R R18, SRZ ;  /* 0x0000000000127805 */ /* 0x000fe2000001ff00 */
[----:B0-----:R-:W-:Y:S01]  /*0ef0*/  @!P4 IMAD R30, R2, R22, RZ ;  /* 0x00000016021ec224 */ /* 0x001fe200078e02ff */
[----:B-----5:R-:W-:-:S02]  /*0f00*/  @!P4 MOV R26, R74 ;  /* 0x0000004a001ac202 */ /* 0x020fc40000000f00 */
[----:B------:R-:W-:Y:S02]  /*0f10*/  @!P4 MOV R27, R77 ;  /* 0x0000004d001bc202 */ /* 0x000fe40000000f00 */
[----:B------:R0:W5:Y:S01]  /*0f20*/  @!P5 LDG.E.64 R18, desc[UR6][R24.64] ;  /* 0x000000061812d981 */ /* 0x000162000c1e1b00 */
[----:B------:R-:W-:Y:S01]  /*0f30*/  ISETP.GE.U32.AND P5, PT, R65, UR4, PT ;  /* 0x0000000441007c0c */ /* 0x000fe2000bfa6070 */
[C---:B------:R-:W-:Y:S02]  /*0f40*/  @!P4 IMAD R29, R67.reuse, R23, R30 ;  /* 0x00000017431dc224 */ /* 0x040fe400078e021e */
[----:B------:R-:W-:Y:S01]  /*0f50*/  @!P4 IMAD.WIDE.U32 R22, R67, R22, R26 ;  /* 0x000000164316c225 */ /* 0x000fe200078e001a */
[----:B------:R-:W-:Y:S01]  /*0f60*/  ISETP.GE.AND.EX P5, PT, R52, UR5, PT, P5 ;  /* 0x0000000534007c0c */ /* 0x000fe2000bfa6350 */
[----:B------:R-:W0:Y:S03]  /*0f70*/  @!P6 LDC.64 R26, c[0x0][0x3e0] ;  /* 0x0000f800ff1aeb82 */ /* 0x000e260000000a00 */
[----:B------:R-:W-:-:S02]  /*0f80*/  @!P4 IADD3 R23, PT, PT, R23, R29, RZ ;  /* 0x0000001d1717c210 */ /* 0x000fc40007ffe0ff */
[----:B-1----:R-:W-:-:S04]  /*0f90*/  @!P4 LEA R28, P1, R22, R20, 0x2 ;  /* 0x00000014161cc211 */ /* 0x002fc800078210ff */
[----:B------:R-:W-:Y:S02]  /*0fa0*/  @!P4 LEA.HI.X R29, R22, R21, R23, 0x2, P1 ;  /* 0x00000015161dc211 */ /* 0x000fe400008f1417 */
[----:B------:R-:W-:Y:S01]  /*0fb0*/  ISETP.GE.U32.AND P1, PT, R70, UR4, PT ;  /* 0x0000000446007c0c */ /* 0x000fe2000bf26070 */
[----:B------:R-:W1:Y:S03]  /*0fc0*/  @!P6 LDC.64 R22, c[0x0][0x390] ;  /* 0x0000e400ff16eb82 */ /* 0x000e660000000a00 */
[----:B------:R-:W-:-:S05]  /*0fd0*/  ISETP.GE.AND.EX P1, PT, R55, UR5, PT, P1 ;  /* 0x0000000537007c0c */ /* 0x000fca000bf26310 */
[----:B------:R-:W3:Y:S01]  /*0fe0*/  @!P5 LDC.64 R30, c[0x0][0x3e0] ;  /* 0x0000f800ff1edb82 */ /* 0x000ee20000000a00 */
[----:B------:R-:W-:Y:S02]  /*0ff0*/  @!P6 MOV R40, R74 ;  /* 0x0000004a0028e202 */ /* 0x000fe40000000f00 */
[----:B------:R-:W-:Y:S01]  /*1000*/  @!P6 MOV R41, R77 ;  /* 0x0000004d0029e202 */ /* 0x000fe20000000f00 */
[----:B0-----:R-:W-:-:S04]  /*1010*/  @!P6 IMAD R20, R3, R26, RZ ;  /* 0x0000001a0314e224 */ /* 0x001fc800078e02ff */
[----:B------:R-:W0:Y:S01]  /*1020*/  @!P1 LDC.64 R24, c[0x0][0x3e0] ;  /* 0x0000f800ff189b82 */ /* 0x000e220000000a00 */
[C---:B------:R-:W-:Y:S01]  /*1030*/  @!P6 IMAD R33, R66.reuse, R27, R20 ;  /* 0x0000001b4221e224 */ /* 0x040fe200078e0214 */
[----:B------:R-:W-:Y:S01]  /*1040*/  CS2R R20, SRZ ;  /* 0x0000000000147805 */ /* 0x000fe2000001ff00 */
[----:B------:R-:W-:-:S05]  /*1050*/  @!P6 IMAD.WIDE.U32 R40, R66, R26, R40 ;  /* 0x0000001a4228e225 */ /* 0x000fca00078e0028 */
[----:B------:R-:W4:Y:S01]  /*1060*/  @!P5 LDC.64 R26, c[0x0][0x390] ;  /* 0x0000e400ff1adb82 */ /* 0x000f220000000a00 */
[----:B------:R3:W5:Y:S01]  /*1070*/  @!P4 LDG.E.64 R20, desc[UR6][R28.64] ;  /* 0x000000061c14c981 */ /* 0x000762000c1e1b00 */
[----:B-1----:R-:W-:Y:S02]  /*1080*/  @!P6 LEA R38, P4, R40, R22, 0x2 ;  /* 0x000000162826e211 */ /* 0x002fe400078810ff */
[----:B------:R-:W-:Y:S01]  /*1090*/  @!P6 IADD3 R33, PT, PT, R41, R33, RZ ;  /* 0x000000212921e210 */ /* 0x000fe20007ffe0ff */
[----:B---3--:R-:W-:-:S03]  /*10a0*/  @!P5 IMAD R22, R52, R30, RZ ;  /* 0x0000001e3416d224 */ /* 0x008fc600078e02ff */
[----:B------:R-:W1:Y:S01]  /*10b0*/  @!P1 LDC.64 R28, c[0x0][0x390] ;  /* 0x0000e400ff1c9b82 */ /* 0x000e620000000a00 */
[----:B------:R-:W-:Y:S01]  /*10c0*/  @!P6 LEA.HI.X R39, R40, R23, R33, 0x2, P4 ;  /* 0x000000172827e211 */ /* 0x000fe200020f1421 */
[C---:B------:R-:W-:Y:S01]  /*10d0*/  @!P5 IMAD R43, R65.reuse, R31, R22 ;  /* 0x0000001f412bd224 */ /* 0x040fe200078e0216 */
[----:B------:R-:W-:Y:S02]  /*10e0*/  @!P5 MOV R22, R74 ;  /* 0x0000004a0016d202 */ /* 0x000fe40000000f00 */
[-C--:B------:R-:W-:Y:S02]  /*10f0*/  @!P5 MOV R23, R77.reuse ;  /* 0x0000004d0017d202 */ /* 0x080fe40000000f00 */
[----:B------:R-:W-:Y:S01]  /*1100*/  ISETP.GE.U32.AND P4, PT, R64, UR4, PT ;  /* 0x0000000440007c0c */ /* 0x000fe2000bf86070 */
[----:B------:R-:W-:Y:S01]  /*1110*/  @!P5 IMAD.WIDE.U32 R30, R65, R30, R22 ;  /* 0x0000001e411ed225 */ /* 0x000fe200078e0016 */
[----:B------:R-:W-:Y:S02]  /*1120*/  CS2R R22, SRZ ;  /* 0x0000000000167805 */ /* 0x000fe4000001ff00 */
[----:B------:R-:W-:Y:S01]  /*1130*/  @!P1 MOV R40, R74 ;  /* 0x0000004a00289202 */ /* 0x000fe20000000f00 */
[----:B0-----:R-:W-:Y:S01]  /*1140*/  @!P1 IMAD R33, R55, R24, RZ ;  /* 0x0000001837219224 */ /* 0x001fe200078e02ff */
[----:B------:R-:W-:-:S02]  /*1150*/  @!P1 MOV R41, R77 ;  /* 0x0000004d00299202 */ /* 0x000fc40000000f00 */
[----:B------:R-:W-:Y:S01]  /*1160*/  ISETP.GE.AND.EX P4, PT, R53, UR5, PT, P4 ;  /* 0x0000000535007c0c */ /* 0x000fe2000bf86340 */
[C---:B------:R-:W-:Y:S01]  /*1170*/  @!P1 IMAD R33, R70.reuse, R25, R33 ;  /* 0x0000001946219224 */ /* 0x040fe200078e0221 */
[----:B------:R4:W3:Y:S01]  /*1180*/  @!P6 LDG.E.64 R22, desc[UR6][R38.64] ;  /* 0x000000062616e981 */ /* 0x0008e2000c1e1b00 */
[----:B------:R-:W-:Y:S01]  /*1190*/  @!P1 IMAD.WIDE.U32 R24, R70, R24, R40 ;  /* 0x0000001846189225 */ /* 0x000fe200078e0028 */
[----:B------:R-:W-:Y:S02]  /*11a0*/  @!P5 IADD3 R31, PT, PT, R31, R43, RZ ;  /* 0x0000002b1f1fd210 */ /* 0x000fe40007ffe0ff */
[----:B------:R-:W-:Y:S02]  /*11b0*/  IADD3 R40, PT, PT, R32, 0x1e0, RZ ;  /* 0x000001e020287810 */ /* 0x000fe40007ffe0ff */
[----:B----4-:R-:W-:Y:S02]  /*11c0*/  @!P5 LEA R38, P6, R30, R26, 0x2 ;  /* 0x0000001a1e26d211 */ /* 0x010fe400078c10ff */
[----:B------:R-:W-:-:S02]  /*11d0*/  @!P1 IADD3 R25, PT, PT, R25, R33, RZ ;  /* 0x0000002119199210 */ /* 0x000fc40007ffe0ff */
[----:B------:R-:W-:Y:S01]  /*11e0*/  @!P5 LEA.HI.X R39, R30, R27, R31, 0x2, P6 ;  /* 0x0000001b1e27d211 */ /* 0x000fe200030f141f */
[----:B------:R-:W0:Y:S01]  /*11f0*/  @!P4 LDC.64 R32, c[0x0][0x390] ;  /* 0x0000e400ff20cb82 */ /* 0x000e220000000a00 */
[C---:B-1----:R-:W-:Y:S02]  /*1200*/  @!P1 LEA R28, P6, R24.reuse, R28, 0x2 ;  /* 0x0000001c181c9211 */ /* 0x042fe400078c10ff */
[----:B------:R-:W-:Y:S02]  /*1210*/  SHF.R.S32.HI R41, RZ, 0x1f, R40 ;  /* 0x0000001fff297819 */ /* 0x000fe40000011428 */
[----:B------:R-:W-:-:S03]  /*1220*/  @!P1 LEA.HI.X R29, R24, R29, R25, 0x2, P6 ;  /* 0x0000001d181d9211 */ /* 0x000fc600030f1419 */
[----:B------:R-:W1:Y:S01]  /*1230*/  @!P4 LDC.64 R26, c[0x0][0x3e0] ;  /* 0x0000f800ff1acb82 */ /* 0x000e620000000a00 */
[----:B------:R-:W-:Y:S02]  /*1240*/  ISETP.GE.U32.AND P6, PT, R40, UR4, PT ;  /* 0x0000000428007c0c */ /* 0x000fe4000bfc6070 */
[----:B------:R-:W-:Y:S02]  /*1250*/  CS2R R24, SRZ ;  /* 0x0000000000187805 */ /* 0x000fe4000001ff00 */
[----:B------:R-:W-:-:S04]  /*1260*/  ISETP.GE.AND.EX P6, PT, R41, UR5, PT, P6 ;  /* 0x0000000529007c0c */ /* 0x000fc8000bfc6360 */
[----:B------:R4:W5:Y:S09]  /*1270*/  @!P1 LDG.E.64 R24, desc[UR6][R28.64] ;  /* 0x000000061c189981 */ /* 0x000972000c1e1b00 */
[----:B------:R-:W0:Y:S01]  /*1280*/  @!P6 LDC.64 R30, c[0x0][0x3e0] ;  /* 0x0000f800ff1eeb82 */ /* 0x000e220000000a00 */
[----:B------:R-:W-:Y:S01]  /*1290*/  @!P4 MOV R43, R77 ;  /* 0x0000004d002bc202 */ /* 0x000fe20000000f00 */
[----:B-1----:R-:W-:-:S06]  /*12a0*/  @!P4 IMAD R42, R53, R26, RZ ;  /* 0x0000001a352ac224 */ /* 0x002fcc00078e02ff */
[----:B----4-:R-:W1:Y:S01]  /*12b0*/  @!P6 LDC.64 R28, c[0x0][0x390] ;  /* 0x0000e400ff1ceb82 */ /* 0x010e620000000a00 */
[----:B------:R-:W-:Y:S01]  /*12c0*/  @!P4 IMAD R45, R64, R27, R42 ;  /* 0x0000001b402dc224 */ /* 0x000fe200078e022a */
[----:B------:R-:W-:-:S05]  /*12d0*/  @!P4 MOV R42, R74 ;  /* 0x0000004a002ac202 */ /* 0x000fca0000000f00 */
[----:B------:R-:W-:Y:S01]  /*12e0*/  @!P4 IMAD.WIDE.U32 R42, R64, R26, R42 ;  /* 0x0000001a402ac225 */ /* 0x000fe200078e002a */
[----:B------:R-:W-:-:S04]  /*12f0*/  CS2R R26, SRZ ;  /* 0x00000000001a7805 */ /* 0x000fc8000001ff00 */
[----:B------:R-:W-:Y:S02]  /*1300*/  @!P4 IADD3 R43, PT, PT, R43, R45, RZ ;  /* 0x0000002d2b2bc210 */ /* 0x000fe40007ffe0ff */
[----:B------:R-:W-:Y:S01]  /*1310*/  CS2R R44, SRZ ;  /* 0x00000000002c7805 */ /* 0x000fe2000001ff00 */
[----:B------:R4:W3:Y:S01]  /*1320*/  @!P5 LDG.E.64 R26, desc[UR6][R38.64] ;  /* 0x00000006261ad981 */ /* 0x0008e2000c1e1b00 */
[----:B0-----:R-:W-:Y:S01]  /*1330*/  @!P6 IMAD R41, R41, R30, RZ ;  /* 0x0000001e2929e224 */ /* 0x001fe200078e02ff */
[----:B------:R-:W-:Y:S02]  /*1340*/  CS2R R46, SRZ ;  /* 0x00000000002e7805 */ /* 0x000fe4000001ff00 */
[----:B------:R-:W-:Y:S01]  /*1350*/  @!P4 LEA R32, P5, R42, R32, 0x2 ;  /* 0x000000202a20c211 */ /* 0x000fe200078a10ff */
[----:B------:R-:W-:Y:S01]  /*1360*/  @!P6 IMAD R31, R40, R31, R41 ;  /* 0x0000001f281fe224 */ /* 0x000fe200078e0229 */
[----:B------:R0:W3:Y:S01]  /*1370*/  @!P2 LDG.E.64 R44, desc[UR6][R34.64] ;  /* 0x00000006222ca981 */ /* 0x0000e2000c1e1b00 */
[----:B----4-:R-:W-:-:S02]  /*1380*/  @!P6 MOV R38, R74 ;  /* 0x0000004a0026e202 */ /* 0x010fc40000000f00 */
[----:B------:R-:W-:Y:S02]  /*1390*/  CS2R R48, SRZ ;  /* 0x0000000000307805 */ /* 0x000fe4000001ff00 */
[----:B------:R-:W-:Y:S01]  /*13a0*/  @!P6 MOV R39, R77 ;  /* 0x0000004d0027e202 */ /* 0x000fe20000000f00 */
[----:B------:R4:W3:Y:S02]  /*13b0*/  @!P3 LDG.E.64 R46, desc[UR6][R36.64] ;  /* 0x00000006242eb981 */ /* 0x0008e4000c1e1b00 */
[----:B------:R-:W-:Y:S01]  /*13c0*/  @!P6 IMAD.WIDE.U32 R38, R40, R30, R38 ;  /* 0x0000001e2826e225 */ /* 0x000fe200078e0026 */
[----:B------:R-:W-:Y:S02]  /*13d0*/  @!P4 LEA.HI.X R33, R42, R33, R43, 0x2, P5 ;  /* 0x000000212a21c211 */ /* 0x000fe400028f142b */
[----:B------:R-:W-:Y:S02]  /*13e0*/  CS2R R50, SRZ ;  /* 0x0000000000327805 */ /* 0x000fe4000001ff00 */
[----:B------:R-:W-:Y:S01]  /*13f0*/  @!P6 IADD3 R30, PT, PT, R39, R31, RZ ;  /* 0x0000001f271ee210 */ /* 0x000fe20007ffe0ff */
[----:B------:R-:W3:Y:S01]  /*1400*/  @!P4 LDG.E.64 R48, desc[UR6][R32.64] ;  /* 0x000000062030c981 */ /* 0x000ee2000c1e1b00 */
[----:B-1----:R-:W-:-:S04]  /*1410*/  @!P6 LEA R28, P2, R38, R28, 0x2 ;  /* 0x0000001c261ce211 */ /* 0x002fc800078410ff */
[----:B------:R-:W-:-:S05]  /*1420*/  @!P6 LEA.HI.X R29, R38, R29, R30, 0x2, P2 ;  /* 0x0000001d261de211 */ /* 0x000fca00010f141e */
[----:B------:R2:W3:Y:S01]  /*1430*/  @!P6 LDG.E.64 R50, desc[UR6][R28.64] ;  /* 0x000000061c32e981 */ /* 0x0004e2000c1e1b00 */
[----:B------:R-:W-:Y:S01]  /*1440*/  FADD.FTZ R30, R4, R5 ;  /* 0x00000005041e7221 */ /* 0x000fe20000010000 */
[----:B------:R-:W-:Y:S01]  /*1450*/  FMUL.FTZ R31, R5, R5 ;  /* 0x00000005051f7220 */ /* 0x000fe20000410000 */
[----:B0-----:R-:W-:Y:S02]  /*1460*/  FADD.FTZ R35, R6, R7 ;  /* 0x0000000706237221 */ /* 0x001fe40000010000 */
[----:B------:R-:W-:Y:S01]  /*1470*/  FADD.FTZ R30, RZ, R30 ;  /* 0x0000001eff1e7221 */ /* 0x000fe20000010000 */
[----:B----4-:R-:W-:Y:S01]  /*1480*/  FMUL.FTZ R37, R7, R7 ;  /* 0x0000000707257220 */ /* 0x010fe20000410000 */
[----:B------:R-:W-:Y:S02]  /*1490*/  FFMA.FTZ R31, R4, R4, R31 ;  /* 0x00000004041f7223 */ /* 0x000fe4000001001f */
[----:B------:R-:W-:Y:S01]  /*14a0*/  FADD.FTZ R30, R30, R35 ;  /* 0x000000231e1e7221 */ /* 0x000fe20000010000 */
[----:B------:R-:W-:Y:S01]  /*14b0*/  FFMA.FTZ R34, R6, R6, R37 ;  /* 0x0000000606227223 */ /* 0x000fe20000010025 */
[----:B------:R-:W-:-:S04]  /*14c0*/  FADD.FTZ R31, RZ, R31 ;  /* 0x0000001fff1f7221 */ /* 0x000fc80000010000 */
[----:B------:R-:W-:Y:S01]  /*14d0*/  FADD.FTZ R31, R31, R34 ;  /* 0x000000221f1f7221 */ /* 0x000fe20000010000 */
[----:B--2---:R-:W-:Y:S01]  /*14e0*/  FADD.FTZ R29, R8, R9 ;  /* 0x00000009081d7221 */ /* 0x004fe20000010000 */
[----:B------:R-:W-:-:S03]  /*14f0*/  FMUL.FTZ R33, R9, R9 ;  /* 0x0000000909217220 */ /* 0x000fc60000410000 */
[----:B------:R-:W-:Y:S01]  /*1500*/  FADD.FTZ R29, R30, R29 ;  /* 0x0000001d1e1d7221 */ /* 0x000fe20000010000 */
[----:B------:R-:W-:Y:S01]  /*1510*/  FADD.FTZ R30, R10, R11 ;  /* 0x0000000b0a1e7221 */ /* 0x000fe20000010000 */
[----:B------:R-:W-:Y:S01]  /*1520*/  FFMA.FTZ R28, R8, R8, R33 ;  /* 0x00000008081c7223 */ /* 0x000fe20000010021 */
[----:B------:R-:W-:Y:S02]  /*1530*/  FMUL.FTZ R33, R11, R11 ;  /* 0x0000000b0b217220 */ /* 0x000fe40000410000 */
[----:B------:R-:W-:Y:S01]  /*1540*/  FADD.FTZ R29, R29, R30 ;  /* 0x0000001e1d1d7221 */ /* 0x000fe20000010000 */
[----:B------:R-:W-:Y:S01]  /*1550*/  FADD.FTZ R28, R31, R28 ;  /* 0x0000001c1f1c7221 */ /* 0x000fe20000010000 */
[----:B------:R-:W-:-:S04]  /*1560*/  FFMA.FTZ R33, R10, R10, R33 ;  /* 0x0000000a0a217223 */ /* 0x000fc80000010021 */
[----:B------:R-:W-:Y:S01]  /*1570*/  FADD.FTZ R28, R28, R33 ;  /* 0x000000211c1c7221 */ /* 0x000fe20000010000 */
[----:B------:R-:W-:-:S04]  /*1580*/  FMUL.FTZ R33, R13, R13 ;  /* 0x0000000d0d217220 */ /* 0x000fc80000410000 */
[----:B------:R-:W-:Y:S01]  /*1590*/  FFMA.FTZ R33, R12, R12, R33 ;  /* 0x0000000c0c217223 */ /* 0x000fe20000010021 */
[C---:B------:R-:W-:Y:S02]  /*15a0*/  ISETP.GT.AND P2, PT, R56.reuse, 0x1e, PT ;  /* 0x0000001e3800780c */ /* 0x040fe40003f44270 */
[----:B------:R-:W-:Y:S01]  /*15b0*/  ISETP.GT.AND P4, PT, R56, 0xf, PT ;  /* 0x0000000f3800780c */ /* 0x000fe20003f84270 */
[----:B------:R-:W-:Y:S01]  /*15c0*/  BSSY.RECONVERGENT B0, `(.L_x_2988) ;  /* 0x000005e000007945 */ /* 0x000fe20003800200 */
[----:B-----5:R-:W-:Y:S01]  /*15d0*/  FADD.FTZ R30, R24, R25 ;  /* 0x00000019181e7221 */ /* 0x020fe20000010000 */
[----:B------:R-:W-:-:S03]  /*15e0*/  FMUL.FTZ R31, R25, R25 ;  /* 0x00000019191f7220 */ /* 0x000fc60000410000 */
[----:B------:R-:W-:Y:S01]  /*15f0*/  FADD.FTZ R29, R29, R30 ;  /* 0x0000001e1d1d7221 */ /* 0x000fe20000010000 */
[----:B------:R-:W-:Y:S01]  /*1600*/  FADD.FTZ R30, R12, R13 ;  /* 0x0000000d0c1e7221 */ /* 0x000fe20000010000 */
[----:B------:R-:W-:-:S03]  /*1610*/  FFMA.FTZ R31, R24, R24, R31 ;  /* 0x00000018181f7223 */ /* 0x000fc6000001001f */
[----:B------:R-:W-:Y:S01]  /*1620*/  FADD.FTZ R29, R29, R30 ;  /* 0x0000001e1d1d7221 */ /* 0x000fe20000010000 */
[----:B------:R-:W-:Y:S01]  /*1630*/  FADD.FTZ R28, R28, R31 ;  /* 0x0000001f1c1c7221 */ /* 0x000fe20000010000 */
[----:B------:R-:W-:Y:S01]  /*1640*/  FADD.FTZ R30, R16, R17 ;  /* 0x00000011101e7221 */ /* 0x000fe20000010000 */
[----:B------:R-:W-:Y:S02]  /*1650*/  FMUL.FTZ R31, R17, R17 ;  /* 0x00000011111f7220 */ /* 0x000fe40000410000 */
[----:B------:R-:W-:Y:S01]  /*1660*/  FADD.FTZ R28, R28, R33 ;  /* 0x000000211c1c7221 */ /* 0x000fe20000010000 */
[----:B------:R-:W-:Y:S01]  /*1670*/  FADD.FTZ R29, R29, R30 ;  /* 0x0000001e1d1d7221 */ /* 0x000fe20000010000 */
[----:B------:R-:W-:Y:S01]  /*1680*/  FFMA.FTZ R31, R16, R16, R31 ;  /* 0x00000010101f7223 */ /* 0x000fe2000001001f */
[----:B------:R-:W-:Y:S01]  /*1690*/  FMUL.FTZ R33, R19, R19 ;  /* 0x0000001313217220 */ /* 0x000fe20000410000 */
[----:B------:R-:W-:Y:S02]  /*16a0*/  FADD.FTZ R30, R18, R19 ;  /* 0x00000013121e7221 */ /* 0x000fe40000010000 */
[----:B------:R-:W-:Y:S01]  /*16b0*/  FADD.FTZ R28, R28, R31 ;  /* 0x0000001f1c1c7221 */ /* 0x000fe20000010000 */
[----:B------:R-:W-:Y:S01]  /*16c0*/  FFMA.FTZ R33, R18, R18, R33 ;  /* 0x0000001212217223 */ /* 0x000fe20000010021 */
[----:B------:R-:W-:Y:S01]  /*16d0*/  FADD.FTZ R29, R29, R30 ;  /* 0x0000001e1d1d7221 */ /* 0x000fe20000010000 */
[----:B------:R-:W-:Y:S01]  /*16e0*/  FMUL.FTZ R31, R21, R21 ;  /* 0x00000015151f7220 */ /* 0x000fe20000410000 */
[----:B------:R-:W-:Y:S01]  /*16f0*/  FADD.FTZ R30, R20, R21 ;  /* 0x00000015141e7221 */ /* 0x000fe20000010000 */
[----:B------:R-:W-:Y:S01]  /*1700*/  FADD.FTZ R28, R28, R33 ;  /* 0x000000211c1c7221 */ /* 0x000fe20000010000 */
[----:B------:R-:W-:Y:S01]  /*1710*/  FMUL.FTZ R33, R15, R15 ;  /* 0x0000000f0f217220 */ /* 0x000fe20000410000 */
[----:B------:R-:W-:Y:S01]  /*1720*/  FFMA.FTZ R31, R20, R20, R31 ;  /* 0x00000014141f7223 */ /* 0x000fe2000001001f */
[----:B------:R-:W-:Y:S01]  /*1730*/  FADD.FTZ R29, R29, R30 ;  /* 0x0000001e1d1d7221 */ /* 0x000fe20000010000 */
[C---:B------:R-:W-:Y:S01]  /*1740*/  FADD.FTZ R30, R14.reuse, R15 ;  /* 0x0000000f0e1e7221 */ /* 0x040fe20000010000 */
[----:B------:R-:W-:Y:S01]  /*1750*/  FFMA.FTZ R33, R14, R14, R33 ;  /* 0x0000000e0e217223 */ /* 0x000fe20000010021 */
[----:B------:R-:W-:Y:S01]  /*1760*/  FADD.FTZ R28, R28, R31 ;  /* 0x0000001f1c1c7221 */ /* 0x000fe20000010000 */
[----:B---3--:R-:W-:Y:S01]  /*1770*/  FMUL.FTZ R31, R23, R23 ;  /* 0x00000017171f7220 */ /* 0x008fe20000410000 */
        /* <DEDUP_REMOVED lines=20> */
[----:B------:R-:W-:Y:S01]  /*18c0*/  FMUL.FTZ R31, R49, R49 ;  /* 0x00000031311f7220 */ /* 0x000fe20000410000 */
[----:B------:R-:W-:Y:S01]  /*18d0*/  FADD.FTZ R28, R28, R33 ;  /* 0x000000211c1c7221 */ /* 0x000fe20000010000 */
[C---:B------:R-:W-:Y:S02]  /*18e0*/  FADD.FTZ R30, R48.reuse, R49 ;  /* 0x00000031301e7221 */ /* 0x040fe40000010000 */
[----:B------:R-:W-:Y:S02]  /*18f0*/  FFMA.FTZ R31, R48, R48, R31 ;  /* 0x00000030301f7223 */ /* 0x000fe4000001001f */
[----:B------:R-:W-:Y:S01]  /*1900*/  FADD.FTZ R29, R29, R30 ;  /* 0x0000001e1d1d7221 */ /* 0x000fe20000010000 */
[----:B------:R-:W-:Y:S01]  /*1910*/  FMUL.FTZ R33, R51, R51 ;  /* 0x0000003333217220 */ /* 0x000fe20000410000 */
[----:B------:R-:W-:Y:S01]  /*1920*/  FADD.FTZ R28, R28, R31 ;  /* 0x0000001f1c1c7221 */ /* 0x000fe20000010000 */
[----:B------:R-:W-:-:S02]  /*1930*/  FADD.FTZ R30, R50, R51 ;  /* 0x00000033321e7221 */ /* 0x000fc40000010000 */
        /* <DEDUP_REMOVED lines=19> */
[----:B------:R-:W-:Y:S02]  /*1a70*/  ISETP.GT.AND P2, PT, R56, 0x17, PT ;  /* 0x000000173800780c */ /* 0x000fe40003f44270 */
        /* <DEDUP_REMOVED lines=18> */
.L_x_2989:
[----:B------:R-:W-:Y:S05]  /*1ba0*/  BSYNC.RECONVERGENT B0 ;  /* 0x0000000000007941 */ /* 0x000fea0003800200 */
.L_x_2988:
        /* <DEDUP_REMOVED lines=56> */
.L_x_2991:
[----:B------:R-:W-:Y:S05]  /*1f30*/  BSYNC.RECONVERGENT B0 ;  /* 0x0000000000007941 */ /* 0x000fea0003800200 */
.L_x_2990:
        /* <DEDUP_REMOVED lines=27> */
.L_x_2994:
[----:B------:R-:W3:Y:S04]  /*20f0*/  LDG.E.STRONG.GPU R30, desc[UR6][R28.64] ;  /* 0x000000061c1e7981 */ /* 0x000ee8000c1ef900 */
[----:B---3--:R-:W-:Y:S01]  /*2100*/  CCTL.IVALL ;  /* 0x00000000ff00798f */ /* 0x008fe20002000000 */
[----:B------:R-:W-:Y:S05]  /*2110*/  YIELD ;  /* 0x0000000000007946 */ /* 0x000fea0003800000 */
[----:B------:R-:W-:-:S13]  /*2120*/  ISETP.NE.AND P2, PT, R30, R37, PT ;  /* 0x000000251e00720c */ /* 0x000fda0003f45270 */
[----:B------:R-:W-:Y:S05]  /*2130*/  @P2 BRA `(.L_x_2994) ;  /* 0xfffffffc00ec2947 */ /* 0x000fea000383ffff */
.L_x_2993:
        /* <DEDUP_REMOVED lines=16> */
.L_x_2996:
        /* <DEDUP_REMOVED lines=62> */
.L_x_2995:
        /* <DEDUP_REMOVED lines=38> */
.L_x_2997:
        /* <DEDUP_REMOVED lines=19> */
.L_x_2998:
        /* <DEDUP_REMOVED lines=9> */
.L_x_2999:
[----:B------:R-:W-:Y:S05]  /*2a40*/  BSYNC.RECONVERGENT B0 ;  /* 0x0000000000007941 */ /* 0x000fea0003800200 */
.L_x_2992:
        /* <DEDUP_REMOVED lines=20> */
[----:B------:R-:W1:Y:S01]  /*2b90*/  LDCU.U8 UR4, c[0x0][0x3fc] ;  /* 0x00007f80ff0477ac */ /* 0x000e620008000000 */
[----:B--2---:R-:W-:Y:S02]  /*2ba0*/  HFMA2 R36, -RZ, RZ, 1.875, 0 ;  /* 0x3f800000ff247431 */ /* 0x004fe400000001ff */
[----:B---3--:R-:W-:Y:S01]  /*2bb0*/  IMAD R37, R58, UR5, R71 ;  /* 0x000000053a257c24 */ /* 0x008fe2000f8e0247 */
[----:B------:R2:W5:Y:S01]  /*2bc0*/  LDG.E.64 R28, desc[UR6][R34.64] ;  /* 0x00000006221c7981 */ /* 0x000562000c1e1b00 */
[----:B0-----:R-:W-:-:S04]  /*2bd0*/  FMUL.FTZ R32, R32, UR8 ;  /* 0x0000000820207c20 */ /* 0x001fc80008410000 */
[----:B------:R-:W-:-:S04]  /*2be0*/  FMUL.FTZ R38, R32, R32 ;  /* 0x0000002020267220 */ /* 0x000fc80000410000 */
[----:B------:R-:W-:-:S05]  /*2bf0*/  FFMA.FTZ R38, R33, UR8, -R38 ;  /* 0x0000000821267c23 */ /* 0x000fca0008010826 */
[----:B------:R-:W-:-:S13]  /*2c00*/  FSETP.GTU.FTZ.AND P2, PT, R38, RZ, PT ;  /* 0x000000ff2600720b */ /* 0x000fda0003f5c000 */
[----:B------:R-:W0:Y:S01]  /*2c10*/  @P2 LDC R39, c[0x0][0x3a8] ;  /* 0x0000ea00ff272b82 */ /* 0x000e220000000800 */
[----:B-1----:R-:W-:Y:S01]  /*2c20*/  UISETP.NE.AND UP0, UPT, UR4, URZ, UPT ;  /* 0x000000ff0400728c */ /* 0x002fe2000bf05270 */
[C---:B--2---:R-:W-:Y:S01]  /*2c30*/  IADD3 R34, PT, PT, R37.reuse, 0x120, RZ ;  /* 0x0000012025227810 */ /* 0x044fe20007ffe0ff */
[----:B------:R-:W-:Y:S01]  /*2c40*/  BSSY.RECONVERGENT B0, `(.L_x_3000) ;  /* 0x000037e000007945 */ /* 0x000fe20003800200 */
[C---:B------:R-:W-:Y:S02]  /*2c50*/  IADD3 R35, PT, PT, R37.reuse, 0x1e0, RZ ;  /* 0x000001e025237810 */ /* 0x040fe40007ffe0ff */
[----:B------:R-:W-:Y:S02]  /*2c60*/  IADD3 R42, PT, PT, R37, 0x20, RZ ;  /* 0x00000020252a7810 */ /* 0x000fe40007ffe0ff */
[----:B------:R-:W-:Y:S01]  /*2c70*/  SHF.R.S32.HI R33, RZ, 0x1f, R34 ;  /* 0x0000001fff217819 */ /* 0x000fe20000011422 */
[----:B0-----:R-:W-:-:S04]  /*2c80*/  @P2 FADD.FTZ R38, R38, R39 ;  /* 0x0000002726262221 */ /* 0x001fc80000010000 */
[----:B------:R0:W1:Y:S01]  /*2c90*/  @P2 MUFU.RSQ R36, R38 ;  /* 0x0000002600242308 */ /* 0x0000620000001400 */
[----:B------:R-:W-:Y:S05]  /*2ca0*/  BRA.U UP0, `(.L_x_3001) ;  /* 0x0000001500b47547 */ /* 0x000fea000b800000 */
[----:B------:R-:W2:Y:S01]  /*2cb0*/  LDCU.64 UR8, c[0x0][0x3e8] ;  /* 0x00007d00ff0877ac */ /* 0x000ea20008000a00 */
[----:B0-----:R-:W-:Y:S01]  /*2cc0*/  SHF.R.S32.HI R38, RZ, 0x1f, R37 ;  /* 0x0000001fff267819 */ /* 0x001fe20000011425 */
[----:B------:R-:W-:Y:S01]  /*2cd0*/  BSSY.RECONVERGENT B1, `(.L_x_3002) ;  /* 0x0000018000017945 */ /* 0x000fe20003800200 */
[----:B------:R-:W-:Y:S02]  /*2ce0*/  SHF.R.S32.HI R43, RZ, 0x1f, R42 ;  /* 0x0000001fff2b7819 */ /* 0x000fe4000001142a */
[----:B--2---:R-:W-:Y:S02]  /*2cf0*/  ISETP.GE.U32.AND P1, PT, R37, UR8, PT ;  /* 0x0000000825007c0c */ /* 0x004fe4000bf26070 */
[----:B------:R-:W-:Y:S02]  /*2d00*/  ISETP.GE.U32.AND P2, PT, R42, UR8, PT ;  /* 0x000000082a007c0c */ /* 0x000fe4000bf46070 */
[----:B------:R-:W-:Y:S02]  /*2d10*/  ISETP.GE.AND.EX P1, PT, R38, UR9, PT, P1 ;  /* 0x0000000926007c0c */ /* 0x000fe4000bf26310 */
[----:B------:R-:W-:-:S11]  /*2d20*/  ISETP.GE.AND.EX P2, PT, R43, UR9, PT, P2 ;  /* 0x000000092b007c0c */ /* 0x000fd6000bf46320 */
[----:B------:R-:W-:Y:S05]  /*2d30*/  @P1 BRA `(.L_x_3003) ;  /* 0x0000000000441947 */ /* 0x000fea0003800000 */
[----:B------:R-:W0:Y:S01]  /*2d40*/  LDCU.64 UR10, c[0x0][0x3e0] ;  /* 0x00007c00ff0a77ac */ /* 0x000e220008000a00 */
[----:B------:R-:W-:Y:S01]  /*2d50*/  MOV R40, R74 ;  /* 0x0000004a00287202 */ /* 0x000fe20000000f00 */
[----:B------:R-:W-:Y:S01]  /*2d60*/  FADD.FTZ R5, -R32, R5 ;  /* 0x0000000520057221 */ /* 0x000fe20000010100 */
[----:B------:R-:W-:Y:S01]  /*2d70*/  MOV R41, R77 ;  /* 0x0000004d00297202 */ /* 0x000fe20000000f00 */
[----:B------:R-:W2:Y:S01]  /*2d80*/  LDCU.64 UR4, c[0x0][0x380] ;  /* 0x00007000ff0477ac */ /* 0x000ea20008000a00 */
[----:B0-----:R-:W-:Y:S02]  /*2d90*/  IMAD R38, R38, UR10, RZ ;  /* 0x0000000a26267c24 */ /* 0x001fe4000f8e02ff */
[----:B------:R-:W-:-:S04]  /*2da0*/  IMAD.WIDE.U32 R40, R37, UR10, R40 ;  /* 0x0000000a25287c25 */ /* 0x000fc8000f8e0028 */
[----:B------:R-:W-:Y:S01]  /*2db0*/  IMAD R39, R37, UR11, R38 ;  /* 0x0000000b25277c24 */ /* 0x000fe2000f8e0226 */
[----:B--2---:R-:W-:-:S04]  /*2dc0*/  LEA R38, P1, R40, UR4, 0x2 ;  /* 0x0000000428267c11 */ /* 0x004fc8000f8210ff */
[----:B------:R-:W-:Y:S01]  /*2dd0*/  IADD3 R39, PT, PT, R41, R39, RZ ;  /* 0x0000002729277210 */ /* 0x000fe20007ffe0ff */
[----:B------:R-:W-:-:S03]  /*2de0*/  FADD.FTZ R41, -R32, R4 ;  /* 0x0000000420297221 */ /* 0x000fc60000010100 */
[----:B------:R-:W-:Y:S01]  /*2df0*/  LEA.HI.X R39, R40, UR5, R39, 0x2, P1 ;  /* 0x0000000528277c11 */ /* 0x000fe200088f1427 */
[-C--:B-1----:R-:W-:Y:S01]  /*2e00*/  FMUL.FTZ R41, R41, R36.reuse ;  /* 0x0000002429297220 */ /* 0x082fe20000410000 */
[----:B------:R-:W-:-:S03]  /*2e10*/  FMUL.FTZ R40, R5, R36 ;  /* 0x0000002405287220 */ /* 0x000fc60000410000 */
[----:B-----5:R-:W-:Y:S01]  /*2e20*/  FFMA.FTZ R4, R28, R41, R30 ;  /* 0x000000291c047223 */ /* 0x020fe2000001001e */
[----:B------:R-:W-:-:S05]  /*2e30*/  FFMA.FTZ R5, R29, R40, R31 ;  /* 0x000000281d057223 */ /* 0x000fca000001001f */
[----:B------:R0:W-:Y:S02]  /*2e40*/  STG.E.64 desc[UR6][R38.64], R4 ;  /* 0x0000000426007986 */ /* 0x0001e4000c101b06 */
.L_x_3003:
[----:B------:R-:W-:Y:S05]  /*2e50*/  BSYNC.RECONVERGENT B1 ;  /* 0x0000000000017941 */ /* 0x000fea0003800200 */
.L_x_3002:
[----:B------:R-:W-:Y:S01]  /*2e60*/  BSSY.RECONVERGENT B1, `(.L_x_3004) ;  /* 0x0000014000017945 */ /* 0x000fe20003800200 */
[----:B------:R-:W-:-:S03]  /*2e70*/  IADD3 R40, PT, PT, R37, 0x40, RZ ;  /* 0x0000004025287810 */ /* 0x000fc60007ffe0ff */
[----:B------:R-:W-:Y:S05]  /*2e80*/  @P2 BRA `(.L_x_3005) ;  /* 0x0000000000442947 */ /* 0x000fea0003800000 */
[----:B------:R-:W2:Y:S01]  /*2e90*/  LDCU.64 UR4, c[0x0][0x3e0] ;  /* 0x00007c00ff0477ac */ /* 0x000ea20008000a00 */
[----:B0-----:R-:W-:Y:S01]  /*2ea0*/  MOV R4, R74 ;  /* 0x0000004a00047202 */ /* 0x001fe20000000f00 */
[----:B------:R-:W-:Y:S01]  /*2eb0*/  FADD.FTZ R7, -R32, R7 ;  /* 0x0000000720077221 */ /* 0x000fe20000010100 */
[----:B------:R-:W-:Y:S01]  /*2ec0*/  MOV R5, R77 ;  /* 0x0000004d00057202 */ /* 0x000fe20000000f00 */
[----:B------:R-:W0:Y:S01]  /*2ed0*/  LDCU.64 UR10, c[0x0][0x380] ;  /* 0x00007000ff0a77ac */ /* 0x000e220008000a00 */
[----:B--2---:R-:W-:-:S04]  /*2ee0*/  IMAD R43, R43, UR4, RZ ;  /* 0x000000042b2b7c24 */ /* 0x004fc8000f8e02ff */
[C---:B------:R-:W-:Y:S02]  /*2ef0*/  IMAD R39, R42.reuse, UR5, R43 ;  /* 0x000000052a277c24 */ /* 0x040fe4000f8e022b */
[----:B------:R-:W-:-:S04]  /*2f00*/  IMAD.WIDE.U32 R42, R42, UR4, R4 ;  /* 0x000000042a2a7c25 */ /* 0x000fc8000f8e0004 */
[----:B------:R-:W-:Y:S01]  /*2f10*/  FADD.FTZ R5, -R32, R6 ;  /* 0x0000000620057221 */ /* 0x000fe20000010100 */
[----:B-1----:R-:W-:-:S03]  /*2f20*/  FMUL.FTZ R6, R7, R36 ;  /* 0x0000002407067220 */ /* 0x002fc60000410000 */
[----:B------:R-:W-:Y:S01]  /*2f30*/  FMUL.FTZ R5, R5, R36 ;  /* 0x0000002405057220 */ /* 0x000fe20000410000 */
[----:B------:R-:W-:Y:S02]  /*2f40*/  IADD3 R39, PT, PT, R43, R39, RZ ;  /* 0x000000272b277210 */ /* 0x000fe40007ffe0ff */
[----:B0-----:R-:W-:Y:S01]  /*2f50*/  LEA R38, P1, R42, UR10, 0x2 ;  /* 0x0000000a2a267c11 */ /* 0x001fe2000f8210ff */
[----:B-----5:R-:W-:Y:S01]  /*2f60*/  FFMA.FTZ R4, R28, R5, R30 ;  /* 0x000000051c047223 */ /* 0x020fe2000001001e */
[----:B------:R-:W-:Y:S02]  /*2f70*/  FFMA.FTZ R5, R29, R6, R31 ;  /* 0x000000061d057223 */ /* 0x000fe4000001001f */
[----:B------:R-:W-:-:S05]  /*2f80*/  LEA.HI.X R39, R42, UR11, R39, 0x2, P1 ;  /* 0x0000000b2a277c11 */ /* 0x000fca00088f1427 */
[----:B------:R2:W-:Y:S04]  /*2f90*/  STG.E.64 desc[UR6][R38.64], R4 ;  /* 0x0000000426007986 */ /* 0x0005e8000c101b06 */
.L_x_3005:
[----:B------:R-:W-:Y:S05]  /*2fa0*/  BSYNC.RECONVERGENT B1 ;  /* 0x0000000000017941 */ /* 0x000fea0003800200 */
.L_x_3004:
[----:B------:R-:W-:Y:S01]  /*2fb0*/  ISETP.GE.U32.AND P2, PT, R40, UR8, PT ;  /* 0x0000000828007c0c */ /* 0x000fe2000bf46070 */
[----:B------:R-:W-:Y:S01]  /*2fc0*/  BSSY.RECONVERGENT B1, `(.L_x_3006) ;  /* 0x000001c000017945 */ /* 0x000fe20003800200 */
[----:B0-2---:R-:W-:Y:S02]  /*2fd0*/  SHF.R.S32.HI R4, RZ, 0x1f, R40 ;  /* 0x0000001fff047819 */ /* 0x005fe40000011428 */
[C---:B------:R-:W-:Y:S02]  /*2fe0*/  IADD3 R39, PT, PT, R37.reuse, 0x60, RZ ;  /* 0x0000006025277810 */ /* 0x040fe40007ffe0ff */
[----:B------:R-:W-:Y:S02]  /*2ff0*/  ISETP.GE.AND.EX P2, PT, R4, UR9, PT, P2 ;  /* 0x0000000904007c0c */ /* 0x000fe4000bf46320 */
[----:B------:R-:W-:Y:S02]  /*3000*/  IADD3 R38, PT, PT, R37, 0xa0, RZ ;  /* 0x000000a025267810 */ /* 0x000fe40007ffe0ff */
[----:B------:R-:W-:-:S02]  /*3010*/  ISETP.GE.U32.AND P3, PT, R39, UR8, PT ;  /* 0x0000000827007c0c */ /* 0x000fc4000bf66070 */
[----:B------:R-:W-:Y:S02]  /*3020*/  SHF.R.S32.HI R42, RZ, 0x1f, R39 ;  /* 0x0000001fff2a7819 */ /* 0x000fe40000011427 */
[----:B------:R-:W-:Y:S02]  /*3030*/  ISETP.GE.U32.AND P5, PT, R70, UR8, PT ;  /* 0x0000000846007c0c */ /* 0x000fe4000bfa6070 */
[----:B------:R-:W-:Y:S02]  /*3040*/  ISETP.GE.U32.AND P1, PT, R38, UR8, PT ;  /* 0x0000000826007c0c */ /* 0x000fe4000bf26070 */
[----:B------:R-:W-:Y:S01]  /*3050*/  ISETP.GE.AND.EX P3, PT, R42, UR9, PT, P3 ;  /* 0x000000092a007c0c */ /* 0x000fe2000bf66330 */
[----:B------:R-:W-:-:S12]  /*3060*/  @P2 BRA `(.L_x_3007) ;  /* 0x0000000000442947 */ /* 0x000fd80003800000 */
[----:B------:R-:W0:Y:S01]  /*3070*/  LDCU.64 UR4, c[0x0][0x3e0] ;  /* 0x00007c00ff0477ac */ /* 0x000e220008000a00 */
[----:B------:R-:W-:Y:S01]  /*3080*/  FADD.FTZ R9, -R32, R9 ;  /* 0x0000000920097221 */ /* 0x000fe20000010100 */
[----:B------:R-:W2:Y:S01]  /*3090*/  LDCU.64 UR10, c[0x0][0x380] ;  /* 0x00007000ff0a77ac */ /* 0x000ea20008000a00 */
[----:B0-----:R-:W-:Y:S01]  /*30a0*/  IMAD R5, R4, UR4, RZ ;  /* 0x0000000404057c24 */ /* 0x001fe2000f8e02ff */
[----:B------:R-:W-:-:S03]  /*30b0*/  MOV R4, R74 ;  /* 0x0000004a00047202 */ /* 0x000fc60000000f00 */
[----:B------:R-:W-:Y:S01]  /*30c0*/  IMAD R7, R40, UR5, R5 ;  /* 0x0000000528077c24 */ /* 0x000fe2000f8e0205 */
[----:B------:R-:W-:-:S03]  /*30d0*/  MOV R5, R77 ;  /* 0x0000004d00057202 */ /* 0x000fc60000000f00 */
[----:B------:R-:W-:-:S04]  /*30e0*/  IMAD.WIDE.U32 R40, R40, UR4, R4 ;  /* 0x0000000428287c25 */ /* 0x000fc8000f8e0004 */
[----:B------:R-:W-:Y:S01]  /*30f0*/  FADD.FTZ R5, -R32, R8 ;  /* 0x0000000820057221 */ /* 0x000fe20000010100 */
[----:B-1----:R-:W-:-:S03]  /*3100*/  FMUL.FTZ R8, R9, R36 ;  /* 0x0000002409087220 */ /* 0x002fc60000410000 */
[----:B------:R-:W-:Y:S01]  /*3110*/  FMUL.FTZ R5, R5, R36 ;  /* 0x0000002405057220 */ /* 0x000fe20000410000 */
[----:B------:R-:W-:Y:S02]  /*3120*/  IADD3 R7, PT, PT, R41, R7, RZ ;  /* 0x0000000729077210 */ /* 0x000fe40007ffe0ff */
[----:B--2---:R-:W-:Y:S01]  /*3130*/  LEA R6, P2, R40, UR10, 0x2 ;  /* 0x0000000a28067c11 */ /* 0x004fe2000f8410ff */
[----:B-----5:R-:W-:Y:S01]  /*3140*/  FFMA.FTZ R4, R28, R5, R30 ;  /* 0x000000051c047223 */ /* 0x020fe2000001001e */
[----:B------:R-:W-:Y:S02]  /*3150*/  FFMA.FTZ R5, R29, R8, R31 ;  /* 0x000000081d057223 */ /* 0x000fe4000001001f */
[----:B------:R-:W-:-:S05]  /*3160*/  LEA.HI.X R7, R40, UR11, R7, 0x2, P2 ;  /* 0x0000000b28077c11 */ /* 0x000fca00090f1407 */
[----:B------:R0:W-:Y:S04]  /*3170*/  STG.E.64 desc[UR6][R6.64], R4 ;  /* 0x0000000406007986 */ /* 0x0001e8000c101b06 */
.L_x_3007:
[----:B------:R-:W-:Y:S05]  /*3180*/  BSYNC.RECONVERGENT B1 ;  /* 0x0000000000017941 */ /* 0x000fea0003800200 */
.L_x_3006:
[----:B------:R-:W-:Y:S04]  /*3190*/  BSSY.RECONVERGENT B1, `(.L_x_3008) ;  /* 0x0000013000017945 */ /* 0x000fe80003800200 */
        /* <DEDUP_REMOVED lines=17> */
[----:B------:R2:W-:Y:S02]  /*32b0*/  STG.E.64 desc[UR6][R8.64], R4 ;  /* 0x0000000408007986 */ /* 0x0005e4000c101b06 */
.L_x_3009:
[----:B------:R-:W-:Y:S05]  /*32c0*/  BSYNC.RECONVERGENT B1 ;  /* 0x0000000000017941 */ /* 0x000fea0003800200 */
.L_x_3008:
[----:B------:R-:W-:Y:S01]  /*32d0*/  ISETP.GE.AND.EX P5, PT, R55, UR9, PT, P5 ;  /* 0x0000000937007c0c */ /* 0x000fe2000bfa6350 */
[----:B------:R-:W-:Y:S01]  /*32e0*/  BSSY.RECONVERGENT B1, `(.L_x_3010) ;  /* 0x000001f000017945 */ /* 0x000fe20003800200 */
[----:B------:R-:W-:Y:S02]  /*32f0*/  ISETP.GE.U32.AND P6, PT, R69, UR8, PT ;  /* 0x0000000845007c0c */ /* 0x000fe4000bfc6070 */
[----:B------:R-:W-:Y:S02]  /*3300*/  ISETP.GE.U32.AND P2, PT, R68, UR8, PT ;  /* 0x0000000844007c0c */ /* 0x000fe4000bf46070 */
[----:B--2---:R-:W-:Y:S02]  /*3310*/  SHF.R.S32.HI R9, RZ, 0x1f, R38 ;  /* 0x0000001fff097819 */ /* 0x004fe40000011426 */
[----:B------:R-:W-:Y:S02]  /*3320*/  ISETP.GE.U32.AND P3, PT, R67, UR8, PT ;  /* 0x0000000843007c0c */ /* 0x000fe4000bf66070 */
[----:B------:R-:W-:-:S02]  /*3330*/  ISETP.GE.U32.AND P4, PT, R34, UR8, PT ;  /* 0x0000000822007c0c */ /* 0x000fc4000bf86070 */
[----:B------:R-:W-:Y:S02]  /*3340*/  IADD3 R8, PT, PT, R37, 0x180, RZ ;  /* 0x0000018025087810 */ /* 0x000fe40007ffe0ff */
[----:B------:R-:W-:Y:S02]  /*3350*/  ISETP.GE.AND.EX P1, PT, R9, UR9, PT, P1 ;  /* 0x0000000909007c0c */ /* 0x000fe4000bf26310 */
[----:B------:R-:W-:Y:S02]  /*3360*/  ISETP.GE.AND.EX P6, PT, R54, UR9, PT, P6 ;  /* 0x0000000936007c0c */ /* 0x000fe4000bfc6360 */
[----:B------:R-:W-:Y:S02]  /*3370*/  ISETP.GE.AND.EX P2, PT, R0, UR9, PT, P2 ;  /* 0x0000000900007c0c */ /* 0x000fe4000bf46320 */
[----:B------:R-:W-:Y:S02]  /*3380*/  ISETP.GE.AND.EX P3, PT, R2, UR9, PT, P3 ;  /* 0x0000000902007c0c */ /* 0x000fe4000bf66330 */
[----:B------:R-:W-:-:S02]  /*3390*/  ISETP.GE.AND.EX P4, PT, R33, UR9, PT, P4 ;  /* 0x0000000921007c0c */ /* 0x000fc4000bf86340 */
[----:B------:R-:W-:Y:S01]  /*33a0*/  IADD3 R37, PT, PT, R37, 0x1a0, RZ ;  /* 0x000001a025257810 */ /* 0x000fe20007ffe0ff */
[----:B------:R-:W-:Y:S10]  /*33b0*/  @P5 BRA `(.L_x_3011) ;  /* 0x0000000000445947 */ /* 0x000ff40003800000 */
        /* <DEDUP_REMOVED lines=17> */
.L_x_3011:
[----:B------:R-:W-:Y:S05]  /*34d0*/  BSYNC.RECONVERGENT B1 ;  /* 0x0000000000017941 */ /* 0x000fea0003800200 */
.L_x_3010:
[----:B------:R-:W-:Y:S04]  /*34e0*/  BSSY.RECONVERGENT B1, `(.L_x_3012) ;  /* 0x0000013000017945 */ /* 0x000fe80003800200 */
[----:B------:R-:W-:Y:S05]  /*34f0*/  @P1 BRA `(.L_x_3013) ;  /* 0x0000000000441947 */ /* 0x000fea0003800000 */
[----:B------:R-:W3:Y:S01]  /*3500*/  LDCU.64 UR4, c[0x0][0x3e0] ;  /* 0x00007c00ff0477ac */ /* 0x000ee20008000a00 */
[----:B0-----:R-:W-:Y:S01]  /*3510*/  MOV R6, R74 ;  /* 0x0000004a00067202 */ /* 0x001fe20000000f00 */
[C---:B--2---:R-:W-:Y:S01]  /*3520*/  FADD.FTZ R5, -R32.reuse, R12 ;  /* 0x0000000c20057221 */ /* 0x044fe20000010100 */
[----:B------:R-:W-:Y:S01]  /*3530*/  MOV R7, R77 ;  /* 0x0000004d00077202 */ /* 0x000fe20000000f00 */
[----:B------:R-:W0:Y:S01]  /*3540*/  LDCU.64 UR10, c[0x0][0x380] ;  /* 0x00007000ff0a77ac */ /* 0x000e220008000a00 */
[----:B------:R-:W-:Y:S01]  /*3550*/  FADD.FTZ R13, -R32, R13 ;  /* 0x0000000d200d7221 */ /* 0x000fe20000010100 */
        /* <DEDUP_REMOVED lines=8> */
[----:B------:R-:W-:-:S04]  /*35e0*/  IADD3 R9, PT, PT, R7, R9, RZ ;  /* 0x0000000907097210 */ /* 0x000fc80007ffe0ff */
[----:B------:R-:W-:-:S05]  /*35f0*/  LEA.HI.X R11, R6, UR11, R9, 0x2, P1 ;  /* 0x0000000b060b7c11 */ /* 0x000fca00088f1409 */
[----:B------:R3:W-:Y:S02]  /*3600*/  STG.E.64 desc[UR6][R10.64], R4 ;  /* 0x000000040a007986 */ /* 0x0007e4000c101b06 */
.L_x_3013:
[----:B------:R-:W-:Y:S05]  /*3610*/  BSYNC.RECONVERGENT B1 ;  /* 0x0000000000017941 */ /* 0x000fea0003800200 */
.L_x_3012:
[----:B------:R-:W-:Y:S04]  /*3620*/  BSSY.RECONVERGENT B1, `(.L_x_3014) ;  /* 0x0000013000017945 */ /* 0x000fe80003800200 */
[----:B------:R-:W-:Y:S05]  /*3630*/  @P6 BRA `(.L_x_3015) ;  /* 0x0000000000446947 */ /* 0x000fea0003800000 */
[----:B------:R-:W4:Y:S01]  /*3640*/  LDCU.64 UR4, c[0x0][0x3e0] ;  /* 0x00007c00ff0477ac */ /* 0x000f220008000a00 */
[----:B0-----:R-:W-:Y:S01]  /*3650*/  MOV R6, R74 ;  /* 0x0000004a00067202 */ /* 0x001fe20000000f00 */
[C---:B--23--:R-:W-:Y:S01]  /*3660*/  FADD.FTZ R5, -R32.reuse, R16 ;  /* 0x0000001020057221 */ /* 0x04cfe20000010100 */
[----:B------:R-:W-:Y:S01]  /*3670*/  MOV R7, R77 ;  /* 0x0000004d00077202 */ /* 0x000fe20000000f00 */
[----:B------:R-:W0:Y:S01]  /*3680*/  LDCU.64 UR10, c[0x0][0x380] ;  /* 0x00007000ff0a77ac */ /* 0x000e220008000a00 */
[----:B------:R-:W-:Y:S01]  /*3690*/  FADD.FTZ R17, -R32, R17 ;  /* 0x0000001120117221 */ /* 0x000fe20000010100 */
[----:B-1----:R-:W-:-:S03]  /*36a0*/  FMUL.FTZ R5, R5, R36 ;  /* 0x0000002405057220 */ /* 0x002fc60000410000 */
[----:B------:R-:W-:Y:S01]  /*36b0*/  FMUL.FTZ R12, R17, R36 ;  /* 0x00000024110c7220 */ /* 0x000fe20000410000 */
[----:B----4-:R-:W-:Y:S02]  /*36c0*/  IMAD R4, R54, UR4, RZ ;  /* 0x0000000436047c24 */ /* 0x010fe4000f8e02ff */
[----:B------:R-:W-:-:S04]  /*36d0*/  IMAD.WIDE.U32 R6, R69, UR4, R6 ;  /* 0x0000000445067c25 */ /* 0x000fc8000f8e0006 */
[----:B------:R-:W-:Y:S01]  /*36e0*/  IMAD R9, R69, UR5, R4 ;  /* 0x0000000545097c24 */ /* 0x000fe2000f8e0204 */
[----:B0-----:R-:W-:Y:S01]  /*36f0*/  LEA R10, P1, R6, UR10, 0x2 ;  /* 0x0000000a060a7c11 */ /* 0x001fe2000f8210ff */
[----:B-----5:R-:W-:Y:S01]  /*3700*/  FFMA.FTZ R4, R28, R5, R30 ;  /* 0x000000051c047223 */ /* 0x020fe2000001001e */
[----:B------:R-:W-:Y:S02]  /*3710*/  FFMA.FTZ R5, R29, R12, R31 ;  /* 0x0000000c1d057223 */ /* 0x000fe4000001001f */
[----:B------:R-:W-:-:S04]  /*3720*/  IADD3 R9, PT, PT, R7, R9, RZ ;  /* 0x0000000907097210 */ /* 0x000fc80007ffe0ff */
[----:B------:R-:W-:-:S05]  /*3730*/  LEA.HI.X R11, R6, UR11, R9, 0x2, P1 ;  /* 0x0000000b060b7c11 */ /* 0x000fca00088f1409 */
[----:B------:R4:W-:Y:S02]  /*3740*/  STG.E.64 desc[UR6][R10.64], R4 ;  /* 0x000000040a007986 */ /* 0x0009e4000c101b06 */
.L_x_3015:
[----:B------:R-:W-:Y:S05]  /*3750*/  BSYNC.RECONVERGENT B1 ;  /* 0x0000000000017941 */ /* 0x000fea0003800200 */
.L_x_3014:
[----:B------:R-:W-:Y:S04]  /*3760*/  BSSY.RECONVERGENT B1, `(.L_x_3016) ;  /* 0x0000013000017945 */ /* 0x000fe80003800200 */
[----:B------:R-:W-:Y:S05]  /*3770*/  @P2 BRA `(.L_x_3017) ;  /* 0x0000000000442947 */ /* 0x000fea0003800000 */
[----:B------:R-:W1:Y:S01]  /*3780*/  LDCU.64 UR4, c[0x0][0x3e0] ;  /* 0x00007c00ff0477ac */ /* 0x000e620008000a00 */
[----:B0-----:R-:W-:Y:S01]  /*3790*/  MOV R6, R74 ;  /* 0x0000004a00067202 */ /* 0x001fe20000000f00 */
[C---:B--234-:R-:W-:Y:S01]  /*37a0*/  FADD.FTZ R5, -R32.reuse, R18 ;  /* 0x0000001220057221 */ /* 0x05cfe20000010100 */
[----:B------:R-:W-:Y:S01]  /*37b0*/  MOV R7, R77 ;  /* 0x0000004d00077202 */ /* 0x000fe20000000f00 */
[----:B------:R-:W0:Y:S01]  /*37c0*/  LDCU.64 UR10, c[0x0][0x380] ;  /* 0x00007000ff0a77ac */ /* 0x000e220008000a00 */
[----:B------:R-:W-:Y:S01]  /*37d0*/  FADD.FTZ R19, -R32, R19 ;  /* 0x0000001320137221 */ /* 0x000fe20000010100 */
        /* <DEDUP_REMOVED lines=8> */
[----:B------:R-:W-:-:S04]  /*3860*/  IADD3 R9, PT, PT, R7, R9, RZ ;  /* 0x0000000907097210 */ /* 0x000fc80007ffe0ff */
[----:B------:R-:W-:-:S05]  /*3870*/  LEA.HI.X R11, R6, UR11, R9, 0x2, P1 ;  /* 0x0000000b060b7c11 */ /* 0x000fca00088f1409 */
[----:B------:R0:W-:Y:S02]  /*3880*/  STG.E.64 desc[UR6][R10.64], R4 ;  /* 0x000000040a007986 */ /* 0x0001e4000c101b06 */
.L_x_3017:
[----:B------:R-:W-:Y:S05]  /*3890*/  BSYNC.RECONVERGENT B1 ;  /* 0x0000000000017941 */ /* 0x000fea0003800200 */
.L_x_3016:
        /* <DEDUP_REMOVED lines=10> */
[----:B------:R-:W-:Y:S02]  /*3940*/  IMAD R4, R2, UR4, RZ ;  /* 0x0000000402047c24 */ /* 0x000fe4000f8e02ff */
        /* <DEDUP_REMOVED lines=8> */
.L_x_3019:
[----:B------:R-:W-:Y:S05]  /*39d0*/  BSYNC.RECONVERGENT B1 ;  /* 0x0000000000017941 */ /* 0x000fea0003800200 */
.L_x_3018:
        /* <DEDUP_REMOVED lines=19> */
.L_x_3021:
[----:B------:R-:W-:Y:S05]  /*3b10*/  BSYNC.RECONVERGENT B1 ;  /* 0x0000000000017941 */ /* 0x000fea0003800200 */
.L_x_3020:
[----:B------:R-:W-:Y:S01]  /*3b20*/  ISETP.GE.U32.AND P5, PT, R66, UR8, PT ;  /* 0x0000000842007c0c */ /* 0x000fe2000bfa6070 */
[----:B------:R-:W-:Y:S01]  /*3b30*/  BSSY.RECONVERGENT B1, `(.L_x_3022) ;  /* 0x0000021000017945 */ /* 0x000fe20003800200 */
[----:B------:R-:W-:Y:S02]  /*3b40*/  SHF.R.S32.HI R12, RZ, 0x1f, R35 ;  /* 0x0000001fff0c7819 */ /* 0x000fe40000011423 */
[----:B------:R-:W-:Y:S02]  /*3b50*/  ISETP.GE.AND.EX P5, PT, R3, UR9, PT, P5 ;  /* 0x0000000903007c0c */ /* 0x000fe4000bfa6350 */
[----:B------:R-:W-:Y:S02]  /*3b60*/  ISETP.GE.U32.AND P2, PT, R65, UR8, PT ;  /* 0x0000000841007c0c */ /* 0x000fe4000bf46070 */
[----:B------:R-:W-:Y:S02]  /*3b70*/  ISETP.GE.U32.AND P1, PT, R8, UR8, PT ;  /* 0x0000000808007c0c */ /* 0x000fe4000bf26070 */
[----:B------:R-:W-:-:S02]  /*3b80*/  ISETP.GE.U32.AND P6, PT, R37, UR8, PT ;  /* 0x0000000825007c0c */ /* 0x000fc4000bfc6070 */
[----:B------:R-:W-:Y:S02]  /*3b90*/  ISETP.GE.U32.AND P3, PT, R64, UR8, PT ;  /* 0x0000000840007c0c */ /* 0x000fe4000bf66070 */
[----:B------:R-:W-:Y:S02]  /*3ba0*/  ISETP.GE.U32.AND P4, PT, R35, UR8, PT ;  /* 0x0000000823007c0c */ /* 0x000fe4000bf86070 */
[----:B------:R-:W-:Y:S02]  /*3bb0*/  SHF.R.S32.HI R9, RZ, 0x1f, R8 ;  /* 0x0000001fff097819 */ /* 0x000fe40000011408 */
[----:B------:R-:W-:Y:S02]  /*3bc0*/  SHF.R.S32.HI R13, RZ, 0x1f, R37 ;  /* 0x0000001fff0d7819 */ /* 0x000fe40000011425 */
[----:B------:R-:W-:Y:S02]  /*3bd0*/  ISETP.GE.AND.EX P2, PT, R52, UR9, PT, P2 ;  /* 0x0000000934007c0c */ /* 0x000fe4000bf46320 */
[----:B------:R-:W-:-:S02]  /*3be0*/  ISETP.GE.AND.EX P1, PT, R9, UR9, PT, P1 ;  /* 0x0000000909007c0c */ /* 0x000fc4000bf26310 */
[----:B------:R-:W-:Y:S02]  /*3bf0*/  ISETP.GE.AND.EX P6, PT, R13, UR9, PT, P6 ;  /* 0x000000090d007c0c */ /* 0x000fe4000bfc6360 */
[----:B------:R-:W-:Y:S02]  /*3c00*/  ISETP.GE.AND.EX P3, PT, R53, UR9, PT, P3 ;  /* 0x0000000935007c0c */ /* 0x000fe4000bf66330 */
[----:B------:R-:W-:Y:S01]  /*3c10*/  ISETP.GE.AND.EX P4, PT, R12, UR9, PT, P4 ;  /* 0x000000090c007c0c */ /* 0x000fe2000bf86340 */
[----:B------:R-:W-:-:S12]  /*3c20*/  @P5 BRA `(.L_x_3023) ;  /* 0x0000000000445947 */ /* 0x000fd80003800000 */
        /* <DEDUP_REMOVED lines=17> */
.L_x_3023:
[----:B------:R-:W-:Y:S05]  /*3d40*/  BSYNC.RECONVERGENT B1 ;  /* 0x0000000000017941 */ /* 0x000fea0003800200 */
.L_x_3022:
[----:B------:R-:W-:Y:S04]  /*3d50*/  BSSY.RECONVERGENT B1, `(.L_x_3024) ;  /* 0x0000013000017945 */ /* 0x000fe80003800200 */
[----:B------:R-:W-:Y:S05]  /*3d60*/  @P2 BRA `(.L_x_3025) ;  /* 0x0000000000442947 */ /* 0x000fea0003800000 */
[----:B------:R-:W1:Y:S01]  /*3d70*/  LDCU.64 UR4, c[0x0][0x3e0] ;  /* 0x00007c00ff0477ac */ /* 0x000e620008000a00 */
[----:B0-234-:R-:W-:Y:S01]  /*3d80*/  MOV R4, R74 ;  /* 0x0000004a00047202 */ /* 0x01dfe20000000f00 */
[C---:B------:R-:W-:Y:S01]  /*3d90*/  FADD.FTZ R7, -R32.reuse, R26 ;  /* 0x0000001a20077221 */ /* 0x040fe20000010100 */
        /* <DEDUP_REMOVED lines=14> */
.L_x_3025:
[----:B------:R-:W-:Y:S05]  /*3e80*/  BSYNC.RECONVERGENT B1 ;  /* 0x0000000000017941 */ /* 0x000fea0003800200 */
.L_x_3024:
        /* <DEDUP_REMOVED lines=14> */
[----:B-----5:R-:W-:-:S03]  /*3f70*/  FFMA.FTZ R8, R28, R7, R30 ;  /* 0x000000071c087223 */ /* 0x020fc6000001001e */
[----:B------:R-:W-:-:S04]  /*3f80*/  IADD3 R9, PT, PT, R5, R9, RZ ;  /* 0x0000000905097210 */ /* 0x000fc80007ffe0ff */
[----:B------:R-:W-:Y:S01]  /*3f90*/  LEA.HI.X R7, R4, UR11, R9, 0x2, P1 ;  /* 0x0000000b04077c11 */ /* 0x000fe200088f1409 */
[----:B------:R-:W-:-:S05]  /*3fa0*/  FFMA.FTZ R9, R29, R10, R31 ;  /* 0x0000000a1d097223 */ /* 0x000fca000001001f */
[----:B------:R0:W-:Y:S02]  /*3fb0*/  STG.E.64 desc[UR6][R6.64], R8 ;  /* 0x0000000806007986 */ /* 0x0001e4000c101b06 */
.L_x_3027:
[----:B------:R-:W-:Y:S05]  /*3fc0*/  BSYNC.RECONVERGENT B1 ;  /* 0x0000000000017941 */ /* 0x000fea0003800200 */
.L_x_3026:
        /* <DEDUP_REMOVED lines=19> */
.L_x_3029:
[----:B------:R-:W-:Y:S05]  /*4100*/  BSYNC.RECONVERGENT B1 ;  /* 0x0000000000017941 */ /* 0x000fea0003800200 */
.L_x_3028:
        /* <DEDUP_REMOVED lines=19> */
.L_x_3031:
[----:B------:R-:W-:Y:S05]  /*4240*/  BSYNC.RECONVERGENT B1 ;  /* 0x0000000000017941 */ /* 0x000fea0003800200 */
.L_x_3030:
        /* <DEDUP_REMOVED lines=17> */
[----:B------:R0:W-:Y:S01]  /*4360*/  STG.E.64 desc[UR6][R6.64], R28 ;  /* 0x0000001c06007986 */ /* 0x0001e2000c101b06 */
[----:B------:R-:W-:Y:S05]  /*4370*/  BRA `(.L_x_3032) ;  /* 0x0000002000287947 */ /* 0x000fea0003800000 */
.L_x_3001:
        /* <DEDUP_REMOVED lines=17> */
[----:B------:R-:W-:Y:S02]  /*4490*/  IMAD R43, R37, UR9, R38 ;  /* 0x00000009252b7c24 */ /* 0x000fe4000f8e0226 */
[----:B-1----:R-:W-:Y:S01]  /*44a0*/  FMUL.FTZ R38, R5, R36 ;  /* 0x0000002405267220 */ /* 0x002fe20000410000 */
[----:B--2---:R-:W-:Y:S02]  /*44b0*/  LEA R42, P2, R72, UR10, 0x2 ;  /* 0x0000000a482a7c11 */ /* 0x004fe4000f8410ff */
[----:B------:R-:W-:Y:S01]  /*44c0*/  IADD3 R43, PT, PT, R73, R43, RZ ;  /* 0x0000002b492b7210 */ /* 0x000fe20007ffe0ff */
[----:B------:R-:W-:Y:S01]  /*44d0*/  FADD.FTZ R73, -R32, R4 ;  /* 0x0000000420497221 */ /* 0x000fe20000010100 */
[----:B-----5:R-:W-:Y:S02]  /*44e0*/  FFMA.FTZ R5, R29, R38, R31 ;  /* 0x000000261d057223 */ /* 0x020fe4000001001f */
[----:B------:R-:W-:Y:S01]  /*44f0*/  LEA.HI.X R43, R72, UR11, R43, 0x2, P2 ;  /* 0x0000000b482b7c11 */ /* 0x000fe200090f142b */
[----:B------:R-:W-:Y:S01]  /*4500*/  FMUL.FTZ R73, R73, R36 ;  /* 0x0000002449497220 */ /* 0x000fe20000410000 */
[----:B------:R-:W-:-:S03]  /*4510*/  FMUL.FTZ R72, R5, -1.4426950216293334961 ;  /* 0xbfb8aa3b05487820 */ /* 0x000fc60000410000 */
[----:B------:R-:W-:-:S03]  /*4520*/  FFMA.FTZ R4, R28, R73, R30 ;  /* 0x000000491c047223 */ /* 0x000fc6000001001e */
[----:B------:R-:W0:Y:S01]  /*4530*/  MUFU.EX2 R72, R72 ;  /* 0x0000004800487308 */ /* 0x000e220000000800 */
[----:B------:R-:W-:-:S06]  /*4540*/  FMUL.FTZ R38, R4, -1.4426950216293334961 ;  /* 0xbfb8aa3b04267820 */ /* 0x000fcc0000410000 */
[----:B------:R-:W1:Y:S01]  /*4550*/  MUFU.EX2 R38, R38 ;  /* 0x0000002600267308 */ /* 0x000e620000000800 */
[----:B0-----:R-:W-:-:S06]  /*4560*/  FADD.FTZ R72, R72, 1 ;  /* 0x3f80000048487421 */ /* 0x001fcc0000010000 */
[----:B------:R-:W0:Y:S01]  /*4570*/  MUFU.RCP R72, R72 ;  /* 0x0000004800487308 */ /* 0x000e220000001000 */
[----:B-1----:R-:W-:-:S07]  /*4580*/  FADD.FTZ R40, R38, 1 ;  /* 0x3f80000026287421 */ /* 0x002fce0000010000 */
[----:B------:R-:W1:Y:S01]  /*4590*/  MUFU.RCP R73, R40 ;  /* 0x0000002800497308 */ /* 0x000e620000001000 */
[----:B0-----:R-:W-:Y:S01]  /*45a0*/  FMUL.FTZ R5, R5, R72 ;  /* 0x0000004805057220 */ /* 0x001fe20000410000 */
[----:B-1----:R-:W-:-:S05]  /*45b0*/  FMUL.FTZ R4, R4, R73 ;  /* 0x0000004904047220 */ /* 0x002fca0000410000 */
[----:B------:R0:W-:Y:S02]  /*45c0*/  STG.E.64 desc[UR6][R42.64], R4 ;  /* 0x000000042a007986 */ /* 0x0001e4000c101b06 */
.L_x_3034:
[----:B------:R-:W-:Y:S05]  /*45d0*/  BSYNC.RECONVERGENT B1 ;  /* 0x0000000000017941 */ /* 0x000fea0003800200 */
.L_x_3033:
[----:B------:R-:W-:Y:S01]  /*45e0*/  BSSY.RECONVERGENT B1, `(.L_x_3035) ;  /* 0x000001e000017945 */ /* 0x000fe20003800200 */
[----:B------:R-:W-:-:S03]  /*45f0*/  IADD3 R38, PT, PT, R37, 0x40, RZ ;  /* 0x0000004025267810 */ /* 0x000fc60007ffe0ff */
[----:B------:R-:W-:Y:S05]  /*4600*/  @P3 BRA `(.L_x_3036) ;  /* 0x00000000006c3947 */ /* 0x000fea0003800000 */
[C---:B0-----:R-:W-:Y:S01]  /*4610*/  FADD.FTZ R5, -R32.reuse, R6 ;  /* 0x0000000620057221 */ /* 0x041fe20000010100 */
[----:B------:R-:W-:Y:S01]  /*4620*/  FADD.FTZ R7, -R32, R7 ;  /* 0x0000000720077221 */ /* 0x000fe20000010100 */
        /* <DEDUP_REMOVED lines=11> */
[----:B------:R-:W-:Y:S01]  /*46e0*/  IMAD R7, R39, UR9, R5 ;  /* 0x0000000927077c24 */ /* 0x000fe2000f8e0205 */
[----:B------:R-:W-:Y:S01]  /*46f0*/  MOV R5, R77 ;  /* 0x0000004d00057202 */ /* 0x000fe20000000f00 */
[----:B--2---:R-:W-:Y:S01]  /*4700*/  FADD.FTZ R43, R4, 1 ;  /* 0x3f800000042b7421 */ /* 0x004fe20000010000 */
[----:B------:R-:W-:Y:S01]  /*4710*/  MOV R4, R74 ;  /* 0x0000004a00047202 */ /* 0x000fe20000000f00 */
[----:B0-----:R-:W-:-:S04]  /*4720*/  FADD.FTZ R72, R6, 1 ;  /* 0x3f80000006487421 */ /* 0x001fc80000010000 */
[----:B------:R-:W0:Y:S01]  /*4730*/  MUFU.RCP R43, R43 ;  /* 0x0000002b002b7308 */ /* 0x000e220000001000 */
[----:B------:R-:W-:-:S05]  /*4740*/  IMAD.WIDE.U32 R4, R39, UR8, R4 ;  /* 0x0000000827047c25 */ /* 0x000fca000f8e0004 */
[----:B------:R-:W-:Y:S02]  /*4750*/  IADD3 R7, PT, PT, R5, R7, RZ ;  /* 0x0000000705077210 */ /* 0x000fe40007ffe0ff */
[----:B------:R-:W2:Y:S01]  /*4760*/  MUFU.RCP R41, R72 ;  /* 0x0000004800297308 */ /* 0x000ea20000001000 */
[----:B-1----:R-:W-:-:S04]  /*4770*/  LEA R6, P2, R4, UR10, 0x2 ;  /* 0x0000000a04067c11 */ /* 0x002fc8000f8410ff */
[----:B------:R-:W-:Y:S01]  /*4780*/  LEA.HI.X R7, R4, UR11, R7, 0x2, P2 ;  /* 0x0000000b04077c11 */ /* 0x000fe200090f1407 */
[----:B0-----:R-:W-:Y:S01]  /*4790*/  FMUL.FTZ R4, R42, R43 ;  /* 0x0000002b2a047220 */ /* 0x001fe20000410000 */
[----:B--2---:R-:W-:-:S05]  /*47a0*/  FMUL.FTZ R5, R40, R41 ;  /* 0x0000002928057220 */ /* 0x004fca0000410000 */
[----:B------:R2:W-:Y:S02]  /*47b0*/  STG.E.64 desc[UR6][R6.64], R4 ;  /* 0x0000000406007986 */ /* 0x0005e4000c101b06 */
.L_x_3036:
[----:B------:R-:W-:Y:S05]  /*47c0*/  BSYNC.RECONVERGENT B1 ;  /* 0x0000000000017941 */ /* 0x000fea0003800200 */
.L_x_3035:
        /* <DEDUP_REMOVED lines=12> */
[C---:B------:R-:W-:Y:S01]  /*4890*/  FADD.FTZ R5, -R32.reuse, R8 ;  /* 0x0000000820057221 */ /* 0x040fe20000010100 */
        /* <DEDUP_REMOVED lines=26> */
.L_x_3038:
[----:B------:R-:W-:Y:S05]  /*4a40*/  BSYNC.RECONVERGENT B1 ;  /* 0x0000000000017941 */ /* 0x000fea0003800200 */
.L_x_3037:
[----:B------:R-:W-:Y:S04]  /*4a50*/  BSSY.RECONVERGENT B1, `(.L_x_3039) ;  /* 0x000001d000017945 */ /* 0x000fe80003800200 */
        /* <DEDUP_REMOVED lines=20> */
[----:B------:R-:W-:Y:S01]  /*4ba0*/  IMAD R41, R41, UR9, R42 ;  /* 0x0000000929297c24 */ /* 0x000fe2000f8e022a */
[----:B-1----:R-:W-:Y:S02]  /*4bb0*/  LEA R6, P4, R4, UR10, 0x2 ;  /* 0x0000000a04067c11 */ /* 0x002fe4000f8810ff */
[----:B------:R-:W1:Y:S02]  /*4bc0*/  MUFU.RCP R11, R11 ;  /* 0x0000000b000b7308 */ /* 0x000e640000001000 */
[----:B------:R-:W-:-:S04]  /*4bd0*/  IADD3 R41, PT, PT, R5, R41, RZ ;  /* 0x0000002905297210 */ /* 0x000fc80007ffe0ff */
[----:B------:R-:W-:Y:S01]  /*4be0*/  LEA.HI.X R7, R4, UR11, R41, 0x2, P4 ;  /* 0x0000000b04077c11 */ /* 0x000fe2000a0f1429 */
[----:B0-----:R-:W-:Y:S01]  /*4bf0*/  FMUL.FTZ R4, R9, R10 ;  /* 0x0000000a09047220 */ /* 0x001fe20000410000 */
[----:B-1----:R-:W-:-:S05]  /*4c00*/  FMUL.FTZ R5, R8, R11 ;  /* 0x0000000b08057220 */ /* 0x002fca0000410000 */
[----:B------:R2:W-:Y:S02]  /*4c10*/  STG.E.64 desc[UR6][R6.64], R4 ;  /* 0x0000000406007986 */ /* 0x0005e4000c101b06 */
.L_x_3040:
[----:B------:R-:W-:Y:S05]  /*4c20*/  BSYNC.RECONVERGENT B1 ;  /* 0x0000000000017941 */ /* 0x000fea0003800200 */
.L_x_3039:
[----:B------:R-:W-:Y:S01]  /*4c30*/  SHF.R.S32.HI R9, RZ, 0x1f, R40 ;  /* 0x0000001fff097819 */ /* 0x000fe20000011428 */
[----:B------:R-:W-:Y:S01]  /*4c40*/  BSSY.RECONVERGENT B1, `(.L_x_3041) ;  /* 0x0000027000017945 */ /* 0x000fe20003800200 */
[----:B------:R-:W-:Y:S02]  /*4c50*/  ISETP.GE.U32.AND P6, PT, R68, UR4, PT ;  /* 0x0000000444007c0c */ /* 0x000fe4000bfc6070 */
[----:B------:R-:W-:Y:S02]  /*4c60*/  ISETP.GE.U32.AND P4, PT, R67, UR4, PT ;  /* 0x0000000443007c0c */ /* 0x000fe4000bf86070 */
[----:B------:R-:W-:Y:S02]  /*4c70*/  ISETP.GE.U32.AND P5, PT, R34, UR4, PT ;  /* 0x0000000422007c0c */ /* 0x000fe4000bfa6070 */
[----:B------:R-:W-:Y:S02]  /*4c80*/  IADD3 R8, PT, PT, R37, 0x180, RZ ;  /* 0x0000018025087810 */ /* 0x000fe40007ffe0ff */
[----:B------:R-:W-:-:S02]  /*4c90*/  ISETP.GE.AND.EX P3, PT, R9, UR5, PT, P3 ;  /* 0x0000000509007c0c */ /* 0x000fc4000bf66330 */
[----:B------:R-:W-:Y:S02]  /*4ca0*/  ISETP.GE.AND.EX P2, PT, R54, UR5, PT, P2 ;  /* 0x0000000536007c0c */ /* 0x000fe4000bf46320 */
[----:B------:R-:W-:Y:S02]  /*4cb0*/  ISETP.GE.AND.EX P6, PT, R0, UR5, PT, P6 ;  /* 0x0000000500007c0c */ /* 0x000fe4000bfc6360 */
[----:B------:R-:W-:Y:S02]  /*4cc0*/  ISETP.GE.AND.EX P4, PT, R2, UR5, PT, P4 ;  /* 0x0000000502007c0c */ /* 0x000fe4000bf86340 */
[----:B------:R-:W-:Y:S02]  /*4cd0*/  ISETP.GE.AND.EX P5, PT, R33, UR5, PT, P5 ;  /* 0x0000000521007c0c */ /* 0x000fe4000bfa6350 */
[----:B------:R-:W-:Y:S01]  /*4ce0*/  IADD3 R37, PT, PT, R37, 0x1a0, RZ ;  /* 0x000001a025257810 */ /* 0x000fe20007ffe0ff */
[----:B------:R-:W-:Y:S10]  /*4cf0*/  @P1 BRA `(.L_x_3042) ;  /* 0x00000000006c1947 */ /* 0x000ff40003800000 */
[C---:B0-2---:R-:W-:Y:S01]  /*4d00*/  FADD.FTZ R5, -R32.reuse, R24 ;  /* 0x0000001820057221 */ /* 0x045fe20000010100 */
        /* <DEDUP_REMOVED lines=18> */
[----:B------:R-:W-:-:S03]  /*4e30*/  IMAD.WIDE.U32 R4, R70, UR8, R4 ;  /* 0x0000000846047c25 */ /* 0x000fc6000f8e0004 */
[----:B-1----:R-:W-:-:S04]  /*4e40*/  LEA R6, P1, R4, UR10, 0x2 ;  /* 0x0000000a04067c11 */ /* 0x002fc8000f8210ff */
[----:B------:R-:W1:Y:S01]  /*4e50*/  MUFU.RCP R25, R25 ;  /* 0x0000001900197308 */ /* 0x000e620000001000 */
[----:B------:R-:W-:-:S04]  /*4e60*/  IADD3 R7, PT, PT, R5, R7, RZ ;  /* 0x0000000705077210 */ /* 0x000fc80007ffe0ff */
[----:B------:R-:W-:Y:S01]  /*4e70*/  LEA.HI.X R7, R4, UR11, R7, 0x2, P1 ;  /* 0x0000000b04077c11 */ /* 0x000fe200088f1407 */
[----:B0-----:R-:W-:Y:S01]  /*4e80*/  FMUL.FTZ R4, R11, R24 ;  /* 0x000000180b047220 */ /* 0x001fe20000410000 */
[----:B-1----:R-:W-:-:S05]  /*4e90*/  FMUL.FTZ R5, R10, R25 ;  /* 0x000000190a057220 */ /* 0x002fca0000410000 */
[----:B------:R3:W-:Y:S02]  /*4ea0*/  STG.E.64 desc[UR6][R6.64], R4 ;  /* 0x0000000406007986 */ /* 0x0007e4000c101b06 */
.L_x_3042:
[----:B------:R-:W-:Y:S05]  /*4eb0*/  BSYNC.RECONVERGENT B1 ;  /* 0x0000000000017941 */ /* 0x000fea0003800200 */
.L_x_3041:
[----:B------:R-:W-:Y:S04]  /*4ec0*/  BSSY.RECONVERGENT B1, `(.L_x_3043) ;  /* 0x000001d000017945 */ /* 0x000fe80003800200 */
[----:B------:R-:W-:Y:S05]  /*4ed0*/  @P3 BRA `(.L_x_3044) ;  /* 0x00000000006c3947 */ /* 0x000fea0003800000 */
[C---:B------:R-:W-:Y:S01]  /*4ee0*/  FADD.FTZ R13, -R32.reuse, R13 ;  /* 0x0000000d200d7221 */ /* 0x040fe20000010100 */
[----:B0-23--:R-:W-:Y:S01]  /*4ef0*/  FADD.FTZ R5, -R32, R12 ;  /* 0x0000000c20057221 */ /* 0x00dfe20000010100 */
        /* <DEDUP_REMOVED lines=14> */
[----:B0-----:R-:W-:Y:S01]  /*4fe0*/  FADD.FTZ R12, R4, 1 ;  /* 0x3f800000040c7421 */ /* 0x001fe20000010000 */
[----:B------:R-:W-:-:S04]  /*4ff0*/  MOV R4, R74 ;  /* 0x0000004a00047202 */ /* 0x000fc80000000f00 */
[----:B------:R-:W0:Y:S01]  /*5000*/  MUFU.RCP R24, R24 ;  /* 0x0000001800187308 */ /* 0x000e220000001000 */
[----:B------:R-:W-:-:S07]  /*5010*/  IMAD.WIDE.U32 R4, R40, UR8, R4 ;  /* 0x0000000828047c25 */ /* 0x000fce000f8e0004 */
[----:B------:R-:W2:Y:S01]  /*5020*/  MUFU.RCP R13, R12 ;  /* 0x0000000c000d7308 */ /* 0x000ea20000001000 */
[----:B-1----:R-:W-:Y:S02]  /*5030*/  LEA R6, P1, R4, UR10, 0x2 ;  /* 0x0000000a04067c11 */ /* 0x002fe4000f8210ff */
[----:B------:R-:W-:-:S04]  /*5040*/  IADD3 R9, PT, PT, R5, R9, RZ ;  /* 0x0000000905097210 */ /* 0x000fc80007ffe0ff */
[----:B------:R-:W-:Y:S01]  /*5050*/  LEA.HI.X R7, R4, UR11, R9, 0x2, P1 ;  /* 0x0000000b04077c11 */ /* 0x000fe200088f1409 */
[----:B0-----:R-:W-:Y:S01]  /*5060*/  FMUL.FTZ R5, R11, R24 ;  /* 0x000000180b057220 */ /* 0x001fe20000410000 */
[----:B--2---:R-:W-:-:S05]  /*5070*/  FMUL.FTZ R4, R10, R13 ;  /* 0x0000000d0a047220 */ /* 0x004fca0000410000 */
[----:B------:R4:W-:Y:S02]  /*5080*/  STG.E.64 desc[UR6][R6.64], R4 ;  /* 0x0000000406007986 */ /* 0x0009e4000c101b06 */
.L_x_3044:
[----:B------:R-:W-:Y:S05]  /*5090*/  BSYNC.RECONVERGENT B1 ;  /* 0x0000000000017941 */ /* 0x000fea0003800200 */
.L_x_3043:
[----:B------:R-:W-:Y:S04]  /*50a0*/  BSSY.RECONVERGENT B1, `(.L_x_3045) ;  /* 0x000001d000017945 */ /* 0x000fe80003800200 */
[----:B------:R-:W-:Y:S05]  /*50b0*/  @P2 BRA `(.L_x_3046) ;  /* 0x00000000006c2947 */ /* 0x000fea0003800000 */
[C---:B0-234-:R-:W-:Y:S01]  /*50c0*/  FADD.FTZ R5, -R32.reuse, R16 ;  /* 0x0000001020057221 */ /* 0x05dfe20000010100 */
        /* <DEDUP_REMOVED lines=26> */
.L_x_3046:
[----:B------:R-:W-:Y:S05]  /*5270*/  BSYNC.RECONVERGENT B1 ;  /* 0x0000000000017941 */ /* 0x000fea0003800200 */
.L_x_3045:
        /* <DEDUP_REMOVED lines=29> */
.L_x_3048:
[----:B------:R-:W-:Y:S05]  /*5450*/  BSYNC.RECONVERGENT B1 ;  /* 0x0000000000017941 */ /* 0x000fea0003800200 */
.L_x_3047:
        /* <DEDUP_REMOVED lines=29> */
.L_x_3050:
[----:B------:R-:W-:Y:S05]  /*5630*/  BSYNC.RECONVERGENT B1 ;  /* 0x0000000000017941 */ /* 0x000fea0003800200 */
.L_x_3049:
        /* <DEDUP_REMOVED lines=29> */
.L_x_3052:
[----:B------:R-:W-:Y:S05]  /*5810*/  BSYNC.RECONVERGENT B1 ;  /* 0x0000000000017941 */ /* 0x000fea0003800200 */
.L_x_3051:
        /* <DEDUP_REMOVED lines=44> */
.L_x_3054:
[----:B------:R-:W-:Y:S05]  /*5ae0*/  BSYNC.RECONVERGENT B1 ;  /* 0x0000000000017941 */ /* 0x000fea0003800200 */
.L_x_3053:
[----:B------:R-:W-:Y:S04]  /*5af0*/  BSSY.RECONVERGENT B1, `(.L_x_3055) ;  /* 0x000001d000017945 */ /* 0x000fe80003800200 */
[----:B------:R-:W-:Y:S05]  /*5b00*/  @P2 BRA `(.L_x_3056) ;  /* 0x00000000006c2947 */ /* 0x000fea0003800000 */
[C---:B0-234-:R-:W-:Y:S01]  /*5b10*/  FADD.FTZ R5, -R32.reuse, R26 ;  /* 0x0000001a20057221 */ /* 0x05dfe20000010100 */
[----:B------:R-:W-:Y:S01]  /*5b20*/  FADD.FTZ R27, -R32, R27 ;  /* 0x0000001b201b7221 */ /* 0x000fe20000010100 */
[----:B------:R-:W0:Y:S01]  /*5b30*/  LDCU.64 UR8, c[0x0][0x3e0] ;  /* 0x00007c00ff0877ac */ /* 0x000e220008000a00 */
        /* <DEDUP_REMOVED lines=24> */
.L_x_3056:
[----:B------:R-:W-:Y:S05]  /*5cc0*/  BSYNC.RECONVERGENT B1 ;  /* 0x0000000000017941 */ /* 0x000fea0003800200 */
.L_x_3055:
        /* <DEDUP_REMOVED lines=29> */
.L_x_3058:
[----:B------:R-:W-:Y:S05]  /*5ea0*/  BSYNC.RECONVERGENT B1 ;  /* 0x0000000000017941 */ /* 0x000fea0003800200 */
.L_x_3057:
        /* <DEDUP_REMOVED lines=29> */
.L_x_3060:
[----:B------:R-:W-:Y:S05]  /*6080*/  BSYNC.RECONVERGENT B1 ;  /* 0x0000000000017941 */ /* 0x000fea0003800200 */
.L_x_3059:
        /* <DEDUP_REMOVED lines=29> */
.L_x_3062:
[----:B------:R-:W-:Y:S05]  /*6260*/  BSYNC.RECONVERGENT B1 ;  /* 0x0000000000017941 */ /* 0x000fea0003800200 */
.L_x_3061:
        /* <DEDUP_REMOVED lines=27> */
.L_x_3032:
[----:B------:R-:W-:Y:S05]  /*6420*/  BSYNC.RECONVERGENT B0 ;  /* 0x0000000000007941 */ /* 0x000fea0003800200 */
.L_x_3000:
        /* <DEDUP_REMOVED lines=8> */
.L_x_3064:
        /* <DEDUP_REMOVED lines=13> */
.L_x_3473:


//--------------------- .text._Z35group_norm_nhwc_fwd_one_pass_kernelI11Fp32IOBf16WLi64ELi42ELi672EEv26Group_norm_nhwc_fwd_params --------------------------
	.section	.text._Z35group_norm_nhwc_fwd_one_pass_kernelI11Fp32IOBf16WLi64ELi42ELi672EEv26Group_norm_nhwc_fwd_params,"ax",@progbits
	.align	128
        .global         _Z35group_norm_nhwc_fwd_one_pass_kernelI11Fp32IOBf16WLi64ELi42ELi672EEv26Group_norm_nhwc_fwd_params
        .type           _Z35group_norm_nhwc_fwd_one_pass_kernelI11Fp32IOBf16WLi64ELi42ELi672EEv26Group_norm_nhwc_fwd_params,@function
        .size           _Z35group_norm_nhwc_fwd_one_pass_kernelI11Fp32IOBf16WLi64ELi42ELi672EEv26Group_norm_nhwc_fwd_params,(.L_x_3474 - _Z35group_norm_nhwc_fwd_one_pass_kernelI11Fp32IOBf16WLi64ELi42ELi672EEv26Group_norm_nhwc_fwd_params)
        .other          _Z35group_norm_nhwc_fwd_one_pass_kernelI11Fp32IOBf16WLi64ELi42ELi672EEv26Group_norm_nhwc_fwd_params,@"STO_CUDA_ENTRY STV_DEFAULT"
_Z35group_norm_nhwc_fwd_one_pass_kernelI11Fp32IOBf16WLi64ELi42ELi672EEv26Group_norm_nhwc_fwd_params:
.text._Z35group_norm_nhwc_fwd_one_pass_kernelI11Fp32IOBf16WLi64ELi42ELi672EEv26Group_norm_nhwc_fwd_params:
        /* <DEDUP_REMOVED lines=32> */
.L_x_3084:
[----:B01----:R-:W0:Y:S01]  /*0200*/  LDC R17, c[0x0][0x3f8] ;  /* 0x0000fe00ff117b82 */ /* 0x003e220000000800 */
[----:B------:R-:W1:Y:S01]  /*0210*/  LDCU.64 UR8, c[0x0][0x3e8] ;  /* 0x00007d00ff0877ac */ /* 0x000e620008000a00 */
[----:B------:R-:W-:Y:S02]  /*0220*/  IADD3 R12, PT, PT, R7, 0x20, RZ ;  /* 0x00000020070c7810 */ /* 0x000fe40007ffe0ff */
[----:B------:R-:W-:Y:S02]  /*0230*/  SHF.R.S32.HI R19, RZ, 0x1f, R7 ;  /* 0x0000001fff137819 */ /* 0x000fe40000011407 */
[----:B------:R-:W-:Y:S02]  /*0240*/  SHF.R.S32.HI R21, RZ, 0x1f, R12 ;  /* 0x0000001fff157819 */ /* 0x000fe4000001140c */
[----:B0-2---:R-:W-:Y:S02]  /*0250*/  IABS R5, R17 ;  /* 0x0000001100057213 */ /* 0x005fe40000000000 */
[----:B------:R-:W-:-:S02]  /*0260*/  ISETP.NE.AND P3, PT, R17, RZ, PT ;  /* 0x000000ff1100720c */ /* 0x000fc40003f65270 */
        /* <DEDUP_REMOVED lines=14> */
[----:B------:R-:W-:Y:S02]  /*0350*/  @!P2 IADD3 R3, PT, PT, R3, 0x1, RZ ;  /* 0x000000010303a810 */ /* 0x000fe40007ffe0ff */
[----:B-1----:R-:W-:Y:S02]  /*0360*/  ISETP.GE.U32.AND P2, PT, R12, UR8, PT ;  /* 0x000000080c007c0c */ /* 0x002fe4000bf46070 */
[----:B------:R-:W-:Y:S02]  /*0370*/  ISETP.GE.U32.AND P1, PT, R0, R5, PT ;  /* 0x000000050000720c */ /* 0x000fe40003f26070 */
[----:B------:R-:W-:Y:S02]  /*0380*/  LOP3.LUT R0, R17, UR7, RZ, 0x3c, !PT ;  /* 0x0000000711007c12 */ /* 0x000fe4000f8e3cff */
[----:B------:R-:W-:Y:S02]  /*0390*/  ISETP.GE.AND.EX P2, PT, R21, UR9, PT, P2 ;  /* 0x0000000915007c0c */ /* 0x000fe4000bf46320 */
[----:B------:R-:W-:-:S07]  /*03a0*/  ISETP.GE.AND P4, PT, R0, RZ, PT ;  /* 0x000000ff0000720c */ /* 0x000fce0003f86270 */
[----:B------:R-:W-:Y:S02]  /*03b0*/  @P1 IADD3 R3, PT, PT, R3, 0x1, RZ ;  /* 0x0000000103031810 */ /* 0x000fe40007ffe0ff */
[----:B------:R-:W-:Y:S02]  /*03c0*/  ISETP.GE.U32.AND P1, PT, R7, UR8, PT ;  /* 0x0000000807007c0c */ /* 0x000fe4000bf26070 */
[----:B------:R-:W0:Y:S01]  /*03d0*/  @!P2 LDC.64 R8, c[0x0][0x3e0] ;  /* 0x0000f800ff08ab82 */ /* 0x000e220000000a00 */
[----:B------:R-:W-:Y:S01]  /*03e0*/  IMAD.MOV.U32 R13, RZ, RZ, R3 ;  /* 0x000000ffff0d7224 */ /* 0x000fe200078e0003 */
[----:B------:R-:W-:Y:S01]  /*03f0*/  ISETP.GE.AND.EX P1, PT, R19, UR9, PT, P1 ;  /* 0x0000000913007c0c */ /* 0x000fe2000bf26310 */
[----:B------:R-:W1:Y:S03]  /*0400*/  LDCU.64 UR8, c[0x0][0x3f0] ;  /* 0x00007e00ff0877ac */ /* 0x000e660008000a00 */
[----:B------:R-:W-:-:S02]  /*0410*/  @!P4 IADD3 R13, PT, PT, -R13, RZ, RZ ;  /* 0x000000ff0d0dc210 */ /* 0x000fc40007ffe1ff */
[----:B------:R-:W-:-:S04]  /*0420*/  @!P3 LOP3.LUT R13, RZ, R17, RZ, 0x33, !PT ;  /* 0x00000011ff0db212 */ /* 0x000fc800078e33ff */
[----:B------:R-:W-:Y:S02]  /*0430*/  IADD3 R0, PT, PT, -R13, RZ, RZ ;  /* 0x000000ff0d007210 */ /* 0x000fe40007ffe1ff */
[----:B------:R-:W-:Y:S01]  /*0440*/  SHF.R.S32.HI R4, RZ, 0x1f, R13 ;  /* 0x0000001fff047819 */ /* 0x000fe2000001140d */
[----:B------:R-:W2:Y:S02]  /*0450*/  @!P1 LDC.64 R10, c[0x0][0x3e0] ;  /* 0x0000f800ff0a9b82 */ /* 0x000ea40000000a00 */
[----:B------:R-:W-:-:S04]  /*0460*/  IMAD R0, R17, R0, UR7 ;  /* 0x0000000711007e24 */ /* 0x000fc8000f8e0200 */
[----:B------:R-:W-:Y:S02]  /*0470*/  IMAD R0, R0, 0x2a, RZ ;  /* 0x0000002a00007824 */ /* 0x000fe400078e02ff */
[----:B------:R-:W3:Y:S01]  /*0480*/  @!P1 LDC.64 R2, c[0x0][0x390] ;  /* 0x0000e400ff029b82 */ /* 0x000ee20000000a00 */
[----:B-1----:R-:W-:Y:S02]  /*0490*/  IMAD R14, R4, UR8, RZ ;  /* 0x00000008040e7c24 */ /* 0x002fe4000f8e02ff */
[C---:B------:R-:W-:Y:S01]  /*04a0*/  IADD3 R24, P3, PT, R0.reuse, R15, RZ ;  /* 0x0000000f00187210 */ /* 0x040fe20007f7e0ff */
[----:B0-----:R-:W-:Y:S02]  /*04b0*/  @!P2 IMAD R15, R21, R8, RZ ;  /* 0x00000008150fa224 */ /* 0x001fe400078e02ff */
[----:B------:R-:W-:Y:S01]  /*04c0*/  IMAD R27, R13, UR9, R14 ;  /* 0x000000090d1b7c24 */ /* 0x000fe2000f8e020e */
[----:B------:R-:W-:Y:S01]  /*04d0*/  LEA.HI.X.SX32 R25, R0, RZ, 0x1, P3 ;  /* 0x000000ff00197211 */ /* 0x000fe200018f0eff */
[----:B------:R-:W0:Y:S01]  /*04e0*/  @!P2 LDC.64 R4, c[0x0][0x390] ;  /* 0x0000e400ff04ab82 */ /* 0x000e220000000a00 */
[----:B------:R-:W-:-:S02]  /*04f0*/  @!P2 IMAD R17, R12, R9, R15 ;  /* 0x000000090c11a224 */ /* 0x000fc400078e020f */
[----:B------:R-:W-:-:S04]  /*0500*/  IMAD.WIDE.U32 R24, R13, UR8, R24 ;  /* 0x000000080d187c25 */ /* 0x000fc8000f8e0018 */
[----:B--2---:R-:W-:Y:S01]  /*0510*/  @!P1 IMAD R14, R19, R10, RZ ;  /* 0x0000000a130e9224 */ /* 0x004fe200078e02ff */
[----:B------:R-:W-:Y:S02]  /*0520*/  IADD3 R27, PT, PT, R25, R27, RZ ;  /* 0x0000001b191b7210 */ /* 0x000fe40007ffe0ff */
[----:B------:R-:W-:Y:S01]  /*0530*/  @!P1 MOV R26, R24 ;  /* 0x00000018001a9202 */ /* 0x000fe20000000f00 */
[C---:B------:R-:W-:Y:S01]  /*0540*/  @!P1 IMAD R13, R7.reuse, R11, R14 ;  /* 0x0000000b070d9224 */ /* 0x040fe200078e020e */
[----:B------:R-:W-:Y:S01]  /*0550*/  @!P2 MOV R15, R27 ;  /* 0x0000001b000fa202 */ /* 0x000fe20000000f00 */
[----:B------:R-:W-:Y:S02]  /*0560*/  @!P2 IMAD.MOV.U32 R14, RZ, RZ, R24 ;  /* 0x000000ffff0ea224 */ /* 0x000fe400078e0018 */
[----:B------:R-:W-:-:S04]  /*0570*/  @!P1 IMAD.WIDE.U32 R10, R7, R10, R26 ;  /* 0x0000000a070a9225 */ /* 0x000fc800078e001a */
[----:B------:R-:W-:Y:S01]  /*0580*/  @!P2 IMAD.WIDE.U32 R8, R12, R8, R14 ;  /* 0x000000080c08a225 */ /* 0x000fe200078e000e */
[----:B------:R-:W-:Y:S02]  /*0590*/  @!P1 IADD3 R11, PT, PT, R11, R13, RZ ;  /* 0x0000000d0b0b9210 */ /* 0x000fe40007ffe0ff */
[----:B---3--:R-:W-:Y:S01]  /*05a0*/  @!P1 LEA R12, P3, R10, R2, 0x2 ;  /* 0x000000020a0c9211 */ /* 0x008fe200078610ff */
[----:B------:R-:W-:Y:S01]  /*05b0*/  IMAD.MOV.U32 R2, RZ, RZ, RZ ;  /* 0x000000ffff027224 */ /* 0x000fe200078e00ff */
        /* <DEDUP_REMOVED lines=57> */
.L_x_3066:
[----:B------:R-:W-:Y:S05]  /*0950*/  BSYNC.RECONVERGENT B0 ;  /* 0x0000000000007941 */ /* 0x000fea0003800200 */
.L_x_3065:
        /* <DEDUP_REMOVED lines=58> */
.L_x_3068:
[----:B------:R-:W-:Y:S05]  /*0d00*/  BSYNC.RECONVERGENT B0 ;  /* 0x0000000000007941 */ /* 0x000fea0003800200 */
.L_x_3067:
        /* <DEDUP_REMOVED lines=31> */
.L_x_3071:
[----:B-1----:R-:W2:Y:S04]  /*0f00*/  LDG.E.STRONG.GPU R10, desc[UR14][R8.64] ;  /* 0x0000000e080a7981 */ /* 0x002ea8000c1ef900 */
[----:B--2---:R-:W-:Y:S01]  /*0f10*/  CCTL.IVALL ;  /* 0x00000000ff00798f */ /* 0x004fe20002000000 */
[----:B------:R-:W-:Y:S05]  /*0f20*/  YIELD ;  /* 0x0000000000007946 */ /* 0x000fea0003800000 */
[----:B------:R-:W-:-:S13]  /*0f30*/  ISETP.NE.AND P2, PT, R10, R15, PT ;  /* 0x0000000f0a00720c */ /* 0x000fda0003f45270 */
[----:B------:R-:W-:Y:S05]  /*0f40*/  @P2 BRA `(.L_x_3071) ;  /* 0xfffffffc00ec2947 */ /* 0x000fea000383ffff */
.L_x_3070:
        /* <DEDUP_REMOVED lines=15> */
.L_x_3073:
        /* <DEDUP_REMOVED lines=11> */
[----:B------:R-:W-:Y:S01]  /*10f0*/  IMAD.U32 R9, RZ, RZ, UR25 ;  /* 0x00000019ff097e24 */ /* 0x000fe2000f8e00ff */
[----:B------:R-:W-:Y:S01]  /*1100*/  VOTEU.ALL UP1, P2 ;  /* 0x0000000000ff7886 */ /* 0x000fe20001020000 */
[----:B------:R-:W-:-:S04]  /*1110*/  @!UP0 UIMAD.WIDE.U32 UR24, UR21, 0x8, UR16 ;  /* 0x00000008151888a5 */ /* 0x000fc8000f8e0010 */
[----:B------:R-:W-:Y:S01]  /*1120*/  @!UP1 UIMAD.WIDE.U32 UR26, UR9, 0x8, UR16 ;  /* 0x00000008091a98a5 */ /* 0x000fe2000f8e0010 */
[----:B------:R-:W0:Y:S01]  /*1130*/  @!P5 LDG.E.64 R8, desc[UR14][R8.64] ;  /* 0x0000000e0808d981 */ /* 0x000e22000c1e1b00 */
[----:B------:R-:W-:Y:S02]  /*1140*/  MOV R10, UR24 ;  /* 0x00000018000a7c02 */ /* 0x000fe40008000f00 */
[----:B------:R-:W-:Y:S02]  /*1150*/  MOV R11, UR25 ;  /* 0x00000019000b7c02 */ /* 0x000fe40008000f00 */
[----:B------:R-:W-:Y:S02]  /*1160*/  MOV R14, UR26 ;  /* 0x0000001a000e7c02 */ /* 0x000fe40008000f00 */
[----:B--2---:R-:W-:Y:S02]  /*1170*/  MOV R15, UR27 ;  /* 0x0000001b000f7c02 */ /* 0x004fe40008000f00 */
[----:B------:R-:W2:Y:S04]  /*1180*/  @!P6 LDG.E.64 R10, desc[UR14][R10.64] ;  /* 0x0000000e0a0ae981 */ /* 0x000ea8000c1e1b00 */
[----:B------:R-:W4:Y:S01]  /*1190*/  @!P2 LDG.E.64 R14, desc[UR14][R14.64] ;  /* 0x0000000e0e0ea981 */ /* 0x000f22000c1e1b00 */
[----:B------:R-:W-:-:S02]  /*11a0*/  UIADD3 UR23, UPT, UPT, UR5, 0x3, URZ ;  /* 0x0000000305177890 */ /* 0x000fc4000fffe0ff */
[----:B------:R-:W-:-:S04]  /*11b0*/  UIADD3 UR24, UPT, UPT, UR5, 0x4, URZ ;  /* 0x0000000405187890 */ /* 0x000fc8000fffe0ff */
[----:B------:R-:W-:Y:S01]  /*11c0*/  IMAD.U32 R16, RZ, RZ, UR23 ;  /* 0x00000017ff107e24 */ /* 0x000fe2000f8e00ff */
[----:B------:R-:W-:Y:S01]  /*11d0*/  UIADD3 UR23, UPT, UPT, UR5, 0x5, URZ ;  /* 0x0000000505177890 */ /* 0x000fe2000fffe0ff */
[----:B---3--:R-:W-:Y:S01]  /*11e0*/  MOV R17, UR24 ;  /* 0x0000001800117c02 */ /* 0x008fe20008000f00 */
[----:B------:R-:W-:Y:S02]  /*11f0*/  UIADD3 UR24, UPT, UPT, UR5, 0x6, URZ ;  /* 0x0000000605187890 */ /* 0x000fe4000fffe0ff */
        /* <DEDUP_REMOVED lines=15> */
[----:B------:R-:W-:-:S02]  /*12f0*/  ISETP.EQ.OR P6, PT, R9, UR18, P1 ;  /* 0x0000001209007c0c */ /* 0x000fc40008fc2670 */
[----:B----4-:R-:W-:Y:S01]  /*1300*/  @!P2 FADD.FTZ R12, R12, R14 ;  /* 0x0000000e0c0ca221 */ /* 0x010fe20000010000 */
[----:B------:R-:W-:Y:S01]  /*1310*/  @!P2 FADD.FTZ R13, R13, R15 ;  /* 0x0000000f0d0da221 */ /* 0x000fe20000010000 */
[----:B------:R-:W-:Y:S01]  /*1320*/  ISETP.EQ.OR P2, PT, R8, UR18, P1 ;  /* 0x0000001208007c0c */ /* 0x000fe20008f42670 */
[----:B------:R-:W-:Y:S01]  /*1330*/  IMAD.U32 R8, RZ, RZ, UR24 ;  /* 0x00000018ff087e24 */ /* 0x000fe2000f8e00ff */
[----:B------:R-:W-:Y:S02]  /*1340*/  MOV R9, UR25 ;  /* 0x0000001900097c02 */ /* 0x000fe40008000f00 */
[----:B------:R-:W-:Y:S01]  /*1350*/  VOTEU.ALL UP0, P5 ;  /* 0x0000000000ff7886 */ /* 0x000fe20002800000 */
[----:B------:R-:W-:Y:S02]  /*1360*/  MOV R10, UR26 ;  /* 0x0000001a000a7c02 */ /* 0x000fe40008000f00 */
[----:B------:R-:W-:Y:S01]  /*1370*/  MOV R11, UR27 ;  /* 0x0000001b000b7c02 */ /* 0x000fe20008000f00 */
[----:B------:R-:W2:Y:S01]  /*1380*/  @!P3 LDG.E.64 R8, desc[UR14][R8.64] ;  /* 0x0000000e0808b981 */ /* 0x000ea2000c1e1b00 */
[----:B------:R-:W-:Y:S01]  /*1390*/  VOTEU.ALL UP1, P6 ;  /* 0x0000000000ff7886 */ /* 0x000fe20003020000 */
[----:B------:R-:W-:-:S03]  /*13a0*/  @!UP0 UIMAD.WIDE.U32 UR24, UR11, 0x8, UR16 ;  /* 0x000000080b1888a5 */ /* 0x000fc6000f8e0010 */
[----:B------:R-:W-:Y:S01]  /*13b0*/  VOTEU.ALL UP0, P2 ;  /* 0x0000000000ff7886 */ /* 0x000fe20001000000 */
[----:B------:R-:W-:Y:S01]  /*13c0*/  @!UP1 UIMAD.WIDE.U32 UR26, UR10, 0x8, UR16 ;  /* 0x000000080a1a98a5 */ /* 0x000fe2000f8e0010 */
[----:B------:R-:W3:Y:S01]  /*13d0*/  @!P4 LDG.E.64 R10, desc[UR14][R10.64] ;  /* 0x0000000e0a0ac981 */ /* 0x000ee2000c1e1b00 */
[----:B------:R-:W-:Y:S01]  /*13e0*/  MOV R14, UR24 ;  /* 0x00000018000e7c02 */ /* 0x000fe20008000f00 */
[----:B------:R-:W-:Y:S01]  /*13f0*/  IMAD.U32 R15, RZ, RZ, UR25 ;  /* 0x00000019ff0f7e24 */ /* 0x000fe2000f8e00ff */
[----:B------:R-:W-:Y:S02]  /*1400*/  @!UP0 UIMAD.WIDE.U32 UR24, UR13, 0x8, UR16 ;  /* 0x000000080d1888a5 */ /* 0x000fe4000f8e0010 */
[----:B------:R-:W-:Y:S02]  /*1410*/  MOV R16, UR26 ;  /* 0x0000001a00107c02 */ /* 0x000fe40008000f00 */
[----:B------:R-:W-:Y:S01]  /*1420*/  MOV R17, UR27 ;  /* 0x0000001b00117c02 */ /* 0x000fe20008000f00 */
[----:B------:R-:W4:Y:S01]  /*1430*/  @!P5 LDG.E.64 R14, desc[UR14][R14.64] ;  /* 0x0000000e0e0ed981 */ /* 0x000f22000c1e1b00 */
[----:B------:R-:W-:-:S02]  /*1440*/  MOV R20, UR24 ;  /* 0x0000001800147c02 */ /* 0x000fc40008000f00 */
[----:B------:R-:W-:Y:S02]  /*1450*/  MOV R21, UR25 ;  /* 0x0000001900157c02 */ /* 0x000fe40008000f00 */
[----:B------:R-:W5:Y:S04]  /*1460*/  @!P6 LDG.E.64 R16, desc[UR14][R16.64] ;  /* 0x0000000e1010e981 */ /* 0x000f68000c1e1b00 */
[----:B------:R-:W5:Y:S01]  /*1470*/  @!P2 LDG.E.64 R20, desc[UR14][R20.64] ;  /* 0x0000000e1414a981 */ /* 0x000f62000c1e1b00 */
[----:B------:R-:W-:Y:S02]  /*1480*/  UIADD3 UR5, UPT, UPT, UR5, 0x8, URZ ;  /* 0x0000000805057890 */ /* 0x000fe4000fffe0ff */
[----:B------:R-:W-:Y:S02]  /*1490*/  UIADD3 UR22, UPT, UPT, UR22, 0x8, URZ ;  /* 0x0000000816167890 */ /* 0x000fe4000fffe0ff */
[----:B------:R-:W-:-:S02]  /*14a0*/  ULEA UR8, UR19, UR8, 0x3 ;  /* 0x0000000813087291 */ /* 0x000fc4000f8e18ff */
[----:B------:R-:W-:Y:S02]  /*14b0*/  ULEA UR21, UR19, UR21, 0x3 ;  /* 0x0000001513157291 */ /* 0x000fe4000f8e18ff */
[----:B------:R-:W-:Y:S02]  /*14c0*/  ULEA UR9, UR19, UR9, 0x3 ;  /* 0x0000000913097291 */ /* 0x000fe4000f8e18ff */
[----:B------:R-:W-:Y:S02]  /*14d0*/  ULEA UR20, UR19, UR20, 0x3 ;  /* 0x0000001413147291 */ /* 0x000fe4000f8e18ff */
[----:B------:R-:W-:Y:S02]  /*14e0*/  ULEA UR12, UR19, UR12, 0x3 ;  /* 0x0000000c130c7291 */ /* 0x000fe4000f8e18ff */
[----:B------:R-:W-:Y:S02]  /*14f0*/  ULEA UR11, UR19, UR11, 0x3 ;  /* 0x0000000b130b7291 */ /* 0x000fe4000f8e18ff */
[----:B------:R-:W-:-:S02]  /*1500*/  ULEA UR10, UR19, UR10, 0x3 ;  /* 0x0000000a130a7291 */ /* 0x000fc4000f8e18ff */
        /* <DEDUP_REMOVED lines=14> */
.L_x_3072:
[----:B-1----:R-:W-:-:S13]  /*15f0*/  LOP3.LUT P1, R8, R6, 0x7, RZ, 0xc0, !PT ;  /* 0x0000000706087812 */ /* 0x002fda000782c0ff */
[----:B------:R-:W-:Y:S05]  /*1600*/  @!P1 BRA `(.L_x_3069) ;  /* 0x00000004008c9947 */ /* 0x000fea0003800000 */
[----:B------:R-:W1:Y:S01]  /*1610*/  S2R R18, SR_TID.X ;  /* 0x0000000000127919 */ /* 0x000e620000002100 */
[----:B------:R-:W-:Y:S01]  /*1620*/  VIADD R8, R8, 0xffffffff ;  /* 0xffffffff08087836 */ /* 0x000fe20000000000 */
[----:B------:R-:W-:-:S04]  /*1630*/  LOP3.LUT P5, R19, R6, 0x3, RZ, 0xc0, !PT ;  /* 0x0000000306137812 */ /* 0x000fc800078ac0ff */
        /* <DEDUP_REMOVED lines=31> */
[----:B------:R-:W-:Y:S01]  /*1830*/  MOV R10, UR10 ;  /* 0x0000000a000a7c02 */ /* 0x000fe20008000f00 */
[----:B------:R-:W-:Y:S01]  /*1840*/  IMAD.U32 R11, RZ, RZ, UR11 ;  /* 0x0000000bff0b7e24 */ /* 0x000fe2000f8e00ff */
[----:B------:R-:W-:-:S02]  /*1850*/  @!UP3 UIMAD.WIDE.U32 UR10, UR13, 0x8, UR16 ;  /* 0x000000080d0ab8a5 */ /* 0x000fc4000f8e0010 */
[----:B------:R-:W-:Y:S02]  /*1860*/  MOV R16, UR8 ;  /* 0x0000000800107c02 */ /* 0x000fe40008000f00 */
[----:B---3--:R-:W-:Y:S01]  /*1870*/  MOV R17, UR9 ;  /* 0x0000000900117c02 */ /* 0x008fe20008000f00 */
[----:B------:R-:W3:Y:S01]  /*1880*/  @!P3 LDG.E.64 R10, desc[UR14][R10.64] ;  /* 0x0000000e0a0ab981 */ /* 0x000ee2000c1e1b00 */
[----:B------:R-:W-:Y:S02]  /*1890*/  MOV R14, UR10 ;  /* 0x0000000a000e7c02 */ /* 0x000fe40008000f00 */
[----:B--2---:R-:W-:Y:S02]  /*18a0*/  MOV R15, UR11 ;  /* 0x0000000b000f7c02 */ /* 0x004fe40008000f00 */
[----:B------:R-:W2:Y:S04]  /*18b0*/  @!P4 LDG.E.64 R16, desc[UR14][R16.64] ;  /* 0x0000000e1010c981 */ /* 0x000ea8000c1e1b00 */
[----:B------:R-:W4:Y:S01]  /*18c0*/  @!P2 LDG.E.64 R14, desc[UR14][R14.64] ;  /* 0x0000000e0e0ea981 */ /* 0x000f22000c1e1b00 */
[----:B------:R-:W-:-:S05]  /*18d0*/  IMAD.U32 R20, RZ, RZ, UR5 ;  /* 0x00000005ff147e24 */ /* 0x000fca000f8e00ff */
        /* <DEDUP_REMOVED lines=10> */
.L_x_3074:
        /* <DEDUP_REMOVED lines=29> */
.L_x_3075:
        /* <DEDUP_REMOVED lines=14> */
.L_x_3076:
[----:B------:R-:W-:Y:S05]  /*1c30*/  BSYNC.RECONVERGENT B0 ;  /* 0x0000000000007941 */ /* 0x000fea0003800200 */
.L_x_3069:
[----:B------:R-:W4:Y:S01]  /*1c40*/  S2R R14, SR_TID.X ;  /* 0x00000000000e7919 */ /* 0x000f220000002100 */
[----:B------:R-:W5:Y:S01]  /*1c50*/  S2UR UR8, SR_CgaCtaId ;  /* 0x00000000000879c3 */ /* 0x000f620000008800 */
[----:B------:R-:W1:Y:S01]  /*1c60*/  LDCU UR9, c[0x0][0x414] ;  /* 0x00008280ff0977ac */ /* 0x000e620008000800 */
[----:B------:R-:W-:Y:S01]  /*1c70*/  IMAD.U32 R19, RZ, RZ, UR7 ;  /* 0x00000007ff137e24 */ /* 0x000fe2000f8e00ff */
[----:B------:R-:W-:-:S05]  /*1c80*/  UMOV UR5, 0x400 ;  /* 0x0000040000057882 */ /* 0x000fca0000000000 */
[----:B---3--:R-:W3:Y:S08]  /*1c90*/  @P0 LDC.64 R16, c[0x0][0x388] ;  /* 0x0000e200ff100b82 */ /* 0x008ef00000000a00 */
[----:B------:R-:W0:Y:S01]  /*1ca0*/  LDC.64 R10, c[0x0][0x398] ;  /* 0x0000e600ff0a7b82 */ /* 0x000e220000000a00 */
[----:B-1----:R-:W-:Y:S01]  /*1cb0*/  @P0 FMUL.FTZ R18, R12, UR9 ;  /* 0x000000090c120c20 */ /* 0x002fe20008410000 */
[----:B-----5:R-:W-:Y:S01]  /*1cc0*/  ULEA UR5, UR8, UR5, 0x18 ;  /* 0x0000000508057291 */ /* 0x020fe2000f8ec0ff */
        /* <DEDUP_REMOVED lines=9> */
[----:B------:R-:W-:Y:S01]  /*1d60*/  IMAD R8, R8, 0x15, RZ ;  /* 0x0000001508087824 */ /* 0x000fe200078e02ff */
[----:B------:R-:W-:Y:S04]  /*1d70*/  BAR.SYNC.DEFER_BLOCKING 0x0 ;  /* 0x0000000000007b1d */ /* 0x000fe80000010000 */
[----:B--2---:R-:W-:-:S04]  /*1d80*/  IADD3 R15, PT, PT, RZ, -R8, RZ ;  /* 0x80000008ff0f7210 */ /* 0x004fc80007ffe0ff */
[----:B------:R-:W2:Y:S01]  /*1d90*/  LDC.64 R8, c[0x0][0x3a0] ;  /* 0x0000e800ff087b82 */ /* 0x000ea20000000a00 */
[----:B------:R-:W-:-:S04]  /*1da0*/  PRMT R15, R15, 0x7710, RZ ;  /* 0x000077100f0f7816 */ /* 0x000fc800000000ff */
[----:B------:R-:W-:-:S04]  /*1db0*/  IADD3 R15, PT, PT, R15, R14, RZ ;  /* 0x0000000e0f0f7210 */ /* 0x000fc80007ffe0ff */
[----:B------:R-:W-:-:S04]  /*1dc0*/  SHF.L.U32 R15, R15, 0x1, RZ ;  /* 0x000000010f0f7819 */ /* 0x000fc800000006ff */
[----:B------:R-:W-:-:S04]  /*1dd0*/  LOP3.LUT R15, R15, 0xffff, RZ, 0xc0, !PT ;  /* 0x0000ffff0f0f7812 */ /* 0x000fc800078ec0ff */
[----:B------:R-:W-:Y:S01]  /*1de0*/  IADD3 R21, PT, PT, R0, R15, RZ ;  /* 0x0000000f00157210 */ /* 0x000fe20007ffe0ff */
[----:B------:R-:W3:Y:S01]  /*1df0*/  LDS.64 R28, [UR5+0xc8] ;  /* 0x0000c805ff1c7984 */ /* 0x000ee20008000a00 */
[----:B------:R-:W4:Y:S03]  /*1e00*/  LDCU.U8 UR5, c[0x0][0x3fc] ;  /* 0x00007f80ff0577ac */ /* 0x000f260008000000 */
[----:B0-----:R-:W-:-:S04]  /*1e10*/  IMAD.WIDE R10, R21, 0x2, R10 ;  /* 0x00000002150a7825 */ /* 0x001fc800078e020a */
[----:B--2---:R-:W-:Y:S01]  /*1e20*/  IMAD.WIDE R8, R21, 0x2, R8 ;  /* 0x0000000215087825 */ /* 0x004fe200078e0208 */
[----:B------:R-:W2:Y:S04]  /*1e30*/  LDG.E.U16 R14, desc[UR14][R10.64] ;  /* 0x0000000e0a0e7981 */ /* 0x000ea8000c1e1500 */
[----:B------:R-:W5:Y:S04]  /*1e40*/  LDG.E.U16 R20, desc[UR14][R10.64+0x2] ;  /* 0x0000020e0a147981 */ /* 0x000f68000c1e1500 */
[----:B------:R-:W5:Y:S04]  /*1e50*/  LDG.E.U16 R21, desc[UR14][R8.64] ;  /* 0x0000000e08157981 */ /* 0x000f68000c1e1500 */
[----:B------:R-:W5:Y:S01]  /*1e60*/  LDG.E.U16 R22, desc[UR14][R8.64+0x2] ;  /* 0x0000020e08167981 */ /* 0x000f62000c1e1500 */
[----:B-1----:R-:W-:Y:S01]  /*1e70*/  HFMA2 R12, -RZ, RZ, 1.875, 0 ;  /* 0x3f800000ff0c7431 */ /* 0x002fe200000001ff */
[----:B----4-:R-:W-:Y:S01]  /*1e80*/  UISETP.NE.AND UP0, UPT, UR5, URZ, UPT ;  /* 0x000000ff0500728c */ /* 0x010fe2000bf05270 */
[----:B------:R-:W-:Y:S01]  /*1e90*/  BSSY.RECONVERGENT B0, `(.L_x_3077) ;  /* 0x000007d000007945 */ /* 0x000fe20003800200 */
[----:B---3--:R-:W-:-:S04]  /*1ea0*/  FMUL.FTZ R0, R28, UR9 ;  /* 0x000000091c007c20 */ /* 0x008fc80008410000 */
[----:B------:R-:W-:-:S04]  /*1eb0*/  FMUL.FTZ R28, R0, R0 ;  /* 0x00000000001c7220 */ /* 0x000fc80000410000 */
[----:B------:R-:W-:-:S05]  /*1ec0*/  FFMA.FTZ R28, R29, UR9, -R28 ;  /* 0x000000091d1c7c23 */ /* 0x000fca000801081c */
[----:B------:R-:W-:-:S13]  /*1ed0*/  FSETP.GTU.FTZ.AND P1, PT, R28, RZ, PT ;  /* 0x000000ff1c00720b */ /* 0x000fda0003f3c000 */
[----:B------:R-:W0:Y:S02]  /*1ee0*/  @P1 LDC R13, c[0x0][0x3a8] ;  /* 0x0000ea00ff0d1b82 */ /* 0x000e240000000800 */
[----:B0-----:R-:W-:-:S04]  /*1ef0*/  @P1 FADD.FTZ R28, R28, R13 ;  /* 0x0000000d1c1c1221 */ /* 0x001fc80000010000 */
[----:B------:R0:W1:Y:S01]  /*1f00*/  @P1 MUFU.RSQ R12, R28 ;  /* 0x0000001c000c1308 */ /* 0x0000620000001400 */
[----:B--2---:R-:W-:Y:S02]  /*1f10*/  SHF.L.U32 R13, R14, 0x10, RZ ;  /* 0x000000100e0d7819 */ /* 0x004fe400000006ff */
[----:B-----5:R-:W-:Y:S01]  /*1f20*/  SHF.L.U32 R14, R20, 0x10, RZ ;  /* 0x00000010140e7819 */ /* 0x020fe200000006ff */
[----:B------:R-:W-:Y:S01]  /*1f30*/  IMAD.U32 R16, R21, 0x10000, RZ ;  /* 0x0001000015107824 */ /* 0x000fe200078e00ff */
[----:B------:R-:W-:Y:S01]  /*1f40*/  SHF.L.U32 R17, R22, 0x10, RZ ;  /* 0x0000001016117819 */ /* 0x000fe200000006ff */
        /* <DEDUP_REMOVED lines=12> */
[----:B------:R-:W-:Y:S01]  /*2010*/  MOV R8, R24 ;  /* 0x0000001800087202 */ /* 0x000fe20000000f00 */
[C---:B------:R-:W-:Y:S01]  /*2020*/  FADD.FTZ R11, -R0.reuse, R2 ;  /* 0x00000002000b7221 */ /* 0x040fe20000010100 */
[----:B------:R-:W-:Y:S01]  /*2030*/  MOV R9, R27 ;  /* 0x0000001b00097202 */ /* 0x000fe20000000f00 */
[----:B------:R-:W1:Y:S01]  /*2040*/  LDCU.64 UR8, c[0x0][0x380] ;  /* 0x00007000ff0877ac */ /* 0x000e620008000a00 */
[----:B------:R-:W-:Y:S01]  /*2050*/  FADD.FTZ R3, -R0, R3 ;  /* 0x0000000300037221 */ /* 0x000fe20000010100 */
[----:B0-----:R-:W-:Y:S02]  /*2060*/  IMAD R10, R10, UR12, RZ ;  /* 0x0000000c0a0a7c24 */ /* 0x001fe4000f8e02ff */
[----:B------:R-:W-:-:S04]  /*2070*/  IMAD.WIDE.U32 R8, R7, UR12, R8 ;  /* 0x0000000c07087c25 */ /* 0x000fc8000f8e0008 */
[----:B------:R-:W-:Y:S02]  /*2080*/  IMAD R21, R7, UR13, R10 ;  /* 0x0000000d07157c24 */ /* 0x000fe4000f8e020a */
[-C--:B------:R-:W-:Y:S01]  /*2090*/  FMUL.FTZ R10, R11, R12.reuse ;  /* 0x0000000c0b0a7220 */ /* 0x080fe20000410000 */
[----:B-1----:R-:W-:Y:S01]  /*20a0*/  LEA R2, P1, R8, UR8, 0x2 ;  /* 0x0000000808027c11 */ /* 0x002fe2000f8210ff */
[----:B------:R-:W-:Y:S01]  /*20b0*/  FMUL.FTZ R11, R3, R12 ;  /* 0x0000000c030b7220 */ /* 0x000fe20000410000 */
[----:B------:R-:W-:Y:S02]  /*20c0*/  IMAD.IADD R21, R9, 0x1, R21 ;  /* 0x0000000109157824 */ /* 0x000fe400078e0215 */
[----:B------:R-:W-:Y:S01]  /*20d0*/  FFMA.FTZ R10, R13, R10, R16 ;  /* 0x0000000a0d0a7223 */ /* 0x000fe20000010010 */
[----:B------:R-:W-:Y:S02]  /*20e0*/  FFMA.FTZ R11, R14, R11, R17 ;  /* 0x0000000b0e0b7223 */ /* 0x000fe40000010011 */
[----:B------:R-:W-:-:S05]  /*20f0*/  LEA.HI.X R3, R8, UR9, R21, 0x2, P1 ;  /* 0x0000000908037c11 */ /* 0x000fca00088f1415 */
[----:B------:R0:W-:Y:S02]  /*2100*/  STG.E.64 desc[UR14][R2.64], R10 ;  /* 0x0000000a02007986 */ /* 0x0001e4000c101b0e */
.L_x_3080:
[----:B------:R-:W-:Y:S05]  /*2110*/  BSYNC.RECONVERGENT B1 ;  /* 0x0000000000017941 */ /* 0x000fea0003800200 */
.L_x_3079:
[----:B------:R-:W-:Y:S05]  /*2120*/  @P2 BRA `(.L_x_3081) ;  /* 0x00000004004c2947 */ /* 0x000fea0003800000 */
[----:B------:R-:W1:Y:S01]  /*2130*/  LDCU.64 UR8, c[0x0][0x3e0] ;  /* 0x00007c00ff0877ac */ /* 0x000e620008000a00 */
[----:B0-----:R-:W-:Y:S01]  /*2140*/  MOV R2, R24 ;  /* 0x0000001800027202 */ /* 0x001fe20000000f00 */
[C---:B------:R-:W-:Y:S01]  /*2150*/  FADD.FTZ R9, -R0.reuse, R4 ;  /* 0x0000000400097221 */ /* 0x040fe20000010100 */
[----:B------:R-:W-:Y:S01]  /*2160*/  MOV R3, R27 ;  /* 0x0000001b00037202 */ /* 0x000fe20000000f00 */
[----:B------:R-:W0:Y:S01]  /*2170*/  LDCU.64 UR10, c[0x0][0x380] ;  /* 0x00007000ff0a77ac */ /* 0x000e220008000a00 */
[----:B------:R-:W-:Y:S01]  /*2180*/  FADD.FTZ R5, -R0, R5 ;  /* 0x0000000500057221 */ /* 0x000fe20000010100 */
        /* <DEDUP_REMOVED lines=8> */
[----:B------:R-:W-:-:S04]  /*2210*/  IADD3 R19, PT, PT, R3, R19, RZ ;  /* 0x0000001303137210 */ /* 0x000fc80007ffe0ff */
[----:B------:R-:W-:-:S05]  /*2220*/  LEA.HI.X R5, R2, UR11, R19, 0x2, P1 ;  /* 0x0000000b02057c11 */ /* 0x000fca00088f1413 */
[----:B------:R1:W-:Y:S01]  /*2230*/  STG.E.64 desc[UR14][R4.64], R16 ;  /* 0x0000001004007986 */ /* 0x0003e2000c101b0e */
[----:B------:R-:W-:Y:S05]  /*2240*/  BRA `(.L_x_3081) ;  /* 0x0000000400047947 */ /* 0x000fea0003800000 */
.L_x_3078:
        /* <DEDUP_REMOVED lines=10> */
[C---:B------:R-:W-:Y:S01]  /*22f0*/  FADD.FTZ R9, -R0.reuse, R2 ;  /* 0x0000000200097221 */ /* 0x040fe20000010100 */
[----:B------:R-:W-:Y:S01]  /*2300*/  FADD.FTZ R3, -R0, R3 ;  /* 0x0000000300037221 */ /* 0x000fe20000010100 */
[----:B------:R-:W0:Y:S02]  /*2310*/  LDCU.64 UR10, c[0x0][0x3e0] ;  /* 0x00007c00ff0a77ac */ /* 0x000e240008000a00 */
        /* <DEDUP_REMOVED lines=11> */
[----:B------:R-:W-:Y:S02]  /*23d0*/  IMAD.MOV.U32 R8, RZ, RZ, R24 ;  /* 0x000000ffff087224 */ /* 0x000fe400078e0018 */
[C---:B------:R-:W-:Y:S02]  /*23e0*/  IMAD R23, R7.reuse, UR11, R22 ;  /* 0x0000000b07177c24 */ /* 0x040fe4000f8e0216 */
[----:B------:R-:W-:-:S04]  /*23f0*/  IMAD.WIDE.U32 R8, R7, UR10, R8 ;  /* 0x0000000a07087c25 */ /* 0x000fc8000f8e0008 */
        /* <DEDUP_REMOVED lines=10> */
.L_x_3083:
[----:B------:R-:W-:Y:S05]  /*24a0*/  BSYNC.RECONVERGENT B1 ;  /* 0x0000000000017941 */ /* 0x000fea0003800200 */
.L_x_3082:
[----:B------:R-:W-:Y:S05]  /*24b0*/  @P2 BRA `(.L_x_3081) ;  /* 0x0000000000682947 */ /* 0x000fea0003800000 */
[C---:B0-----:R-:W-:Y:S01]  /*24c0*/  FADD.FTZ R3, -R0.reuse, R4 ;  /* 0x0000000400037221 */ /* 0x041fe20000010100 */
[----:B------:R-:W-:Y:S01]  /*24d0*/  FADD.FTZ R5, -R0, R5 ;  /* 0x0000000500057221 */ /* 0x000fe20000010100 */
        /* <DEDUP_REMOVED lines=23> */
[----:B------:R2:W-:Y:S02]  /*2650*/  STG.E.64 desc[UR14][R2.64], R4 ;  /* 0x0000000402007986 */ /* 0x0005e4000c101b0e */
.L_x_3081:
[----:B------:R-:W-:Y:S05]  /*2660*/  BSYNC.RECONVERGENT B0 ;  /* 0x0000000000007941 */ /* 0x000fea0003800200 */
.L_x_3077:
        /* <DEDUP_REMOVED lines=8> */
.L_x_3085:
        /* <DEDUP_REMOVED lines=9> */
.L_x_3474:


//--------------------- .text._Z35group_norm_nhwc_fwd_one_pass_kernelI11Fp32IOBf16WLi128ELi42ELi672EEv26Group_norm_nhwc_fwd_params --------------------------
	.section	.text._Z35group_norm_nhwc_fwd_one_pass_kernelI11Fp32IOBf16WLi128ELi42ELi672EEv26Group_norm_nhwc_fwd_params,"ax",@progbits
	.align	128
        .global         _Z35group_norm_nhwc_fwd_one_pass_kernelI11Fp32IOBf16WLi128ELi42ELi672EEv26Group_norm_nhwc_fwd_params
        .type           _Z35group_norm_nhwc_fwd_one_pass_kernelI11Fp32IOBf16WLi128ELi42ELi672EEv26Group_norm_nhwc_fwd_params,@function
        .size           _Z35group_norm_nhwc_fwd_one_pass_kernelI11Fp32IOBf16WLi128ELi42ELi672EEv26Group_norm_nhwc_fwd_params,(.L_x_3475 - _Z35group_norm_nhwc_fwd_one_pass_kernelI11Fp32IOBf16WLi128ELi42ELi672EEv26Group_norm_nhwc_fwd_params)
        .other          _Z35group_norm_nhwc_fwd_one_pass_kernelI11Fp32IOBf16WLi128ELi42ELi672EEv26Group_norm_nhwc_fwd_params,@"STO_CUDA_ENTRY STV_DEFAULT"
_Z35group_norm_nhwc_fwd_one_pass_kernelI11Fp32IOBf16WLi128ELi42ELi672EEv26Group_norm_nhwc_fwd_params:
.text._Z35group_norm_nhwc_fwd_one_pass_kernelI11Fp32IOBf16WLi128ELi42ELi672EEv26Group_norm_nhwc_fwd_params:
        /* <DEDUP_REMOVED lines=47> */
.L_x_3113:
[----:B0-----:R-:W0:Y:S01]  /*02f0*/  LDCU UR5, c[0x0][0x3f8] ;  /* 0x00007f00ff0577ac */ /* 0x001e220008000800 */
[----:B------:R-:W-:Y:S02]  /*0300*/  IABS R8, UR10 ;  /* 0x0000000a00087c13 */ /* 0x000fe40008000000 */
[----:B------:R-:W-:Y:S01]  /*0310*/  SHF.R.S32.HI R9, RZ, 0x1f, R26 ;  /* 0x0000001fff097819 */ /* 0x000fe2000001141a */
[----:B-1----:R-:W1:Y:S01]  /*0320*/  LDCU.64 UR14, c[0x0][0x3e8] ;  /* 0x00007d00ff0e77ac */ /* 0x002e620008000a00 */
[----:B---3--:R-:W-:Y:S02]  /*0330*/  SHF.R.S32.HI R15, RZ, 0x1f, R25 ;  /* 0x0000001fff0f7819 */ /* 0x008fe40000011419 */
[----:B------:R-:W-:Y:S01]  /*0340*/  SHF.R.S32.HI R20, RZ, 0x1f, R0 ;  /* 0x0000001fff147819 */ /* 0x000fe20000011400 */
[----:B--2---:R-:W2:Y:S01]  /*0350*/  LDCU.64 UR18, c[0x0][0x3f0] ;  /* 0x00007e00ff1277ac */ /* 0x004ea20008000a00 */
[----:B------:R-:W-:Y:S01]  /*0360*/  SHF.R.S32.HI R22, RZ, 0x1f, R27 ;  /* 0x0000001fff167819 */ /* 0x000fe2000001141b */
[----:B0---4-:R-:W-:Y:S01]  /*0370*/  IMAD.U32 R2, RZ, RZ, UR5 ;  /* 0x00000005ff027e24 */ /* 0x011fe2000f8e00ff */
[----:B-1----:R-:W-:-:S04]  /*0380*/  ISETP.GE.U32.AND P2, PT, R26, UR14, PT ;  /* 0x0000000e1a007c0c */ /* 0x002fc8000bf46070 */
[----:B------:R-:W-:Y:S02]  /*0390*/  IABS R5, R2 ;  /* 0x0000000200057213 */ /* 0x000fe40000000000 */
[----:B------:R-:W-:Y:S02]  /*03a0*/  ISETP.GE.AND.EX P2, PT, R9, UR15, PT, P2 ;  /* 0x0000000f09007c0c */ /* 0x000fe4000bf46320 */
[----:B------:R-:W0:Y:S01]  /*03b0*/  I2F.RP R4, R5 ;  /* 0x0000000500047306 */ /* 0x000e220000209400 */
[----:B------:R-:W-:-:S04]  /*03c0*/  ISETP.GE.U32.AND P3, PT, R25, UR14, PT ;  /* 0x0000000e19007c0c */ /* 0x000fc8000bf66070 */
[----:B------:R-:W-:-:S06]  /*03d0*/  ISETP.GE.AND.EX P3, PT, R15, UR15, PT, P3 ;  /* 0x0000000f0f007c0c */ /* 0x000fcc000bf66330 */
[----:B------:R-:W1:Y:S01]  /*03e0*/  @!P2 LDC.64 R12, c[0x0][0x3e0] ;  /* 0x0000f800ff0cab82 */ /* 0x000e620000000a00 */
[----:B0-----:R-:W0:Y:S07]  /*03f0*/  MUFU.RCP R4, R4 ;  /* 0x0000000400047308 */ /* 0x001e2e0000001000 */
[----:B------:R-:W3:Y:S01]  /*0400*/  @!P2 LDC.64 R16, c[0x0][0x390] ;  /* 0x0000e400ff10ab82 */ /* 0x000ee20000000a00 */
[----:B0-----:R-:W-:Y:S01]  /*0410*/  IADD3 R2, PT, PT, R4, 0xffffffe, RZ ;  /* 0x0ffffffe04027810 */ /* 0x001fe20007ffe0ff */
[----:B-1----:R-:W-:-:S03]  /*0420*/  @!P2 IMAD R14, R9, R12, RZ ;  /* 0x0000000c090ea224 */ /* 0x002fc600078e02ff */
[----:B------:R0:W1:Y:S01]  /*0430*/  F2I.FTZ.U32.TRUNC.NTZ R3, R2 ;  /* 0x0000000200037305 */ /* 0x000062000021f000 */
[----:B------:R-:W-:Y:S02]  /*0440*/  @!P2 IMAD R14, R26, R13, R14 ;  /* 0x0000000d1a0ea224 */ /* 0x000fe400078e020e */
[----:B0-----:R-:W-:-:S05]  /*0450*/  HFMA2 R2, -RZ, RZ, 0, 0 ;  /* 0x00000000ff027431 */ /* 0x001fca00000001ff */
[----:B------:R-:W-:Y:S02]  /*0460*/  R2UR UR12, R2 ;  /* 0x00000000020c72ca */ /* 0x000fe400000e0000 */
[----:B-1----:R-:W-:Y:S02]  /*0470*/  R2UR UR13, R3 ;  /* 0x00000000030d72ca */ /* 0x002fe400000e0000 */
        /* <DEDUP_REMOVED lines=18> */
[----:B------:R-:W-:Y:S01]  /*05a0*/  ISETP.GE.U32.AND P1, PT, R2, R5, PT ;  /* 0x000000050200720c */ /* 0x000fe20003f26070 */
[----:B--2---:R-:W-:-:S12]  /*05b0*/  IMAD.U32 R5, RZ, RZ, UR18 ;  /* 0x00000012ff057e24 */ /* 0x004fd8000f8e00ff */
        /* <DEDUP_REMOVED lines=20> */
[----:B------:R-:W-:Y:S02]  /*0700*/  ISETP.GE.AND.EX P4, PT, R22, UR15, PT, P4 ;  /* 0x0000000f16007c0c */ /* 0x000fe4000bf86340 */
[----:B------:R-:W-:Y:S02]  /*0710*/  IADD3 R5, PT, PT, R3, UR5, RZ ;  /* 0x0000000503057c10 */ /* 0x000fe4000fffe0ff */
[----:B------:R-:W-:Y:S02]  /*0720*/  @!P2 MOV R4, R2 ;  /* 0x000000020004a202 */ /* 0x000fe40000000f00 */
[----:B------:R-:W-:-:S03]  /*0730*/  @!P1 MOV R21, R5 ;  /* 0x0000000500159202 */ /* 0x000fc60000000f00 */
        /* <DEDUP_REMOVED lines=11> */
[----:B------:R-:W-:Y:S01]  /*07f0*/  @!P1 MOV R20, R2 ;  /* 0x0000000200149202 */ /* 0x000fe20000000f00 */
[----:B------:R-:W-:Y:S01]  /*0800*/  @!P3 IMAD.IADD R7, R13, 0x1, R7 ;  /* 0x000000010d07b824 */ /* 0x000fe200078e0207 */
[----:B0-----:R-:W-:Y:S01]  /*0810*/  @!P3 LEA R8, P5, R12, R8, 0x2 ;  /* 0x000000080c08b211 */ /* 0x001fe200078a10ff */
[C---:B------:R-:W-:Y:S02]  /*0820*/  @!P1 IMAD R6, R0.reuse, R19, R6 ;  /* 0x0000001300069224 */ /* 0x040fe400078e0206 */
[----:B------:R-:W-:Y:S01]  /*0830*/  @!P1 IMAD.WIDE.U32 R18, R0, R18, R20 ;  /* 0x0000001200129225 */ /* 0x000fe200078e0014 */
[----:B------:R-:W-:Y:S02]  /*0840*/  @!P3 LEA.HI.X R9, R12, R9, R7, 0x2, P5 ;  /* 0x000000090c09b211 */ /* 0x000fe400028f1407 */
[----:B------:R-:W0:Y:S02]  /*0850*/  @!P4 LDC.64 R12, c[0x0][0x390] ;  /* 0x0000e400ff0ccb82 */ /* 0x000e240000000a00 */
[----:B------:R-:W-:-:S02]  /*0860*/  @!P1 IADD3 R7, PT, PT, R19, R6, RZ ;  /* 0x0000000613079210 */ /* 0x000fc40007ffe0ff */
        /* <DEDUP_REMOVED lines=8> */
[----:B-1----:R-:W-:Y:S02]  /*08f0*/  @!P4 MOV R16, R2 ;  /* 0x000000020010c202 */ /* 0x002fe40000000f00 */
[----:B------:R-:W-:Y:S02]  /*0900*/  @!P4 MOV R17, R5 ;  /* 0x000000050011c202 */ /* 0x000fe40000000f00 */
[----:B---3--:R-:W-:Y:S01]  /*0910*/  CS2R R6, SRZ ;  /* 0x0000000000067805 */ /* 0x008fe2000001ff00 */
[----:B------:R-:W-:-:S05]  /*0920*/  @!P4 IMAD.WIDE.U32 R14, R27, R14, R16 ;  /* 0x0000000e1b0ec225 */ /* 0x000fca00078e0010 */
[----:B------:R1:W3:Y:S01]  /*0930*/  @!P3 LDG.E.64 R6, desc[UR16][R8.64] ;  /* 0x000000100806b981 */ /* 0x0002e2000c1e1b00 */
[----:B------:R-:W-:Y:S02]  /*0940*/  @!P4 IADD3 R18, PT, PT, R15, R18, RZ ;  /* 0x000000120f12c210 */ /* 0x000fe40007ffe0ff */
        /* <DEDUP_REMOVED lines=59> */
.L_x_3087:
[----:B------:R-:W-:Y:S05]  /*0d00*/  BSYNC.RECONVERGENT B0 ;  /* 0x0000000000007941 */ /* 0x000fea0003800200 */
.L_x_3086:
        /* <DEDUP_REMOVED lines=59> */
.L_x_3089:
[----:B------:R-:W-:Y:S05]  /*10c0*/  BSYNC.RECONVERGENT B0 ;  /* 0x0000000000007941 */ /* 0x000fea0003800200 */
.L_x_3088:
        /* <DEDUP_REMOVED lines=18> */
[----:B--2---:R-:W-:Y:S02]  /*11f0*/  IMAD.U32 R15, RZ, RZ, UR13 ;  /* 0x0000000dff0f7e24 */ /* 0x004fe4000f8e00ff */
        /* <DEDUP_REMOVED lines=13> */
.L_x_3092:
[----:B------:R-:W2:Y:S04]  /*12d0*/  LDG.E.STRONG.GPU R15, desc[UR16][R12.64] ;  /* 0x000000100c0f7981 */ /* 0x000ea8000c1ef900 */
[----:B--2---:R-:W-:Y:S01]  /*12e0*/  CCTL.IVALL ;  /* 0x00000000ff00798f */ /* 0x004fe20002000000 */
[----:B------:R-:W-:Y:S05]  /*12f0*/  YIELD ;  /* 0x0000000000007946 */ /* 0x000fea0003800000 */
[----:B------:R-:W-:-:S13]  /*1300*/  ISETP.NE.AND P4, PT, R15, R14, PT ;  /* 0x0000000e0f00720c */ /* 0x000fda0003f85270 */
[----:B------:R-:W-:Y:S05]  /*1310*/  @P4 BRA `(.L_x_3092) ;  /* 0xfffffffc00ec4947 */ /* 0x000fea000383ffff */
.L_x_3091:
        /* <DEDUP_REMOVED lines=14> */
.L_x_3094:
[----:B------:R-:W-:Y:S01]  /*1400*/  ISETP.EQ.OR P4, PT, RZ, UR26, P3 ;  /* 0x0000001aff007c0c */ /* 0x000fe20009f82670 */
[----:B------:R-:W-:-:S06]  /*1410*/  UIADD3 UR27, UPT, UPT, UR5, 0x1, URZ ;  /* 0x00000001051b7890 */ /* 0x000fcc000fffe0ff */
[----:B------:R-:W-:-:S06]  /*1420*/  MOV R14, UR27 ;  /* 0x0000001b000e7c02 */ /* 0x000fcc0008000f00 */
        /* <DEDUP_REMOVED lines=21> */
[----:B------:R-:W-:Y:S01]  /*1580*/  IMAD.U32 R12, RZ, RZ, UR27 ;  /* 0x0000001bff0c7e24 */ /* 0x000fe2000f8e00ff */
[----:B------:R-:W-:Y:S01]  /*1590*/  UIADD3 UR27, UPT, UPT, UR5, 0x4, URZ ;  /* 0x00000004051b7890 */ /* 0x000fe2000fffe0ff */
[----:B------:R-:W-:-:S03]  /*15a0*/  @!P4 FADD.FTZ R19, R19, R13 ;  /* 0x0000000d1313c221 */ /* 0x000fc60000010000 */
[----:B------:R-:W-:Y:S02]  /*15b0*/  ISETP.EQ.OR P2, PT, R12, UR20, P3 ;  /* 0x000000140c007c0c */ /* 0x000fe40009f42670 */
[----:B------:R-:W-:-:S11]  /*15c0*/  MOV R12, UR27 ;  /* 0x0000001b000c7c02 */ /* 0x000fd60008000f00 */
[----:B------:R-:W-:-:S05]  /*15d0*/  VOTEU.ALL UP1, P2 ;  /* 0x0000000000ff7886 */ /* 0x000fca0001020000 */
[----:B------:R-:W-:Y:S01]  /*15e0*/  @!UP1 UIMAD.WIDE.U32 UR28, UR24, 0x8, UR18 ;  /* 0x00000008181c98a5 */ /* 0x000fe2000f8e0012 */
[----:B------:R-:W-:-:S05]  /*15f0*/  ISETP.EQ.OR P4, PT, R12, UR20, P3 ;  /* 0x000000140c007c0c */ /* 0x000fca0009f82670 */
[----:B------:R-:W-:Y:S02]  /*1600*/  MOV R12, UR28 ;  /* 0x0000001c000c7c02 */ /* 0x000fe40008000f00 */
[----:B------:R-:W-:-:S06]  /*1610*/  MOV R13, UR29 ;  /* 0x0000001d000d7c02 */ /* 0x000fcc0008000f00 */
        /* <DEDUP_REMOVED lines=11> */
[----:B------:R-:W-:Y:S02]  /*16d0*/  IMAD.U32 R14, RZ, RZ, UR27 ;  /* 0x0000001bff0e7e24 */ /* 0x000fe4000f8e00ff */
        /* <DEDUP_REMOVED lines=9> */
[----:B------:R-:W-:Y:S02]  /*1770*/  MOV R14, UR30 ;  /* 0x0000001e000e7c02 */ /* 0x000fe40008000f00 */
[----:B------:R-:W-:-:S06]  /*1780*/  MOV R15, UR31 ;  /* 0x0000001f000f7c02 */ /* 0x000fcc0008000f00 */
        /* <DEDUP_REMOVED lines=12> */
[----:B------:R-:W-:Y:S01]  /*1850*/  MOV R16, UR28 ;  /* 0x0000001c00107c02 */ /* 0x000fe20008000f00 */
[----:B------:R-:W-:-:S06]  /*1860*/  IMAD.U32 R17, RZ, RZ, UR29 ;  /* 0x0000001dff117e24 */ /* 0x000fcc000f8e00ff */
        /* <DEDUP_REMOVED lines=20> */
.L_x_3093:
        /* <DEDUP_REMOVED lines=52> */
.L_x_3095:
        /* <DEDUP_REMOVED lines=28> */
.L_x_3096:
        /* <DEDUP_REMOVED lines=13> */
.L_x_3097:
[----:B------:R-:W-:Y:S05]  /*1f80*/  BSYNC.RECONVERGENT B0 ;  /* 0x0000000000007941 */ /* 0x000fea0003800200 */
.L_x_3090:
        /* <DEDUP_REMOVED lines=11> */
[----:B------:R0:W-:Y:S01]  /*2040*/  @!P3 STS.64 [UR5+0xc8], R18 ;  /* 0x0000c812ff00b988 */ /* 0x0001e20008000a05 */
[----:B--2---:R-:W1:Y:S08]  /*2050*/  LDC.64 R14, c[0x0][0x398] ;  /* 0x0000e600ff0e7b82 */ /* 0x004e700000000a00 */
[----:B------:R-:W2:Y:S01]  /*2060*/  LDC.64 R12, c[0x0][0x3a0] ;  /* 0x0000e800ff0c7b82 */ /* 0x000ea20000000a00 */
[----:B-1----:R-:W-:-:S04]  /*2070*/  IMAD.WIDE R14, R16, 0x2, R14 ;  /* 0x00000002100e7825 */ /* 0x002fc800078e020e */
[----:B--2---:R-:W-:-:S03]  /*2080*/  IMAD.WIDE R12, R16, 0x2, R12 ;  /* 0x00000002100c7825 */ /* 0x004fc600078e020c */
[----:B------:R-:W-:Y:S06]  /*2090*/  BAR.SYNC.DEFER_BLOCKING 0x0 ;  /* 0x0000000000007b1d */ /* 0x000fec0000010000 */
[----:B------:R-:W2:Y:S04]  /*20a0*/  LDG.E.U16 R16, desc[UR16][R14.64] ;  /* 0x000000100e107981 */ /* 0x000ea8000c1e1500 */
[----:B------:R-:W4:Y:S04]  /*20b0*/  LDG.E.U16 R17, desc[UR16][R12.64] ;  /* 0x000000100c117981 */ /* 0x000f28000c1e1500 */
[----:B0--3--:R0:W3:Y:S04]  /*20c0*/  LDG.E.U16 R18, desc[UR16][R12.64+0x2] ;  /* 0x000002100c127981 */ /* 0x0090e8000c1e1500 */
[----:B------:R1:W5:Y:S04]  /*20d0*/  LDG.E.U16 R15, desc[UR16][R14.64+0x2] ;  /* 0x000002100e0f7981 */ /* 0x000368000c1e1500 */
[----:B0-----:R-:W0:Y:S02]  /*20e0*/  LDS.64 R12, [UR5+0xc8] ;  /* 0x0000c805ff0c7984 */ /* 0x001e240008000a00 */
[----:B0-----:R-:W-:-:S04]  /*20f0*/  FMUL.FTZ R12, R12, UR13 ;  /* 0x0000000d0c0c7c20 */ /* 0x001fc80008410000 */
[----:B-1----:R-:W-:-:S04]  /*2100*/  FMUL.FTZ R14, R12, R12 ;  /* 0x0000000c0c0e7220 */ /* 0x002fc80000410000 */
[----:B------:R-:W-:-:S05]  /*2110*/  FFMA.FTZ R13, R13, UR13, -R14 ;  /* 0x0000000d0d0d7c23 */ /* 0x000fca000801080e */
[----:B------:R-:W-:-:S13]  /*2120*/  FSETP.GTU.FTZ.AND P2, PT, R13, RZ, PT ;  /* 0x000000ff0d00720b */ /* 0x000fda0003f5c000 */
[----:B------:R-:W0:Y:S01]  /*2130*/  @P2 LDC R14, c[0x0][0x3a8] ;  /* 0x0000ea00ff0e2b82 */ /* 0x000e220000000800 */
[----:B------:R-:W-:Y:S01]  /*2140*/  BSSY.RECONVERGENT B0, `(.L_x_3098) ;  /* 0x00000ea000007945 */ /* 0x000fe20003800200 */
[----:B0-----:R-:W-:Y:S01]  /*2150*/  @P2 FADD.FTZ R14, R13, R14 ;  /* 0x0000000e0d0e2221 */ /* 0x001fe20000010000 */
[----:B------:R-:W-:-:S06]  /*2160*/  MOV R13, 0x3f800000 ;  /* 0x3f800000000d7802 */ /* 0x000fcc0000000f00 */
[----:B------:R2:W0:Y:S02]  /*2170*/  @P2 MUFU.RSQ R13, R14 ;  /* 0x0000000e000d2308 */ /* 0x0004240000001400 */
[----:B--2---:R-:W-:Y:S01]  /*2180*/  SHF.L.U32 R14, R16, 0x10, RZ ;  /* 0x00000010100e7819 */ /* 0x004fe200000006ff */
[----:B----4-:R-:W-:Y:S01]  /*2190*/  IMAD.U32 R16, R17, 0x10000, RZ ;  /* 0x0001000011107824 */ /* 0x010fe200078e00ff */
[----:B---3--:R-:W-:Y:S02]  /*21a0*/  SHF.L.U32 R17, R18, 0x10, RZ ;  /* 0x0000001012117819 */ /* 0x008fe400000006ff */
[----:B-----5:R-:W-:Y:S01]  /*21b0*/  SHF.L.U32 R15, R15, 0x10, RZ ;  /* 0x000000100f0f7819 */ /* 0x020fe200000006ff */
[----:B0-----:R-:W-:Y:S06]  /*21c0*/  BRA.U UP0, `(.L_x_3099) ;  /* 0x0000000500787547 */ /* 0x001fec000b800000 */
[----:B------:R-:W0:Y:S01]  /*21d0*/  LDCU.64 UR14, c[0x0][0x3e8] ;  /* 0x00007d00ff0e77ac */ /* 0x000e220008000a00 */
[----:B------:R-:W-:Y:S01]  /*21e0*/  SHF.R.S32.HI R22, RZ, 0x1f, R0 ;  /* 0x0000001fff167819 */ /* 0x000fe20000011400 */
[----:B------:R-:W-:Y:S01]  /*21f0*/  BSSY.RECONVERGENT B1, `(.L_x_3100) ;  /* 0x000001e000017945 */ /* 0x000fe20003800200 */
[----:B------:R-:W-:Y:S02]  /*2200*/  SHF.R.S32.HI R18, RZ, 0x1f, R26 ;  /* 0x0000001fff127819 */ /* 0x000fe4000001141a */
[----:B------:R-:W-:Y:S02]  /*2210*/  SHF.R.S32.HI R19, RZ, 0x1f, R25 ;  /* 0x0000001fff137819 */ /* 0x000fe40000011419 */
[----:B------:R-:W-:Y:S02]  /*2220*/  SHF.R.S32.HI R23, RZ, 0x1f, R27 ;  /* 0x0000001fff177819 */ /* 0x000fe4000001141b */
[----:B0-----:R-:W-:Y:S02]  /*2230*/  ISETP.GE.U32.AND P2, PT, R0, UR14, PT ;  /* 0x0000000e00007c0c */ /* 0x001fe4000bf46070 */
        /* <DEDUP_REMOVED lines=16> */
[----:B------:R-:W-:-:S05]  /*2340*/  IMAD R22, R0, UR19, R22 ;  /* 0x0000001300167c24 */ /* 0x000fca000f8e0216 */
[----:B------:R-:W-:Y:S02]  /*2350*/  IADD3 R19, PT, PT, R19, R22, RZ ;  /* 0x0000001613137210 */ /* 0x000fe40007ffe0ff */
[----:B-1----:R-:W-:-:S04]  /*2360*/  LEA R22, P2, R18, UR12, 0x2 ;  /* 0x0000000c12167c11 */ /* 0x002fc8000f8410ff */
[----:B------:R-:W-:Y:S01]  /*2370*/  LEA.HI.X R23, R18, UR13, R19, 0x2, P2 ;  /* 0x0000000d12177c11 */ /* 0x000fe200090f1413 */
[-C--:B------:R-:W-:Y:S01]  /*2380*/  FMUL.FTZ R18, R20, R13.reuse ;  /* 0x0000000d14127220 */ /* 0x080fe20000410000 */
[----:B------:R-:W-:-:S03]  /*2390*/  FMUL.FTZ R19, R21, R13 ;  /* 0x0000000d15137220 */ /* 0x000fc60000410000 */
[----:B------:R-:W-:Y:S01]  /*23a0*/  FFMA.FTZ R18, R14, R18, R16 ;  /* 0x000000120e127223 */ /* 0x000fe20000010010 */
[----:B------:R-:W-:-:S05]  /*23b0*/  FFMA.FTZ R19, R15, R19, R17 ;  /* 0x000000130f137223 */ /* 0x000fca0000010011 */
[----:B------:R0:W-:Y:S02]  /*23c0*/  STG.E.64 desc[UR16][R22.64], R18 ;  /* 0x0000001216007986 */ /* 0x0001e4000c101b10 */
.L_x_3101:
[----:B------:R-:W-:Y:S05]  /*23d0*/  BSYNC.RECONVERGENT B1 ;  /* 0x0000000000017941 */ /* 0x000fea0003800200 */
.L_x_3100:
[----:B------:R-:W-:Y:S04]  /*23e0*/  BSSY.RECONVERGENT B1, `(.L_x_3102) ;  /* 0x0000014000017945 */ /* 0x000fe80003800200 */
[----:B------:R-:W-:Y:S05]  /*23f0*/  @P3 BRA `(.L_x_3103) ;  /* 0x0000000000483947 */ /* 0x000fea0003800000 */
[----:B------:R-:W1:Y:S01]  /*2400*/  LDCU.64 UR12, c[0x0][0x3e0] ;  /* 0x00007c00ff0c77ac */ /* 0x000e620008000a00 */
[----:B0-----:R-:W-:Y:S01]  /*2410*/  SHF.R.S32.HI R18, RZ, 0x1f, R26 ;  /* 0x0000001fff127819 */ /* 0x001fe2000001141a */
        /* <DEDUP_REMOVED lines=8> */
[----:B-1----:R-:W-:Y:S01]  /*24a0*/  IMAD R20, R18, UR12, RZ ;  /* 0x0000000c12147c24 */ /* 0x002fe2000f8e02ff */
[----:B------:R-:W-:-:S03]  /*24b0*/  MOV R18, R2 ;  /* 0x0000000200127202 */ /* 0x000fc60000000f00 */
[C---:B------:R-:W-:Y:S02]  /*24c0*/  IMAD R20, R26.reuse, UR13, R20 ;  /* 0x0000000d1a147c24 */ /* 0x040fe4000f8e0214 */
[----:B------:R-:W-:-:S05]  /*24d0*/  IMAD.WIDE.U32 R18, R26, UR12, R18 ;  /* 0x0000000c1a127c25 */ /* 0x000fca000f8e0012 */
[----:B------:R-:W-:Y:S02]  /*24e0*/  IADD3 R19, PT, PT, R19, R20, RZ ;  /* 0x0000001413137210 */ /* 0x000fe40007ffe0ff */
[----:B0-----:R-:W-:-:S04]  /*24f0*/  LEA R20, P2, R18, UR18, 0x2 ;  /* 0x0000001212147c11 */ /* 0x001fc8000f8410ff */
[----:B------:R-:W-:-:S05]  /*2500*/  LEA.HI.X R21, R18, UR19, R19, 0x2, P2 ;  /* 0x0000001312157c11 */ /* 0x000fca00090f1413 */
[----:B------:R1:W-:Y:S04]  /*2510*/  STG.E.64 desc[UR16][R20.64], R10 ;  /* 0x0000000a14007986 */ /* 0x0003e8000c101b10 */
.L_x_3103:
[----:B------:R-:W-:Y:S05]  /*2520*/  BSYNC.RECONVERGENT B1 ;  /* 0x0000000000017941 */ /* 0x000fea0003800200 */
.L_x_3102:
[----:B------:R-:W-:Y:S04]  /*2530*/  BSSY.RECONVERGENT B1, `(.L_x_3104) ;  /* 0x0000014000017945 */ /* 0x000fe80003800200 */
[----:B------:R-:W-:Y:S05]  /*2540*/  @P4 BRA `(.L_x_3105) ;  /* 0x0000000000484947 */ /* 0x000fea0003800000 */
[----:B------:R-:W2:Y:S01]  /*2550*/  LDCU.64 UR12, c[0x0][0x3e0] ;  /* 0x00007c00ff0c77ac */ /* 0x000ea20008000a00 */
[----:B-1----:R-:W-:Y:S01]  /*2560*/  SHF.R.S32.HI R10, RZ, 0x1f, R25 ;  /* 0x0000001fff0a7819 */ /* 0x002fe20000011419 */
[----:B0-----:R-:W-:Y:S01]  /*2570*/  FADD.FTZ R19, -R12, R7 ;  /* 0x000000070c137221 */ /* 0x001fe20000010100 */
[----:B------:R-:W-:Y:S01]  /*2580*/  MOV R11, R5 ;  /* 0x00000005000b7202 */ /* 0x000fe20000000f00 */
[----:B------:R-:W0:Y:S02]  /*2590*/  LDCU.64 UR18, c[0x0][0x380] ;  /* 0x00007000ff1277ac */ /* 0x000e240008000a00 */
[----:B--2---:R-:W-:Y:S02]  /*25a0*/  IMAD R18, R10, UR12, RZ ;  /* 0x0000000c0a127c24 */ /* 0x004fe4000f8e02ff */
[----:B------:R-:W-:Y:S02]  /*25b0*/  IMAD.MOV.U32 R10, RZ, RZ, R2 ;  /* 0x000000ffff0a7224 */ /* 0x000fe400078e0002 */
[----:B------:R-:W-:-:S02]  /*25c0*/  IMAD R20, R25, UR13, R18 ;  /* 0x0000000d19147c24 */ /* 0x000fc4000f8e0212 */
[----:B------:R-:W-:Y:S01]  /*25d0*/  FADD.FTZ R18, -R12, R6 ;  /* 0x000000060c127221 */ /* 0x000fe20000010100 */
[----:B------:R-:W-:-:S04]  /*25e0*/  IMAD.WIDE.U32 R10, R25, UR12, R10 ;  /* 0x0000000c190a7c25 */ /* 0x000fc8000f8e000a */
[-C--:B------:R-:W-:Y:S01]  /*25f0*/  FMUL.FTZ R18, R18, R13.reuse ;  /* 0x0000000d12127220 */ /* 0x080fe20000410000 */
[----:B------:R-:W-:Y:S01]  /*2600*/  IADD3 R7, PT, PT, R11, R20, RZ ;  /* 0x000000140b077210 */ /* 0x000fe20007ffe0ff */
[----:B------:R-:W-:Y:S01]  /*2610*/  FMUL.FTZ R11, R19, R13 ;  /* 0x0000000d130b7220 */ /* 0x000fe20000410000 */
[----:B0-----:R-:W-:-:S03]  /*2620*/  LEA R6, P2, R10, UR18, 0x2 ;  /* 0x000000120a067c11 */ /* 0x001fc6000f8410ff */
[----:B------:R-:W-:Y:S01]  /*2630*/  FFMA.FTZ R11, R15, R11, R17 ;  /* 0x0000000b0f0b7223 */ /* 0x000fe20000010011 */
[----:B------:R-:W-:Y:S01]  /*2640*/  LEA.HI.X R7, R10, UR19, R7, 0x2, P2 ;  /* 0x000000130a077c11 */ /* 0x000fe200090f1407 */
[----:B------:R-:W-:-:S05]  /*2650*/  FFMA.FTZ R10, R14, R18, R16 ;  /* 0x000000120e0a7223 */ /* 0x000fca0000010010 */
[----:B------:R2:W-:Y:S03]  /*2660*/  STG.E.64 desc[UR16][R6.64], R10 ;  /* 0x0000000a06007986 */ /* 0x0005e6000c101b10 */
.L_x_3105:
[----:B------:R-:W-:Y:S05]  /*2670*/  BSYNC.RECONVERGENT B1 ;  /* 0x0000000000017941 */ /* 0x000fea0003800200 */
.L_x_3104:
[----:B------:R-:W-:Y:S05]  /*2680*/  @P1 BRA `(.L_x_3106) ;  /* 0x0000000800541947 */ /* 0x000fea0003800000 */
[----:B------:R-:W3:Y:S01]  /*2690*/  LDCU.64 UR12, c[0x0][0x3e0] ;  /* 0x00007c00ff0c77ac */ /* 0x000ee20008000a00 */
[----:B--2---:R-:W-:Y:S01]  /*26a0*/  SHF.R.S32.HI R6, RZ, 0x1f, R27 ;  /* 0x0000001fff067819 */ /* 0x004fe2000001141b */
[C---:B------:R-:W-:Y:S01]  /*26b0*/  FADD.FTZ R8, -R12.reuse, R8 ;  /* 0x000000080c087221 */ /* 0x040fe20000010100 */
[----:B------:R-:W-:Y:S01]  /*26c0*/  MOV R3, R5 ;  /* 0x0000000500037202 */ /* 0x000fe20000000f00 */
[----:B------:R-:W2:Y:S01]  /*26d0*/  LDCU.64 UR14, c[0x0][0x380] ;  /* 0x00007000ff0e77ac */ /* 0x000ea20008000a00 */
[----:B------:R-:W-:Y:S01]  /*26e0*/  FADD.FTZ R12, -R12, R9 ;  /* 0x000000090c0c7221 */ /* 0x000fe20000010100 */
[----:B------:R-:W-:-:S03]  /*26f0*/  FMUL.FTZ R7, R8, R13 ;  /* 0x0000000d08077220 */ /* 0x000fc60000410000 */
[----:B------:R-:W-:Y:S01]  /*2700*/  FMUL.FTZ R12, R12, R13 ;  /* 0x0000000d0c0c7220 */ /* 0x000fe20000410000 */
[----:B------:R-:W-:-:S03]  /*2710*/  FFMA.FTZ R14, R14, R7, R16 ;  /* 0x000000070e0e7223 */ /* 0x000fc60000010010 */
[----:B------:R-:W-:Y:S01]  /*2720*/  FFMA.FTZ R15, R15, R12, R17 ;  /* 0x0000000c0f0f7223 */ /* 0x000fe20000010011 */
[----:B---3--:R-:W-:Y:S02]  /*2730*/  IMAD R4, R6, UR12, RZ ;  /* 0x0000000c06047c24 */ /* 0x008fe4000f8e02ff */
[----:B------:R-:W-:-:S04]  /*2740*/  IMAD.WIDE.U32 R2, R27, UR12, R2 ;  /* 0x0000000c1b027c25 */ /* 0x000fc8000f8e0002 */
[----:B------:R-:W-:Y:S01]  /*2750*/  IMAD R5, R27, UR13, R4 ;  /* 0x0000000d1b057c24 */ /* 0x000fe2000f8e0204 */
[----:B--2---:R-:W-:-:S04]  /*2760*/  LEA R4, P1, R2, UR14, 0x2 ;  /* 0x0000000e02047c11 */ /* 0x004fc8000f8210ff */
[----:B------:R-:W-:-:S04]  /*2770*/  IADD3 R5, PT, PT, R3, R5, RZ ;  /* 0x0000000503057210 */ /* 0x000fc80007ffe0ff */
[----:B------:R-:W-:-:S05]  /*2780*/  LEA.HI.X R5, R2, UR15, R5, 0x2, P1 ;  /* 0x0000000f02057c11 */ /* 0x000fca00088f1405 */
[----:B------:R3:W-:Y:S01]  /*2790*/  STG.E.64 desc[UR16][R4.64], R14 ;  /* 0x0000000e04007986 */ /* 0x0007e2000c101b10 */
[----:B------:R-:W-:Y:S05]  /*27a0*/  BRA `(.L_x_3106) ;  /* 0x00000008000c7947 */ /* 0x000fea0003800000 */
.L_x_3099:
[----:B------:R-:W0:Y:S01]  /*27b0*/  LDCU.64 UR18, c[0x0][0x3e8] ;  /* 0x00007d00ff1277ac */ /* 0x000e220008000a00 */
[----:B------:R-:W-:Y:S01]  /*27c0*/  SHF.R.S32.HI R22, RZ, 0x1f, R26 ;  /* 0x0000001fff167819 */ /* 0x000fe2000001141a */
[----:B------:R-:W-:Y:S01]  /*27d0*/  BSSY.RECONVERGENT B1, `(.L_x_3107) ;  /* 0x0000026000017945 */ /* 0x000fe20003800200 */
[----:B------:R-:W-:Y:S02]  /*27e0*/  SHF.R.S32.HI R19, RZ, 0x1f, R25 ;  /* 0x0000001fff137819 */ /* 0x000fe40000011419 */
[----:B------:R-:W-:Y:S02]  /*27f0*/  SHF.R.S32.HI R18, RZ, 0x1f, R27 ;  /* 0x0000001fff127819 */ /* 0x000fe4000001141b */
[----:B0-----:R-:W-:Y:S02]  /*2800*/  ISETP.GE.U32.AND P2, PT, R26, UR18, PT ;  /* 0x000000121a007c0c */ /* 0x001fe4000bf46070 */
        /* <DEDUP_REMOVED lines=10> */
[----:B------:R-:W1:Y:S01]  /*28b0*/  LDCU.64 UR14, c[0x0][0x380] ;  /* 0x00007000ff0e77ac */ /* 0x000e620008000a00 */
[----:B------:R-:W-:Y:S01]  /*28c0*/  FADD.FTZ R21, -R12, R21 ;  /* 0x000000150c157221 */ /* 0x000fe20000010100 */
[----:B0-----:R-:W-:Y:S01]  /*28d0*/  IMAD R22, R18, UR12, RZ ;  /* 0x0000000c12167c24 */ /* 0x001fe2000f8e02ff */
[----:B------:R-:W-:-:S03]  /*28e0*/  MOV R18, R2 ;  /* 0x0000000200127202 */ /* 0x000fc60000000f00 */
[C---:B------:R-:W-:Y:S02]  /*28f0*/  IMAD R22, R0.reuse, UR13, R22 ;  /* 0x0000000d00167c24 */ /* 0x040fe4000f8e0216 */
[----:B------:R-:W-:-:S05]  /*2900*/  IMAD.WIDE.U32 R18, R0, UR12, R18 ;  /* 0x0000000c00127c25 */ /* 0x000fca000f8e0012 */
[----:B------:R-:W-:Y:S02]  /*2910*/  IADD3 R19, PT, PT, R19, R22, RZ ;  /* 0x0000001613137210 */ /* 0x000fe40007ffe0ff */
[----:B-1----:R-:W-:-:S04]  /*2920*/  LEA R22, P1, R18, UR14, 0x2 ;  /* 0x0000000e12167c11 */ /* 0x002fc8000f8210ff */
[----:B------:R-:W-:Y:S01]  /*2930*/  LEA.HI.X R23, R18, UR15, R19, 0x2, P1 ;  /* 0x0000000f12177c11 */ /* 0x000fe200088f1413 */
[-C--:B------:R-:W-:Y:S01]  /*2940*/  FMUL.FTZ R18, R20, R13.reuse ;  /* 0x0000000d14127220 */ /* 0x080fe20000410000 */
        /* <DEDUP_REMOVED lines=14> */
.L_x_3108:
[----:B------:R-:W-:Y:S05]  /*2a30*/  BSYNC.RECONVERGENT B1 ;  /* 0x0000000000017941 */ /* 0x000fea0003800200 */
.L_x_3107:
        /* <DEDUP_REMOVED lines=13> */
[----:B------:R-:W-:Y:S02]  /*2b10*/  IMAD.MOV.U32 R18, RZ, RZ, R2 ;  /* 0x000000ffff127224 */ /* 0x000fe400078e0002 */
        /* <DEDUP_REMOVED lines=16> */
.L_x_3110:
[----:B------:R-:W-:Y:S05]  /*2c20*/  BSYNC.RECONVERGENT B1 ;  /* 0x0000000000017941 */ /* 0x000fea0003800200 */
.L_x_3109:
[----:B------:R-:W-:Y:S04]  /*2c30*/  BSSY.RECONVERGENT B1, `(.L_x_3111) ;  /* 0x000001e000017945 */ /* 0x000fe80003800200 */
[----:B------:R-:W-:Y:S05]  /*2c40*/  @P3 BRA `(.L_x_3112) ;  /* 0x0000000000703947 */ /* 0x000fea0003800000 */
[C---:B-1----:R-:W-:Y:S01]  /*2c50*/  FADD.FTZ R20, -R12.reuse, R6 ;  /* 0x000000060c147221 */ /* 0x042fe20000010100 */
[----:B------:R-:W-:Y:S01]  /*2c60*/  FADD.FTZ R7, -R12, R7 ;  /* 0x000000070c077221 */ /* 0x000fe20000010100 */
[----:B------:R-:W1:Y:S01]  /*2c70*/  LDCU.64 UR12, c[0x0][0x3e0] ;  /* 0x00007c00ff0c77ac */ /* 0x000e620008000a00 */
[----:B------:R-:W-:Y:S01]  /*2c80*/  SHF.R.S32.HI R10, RZ, 0x1f, R25 ;  /* 0x0000001fff0a7819 */ /* 0x000fe20000011419 */
[-C--:B------:R-:W-:Y:S01]  /*2c90*/  FMUL.FTZ R20, R20, R13.reuse ;  /* 0x0000000d14147220 */ /* 0x080fe20000410000 */
[----:B0-----:R-:W-:Y:S01]  /*2ca0*/  FMUL.FTZ R18, R7, R13 ;  /* 0x0000000d07127220 */ /* 0x001fe20000410000 */
[----:B------:R-:W0:Y:S01]  /*2cb0*/  LDCU.64 UR14, c[0x0][0x380] ;  /* 0x00007000ff0e77ac */ /* 0x000e220008000a00 */
[----:B------:R-:W-:Y:S01]  /*2cc0*/  MOV R11, R5 ;  /* 0x00000005000b7202 */ /* 0x000fe20000000f00 */
[----:B------:R-:W-:Y:S01]  /*2cd0*/  FFMA.FTZ R20, R14, R20, R16 ;  /* 0x000000140e147223 */ /* 0x000fe20000010010 */
[----:B------:R-:W-:-:S03]  /*2ce0*/  FFMA.FTZ R18, R15, R18, R17 ;  /* 0x000000120f127223 */ /* 0x000fc60000010011 */
[----:B------:R-:W-:Y:S01]  /*2cf0*/  FMUL.FTZ R7, R20, -1.4426950216293334961 ;  /* 0xbfb8aa3b14077820 */ /* 0x000fe20000410000 */
[----:B------:R-:W-:-:S05]  /*2d00*/  FMUL.FTZ R6, R18, -1.4426950216293334961 ;  /* 0xbfb8aa3b12067820 */ /* 0x000fca0000410000 */
[----:B------:R-:W2:Y:S04]  /*2d10*/  MUFU.EX2 R7, R7 ;  /* 0x0000000700077308 */ /* 0x000ea80000000800 */
[----:B------:R-:W3:Y:S01]  /*2d20*/  MUFU.EX2 R6, R6 ;  /* 0x0000000600067308 */ /* 0x000ee20000000800 */
[----:B--2---:R-:W-:Y:S01]  /*2d30*/  FADD.FTZ R7, R7, 1 ;  /* 0x3f80000007077421 */ /* 0x004fe20000010000 */
[----:B---3--:R-:W-:-:S03]  /*2d40*/  FADD.FTZ R6, R6, 1 ;  /* 0x3f80000006067421 */ /* 0x008fc60000010000 */
[----:B------:R-:W-:Y:S08]  /*2d50*/  MUFU.RCP R21, R7 ;  /* 0x0000000700157308 */ /* 0x000ff00000001000 */
[----:B------:R1:W2:Y:S02]  /*2d60*/  MUFU.RCP R19, R6 ;  /* 0x0000000600137308 */ /* 0x0002a40000001000 */
[----:B-1----:R-:W-:Y:S01]  /*2d70*/  IMAD R6, R10, UR12, RZ ;  /* 0x0000000c0a067c24 */ /* 0x002fe2000f8e02ff */
[----:B------:R-:W-:-:S03]  /*2d80*/  MOV R10, R2 ;  /* 0x00000002000a7202 */ /* 0x000fc60000000f00 */
[C---:B------:R-:W-:Y:S02]  /*2d90*/  IMAD R6, R25.reuse, UR13, R6 ;  /* 0x0000000d19067c24 */ /* 0x040fe4000f8e0206 */
[----:B------:R-:W-:-:S05]  /*2da0*/  IMAD.WIDE.U32 R10, R25, UR12, R10 ;  /* 0x0000000c190a7c25 */ /* 0x000fca000f8e000a */
[----:B------:R-:W-:Y:S01]  /*2db0*/  IADD3 R7, PT, PT, R11, R6, RZ ;  /* 0x000000060b077210 */ /* 0x000fe20007ffe0ff */
[----:B--2---:R-:W-:Y:S01]  /*2dc0*/  FMUL.FTZ R11, R18, R19 ;  /* 0x00000013120b7220 */ /* 0x004fe20000410000 */
[----:B0-----:R-:W-:-:S04]  /*2dd0*/  LEA R6, P1, R10, UR14, 0x2 ;  /* 0x0000000e0a067c11 */ /* 0x001fc8000f8210ff */
[----:B------:R-:W-:Y:S01]  /*2de0*/  LEA.HI.X R7, R10, UR15, R7, 0x2, P1 ;  /* 0x0000000f0a077c11 */ /* 0x000fe200088f1407 */
[----:B------:R-:W-:-:S05]  /*2df0*/  FMUL.FTZ R10, R20, R21 ;  /* 0x00000015140a7220 */ /* 0x000fca0000410000 */
[----:B------:R2:W-:Y:S03]  /*2e00*/  STG.E.64 desc[UR16][R6.64], R10 ;  /* 0x0000000a06007986 */ /* 0x0005e6000c101b10 */
.L_x_3112:
[----:B------:R-:W-:Y:S05]  /*2e10*/  BSYNC.RECONVERGENT B1 ;  /* 0x0000000000017941 */ /* 0x000fea0003800200 */
.L_x_3111:
[----:B------:R-:W-:Y:S05]  /*2e20*/  @P4 BRA `(.L_x_3106) ;  /* 0x00000000006c4947 */ /* 0x000fea0003800000 */
[C---:B------:R-:W-:Y:S01]  /*2e30*/  FADD.FTZ R8, -R12.reuse, R8 ;  /* 0x000000080c087221 */ /* 0x040fe20000010100 */
[----:B------:R-:W-:Y:S01]  /*2e40*/  FADD.FTZ R12, -R12, R9 ;  /* 0x000000090c0c7221 */ /* 0x000fe20000010100 */
[----:B------:R-:W3:Y:S01]  /*2e50*/  LDCU.64 UR12, c[0x0][0x3e0] ;  /* 0x00007c00ff0c77ac */ /* 0x000ee20008000a00 */
[----:B-12---:R-:W-:Y:S01]  /*2e60*/  SHF.R.S32.HI R10, RZ, 0x1f, R27 ;  /* 0x0000001fff0a7819 */ /* 0x006fe2000001141b */
        /* <DEDUP_REMOVED lines=9> */
[----:B---3--:R-:W-:-:S03]  /*2f00*/  IMAD R10, R10, UR12, RZ ;  /* 0x0000000c0a0a7c24 */ /* 0x008fc6000f8e02ff */
        /* <DEDUP_REMOVED lines=13> */
.L_x_3106:
[----:B------:R-:W-:Y:S05]  /*2fe0*/  BSYNC.RECONVERGENT B0 ;  /* 0x0000000000007941 */ /* 0x000fea0003800200 */
.L_x_3098:
[----:B------:R-:W-:Y:S02]  /*2ff0*/  UIADD3 UR10, UPT, UPT, UR21, UR10, URZ ;  /* 0x0000000a150a7290 */ /* 0x000fe4000fffe0ff */
[----:B------:R-:W-:Y:S02]  /*3000*/  UIADD3 UR4, UPT, UPT, UR4, 0x1, URZ ;  /* 0x0000000104047890 */ /* 0x000fe4000fffe0ff */
[----:B------:R-:W-:-:S09]  /*3010*/  UISETP.GE.AND UP1, UPT, UR10, UR7, UPT ;  /* 0x000000070a00728c */ /* 0x000fd2000bf26270 */
[----:B------:R-:W-:Y:S05]  /*3020*/  BRA.U !UP1, `(.L_x_3113) ;  /* 0xffffffd109b07547 */ /* 0x000fea000b83ffff */
[----:B------:R-:W-:Y:S05]  /*3030*/  EXIT ;  /* 0x000000000000794d */ /* 0x000fea0003800000 */
.L_x_3114:
        /* <DEDUP_REMOVED lines=12> */
.L_x_3475:


//--------------------- .text._Z35group_norm_nhwc_fwd_one_pass_kernelI11Fp32IOBf16WLi256ELi42ELi672EEv26Group_norm_nhwc_fwd_params --------------------------
	.section	.text._Z35group_norm_nhwc_fwd_one_pass_kernelI11Fp32IOBf16WLi256ELi42ELi672EEv26Group_norm_nhwc_fwd_params,"ax",@progbits
	.align	128
        .global         _Z35group_norm_nhwc_fwd_one_pass_kernelI11Fp32IOBf16WLi256ELi42ELi672EEv26Group_norm_nhwc_fwd_params
        .type           _Z35group_norm_nhwc_fwd_one_pass_kernelI11Fp32IOBf16WLi256ELi42ELi672EEv26Group_norm_nhwc_fwd_params,@function
        .size           _Z35group_norm_nhwc_fwd_one_pass_kernelI11Fp32IOBf16WLi256ELi42ELi672EEv26Group_norm_nhwc_fwd_params,(.L_x_3476 - _Z35group_norm_nhwc_fwd_one_pass_kernelI11Fp32IOBf16WLi256ELi42ELi672EEv26Group_norm_nhwc_fwd_params)
        .other          _Z35group_norm_nhwc_fwd_one_pass_kernelI11Fp32IOBf16WLi256ELi42ELi672EEv26Group_norm_nhwc_fwd_params,@"STO_CUDA_ENTRY STV_DEFAULT"
_Z35group_norm_nhwc_fwd_one_pass_kernelI11Fp32IOBf16WLi256ELi42ELi672EEv26Group_norm_nhwc_fwd_params:
.text._Z35group_norm_nhwc_fwd_one_pass_kernelI11Fp32IOBf16WLi256ELi42ELi672EEv26Group_norm_nhwc_fwd_params:
        /* <DEDUP_REMOVED lines=45> */
.L_x_3158:
[----:B01-34-:R-:W0:Y:S01]  /*02d0*/  LDC R19, c[0x0][0x3f8] ;  /* 0x0000fe00ff137b82 */ /* 0x01be220000000800 */
[----:B------:R-:W1:Y:S01]  /*02e0*/  LDCU.64 UR4, c[0x0][0x3e8] ;  /* 0x00007d00ff0477ac */ /* 0x000e620008000a00 */
[----:B------:R-:W-:Y:S01]  /*02f0*/  LOP3.LUT R71, R52, 0xffff, RZ, 0xc0, !PT ;  /* 0x0000ffff34477812 */ /* 0x000fe200078ec0ff */
[----:B--2---:R-:W2:Y:S01]  /*0300*/  LDCU.64 UR8, c[0x0][0x3f0] ;  /* 0x00007e00ff0877ac */ /* 0x004ea20008000a00 */
        /* <DEDUP_REMOVED lines=11> */
[----:B----4-:R-:W-:-:S05]  /*03c0*/  IADD3 R16, PT, PT, RZ, -R13, RZ ;  /* 0x8000000dff107210 */ /* 0x010fca0007ffe0ff */
        /* <DEDUP_REMOVED lines=211> */
.L_x_3116:
[----:B------:R-:W-:Y:S05]  /*1100*/  BSYNC.RECONVERGENT B0 ;  /* 0x0000000000007941 */ /* 0x000fea0003800200 */
.L_x_3115:
        /* <DEDUP_REMOVED lines=58> */
.L_x_3118:
[----:B------:R-:W-:Y:S05]  /*14b0*/  BSYNC.RECONVERGENT B0 ;  /* 0x0000000000007941 */ /* 0x000fea0003800200 */
.L_x_3117:
        /* <DEDUP_REMOVED lines=25> */
.L_x_3121:
[----:B----4-:R-:W3:Y:S04]  /*1650*/  LDG.E.STRONG.GPU R18, desc[UR6][R16.64] ;  /* 0x0000000610127981 */ /* 0x010ee8000c1ef900 */
[----:B---3--:R-:W-:Y:S01]  /*1660*/  CCTL.IVALL ;  /* 0x00000000ff00798f */ /* 0x008fe20002000000 */
[----:B------:R-:W-:Y:S05]  /*1670*/  YIELD ;  /* 0x0000000000007946 */ /* 0x000fea0003800000 */
[----:B------:R-:W-:-:S13]  /*1680*/  ISETP.NE.AND P4, PT, R18, R23, PT ;  /* 0x000000171200720c */ /* 0x000fda0003f85270 */
[----:B------:R-:W-:Y:S05]  /*1690*/  @P4 BRA `(.L_x_3121) ;  /* 0xfffffffc00ec4947 */ /* 0x000fea000383ffff */
.L_x_3120:
        /* <DEDUP_REMOVED lines=15> */
.L_x_3123:
        /* <DEDUP_REMOVED lines=59> */
.L_x_3122:
        /* <DEDUP_REMOVED lines=35> */
.L_x_3124:
        /* <DEDUP_REMOVED lines=18> */
.L_x_3125:
        /* <DEDUP_REMOVED lines=9> */
.L_x_3126:
[----:B------:R-:W-:Y:S05]  /*1f20*/  BSYNC.RECONVERGENT B0 ;  /* 0x0000000000007941 */ /* 0x000fea0003800200 */
.L_x_3119:
[----:B------:R-:W5:Y:S01]  /*1f30*/  S2UR UR5, SR_CgaCtaId ;  /* 0x00000000000579c3 */ /* 0x000f620000008800 */
[----:B------:R-:W0:Y:S01]  /*1f40*/  LDCU UR8, c[0x0][0x414] ;  /* 0x00008280ff0877ac */ /* 0x000e220008000800 */
[----:B------:R-:W-:Y:S01]  /*1f50*/  LOP3.LUT R25, R52, 0xffff, RZ, 0xc0, !PT ;  /* 0x0000ffff34197812 */ /* 0x000fe200078ec0ff */
[----:B------:R-:W-:-:S03]  /*1f60*/  UMOV UR4, 0x400 ;  /* 0x0000040000047882 */ /* 0x000fc60000000000 */
[----:B------:R-:W-:Y:S02]  /*1f70*/  IADD3 R25, PT, PT, R54, R25, RZ ;  /* 0x0000001936197210 */ /* 0x000fe40007ffe0ff */
[----:B----4-:R-:W2:Y:S08]  /*1f80*/  @P0 LDC.64 R18, c[0x0][0x388] ;  /* 0x0000e200ff120b82 */ /* 0x010eb00000000a00 */
[----:B-1----:R-:W1:Y:S01]  /*1f90*/  LDC.64 R20, c[0x0][0x398] ;  /* 0x0000e600ff147b82 */ /* 0x002e620000000a00 */
[----:B-----5:R-:W-:-:S07]  /*1fa0*/  ULEA UR4, UR5, UR4, 0x18 ;  /* 0x0000000405047291 */ /* 0x020fce000f8ec0ff */
[----:B---3--:R-:W3:Y:S01]  /*1fb0*/  LDC.64 R16, c[0x0][0x3a0] ;  /* 0x0000e800ff107b82 */ /* 0x008ee20000000a00 */
[----:B--2---:R-:W-:-:S04]  /*1fc0*/  @P0 IMAD.WIDE R22, R2, 0x8, R18 ;  /* 0x0000000802160825 */ /* 0x004fc800078e0212 */
[----:B0-----:R-:W-:Y:S01]  /*1fd0*/  @P0 FMUL.FTZ R18, R32, UR8 ;  /* 0x0000000820120c20 */ /* 0x001fe20008410000 */
[----:B------:R-:W-:Y:S01]  /*1fe0*/  @P0 FMUL.FTZ R19, R33, UR8 ;  /* 0x0000000821130c20 */ /* 0x000fe20008410000 */
[----:B------:R-:W-:Y:S04]  /*1ff0*/  @!P3 STS.64 [UR4+0xc8], R32 ;  /* 0x0000c820ff00b988 */ /* 0x000fe80008000a04 */
[----:B------:R-:W-:Y:S01]  /*2000*/  @P0 STG.E.64 desc[UR6][R22.64], R18 ;  /* 0x0000001216000986 */ /* 0x000fe2000c101b06 */
[C---:B-1----:R-:W-:Y:S01]  /*2010*/  IMAD.WIDE R20, R25.reuse, 0x2, R20 ;  /* 0x0000000219147825 */ /* 0x042fe200078e0214 */
[----:B------:R-:W-:Y:S03]  /*2020*/  BAR.SYNC.DEFER_BLOCKING 0x0 ;  /* 0x0000000000007b1d */ /* 0x000fe60000010000 */
[----:B---3--:R-:W-:-:S03]  /*2030*/  IMAD.WIDE R24, R25, 0x2, R16 ;  /* 0x0000000219187825 */ /* 0x008fc600078e0210 */
[----:B------:R-:W2:Y:S04]  /*2040*/  LDG.E.U16 R26, desc[UR6][R20.64] ;  /* 0x00000006141a7981 */ /* 0x000ea8000c1e1500 */
[----:B------:R-:W3:Y:S04]  /*2050*/  LDG.E.U16 R27, desc[UR6][R20.64+0x2] ;  /* 0x00000206141b7981 */ /* 0x000ee8000c1e1500 */
[----:B------:R-:W4:Y:S04]  /*2060*/  LDG.E.U16 R28, desc[UR6][R24.64] ;  /* 0x00000006181c7981 */ /* 0x000f28000c1e1500 */
[----:B------:R2:W5:Y:S01]  /*2070*/  LDG.E.U16 R29, desc[UR6][R24.64+0x2] ;  /* 0x00000206181d7981 */ /* 0x000562000c1e1500 */
[----:B------:R-:W-:Y:S03]  /*2080*/  BSSY.RECONVERGENT B0, `(.L_x_3127) ;  /* 0x00001bd000007945 */ /* 0x000fe60003800200 */
        /* <DEDUP_REMOVED lines=8> */
[----:B0-----:R-:W-:Y:S01]  /*2110*/  @P2 FADD.FTZ R18, R17, R18 ;  /* 0x0000001211122221 */ /* 0x001fe20000010000 */
[----:B------:R-:W-:-:S06]  /*2120*/  MOV R17, 0x3f800000 ;  /* 0x3f80000000117802 */ /* 0x000fcc0000000f00 */
        /* <DEDUP_REMOVED lines=16> */
[----:B------:R-:W-:Y:S01]  /*2230*/  MOV R18, R70 ;  /* 0x0000004600127202 */ /* 0x000fe20000000f00 */
[C---:B------:R-:W-:Y:S01]  /*2240*/  FADD.FTZ R42, -R16.reuse, R42 ;  /* 0x0000002a102a7221 */ /* 0x040fe20000010100 */
[----:B------:R-:W-:Y:S01]  /*2250*/  MOV R19, R69 ;  /* 0x0000004500137202 */ /* 0x000fe20000000f00 */
[----:B------:R-:W1:Y:S01]  /*2260*/  LDCU.64 UR4, c[0x0][0x380] ;  /* 0x00007000ff0477ac */ /* 0x000e620008000a00 */
[----:B------:R-:W-:Y:S01]  /*2270*/  FADD.FTZ R28, -R16, R43 ;  /* 0x0000002b101c7221 */ /* 0x000fe20000010100 */
        /* <DEDUP_REMOVED lines=8> */
[----:B------:R-:W-:-:S04]  /*2300*/  IADD3 R21, PT, PT, R19, R21, RZ ;  /* 0x0000001513157210 */ /* 0x000fc80007ffe0ff */
[----:B------:R-:W-:-:S05]  /*2310*/  LEA.HI.X R21, R18, UR5, R21, 0x2, P2 ;  /* 0x0000000512157c11 */ /* 0x000fca00090f1415 */
[----:B------:R0:W-:Y:S02]  /*2320*/  STG.E.64 desc[UR6][R20.64], R22 ;  /* 0x0000001614007986 */ /* 0x0001e4000c101b06 */
.L_x_3130:
[----:B------:R-:W-:Y:S05]  /*2330*/  BSYNC.RECONVERGENT B1 ;  /* 0x0000000000017941 */ /* 0x000fea0003800200 */
.L_x_3129:
[----:B------:R-:W-:Y:S04]  /*2340*/  BSSY.RECONVERGENT B1, `(.L_x_3131) ;  /* 0x0000013000017945 */ /* 0x000fe80003800200 */
[----:B------:R-:W-:Y:S05]  /*2350*/  @P3 BRA `(.L_x_3132) ;  /* 0x0000000000443947 */ /* 0x000fea0003800000 */
[----:B------:R-:W1:Y:S01]  /*2360*/  LDCU.64 UR4, c[0x0][0x3e0] ;  /* 0x00007c00ff0477ac */ /* 0x000e620008000a00 */
[----:B------:R-:W-:Y:S01]  /*2370*/  MOV R18, R70 ;  /* 0x0000004600127202 */ /* 0x000fe20000000f00 */
[C---:B------:R-:W-:Y:S01]  /*2380*/  FADD.FTZ R12, -R16.reuse, R12 ;  /* 0x0000000c100c7221 */ /* 0x040fe20000010100 */
[----:B------:R-:W-:Y:S01]  /*2390*/  MOV R19, R69 ;  /* 0x0000004500137202 */ /* 0x000fe20000000f00 */
[----:B------:R-:W2:Y:S01]  /*23a0*/  LDCU.64 UR10, c[0x0][0x380] ;  /* 0x00007000ff0a77ac */ /* 0x000ea20008000a00 */
[----:B0-----:R-:W-:Y:S01]  /*23b0*/  FADD.FTZ R22, -R16, R13 ;  /* 0x0000000d10167221 */ /* 0x001fe20000010100 */
[----:B-1----:R-:W-:Y:S02]  /*23c0*/  IMAD R20, R11, UR4, RZ ;  /* 0x000000040b147c24 */ /* 0x002fe4000f8e02ff */
[----:B------:R-:W-:-:S04]  /*23d0*/  IMAD.WIDE.U32 R18, R65, UR4, R18 ;  /* 0x0000000441127c25 */ /* 0x000fc8000f8e0012 */
[----:B------:R-:W-:Y:S02]  /*23e0*/  IMAD R21, R65, UR5, R20 ;  /* 0x0000000541157c24 */ /* 0x000fe4000f8e0214 */
[----:B------:R-:W-:Y:S01]  /*23f0*/  FMUL.FTZ R20, R12, R17 ;  /* 0x000000110c147220 */ /* 0x000fe20000410000 */
[----:B--2---:R-:W-:Y:S02]  /*2400*/  LEA R12, P2, R18, UR10, 0x2 ;  /* 0x0000000a120c7c11 */ /* 0x004fe4000f8410ff */
[----:B------:R-:W-:Y:S01]  /*2410*/  IADD3 R13, PT, PT, R19, R21, RZ ;  /* 0x00000015130d7210 */ /* 0x000fe20007ffe0ff */
[----:B------:R-:W-:Y:S01]  /*2420*/  FMUL.FTZ R21, R22, R17 ;  /* 0x0000001116157220 */ /* 0x000fe20000410000 */
[----:B------:R-:W-:Y:S02]  /*2430*/  FFMA.FTZ R20, R24, R20, R27 ;  /* 0x0000001418147223 */ /* 0x000fe4000001001b */
[----:B------:R-:W-:Y:S01]  /*2440*/  LEA.HI.X R13, R18, UR11, R13, 0x2, P2 ;  /* 0x0000000b120d7c11 */ /* 0x000fe200090f140d */
[----:B------:R-:W-:-:S05]  /*2450*/  FFMA.FTZ R21, R25, R21, R26 ;  /* 0x0000001519157223 */ /* 0x000fca000001001a */
[----:B------:R1:W-:Y:S02]  /*2460*/  STG.E.64 desc[UR6][R12.64], R20 ;  /* 0x000000140c007986 */ /* 0x0003e4000c101b06 */
.L_x_3132:
[----:B------:R-:W-:Y:S05]  /*2470*/  BSYNC.RECONVERGENT B1 ;  /* 0x0000000000017941 */ /* 0x000fea0003800200 */
.L_x_3131:
        /* <DEDUP_REMOVED lines=14> */
[C---:B------:R-:W-:Y:S01]  /*2560*/  FADD.FTZ R14, -R16.reuse, R14 ;  /* 0x0000000e100e7221 */ /* 0x040fe20000010100 */
[----:B------:R-:W-:Y:S01]  /*2570*/  MOV R19, R69 ;  /* 0x0000004500137202 */ /* 0x000fe20000000f00 */
[----:B------:R-:W3:Y:S01]  /*2580*/  LDCU.64 UR10, c[0x0][0x380] ;  /* 0x00007000ff0a77ac */ /* 0x000ee20008000a00 */
[----:B01----:R-:W-:Y:S01]  /*2590*/  FADD.FTZ R20, -R16, R15 ;  /* 0x0000000f10147221 */ /* 0x003fe20000010100 */
[----:B------:R-:W-:-:S04]  /*25a0*/  FMUL.FTZ R12, R14, R17 ;  /* 0x000000110e0c7220 */ /* 0x000fc80000410000 */
[----:B------:R-:W-:Y:S01]  /*25b0*/  FFMA.FTZ R12, R24, R12, R27 ;  /* 0x0000000c180c7223 */ /* 0x000fe2000001001b */
[----:B--2---:R-:W-:Y:S02]  /*25c0*/  IMAD R13, R53, UR4, RZ ;  /* 0x00000004350d7c24 */ /* 0x004fe4000f8e02ff */
[----:B------:R-:W-:-:S04]  /*25d0*/  IMAD.WIDE.U32 R18, R64, UR4, R18 ;  /* 0x0000000440127c25 */ /* 0x000fc8000f8e0012 */
[----:B------:R-:W-:Y:S01]  /*25e0*/  IMAD R13, R64, UR5, R13 ;  /* 0x00000005400d7c24 */ /* 0x000fe2000f8e020d */
[----:B---3--:R-:W-:-:S04]  /*25f0*/  LEA R14, P5, R18, UR10, 0x2 ;  /* 0x0000000a120e7c11 */ /* 0x008fc8000f8a10ff */
[----:B------:R-:W-:Y:S01]  /*2600*/  IADD3 R15, PT, PT, R19, R13, RZ ;  /* 0x0000000d130f7210 */ /* 0x000fe20007ffe0ff */
[----:B------:R-:W-:-:S03]  /*2610*/  FMUL.FTZ R13, R20, R17 ;  /* 0x00000011140d7220 */ /* 0x000fc60000410000 */
[----:B------:R-:W-:Y:S01]  /*2620*/  LEA.HI.X R15, R18, UR11, R15, 0x2, P5 ;  /* 0x0000000b120f7c11 */ /* 0x000fe2000a8f140f */
[----:B------:R-:W-:-:S05]  /*2630*/  FFMA.FTZ R13, R25, R13, R26 ;  /* 0x0000000d190d7223 */ /* 0x000fca000001001a */
[----:B------:R2:W-:Y:S02]  /*2640*/  STG.E.64 desc[UR6][R14.64], R12 ;  /* 0x0000000c0e007986 */ /* 0x0005e4000c101b06 */
.L_x_3134:
[----:B------:R-:W-:Y:S05]  /*2650*/  BSYNC.RECONVERGENT B1 ;  /* 0x0000000000017941 */ /* 0x000fea0003800200 */
.L_x_3133:
[----:B------:R-:W-:Y:S04]  /*2660*/  BSSY.RECONVERGENT B1, `(.L_x_3135) ;  /* 0x0000013000017945 */ /* 0x000fe80003800200 */
[----:B------:R-:W-:Y:S05]  /*2670*/  @P1 BRA `(.L_x_3136) ;  /* 0x0000000000441947 */ /* 0x000fea0003800000 */
[----:B------:R-:W3:Y:S01]  /*2680*/  LDCU.64 UR4, c[0x0][0x3e0] ;  /* 0x00007c00ff0477ac */ /* 0x000ee20008000a00 */
[----:B--2---:R-:W-:Y:S01]  /*2690*/  MOV R14, R70 ;  /* 0x00000046000e7202 */ /* 0x004fe20000000f00 */
[C---:B------:R-:W-:Y:S01]  /*26a0*/  FADD.FTZ R40, -R16.reuse, R40 ;  /* 0x0000002810287221 */ /* 0x040fe20000010100 */
[----:B------:R-:W-:Y:S01]  /*26b0*/  MOV R15, R69 ;  /* 0x00000045000f7202 */ /* 0x000fe20000000f00 */
[----:B------:R-:W2:Y:S01]  /*26c0*/  LDCU.64 UR10, c[0x0][0x380] ;  /* 0x00007000ff0a77ac */ /* 0x000ea20008000a00 */
[----:B01----:R-:W-:Y:S01]  /*26d0*/  FADD.FTZ R20, -R16, R41 ;  /* 0x0000002910147221 */ /* 0x003fe20000010100 */
[----:B------:R-:W-:-:S04]  /*26e0*/  FMUL.FTZ R12, R40, R17 ;  /* 0x00000011280c7220 */ /* 0x000fc80000410000 */
[----:B------:R-:W-:Y:S01]  /*26f0*/  FFMA.FTZ R12, R24, R12, R27 ;  /* 0x0000000c180c7223 */ /* 0x000fe2000001001b */
[----:B---3--:R-:W-:Y:S02]  /*2700*/  IMAD R13, R55, UR4, RZ ;  /* 0x00000004370d7c24 */ /* 0x008fe4000f8e02ff */
[----:B------:R-:W-:-:S04]  /*2710*/  IMAD.WIDE.U32 R14, R62, UR4, R14 ;  /* 0x000000043e0e7c25 */ /* 0x000fc8000f8e000e */
[----:B------:R-:W-:Y:S01]  /*2720*/  IMAD R13, R62, UR5, R13 ;  /* 0x000000053e0d7c24 */ /* 0x000fe2000f8e020d */
[----:B--2---:R-:W-:-:S04]  /*2730*/  LEA R18, P1, R14, UR10, 0x2 ;  /* 0x0000000a0e127c11 */ /* 0x004fc8000f8210ff */
[----:B------:R-:W-:Y:S01]  /*2740*/  IADD3 R15, PT, PT, R15, R13, RZ ;  /* 0x0000000d0f0f7210 */ /* 0x000fe20007ffe0ff */
[----:B------:R-:W-:-:S03]  /*2750*/  FMUL.FTZ R13, R20, R17 ;  /* 0x00000011140d7220 */ /* 0x000fc60000410000 */
[----:B------:R-:W-:Y:S01]  /*2760*/  LEA.HI.X R19, R14, UR11, R15, 0x2, P1 ;  /* 0x0000000b0e137c11 */ /* 0x000fe200088f140f */
[----:B------:R-:W-:-:S05]  /*2770*/  FFMA.FTZ R13, R25, R13, R26 ;  /* 0x0000000d190d7223 */ /* 0x000fca000001001a */
[----:B------:R3:W-:Y:S02]  /*2780*/  STG.E.64 desc[UR6][R18.64], R12 ;  /* 0x0000000c12007986 */ /* 0x0007e4000c101b06 */
.L_x_3136:
[----:B------:R-:W-:Y:S05]  /*2790*/  BSYNC.RECONVERGENT B1 ;  /* 0x0000000000017941 */ /* 0x000fea0003800200 */
.L_x_3135:
[----:B------:R-:W-:Y:S04]  /*27a0*/  BSSY.RECONVERGENT B1, `(.L_x_3137) ;  /* 0x0000013000017945 */ /* 0x000fe80003800200 */
[----:B------:R-:W-:Y:S05]  /*27b0*/  @P6 BRA `(.L_x_3138) ;  /* 0x0000000000446947 */ /* 0x000fea0003800000 */
[----:B------:R-:W4:Y:S01]  /*27c0*/  LDCU.64 UR4, c[0x0][0x3e0] ;  /* 0x00007c00ff0477ac */ /* 0x000f220008000a00 */
[----:B-123--:R-:W-:Y:S01]  /*27d0*/  MOV R12, R70 ;  /* 0x00000046000c7202 */ /* 0x00efe20000000f00 */
[C---:B------:R-:W-:Y:S01]  /*27e0*/  FADD.FTZ R44, -R16.reuse, R44 ;  /* 0x0000002c102c7221 */ /* 0x040fe20000010100 */
[----:B------:R-:W-:Y:S01]  /*27f0*/  MOV R13, R69 ;  /* 0x00000045000d7202 */ /* 0x000fe20000000f00 */
[----:B------:R-:W1:Y:S01]  /*2800*/  LDCU.64 UR10, c[0x0][0x380] ;  /* 0x00007000ff0a77ac */ /* 0x000e620008000a00 */
[----:B0-----:R-:W-:Y:S01]  /*2810*/  FADD.FTZ R20, -R16, R45 ;  /* 0x0000002d10147221 */ /* 0x001fe20000010100 */
[----:B------:R-:W-:-:S04]  /*2820*/  FMUL.FTZ R14, R44, R17 ;  /* 0x000000112c0e7220 */ /* 0x000fc80000410000 */
[----:B------:R-:W-:Y:S01]  /*2830*/  FFMA.FTZ R14, R24, R14, R27 ;  /* 0x0000000e180e7223 */ /* 0x000fe2000001001b */
[----:B----4-:R-:W-:Y:S02]  /*2840*/  IMAD R15, R57, UR4, RZ ;  /* 0x00000004390f7c24 */ /* 0x010fe4000f8e02ff */
[----:B------:R-:W-:-:S04]  /*2850*/  IMAD.WIDE.U32 R12, R60, UR4, R12 ;  /* 0x000000043c0c7c25 */ /* 0x000fc8000f8e000c */
[----:B------:R-:W-:Y:S01]  /*2860*/  IMAD R15, R60, UR5, R15 ;  /* 0x000000053c0f7c24 */ /* 0x000fe2000f8e020f */
[----:B-1----:R-:W-:-:S04]  /*2870*/  LEA R18, P1, R12, UR10, 0x2 ;  /* 0x0000000a0c127c11 */ /* 0x002fc8000f8210ff */
[----:B------:R-:W-:Y:S01]  /*2880*/  IADD3 R13, PT, PT, R13, R15, RZ ;  /* 0x0000000f0d0d7210 */ /* 0x000fe20007ffe0ff */
[----:B------:R-:W-:-:S03]  /*2890*/  FMUL.FTZ R15, R20, R17 ;  /* 0x00000011140f7220 */ /* 0x000fc60000410000 */
[----:B------:R-:W-:Y:S01]  /*28a0*/  LEA.HI.X R19, R12, UR11, R13, 0x2, P1 ;  /* 0x0000000b0c137c11 */ /* 0x000fe200088f140d */
[----:B------:R-:W-:-:S05]  /*28b0*/  FFMA.FTZ R15, R25, R15, R26 ;  /* 0x0000000f190f7223 */ /* 0x000fca000001001a */
[----:B------:R4:W-:Y:S02]  /*28c0*/  STG.E.64 desc[UR6][R18.64], R14 ;  /* 0x0000000e12007986 */ /* 0x0009e4000c101b06 */
.L_x_3138:
[----:B------:R-:W-:Y:S05]  /*28d0*/  BSYNC.RECONVERGENT B1 ;  /* 0x0000000000017941 */ /* 0x000fea0003800200 */
.L_x_3137:
[----:B------:R-:W-:Y:S04]  /*28e0*/  BSSY.RECONVERGENT B1, `(.L_x_3139) ;  /* 0x0000013000017945 */ /* 0x000fe80003800200 */
[----:B------:R-:W-:Y:S05]  /*28f0*/  @P2 BRA `(.L_x_3140) ;  /* 0x0000000000442947 */ /* 0x000fea0003800000 */
[----:B------:R-:W5:Y:S01]  /*2900*/  LDCU.64 UR4, c[0x0][0x3e0] ;  /* 0x00007c00ff0477ac */ /* 0x000f620008000a00 */
[----:B-123--:R-:W-:Y:S01]  /*2910*/  MOV R12, R70 ;  /* 0x00000046000c7202 */ /* 0x00efe20000000f00 */
[C---:B------:R-:W-:Y:S01]  /*2920*/  FADD.FTZ R46, -R16.reuse, R46 ;  /* 0x0000002e102e7221 */ /* 0x040fe20000010100 */
[----:B------:R-:W-:Y:S01]  /*2930*/  MOV R13, R69 ;  /* 0x00000045000d7202 */ /* 0x000fe20000000f00 */
[----:B------:R-:W1:Y:S01]  /*2940*/  LDCU.64 UR10, c[0x0][0x380] ;  /* 0x00007000ff0a77ac */ /* 0x000e620008000a00 */
[----:B0-----:R-:W-:Y:S01]  /*2950*/  FADD.FTZ R20, -R16, R47 ;  /* 0x0000002f10147221 */ /* 0x001fe20000010100 */
[----:B----4-:R-:W-:-:S03]  /*2960*/  FMUL.FTZ R18, R46, R17 ;  /* 0x000000112e127220 */ /* 0x010fc60000410000 */
[----:B------:R-:W-:Y:S01]  /*2970*/  FMUL.FTZ R19, R20, R17 ;  /* 0x0000001114137220 */ /* 0x000fe20000410000 */
[----:B------:R-:W-:-:S03]  /*2980*/  FFMA.FTZ R18, R24, R18, R27 ;  /* 0x0000001218127223 */ /* 0x000fc6000001001b */
[----:B------:R-:W-:Y:S01]  /*2990*/  FFMA.FTZ R19, R25, R19, R26 ;  /* 0x0000001319137223 */ /* 0x000fe2000001001a */
[----:B-----5:R-:W-:Y:S02]  /*29a0*/  IMAD R15, R59, UR4, RZ ;  /* 0x000000043b0f7c24 */ /* 0x020fe4000f8e02ff */
[----:B------:R-:W-:-:S04]  /*29b0*/  IMAD.WIDE.U32 R12, R58, UR4, R12 ;  /* 0x000000043a0c7c25 */ /* 0x000fc8000f8e000c */
[----:B------:R-:W-:Y:S01]  /*29c0*/  IMAD R15, R58, UR5, R15 ;  /* 0x000000053a0f7c24 */ /* 0x000fe2000f8e020f */
[----:B-1----:R-:W-:-:S04]  /*29d0*/  LEA R14, P1, R12, UR10, 0x2 ;  /* 0x0000000a0c0e7c11 */ /* 0x002fc8000f8210ff */
[----:B------:R-:W-:-:S04]  /*29e0*/  IADD3 R15, PT, PT, R13, R15, RZ ;  /* 0x0000000f0d0f7210 */ /* 0x000fc80007ffe0ff */
[----:B------:R-:W-:-:S05]  /*29f0*/  LEA.HI.X R15, R12, UR11, R15, 0x2, P1 ;  /* 0x0000000b0c0f7c11 */ /* 0x000fca00088f140f */
[----:B------:R0:W-:Y:S02]  /*2a00*/  STG.E.64 desc[UR6][R14.64], R18 ;  /* 0x000000120e007986 */ /* 0x0001e4000c101b06 */
.L_x_3140:
[----:B------:R-:W-:Y:S05]  /*2a10*/  BSYNC.RECONVERGENT B1 ;  /* 0x0000000000017941 */ /* 0x000fea0003800200 */
.L_x_3139:
        /* <DEDUP_REMOVED lines=19> */
.L_x_3142:
[----:B------:R-:W-:Y:S05]  /*2b50*/  BSYNC.RECONVERGENT B1 ;  /* 0x0000000000017941 */ /* 0x000fea0003800200 */
.L_x_3141:
[----:B------:R-:W-:Y:S05]  /*2b60*/  @P4 BRA `(.L_x_3143) ;  /* 0x0000001000384947 */ /* 0x000fea0003800000 */
[----:B------:R-:W0:Y:S01]  /*2b70*/  LDCU.64 UR4, c[0x0][0x3e0] ;  /* 0x00007c00ff0477ac */ /* 0x000e220008000a00 */
[----:B-123--:R-:W-:Y:S01]  /*2b80*/  MOV R12, R70 ;  /* 0x00000046000c7202 */ /* 0x00efe20000000f00 */
        /* <DEDUP_REMOVED lines=8> */
[----:B0---4-:R-:W-:Y:S02]  /*2c10*/  IMAD R15, R63, UR4, RZ ;  /* 0x000000043f0f7c24 */ /* 0x011fe4000f8e02ff */
[----:B------:R-:W-:-:S04]  /*2c20*/  IMAD.WIDE.U32 R12, R10, UR4, R12 ;  /* 0x000000040a0c7c25 */ /* 0x000fc8000f8e000c */
[----:B------:R-:W-:Y:S01]  /*2c30*/  IMAD R15, R10, UR5, R15 ;  /* 0x000000050a0f7c24 */ /* 0x000fe2000f8e020f */
[----:B-1----:R-:W-:-:S04]  /*2c40*/  LEA R14, P1, R12, UR8, 0x2 ;  /* 0x000000080c0e7c11 */ /* 0x002fc8000f8210ff */
[----:B------:R-:W-:-:S04]  /*2c50*/  IADD3 R15, PT, PT, R13, R15, RZ ;  /* 0x0000000f0d0f7210 */ /* 0x000fc80007ffe0ff */
[----:B------:R-:W-:-:S05]  /*2c60*/  LEA.HI.X R15, R12, UR9, R15, 0x2, P1 ;  /* 0x000000090c0f7c11 */ /* 0x000fca00088f140f */
[----:B------:R0:W-:Y:S01]  /*2c70*/  STG.E.64 desc[UR6][R14.64], R24 ;  /* 0x000000180e007986 */ /* 0x0001e2000c101b06 */
[----:B------:R-:W-:Y:S05]  /*2c80*/  BRA `(.L_x_3143) ;  /* 0x0000000c00f07947 */ /* 0x000fea0003800000 */
.L_x_3128:
[----:B------:R-:W0:Y:S01]  /*2c90*/  LDCU.64 UR10, c[0x0][0x3e8] ;  /* 0x00007d00ff0a77ac */ /* 0x000e220008000a00 */
[----:B------:R-:W-:Y:S01]  /*2ca0*/  BSSY.RECONVERGENT B1, `(.L_x_3144) ;  /* 0x0000021000017945 */ /* 0x000fe20003800200 */
[----:B0-----:R-:W-:Y:S02]  /*2cb0*/  ISETP.GE.U32.AND P2, PT, R65, UR10, PT ;  /* 0x0000000a41007c0c */ /* 0x001fe4000bf46070 */
[----:B------:R-:W-:Y:S02]  /*2cc0*/  ISETP.GE.U32.AND P5, PT, R64, UR10, PT ;  /* 0x0000000a40007c0c */ /* 0x000fe4000bfa6070 */
[----:B------:R-:W-:Y:S02]  /*2cd0*/  ISETP.GE.U32.AND P6, PT, R62, UR10, PT ;  /* 0x0000000a3e007c0c */ /* 0x000fe4000bfc6070 */
[----:B------:R-:W-:Y:S01]  /*2ce0*/  ISETP.GE.AND.EX P2, PT, R11, UR11, PT, P2 ;  /* 0x0000000b0b007c0c */ /* 0x000fe2000bf46320 */
[----:B------:R-:W-:-:S12]  /*2cf0*/  @P1 BRA `(.L_x_3145) ;  /* 0x00000000006c1947 */ /* 0x000fd80003800000 */
[C---:B------:R-:W-:Y:S01]  /*2d00*/  FADD.FTZ R42, -R16.reuse, R42 ;  /* 0x0000002a102a7221 */ /* 0x040fe20000010100 */
[----:B------:R-:W-:Y:S01]  /*2d10*/  FADD.FTZ R18, -R16, R43 ;  /* 0x0000002b10127221 */ /* 0x000fe20000010100 */
        /* <DEDUP_REMOVED lines=25> */
.L_x_3145:
[----:B------:R-:W-:Y:S05]  /*2eb0*/  BSYNC.RECONVERGENT B1 ;  /* 0x0000000000017941 */ /* 0x000fea0003800200 */
.L_x_3144:
[----:B------:R-:W-:Y:S04]  /*2ec0*/  BSSY.RECONVERGENT B1, `(.L_x_3146) ;  /* 0x000001d000017945 */ /* 0x000fe80003800200 */
[----:B------:R-:W-:Y:S05]  /*2ed0*/  @P2 BRA `(.L_x_3147) ;  /* 0x00000000006c2947 */ /* 0x000fea0003800000 */
[C---:B------:R-:W-:Y:S01]  /*2ee0*/  FADD.FTZ R12, -R16.reuse, R12 ;  /* 0x0000000c100c7221 */ /* 0x040fe20000010100 */
[----:B0-----:R-:W-:Y:S01]  /*2ef0*/  FADD.FTZ R18, -R16, R13 ;  /* 0x0000000d10127221 */ /* 0x001fe20000010100 */
        /* <DEDUP_REMOVED lines=25> */
.L_x_3147:
[----:B------:R-:W-:Y:S05]  /*3090*/  BSYNC.RECONVERGENT B1 ;  /* 0x0000000000017941 */ /* 0x000fea0003800200 */
.L_x_3146:
        /* <DEDUP_REMOVED lines=13> */
[----:B-1----:R-:W-:Y:S01]  /*3170*/  FADD.FTZ R12, -R16, R15 ;  /* 0x0000000f100c7221 */ /* 0x002fe20000010100 */
[----:B------:R-:W1:Y:S02]  /*3180*/  LDCU.64 UR4, c[0x0][0x3e0] ;  /* 0x00007c00ff0477ac */ /* 0x000e640008000a00 */
        /* <DEDUP_REMOVED lines=16> */
[----:B------:R-:W-:-:S03]  /*3290*/  IMAD.WIDE.U32 R12, R64, UR4, R12 ;  /* 0x00000004400c7c25 */ /* 0x000fc6000f8e000c */
[----:B--2---:R-:W-:-:S04]  /*32a0*/  LEA R14, P5, R12, UR8, 0x2 ;  /* 0x000000080c0e7c11 */ /* 0x004fc8000f8a10ff */
[----:B------:R-:W1:Y:S01]  /*32b0*/  MUFU.RCP R19, R19 ;  /* 0x0000001300137308 */ /* 0x000e620000001000 */
[----:B------:R-:W-:-:S04]  /*32c0*/  IADD3 R15, PT, PT, R13, R15, RZ ;  /* 0x0000000f0d0f7210 */ /* 0x000fc80007ffe0ff */
[----:B------:R-:W-:Y:S01]  /*32d0*/  LEA.HI.X R15, R12, UR9, R15, 0x2, P5 ;  /* 0x000000090c0f7c11 */ /* 0x000fe2000a8f140f */
[----:B0-----:R-:W-:Y:S01]  /*32e0*/  FMUL.FTZ R12, R21, R18 ;  /* 0x00000012150c7220 */ /* 0x001fe20000410000 */
[----:B-1----:R-:W-:-:S05]  /*32f0*/  FMUL.FTZ R13, R20, R19 ;  /* 0x00000013140d7220 */ /* 0x002fca0000410000 */
[----:B------:R2:W-:Y:S02]  /*3300*/  STG.E.64 desc[UR6][R14.64], R12 ;  /* 0x0000000c0e007986 */ /* 0x0005e4000c101b06 */
.L_x_3149:
[----:B------:R-:W-:Y:S05]  /*3310*/  BSYNC.RECONVERGENT B1 ;  /* 0x0000000000017941 */ /* 0x000fea0003800200 */
.L_x_3148:
[----:B------:R-:W-:Y:S04]  /*3320*/  BSSY.RECONVERGENT B1, `(.L_x_3150) ;  /* 0x000001d000017945 */ /* 0x000fe80003800200 */
[----:B------:R-:W-:Y:S05]  /*3330*/  @P6 BRA `(.L_x_3151) ;  /* 0x00000000006c6947 */ /* 0x000fea0003800000 */
[C---:B------:R-:W-:Y:S01]  /*3340*/  FADD.FTZ R40, -R16.reuse, R40 ;  /* 0x0000002810287221 */ /* 0x040fe20000010100 */
[----:B-12---:R-:W-:Y:S01]  /*3350*/  FADD.FTZ R12, -R16, R41 ;  /* 0x00000029100c7221 */ /* 0x006fe20000010100 */
        /* <DEDUP_REMOVED lines=25> */
.L_x_3151:
[----:B------:R-:W-:Y:S05]  /*34f0*/  BSYNC.RECONVERGENT B1 ;  /* 0x0000000000017941 */ /* 0x000fea0003800200 */
.L_x_3150:
[----:B------:R-:W-:Y:S04]  /*3500*/  BSSY.RECONVERGENT B1, `(.L_x_3152) ;  /* 0x000001d000017945 */ /* 0x000fe80003800200 */
[----:B------:R-:W-:Y:S05]  /*3510*/  @P1 BRA `(.L_x_3153) ;  /* 0x00000000006c1947 */ /* 0x000fea0003800000 */
[C---:B------:R-:W-:Y:S01]  /*3520*/  FADD.FTZ R44, -R16.reuse, R44 ;  /* 0x0000002c102c7221 */ /* 0x040fe20000010100 */
[----:B-123--:R-:W-:Y:S01]  /*3530*/  FADD.FTZ R12, -R16, R45 ;  /* 0x0000002d100c7221 */ /* 0x00efe20000010100 */
[----:B------:R-:W1:Y:S01]  /*3540*/  LDCU.64 UR4, c[0x0][0x3e0] ;  /* 0x00007c00ff0477ac */ /* 0x000e620008000a00 */
[----:B------:R-:W-:Y:S01]  /*3550*/  MOV R14, R70 ;  /* 0x00000046000e7202 */ /* 0x000fe20000000f00 */
[-C--:B------:R-:W-:Y:S01]  /*3560*/  FMUL.FTZ R44, R44, R17.reuse ;  /* 0x000000112c2c7220 */ /* 0x080fe20000410000 */
[----:B------:R-:W-:Y:S01]  /*3570*/  FMUL.FTZ R13, R12, R17 ;  /* 0x000000110c0d7220 */ /* 0x000fe20000410000 */
[----:B------:R-:W2:Y:S01]  /*3580*/  LDCU.64 UR8, c[0x0][0x380] ;  /* 0x00007000ff0877ac */ /* 0x000ea20008000a00 */
[----:B------:R-:W-:Y:S01]  /*3590*/  MOV R15, R69 ;  /* 0x00000045000f7202 */ /* 0x000fe20000000f00 */
[----:B0-----:R-:W-:Y:S01]  /*35a0*/  FFMA.FTZ R21, R24, R44, R27 ;  /* 0x0000002c18157223 */ /* 0x001fe2000001001b */
[----:B------:R-:W-:-:S03]  /*35b0*/  FFMA.FTZ R20, R25, R13, R26 ;  /* 0x0000000d19147223 */ /* 0x000fc6000001001a */
        /* <DEDUP_REMOVED lines=8> */
[C---:B--2---:R-:W-:Y:S02]  /*3640*/  LEA R12, P1, R14.reuse, UR8, 0x2 ;  /* 0x000000080e0c7c11 */ /* 0x044fe4000f8210ff */
        /* <DEDUP_REMOVED lines=8> */
.L_x_3153:
[----:B------:R-:W-:Y:S05]  /*36d0*/  BSYNC.RECONVERGENT B1 ;  /* 0x0000000000017941 */ /* 0x000fea0003800200 */
.L_x_3152:
[----:B------:R-:W-:Y:S04]  /*36e0*/  BSSY.RECONVERGENT B1, `(.L_x_3154) ;  /* 0x000001d000017945 */ /* 0x000fe80003800200 */
[----:B------:R-:W-:Y:S05]  /*36f0*/  @P2 BRA `(.L_x_3155) ;  /* 0x00000000006c2947 */ /* 0x000fea0003800000 */
[C---:B------:R-:W-:Y:S01]  /*3700*/  FADD.FTZ R46, -R16.reuse, R46 ;  /* 0x0000002e102e7221 */ /* 0x040fe20000010100 */
[----:B-1234-:R-:W-:Y:S01]  /*3710*/  FADD.FTZ R12, -R16, R47 ;  /* 0x0000002f100c7221 */ /* 0x01efe20000010100 */
        /* <DEDUP_REMOVED lines=25> */
.L_x_3155:
[----:B------:R-:W-:Y:S05]  /*38b0*/  BSYNC.RECONVERGENT B1 ;  /* 0x0000000000017941 */ /* 0x000fea0003800200 */
.L_x_3154:
[----:B------:R-:W-:Y:S04]  /*38c0*/  BSSY.RECONVERGENT B1, `(.L_x_3156) ;  /* 0x000001d000017945 */ /* 0x000fe80003800200 */
[----:B------:R-:W-:Y:S05]  /*38d0*/  @P3 BRA `(.L_x_3157) ;  /* 0x00000000006c3947 */ /* 0x000fea0003800000 */
[C---:B------:R-:W-:Y:S01]  /*38e0*/  FADD.FTZ R48, -R16.reuse, R48 ;  /* 0x0000003010307221 */ /* 0x040fe20000010100 */
[----:B01234-:R-:W-:Y:S01]  /*38f0*/  FADD.FTZ R12, -R16, R49 ;  /* 0x00000031100c7221 */ /* 0x01ffe20000010100 */
        /* <DEDUP_REMOVED lines=25> */
.L_x_3157:
[----:B------:R-:W-:Y:S05]  /*3a90*/  BSYNC.RECONVERGENT B1 ;  /* 0x0000000000017941 */ /* 0x000fea0003800200 */
.L_x_3156:
[----:B------:R-:W-:Y:S05]  /*3aa0*/  @P4 BRA `(.L_x_3143) ;  /* 0x0000000000684947 */ /* 0x000fea0003800000 */
[C---:B------:R-:W-:Y:S01]  /*3ab0*/  FADD.FTZ R50, -R16.reuse, R50 ;  /* 0x0000003210327221 */ /* 0x040fe20000010100 */
[----:B------:R-:W-:Y:S01]  /*3ac0*/  FADD.FTZ R16, -R16, R51 ;  /* 0x0000003310107221 */ /* 0x000fe20000010100 */
[----:B------:R-:W5:Y:S01]  /*3ad0*/  LDCU.64 UR4, c[0x0][0x3e0] ;  /* 0x00007c00ff0477ac */ /* 0x000f620008000a00 */
[----:B------:R-:W-:Y:S01]  /*3ae0*/  MOV R68, R70 ;  /* 0x0000004600447202 */ /* 0x000fe20000000f00 */
[-C--:B------:R-:W-:Y:S01]  /*3af0*/  FMUL.FTZ R50, R50, R17.reuse ;  /* 0x0000001132327220 */ /* 0x080fe20000410000 */
[----:B------:R-:W-:Y:S01]  /*3b00*/  FMUL.FTZ R16, R16, R17 ;  /* 0x0000001110107220 */ /* 0x000fe20000410000 */
[----:B------:R-:W5:Y:S02]  /*3b10*/  LDCU.64 UR8, c[0x0][0x380] ;  /* 0x00007000ff0877ac */ /* 0x000f640008000a00 */
[----:B------:R-:W-:Y:S01]  /*3b20*/  FFMA.FTZ R27, R24, R50, R27 ;  /* 0x00000032181b7223 */ /* 0x000fe2000001001b */
[----:B------:R-:W-:-:S03]  /*3b30*/  FFMA.FTZ R26, R25, R16, R26 ;  /* 0x00000010191a7223 */ /* 0x000fc6000001001a */
[----:B01234-:R-:W-:Y:S01]  /*3b40*/  FMUL.FTZ R12, R27, -1.4426950216293334961 ;  /* 0xbfb8aa3b1b0c7820 */ /* 0x01ffe20000410000 */
[----:B------:R-:W-:-:S05]  /*3b50*/  FMUL.FTZ R13, R26, -1.4426950216293334961 ;  /* 0xbfb8aa3b1a0d7820 */ /* 0x000fca0000410000 */
[----:B------:R-:W0:Y:S01]  /*3b60*/  MUFU.EX2 R12, R12 ;  /* 0x0000000c000c7308 */ /* 0x000e220000000800 */
[----:B-----5:R-:W-:-:S03]  /*3b70*/  IMAD R17, R63, UR4, RZ ;  /* 0x000000043f117c24 */ /* 0x020fc6000f8e02ff */
[----:B------:R-:W1:Y:S01]  /*3b80*/  MUFU.EX2 R13, R13 ;  /* 0x0000000d000d7308 */ /* 0x000e620000000800 */
[----:B------:R-:W-:-:S04]  /*3b90*/  IMAD.WIDE.U32 R68, R10, UR4, R68 ;  /* 0x000000040a447c25 */ /* 0x000fc8000f8e0044 */
[----:B------:R-:W-:Y:S02]  /*3ba0*/  IMAD R17, R10, UR5, R17 ;  /* 0x000000050a117c24 */ /* 0x000fe4000f8e0211 */
[----:B0-----:R-:W-:Y:S01]  /*3bb0*/  FADD.FTZ R14, R12, 1 ;  /* 0x3f8000000c0e7421 */ /* 0x001fe20000010000 */
[C---:B------:R-:W-:Y:S02]  /*3bc0*/  LEA R12, P1, R68.reuse, UR8, 0x2 ;  /* 0x00000008440c7c11 */ /* 0x040fe4000f8210ff */
        /* <DEDUP_REMOVED lines=8> */
.L_x_3143:
[----:B------:R-:W-:Y:S05]  /*3c50*/  BSYNC.RECONVERGENT B0 ;  /* 0x0000000000007941 */ /* 0x000fea0003800200 */
.L_x_3127:
        /* <DEDUP_REMOVED lines=8> */
.L_x_3159:
        /* <DEDUP_REMOVED lines=10> */
.L_x_3476:


//--------------------- .text._Z35group_norm_nhwc_fwd_one_pass_kernelI11Fp32IOBf16WLi512ELi42ELi672EEv26Group_norm_nhwc_fwd_params --------------------------
	.section	.text._Z35group_norm_nhwc_fwd_one_pass_kernelI11Fp32IOBf16WLi512ELi42ELi672EEv26Group_norm_nhwc_fwd_params,"ax",@progbits
	.align	128
        .global         _Z35group_norm_nhwc_fwd_one_pass_kernelI11Fp32IOBf16WLi512ELi42ELi672EEv26Group_norm_nhwc_fwd_params
        .type           _Z35group_norm_nhwc_fwd_one_pass_kernelI11Fp32IOBf16WLi512ELi42ELi672EEv26Group_norm_nhwc_fwd_params,@function
        .size           _Z35group_norm_nhwc_fwd_one_pass_kernelI11Fp32IOBf16WLi512ELi42ELi672EEv26Group_norm_nhwc_fwd_params,(.L_x_3477 - _Z35group_norm_nhwc_fwd_one_pass_kernelI11Fp32IOBf16WLi512ELi42ELi672EEv26Group_norm_nhwc_fwd_params)
        .other          _Z35group_norm_nhwc_fwd_one_pass_kernelI11Fp32IOBf16WLi512ELi42ELi672EEv26Group_norm_nhwc_fwd_params,@"STO_CUDA_ENTRY STV_DEFAULT"
_Z35group_norm_nhwc_fwd_one_pass_kernelI11Fp32IOBf16WLi512ELi42ELi672EEv26Group_norm_nhwc_fwd_params:
.text._Z35group_norm_nhwc_fwd_one_pass_kernelI11Fp32IOBf16WLi512ELi42ELi672EEv26Group_norm_nhwc_fwd_params:
        /* <DEDUP_REMOVED lines=43> */
.L_x_3235:
[----:B012---:R-:W0:Y:S01]  /*02b0*/  LDC R10, c[0x0][0x3f8] ;  /* 0x0000fe00ff0a7b82 */ /* 0x007e220000000800 */
[----:B------:R-:W1:Y:S01]  /*02c0*/  LDCU UR8, c[0x0][0x404] ;  /* 0x00008080ff0877ac */ /* 0x000e620008000800 */
[----:B------:R-:W-:Y:S01]  /*02d0*/  LOP3.LUT R75, R63, 0xffff, RZ, 0xc0, !PT ;  /* 0x0000ffff3f4b7812 */ /* 0x000fe200078ec0ff */
[----:B------:R-:W2:Y:S01]  /*02e0*/  LDCU.64 UR4, c[0x0][0x3e8] ;  /* 0x00007d00ff0477ac */ /* 0x000ea20008000a00 */
[----:B-1----:R-:W-:Y:S01]  /*02f0*/  IMAD R32, R58, UR8, R71 ;  /* 0x000000083a207c24 */ /* 0x002fe2000f8e0247 */
[----:B------:R-:W1:Y:S01]  /*0300*/  LDCU.64 UR8, c[0x0][0x3f0] ;  /* 0x00007e00ff0877ac */ /* 0x000e620008000a00 */
[----:B0--34-:R-:W-:Y:S02]  /*0310*/  IABS R7, R10 ;  /* 0x0000000a00077213 */ /* 0x019fe40000000000 */
[----:B------:R-:W-:Y:S02]  /*0320*/  ISETP.NE.AND P4, PT, R10, RZ, PT ;  /* 0x000000ff0a00720c */ /* 0x000fe40003f85270 */
[----:B------:R-:W0:Y:S01]  /*0330*/  I2F.RP R6, R7 ;  /* 0x0000000700067306 */ /* 0x000e220000209400 */
[----:B------:R-:W-:-:S02]  /*0340*/  IADD3 R19, PT, PT, R32, 0x20, RZ ;  /* 0x0000002020137810 */ /* 0x000fc40007ffe0ff */
[C---:B------:R-:W-:Y:S02]  /*0350*/  IADD3 R25, PT, PT, R32.reuse, 0xa0, RZ ;  /* 0x000000a020197810 */ /* 0x040fe40007ffe0ff */
[----:B------:R-:W-:Y:S02]  /*0360*/  SHF.R.S32.HI R15, RZ, 0x1f, R19 ;  /* 0x0000001fff0f7819 */ /* 0x000fe40000011413 */
[----:B------:R-:W-:Y:S02]  /*0370*/  IADD3 R29, PT, PT, R32, 0x100, RZ ;  /* 0x00000100201d7810 */ /* 0x000fe40007ffe0ff */
[----:B--2---:R-:W-:Y:S02]  /*0380*/  ISETP.GE.U32.AND P6, PT, R25, UR4, PT ;  /* 0x0000000419007c0c */ /* 0x004fe4000bfc6070 */
[----:B------:R-:W-:Y:S02]  /*0390*/  SHF.R.S32.HI R33, RZ, 0x1f, R25 ;  /* 0x0000001fff217819 */ /* 0x000fe40000011419 */
[----:B------:R-:W-:Y:S01]  /*03a0*/  SHF.R.S32.HI R31, RZ, 0x1f, R29 ;  /* 0x0000001fff1f7819 */ /* 0x000fe2000001141d */
[----:B0-----:R-:W0:Y:S01]  /*03b0*/  MUFU.RCP R6, R6 ;  /* 0x0000000600067308 */ /* 0x001e220000001000 */
[----:B------:R-:W-:-:S02]  /*03c0*/  ISETP.GE.AND.EX P6, PT, R33, UR5, PT, P6 ;  /* 0x0000000521007c0c */ /* 0x000fc4000bfc6360 */
[----:B------:R-:W-:-:S04]  /*03d0*/  IADD3 R27, PT, PT, R32, 0x120, RZ ;  /* 0x00000120201b7810 */ /* 0x000fc80007ffe0ff */
        /* <DEDUP_REMOVED lines=8> */
[----:B------:R-:W-:Y:S02]  /*0460*/  LOP3.LUT R4, R61, R10, RZ, 0x3c, !PT ;  /* 0x0000000a3d047212 */ /* 0x000fe400078e3cff */
[----:B------:R-:W-:Y:S02]  /*0470*/  SHF.R.S32.HI R9, RZ, 0x1f, R32 ;  /* 0x0000001fff097819 */ /* 0x000fe40000011420 */
        /* <DEDUP_REMOVED lines=8> */
[----:B------:R-:W-:-:S04]  /*0500*/  ISETP.GE.U32.AND P3, PT, R32, UR4, PT ;  /* 0x0000000420007c0c */ /* 0x000fc8000bf66070 */
[----:B------:R-:W-:-:S07]  /*0510*/  ISETP.GE.AND.EX P3, PT, R9, UR5, PT, P3 ;  /* 0x0000000509007c0c */ /* 0x000fce000bf66330 */
[----:B------:R-:W-:Y:S02]  /*0520*/  @P2 IADD3 R5, PT, PT, R5, 0x1, RZ ;  /* 0x0000000105052810 */ /* 0x000fe40007ffe0ff */
[----:B------:R-:W-:Y:S02]  /*0530*/  ISETP.GE.U32.AND P2, PT, R19, UR4, PT ;  /* 0x0000000413007c0c */ /* 0x000fe4000bf46070 */
[----:B------:R-:W-:Y:S02]  /*0540*/  MOV R7, R5 ;  /* 0x0000000500077202 */ /* 0x000fe40000000f00 */
[----:B------:R-:W-:Y:S01]  /*0550*/  ISETP.GE.AND.EX P2, PT, R15, UR5, PT, P2 ;  /* 0x000000050f007c0c */ /* 0x000fe2000bf46320 */
[----:B------:R-:W0:Y:S01]  /*0560*/  @!P3 LDC.64 R12, c[0x0][0x3e0] ;  /* 0x0000f800ff0cbb82 */ /* 0x000e220000000a00 */
[----:B------:R-:W-:Y:S02]  /*0570*/  @!P1 IADD3 R7, PT, PT, -R7, RZ, RZ ;  /* 0x000000ff07079210 */ /* 0x000fe40007ffe1ff */
[----:B------:R-:W-:-:S02]  /*0580*/  @!P4 LOP3.LUT R7, RZ, R10, RZ, 0x33, !PT ;  /* 0x0000000aff07c212 */ /* 0x000fc400078e33ff */
[----:B------:R-:W-:Y:S02]  /*0590*/  ISETP.GE.U32.AND P4, PT, R29, UR4, PT ;  /* 0x000000041d007c0c */ /* 0x000fe4000bf86070 */
[----:B------:R-:W-:Y:S02]  /*05a0*/  IADD3 R72, PT, PT, -R7, RZ, RZ ;  /* 0x000000ff07487210 */ /* 0x000fe40007ffe1ff */
[----:B------:R-:W-:Y:S02]  /*05b0*/  SHF.R.S32.HI R6, RZ, 0x1f, R7 ;  /* 0x0000001fff067819 */ /* 0x000fe40000011407 */
[----:B------:R-:W-:Y:S01]  /*05c0*/  ISETP.GE.AND.EX P4, PT, R31, UR5, PT, P4 ;  /* 0x000000051f007c0c */ /* 0x000fe2000bf86340 */
[----:B------:R-:W-:Y:S01]  /*05d0*/  IMAD R72, R10, R72, R61 ;  /* 0x000000480a487224 */ /* 0x000fe200078e023d */
[----:B------:R-:W2:Y:S01]  /*05e0*/  @!P2 LDC.64 R4, c[0x0][0x3e0] ;  /* 0x0000f800ff04ab82 */ /* 0x000ea20000000a00 */
[----:B-1----:R-:W-:Y:S02]  /*05f0*/  IMAD R6, R6, UR8, RZ ;  /* 0x0000000806067c24 */ /* 0x002fe4000f8e02ff */
[----:B------:R-:W-:-:S02]  /*0600*/  IMAD R72, R72, 0x2a, RZ ;  /* 0x0000002a48487824 */ /* 0x000fc400078e02ff */
[----:B------:R-:W-:-:S03]  /*0610*/  IMAD R77, R7, UR9, R6 ;  /* 0x00000009074d7c24 */ /* 0x000fc6000f8e0206 */
[C---:B------:R-:W-:Y:S01]  /*0620*/  IADD3 R74, P1, PT, R72.reuse, R75, RZ ;  /* 0x0000004b484a7210 */ /* 0x040fe20007f3e0ff */
[----:B------:R-:W1:Y:S01]  /*0630*/  @!P3 LDC.64 R10, c[0x0][0x390] ;  /* 0x0000e400ff0abb82 */ /* 0x000e620000000a00 */
[----:B0-----:R-:W-:Y:S02]  /*0640*/  @!P3 IMAD R14, R9, R12, RZ ;  /* 0x0000000c090eb224 */ /* 0x001fe400078e02ff */
[----:B------:R-:W-:Y:S02]  /*0650*/  LEA.HI.X.SX32 R75, R72, RZ, 0x1, P1 ;  /* 0x000000ff484b7211 */ /* 0x000fe400008f0eff */
[----:B------:R-:W-:Y:S01]  /*0660*/  ISETP.GE.U32.AND P1, PT, R27, UR4, PT ;  /* 0x000000041b007c0c */ /* 0x000fe2000bf26070 */
[----:B------:R-:W-:Y:S02]  /*0670*/  @!P3 IMAD R23, R32, R13, R14 ;  /* 0x0000000d2017b224 */ /* 0x000fe400078e020e */
[----:B------:R-:W0:Y:S01]  /*0680*/  @!P2 LDC.64 R20, c[0x0][0x390] ;  /* 0x0000e400ff14ab82 */ /* 0x000e220000000a00 */
[----:B------:R-:W-:Y:S01]  /*0690*/  IMAD.WIDE.U32 R74, R7, UR8, R74 ;  /* 0x00000008074a7c25 */ /* 0x000fe2000f8e004a */
[----:B------:R-:W-:-:S04]  /*06a0*/  ISETP.GE.AND.EX P1, PT, R17, UR5, PT, P1 ;  /* 0x0000000511007c0c */ /* 0x000fc8000bf26310 */
[----:B------:R-:W-:Y:S01]  /*06b0*/  IADD3 R77, PT, PT, R75, R77, RZ ;  /* 0x0000004d4b4d7210 */ /* 0x000fe20007ffe0ff */
[----:B--2---:R-:W-:Y:S01]  /*06c0*/  @!P2 IMAD R14, R15, R4, RZ ;  /* 0x000000040f0ea224 */ /* 0x004fe200078e02ff */
[----:B------:R-:W2:Y:S01]  /*06d0*/  @!P6 LDC.64 R6, c[0x0][0x3e0] ;  /* 0x0000f800ff06eb82 */ /* 0x000ea20000000a00 */
[-C--:B------:R-:W-:Y:S02]  /*06e0*/  @!P3 MOV R76, R74.reuse ;  /* 0x0000004a004cb202 */ /* 0x080fe40000000f00 */
[----:B------:R-:W-:Y:S01]  /*06f0*/  @!P2 IMAD R35, R19, R5, R14 ;  /* 0x000000051323a224 */ /* 0x000fe200078e020e */
[----:B------:R-:W-:Y:S02]  /*0700*/  @!P2 MOV R14, R74 ;  /* 0x0000004a000ea202 */ /* 0x000fe40000000f00 */
[----:B------:R-:W-:Y:S01]  /*0710*/  @!P3 IMAD.WIDE.U32 R12, R32, R12, R76 ;  /* 0x0000000c200cb225 */ /* 0x000fe200078e004c */
[----:B------:R-:W-:Y:S01]  /*0720*/  @!P2 MOV R15, R77 ;  /* 0x0000004d000fa202 */ /* 0x000fe20000000f00 */
[----:B------:R-:W3:Y:S03]  /*0730*/  @!P4 LDC.64 R8, c[0x0][0x3e0] ;  /* 0x0000f800ff08cb82 */ /* 0x000ee60000000a00 */
[----:B------:R-:W-:Y:S01]  /*0740*/  @!P3 IADD3 R13, PT, PT, R13, R23, RZ ;  /* 0x000000170d0db210 */ /* 0x000fe20007ffe0ff */
[----:B------:R-:W-:Y:S01]  /*0750*/  @!P2 IMAD.WIDE.U32 R4, R19, R4, R14 ;  /* 0x000000041304a225 */ /* 0x000fe200078e000e */
[----:B-1----:R-:W-:-:S02]  /*0760*/  @!P3 LEA R10, P5, R12, R10, 0x2 ;  /* 0x0000000a0c0ab211 */ /* 0x002fc400078a10ff */
[----:B------:R-:W-:Y:S01]  /*0770*/  @!P4 MOV R15, R77 ;  /* 0x0000004d000fc202 */ /* 0x000fe20000000f00 */
[----:B------:R-:W1:Y:S01]  /*0780*/  @!P6 LDC.64 R22, c[0x0][0x390] ;  /* 0x0000e400ff16eb82 */ /* 0x000e620000000a00 */
[----:B------:R-:W-:Y:S02]  /*0790*/  @!P3 LEA.HI.X R11, R12, R11, R13, 0x2, P5 ;  /* 0x0000000b0c0bb211 */ /* 0x000fe400028f140d */
[----:B------:R-:W-:Y:S02]  /*07a0*/  @!P2 IADD3 R5, PT, PT, R5, R35, RZ ;  /* 0x000000230505a210 */ /* 0x000fe40007ffe0ff */
[----:B0-----:R-:W-:-:S03]  /*07b0*/  @!P2 LEA R20, P5, R4, R20, 0x2 ;  /* 0x000000140414a211 */ /* 0x001fc600078a10ff */
[----:B------:R-:W0:Y:S01]  /*07c0*/  @!P4 LDC.64 R18, c[0x0][0x390] ;  /* 0x0000e400ff12cb82 */ /* 0x000e220000000a00 */
[----:B--2---:R-:W-:Y:S01]  /*07d0*/  @!P6 IMAD R14, R33, R6, RZ ;  /* 0x00000006210ee224 */ /* 0x004fe200078e02ff */
[----:B------:R-:W-:Y:S02]  /*07e0*/  @!P2 LEA.HI.X R21, R4, R21, R5, 0x2, P5 ;  /* 0x000000150415a211 */ /* 0x000fe400028f1405 */
[----:B------:R-:W-:Y:S02]  /*07f0*/  @!P6 MOV R4, R74 ;  /* 0x0000004a0004e202 */ /* 0x000fe40000000f00 */
[----:B------:R-:W-:Y:S02]  /*0800*/  @!P6 MOV R5, R77 ;  /* 0x0000004d0005e202 */ /* 0x000fe40000000f00 */
[----:B------:R-:W2:Y:S01]  /*0810*/  @!P1 LDC.64 R12, c[0x0][0x3e0] ;  /* 0x0000f800ff0c9b82 */ /* 0x000ea20000000a00 */
[----:B---3--:R-:W-:Y:S02]  /*0820*/  @!P4 IMAD R16, R31, R8, RZ ;  /* 0x000000081f10c224 */ /* 0x008fe400078e02ff */
[C---:B------:R-:W-:Y:S01]  /*0830*/  @!P6 IMAD R31, R25.reuse, R7, R14 ;  /* 0x00000007191fe224 */ /* 0x040fe200078e020e */
[----:B------:R-:W-:Y:S01]  /*0840*/  @!P4 MOV R14, R74 ;  /* 0x0000004a000ec202 */ /* 0x000fe20000000f00 */
[----:B------:R-:W-:Y:S01]  /*0850*/  @!P6 IMAD.WIDE.U32 R6, R25, R6, R4 ;  /* 0x000000061906e225 */ /* 0x000fe200078e0004 */
[----:B------:R-:W-:-:S02]  /*0860*/  IADD3 R25, PT, PT, R32, 0x140, RZ ;  /* 0x0000014020197810 */ /* 0x000fc40007ffe0ff */
[----:B------:R-:W-:Y:S01]  /*0870*/  MOV R5, RZ ;  /* 0x000000ff00057202 */ /* 0x000fe20000000f00 */
[C---:B------:R-:W-:Y:S01]  /*0880*/  @!P4 IMAD R33, R29.reuse, R9, R16 ;  /* 0x000000091d21c224 */ /* 0x040fe200078e0210 */
[----:B------:R-:W-:Y:S01]  /*0890*/  MOV R4, RZ ;  /* 0x000000ff00047202 */ /* 0x000fe20000000f00 */
[----:B------:R-:W-:Y:S01]  /*08a0*/  @!P4 IMAD.WIDE.U32 R8, R29, R8, R14 ;  /* 0x000000081d08c225 */ /* 0x000fe200078e000e */
[----:B------:R-:W-:Y:S02]  /*08b0*/  ISETP.GE.U32.AND P5, PT, R25, UR4, PT ;  /* 0x0000000419007c0c */ /* 0x000fe4000bfa6070 */
[----:B------:R-:W-:Y:S02]  /*08c0*/  SHF.R.S32.HI R29, RZ, 0x1f, R25 ;  /* 0x0000001fff1d7819 */ /* 0x000fe40000011419 */
[----:B------:R3:W4:Y:S01]  /*08d0*/  @!P3 LDG.E.64 R4, desc[UR6][R10.64] ;  /* 0x000000060a04b981 */ /* 0x000722000c1e1b00 */
[----:B------:R-:W-:Y:S02]  /*08e0*/  @!P6 IADD3 R7, PT, PT, R7, R31, RZ ;  /* 0x0000001f0707e210 */ /* 0x000fe40007ffe0ff */
[----:B-1----:R-:W-:-:S02]  /*08f0*/  @!P6 LEA R22, P3, R6, R22, 0x2 ;  /* 0x000000160616e211 */ /* 0x002fc400078610ff */
[----:B------:R-:W-:Y:S02]  /*0900*/  ISETP.GE.AND.EX P5, PT, R29, UR5, PT, P5 ;  /* 0x000000051d007c0c */ /* 0x000fe4000bfa6350 */
[----:B------:R-:W-:Y:S01]  /*0910*/  @!P6 LEA.HI.X R23, R6, R23, R7, 0x2, P3 ;  /* 0x000000170617e211 */ /* 0x000fe200018f1407 */
[----:B--2---:R-:W-:Y:S01]  /*0920*/  @!P1 IMAD R14, R17, R12, RZ ;  /* 0x0000000c110e9224 */ /* 0x004fe200078e02ff */
[----:B------:R-:W-:Y:S01]  /*0930*/  @!P4 IADD3 R6, PT, PT, R9, R33, RZ ;  /* 0x000000210906c210 */ /* 0x000fe20007ffe0ff */
[----:B------:R-:W1:Y:S01]  /*0940*/  @!P1 LDC.64 R16, c[0x0][0x390] ;  /* 0x0000e400ff109b82 */ /* 0x000e620000000a00 */
[----:B0-----:R-:W-:Y:S01]  /*0950*/  @!P4 LEA R18, P3, R8, R18, 0x2 ;  /* 0x000000120812c211 */ /* 0x001fe200078610ff */
[----:B------:R-:W-:Y:S01]  /*0960*/  @!P1 IMAD R39, R27, R13, R14 ;  /* 0x0000000d1b279224 */ /* 0x000fe200078e020e */
[----:B------:R-:W-:Y:S02]  /*0970*/  IADD3 R34, PT, PT, R32, 0x1a0, RZ ;  /* 0x000001a020227810 */ /* 0x000fe40007ffe0ff */
[----:B------:R-:W-:-:S02]  /*0980*/  @!P4 LEA.HI.X R19, R8, R19, R6, 0x2, P3 ;  /* 0x000000130813c211 */ /* 0x000fc400018f1406 */
[----:B------:R-:W-:Y:S02]  /*0990*/  CS2R R6, SRZ ;  /* 0x0000000000067805 */ /* 0x000fe4000001ff00 */
[----:B------:R-:W-:Y:S01]  /*09a0*/  ISETP.GE.U32.AND P3, PT, R34, UR4, PT ;  /* 0x0000000422007c0c */ /* 0x000fe2000bf66070 */
[----:B------:R-:W0:Y:S01]  /*09b0*/  @!P5 LDC.64 R14, c[0x0][0x3e0] ;  /* 0x0000f800ff0edb82 */ /* 0x000e220000000a00 */
[----:B------:R-:W-:Y:S02]  /*09c0*/  SHF.R.S32.HI R37, RZ, 0x1f, R34 ;  /* 0x0000001fff257819 */ /* 0x000fe40000011422 */
[----:B------:R-:W-:Y:S02]  /*09d0*/  CS2R R8, SRZ ;  /* 0x0000000000087805 */ /* 0x000fe4000001ff00 */
[----:B------:R-:W-:Y:S01]  /*09e0*/  IADD3 R33, PT, PT, R32, 0x1c0, RZ ;  /* 0x000001c020217810 */ /* 0x000fe20007ffe0ff */
[----:B------:R2:W5:Y:S01]  /*09f0*/  @!P2 LDG.E.64 R6, desc[UR6][R20.64] ;  /* 0x000000061406a981 */ /* 0x000562000c1e1b00 */
[----:B------:R-:W-:-:S02]  /*0a00*/  ISETP.GE.AND.EX P3, PT, R37, UR5, PT, P3 ;  /* 0x0000000525007c0c */ /* 0x000fc4000bf66330 */
[----:B------:R-:W-:Y:S01]  /*0a10*/  ISETP.GE.U32.AND P2, PT, R33, UR4, PT ;  /* 0x0000000421007c0c */ /* 0x000fe2000bf46070 */
[----:B------:R0:W5:Y:S01]  /*0a20*/  @!P6 LDG.E.64 R8, desc[UR6][R22.64] ;  /* 0x000000061608e981 */ /* 0x000162000c1e1b00 */
[----:B------:R-:W-:Y:S01]  /*0a30*/  SHF.R.S32.HI R35, RZ, 0x1f, R33 ;  /* 0x0000001fff237819 */ /* 0x000fe20000011421 */
[----:B------:R-:W1:Y:S01]  /*0a40*/  @!P5 LDC.64 R30, c[0x0][0x390] ;  /* 0x0000e400ff1edb82 */ /* 0x000e620000000a00 */
[----:B---3--:R-:W-:Y:S02]  /*0a50*/  CS2R R10, SRZ ;  /* 0x00000000000a7805 */ /* 0x008fe4000001ff00 */
[----:B--2---:R-:W-:Y:S02]  /*0a60*/  @!P1 MOV R20, R74 ;  /* 0x0000004a00149202 */ /* 0x004fe40000000f00 */
[----:B------:R-:W-:Y:S02]  /*0a70*/  @!P1 MOV R21, R77 ;  /* 0x0000004d00159202 */ /* 0x000fe40000000f00 */
[----:B------:R2:W3:Y:S01]  /*0a80*/  @!P4 LDG.E.64 R10, desc[UR6][R18.64] ;  /* 0x00000006120ac981 */ /* 0x0004e2000c1e1b00 */
[----:B------:R-:W-:-:S02]  /*0a90*/  ISETP.GE.AND.EX P2, PT, R35, UR5, PT, P2 ;  /* 0x0000000523007c0c */ /* 0x000fc4000bf46320 */
[----:B------:R-:W-:Y:S01]  /*0aa0*/  ISETP.GE.U32.AND P6, PT, R69, UR4, PT ;  /* 0x0000000445007c0c */ /* 0x000fe2000bfc6070 */
[----:B------:R-:W-:Y:S02]  /*0ab0*/  @!P1 IMAD.WIDE.U32 R12, R27, R12, R20 ;  /* 0x0000000c1b0c9225 */ /* 0x000fe400078e0014 */
[----:B------:R-:W2:Y:S01]  /*0ac0*/  @!P3 LDC.64 R20, c[0x0][0x3e0] ;  /* 0x0000f800ff14bb82 */ /* 0x000ea20000000a00 */
[----:B------:R-:W-:Y:S01]  /*0ad0*/  ISETP.GE.AND.EX P6, PT, R54, UR5, PT, P6 ;  /* 0x0000000536007c0c */ /* 0x000fe2000bfc6360 */
[----:B0-----:R-:W-:Y:S01]  /*0ae0*/  @!P5 IMAD R22, R29, R14, RZ ;  /* 0x0000000e1d16d224 */ /* 0x001fe200078e02ff */
[----:B------:R-:W-:Y:S02]  /*0af0*/  @!P1 IADD3 R13, PT, PT, R13, R39, RZ ;  /* 0x000000270d0d9210 */ /* 0x000fe40007ffe0ff */
[C---:B-1----:R-:W-:Y:S02]  /*0b00*/  @!P1 LEA R16, P4, R12.reuse, R16, 0x2 ;  /* 0x000000100c109211 */ /* 0x042fe400078810ff */
[----:B--2---:R-:W-:Y:S01]  /*0b10*/  @!P5 MOV R18, R74 ;  /* 0x0000004a0012d202 */ /* 0x004fe20000000f00 */
[----:B------:R-:W0:Y:S01]  /*0b20*/  @!P2 LDC.64 R26, c[0x0][0x3e0] ;  /* 0x0000f800ff1aab82 */ /* 0x000e220000000a00 */
[----:B------:R-:W-:Y:S01]  /*0b30*/  @!P5 MOV R19, R77 ;  /* 0x0000004d0013d202 */ /* 0x000fe20000000f00 */
[----:B------:R-:W-:Y:S01]  /*0b40*/  @!P5 IMAD R23, R25, R15, R22 ;  /* 0x0000000f1917d224 */ /* 0x000fe200078e0216 */
[----:B------:R-:W-:-:S02]  /*0b50*/  @!P1 LEA.HI.X R17, R12, R17, R13, 0x2, P4 ;  /* 0x000000110c119211 */ /* 0x000fc400020f140d */
[----:B------:R-:W-:Y:S02]  /*0b60*/  CS2R R12, SRZ ;  /* 0x00000000000c7805 */ /* 0x000fe4000001ff00 */
[----:B------:R-:W-:Y:S01]  /*0b70*/  ISETP.GE.U32.AND P4, PT, R68, UR4, PT ;  /* 0x0000000444007c0c */ /* 0x000fe2000bf86070 */
[----:B------:R-:W-:Y:S01]  /*0b80*/  @!P5 IMAD.WIDE.U32 R14, R25, R14, R18 ;  /* 0x0000000e190ed225 */ /* 0x000fe200078e0012 */
[----:B------:R-:W1:Y:S02]  /*0b90*/  @!P3 LDC.64 R28, c[0x0][0x390] ;  /* 0x0000e400ff1cbb82 */ /* 0x000e640000000a00 */
[----:B------:R-:W-:Y:S01]  /*0ba0*/  ISETP.GE.AND.EX P4, PT, R0, UR5, PT, P4 ;  /* 0x0000000500007c0c */ /* 0x000fe2000bf86340 */
[----:B------:R2:W3:Y:S05]  /*0bb0*/  @!P1 LDG.E.64 R12, desc[UR6][R16.64] ;  /* 0x00000006100c9981 */ /* 0x0004ea000c1e1b00 */
[----:B------:R-:W1:Y:S01]  /*0bc0*/  @!P6 LDC.64 R24, c[0x0][0x3e0] ;  /* 0x0000f800ff18eb82 */ /* 0x000e620000000a00 */
[----:B------:R-:W-:-:S02]  /*0bd0*/  @!P5 IADD3 R15, PT, PT, R15, R23, RZ ;  /* 0x000000170f0fd210 */ /* 0x000fc40007ffe0ff */
[----:B------:R-:W-:Y:S01]  /*0be0*/  @!P5 LEA R30, P1, R14, R30, 0x2 ;  /* 0x0000001e0e1ed211 */ /* 0x000fe200078210ff */
[----:B------:R-:W-:-:S03]  /*0bf0*/  @!P3 IMAD R37, R37, R20, RZ ;  /* 0x000000142525b224 */ /* 0x000fc600078e02ff */
[----:B------:R-:W-:Y:S01]  /*0c00*/  @!P5 LEA.HI.X R31, R14, R31, R15, 0x2, P1 ;  /* 0x0000001f0e1fd211 */ /* 0x000fe200008f140f */
[----:B--2---:R-:W2:Y:S01]  /*0c10*/  @!P2 LDC.64 R16, c[0x0][0x390] ;  /* 0x0000e400ff10ab82 */ /* 0x004ea20000000a00 */
[----:B------:R-:W-:Y:S01]  /*0c20*/  ISETP.GE.U32.AND P1, PT, R67, UR4, PT ;  /* 0x0000000443007c0c */ /* 0x000fe2000bf26070 */
[----:B------:R-:W-:Y:S01]  /*0c30*/  @!P3 IMAD R39, R34, R21, R37 ;  /* 0x000000152227b224 */ /* 0x000fe200078e0225 */
[----:B------:R-:W-:Y:S02]  /*0c40*/  @!P3 MOV R36, R74 ;  /* 0x0000004a0024b202 */ /* 0x000fe40000000f00 */
[----:B------:R-:W-:Y:S02]  /*0c50*/  @!P3 MOV R37, R77 ;  /* 0x0000004d0025b202 */ /* 0x000fe40000000f00 */
[----:B------:R-:W-:Y:S02]  /*0c60*/  CS2R R14, SRZ ;  /* 0x00000000000e7805 */ /* 0x000fe4000001ff00 */
[----:B------:R-:W-:Y:S01]  /*0c70*/  ISETP.GE.AND.EX P1, PT, R2, UR5, PT, P1 ;  /* 0x0000000502007c0c */ /* 0x000fe2000bf26310 */
[----:B------:R-:W2:Y:S01]  /*0c80*/  @!P6 LDC.64 R22, c[0x0][0x390] ;  /* 0x0000e400ff16eb82 */ /* 0x000ea20000000a00 */
[----:B0-----:R-:W-:-:S02]  /*0c90*/  @!P2 IMAD R38, R35, R26, RZ ;  /* 0x0000001a2326a224 */ /* 0x001fc400078e02ff */
[----:B------:R-:W-:Y:S01]  /*0ca0*/  @!P3 IMAD.WIDE.U32 R36, R34, R20, R36 ;  /* 0x000000142224b225 */ /* 0x000fe200078e0024 */
[----:B------:R0:W3:Y:S04]  /*0cb0*/  @!P5 LDG.E.64 R14, desc[UR6][R30.64] ;  /* 0x000000061e0ed981 */ /* 0x0000e8000c1e1b00 */
[----:B------:R-:W2:Y:S01]  /*0cc0*/  @!P4 LDC.64 R18, c[0x0][0x3e0] ;  /* 0x0000f800ff12cb82 */ /* 0x000ea20000000a00 */
[----:B------:R-:W-:Y:S01]  /*0cd0*/  @!P2 IMAD R41, R33, R27, R38 ;  /* 0x0000001b2129a224 */ /* 0x000fe200078e0226 */
[----:B-1----:R-:W-:Y:S01]  /*0ce0*/  @!P3 LEA R34, P5, R36, R28, 0x2 ;  /* 0x0000001c2422b211 */ /* 0x002fe200078a10ff */
[----:B------:R-:W-:Y:S01]  /*0cf0*/  @!P6 IMAD R28, R54, R24, RZ ;  /* 0x00000018361ce224 */ /* 0x000fe200078e02ff */
[----:B------:R-:W-:Y:S02]  /*0d00*/  @!P3 IADD3 R27, PT, PT, R37, R39, RZ ;  /* 0x00000027251bb210 */ /* 0x000fe40007ffe0ff */
[----:B0-----:R-:W-:-:S02]  /*0d10*/  @!P2 MOV R30, R74 ;  /* 0x0000004a001ea202 */ /* 0x001fc40000000f00 */
[----:B------:R-:W-:Y:S01]  /*0d20*/  @!P2 MOV R31, R77 ;  /* 0x0000004d001fa202 */ /* 0x000fe20000000f00 */
[----:B------:R-:W0:Y:S01]  /*0d30*/  @!P1 LDC.64 R20, c[0x0][0x3e0] ;  /* 0x0000f800ff149b82 */ /* 0x000e220000000a00 */
[----:B------:R-:W-:Y:S01]  /*0d40*/  @!P3 LEA.HI.X R35, R36, R29, R27, 0x2, P5 ;  /* 0x0000001d2423b211 */ /* 0x000fe200028f141b */
[----:B------:R-:W-:Y:S01]  /*0d50*/  @!P2 IMAD.WIDE.U32 R30, R33, R26, R30 ;  /* 0x0000001a211ea225 */ /* 0x000fe200078e001e */
[----:B------:R-:W-:-:S03]  /*0d60*/  @!P6 MOV R29, R77 ;  /* 0x0000004d001de202 */ /* 0x000fc60000000f00 */
[----:B------:R-:W-:Y:S01]  /*0d70*/  @!P6 IMAD R33, R69, R25, R28 ;  /* 0x000000194521e224 */ /* 0x000fe200078e021c */
[----:B------:R-:W-:Y:S01]  /*0d80*/  @!P6 MOV R28, R74 ;  /* 0x0000004a001ce202 */ /* 0x000fe20000000f00 */
[----:B------:R-:W1:Y:S01]  /*0d90*/  @!P4 LDC.64 R26, c[0x0][0x390] ;  /* 0x0000e400ff1acb82 */ /* 0x000e620000000a00 */
[----:B------:R-:W-:Y:S02]  /*0da0*/  @!P2 IADD3 R25, PT, PT, R31, R41, RZ ;  /* 0x000000291f19a210 */ /* 0x000fe40007ffe0ff */
[----:B--2---:R-:W-:Y:S01]  /*0db0*/  @!P2 LEA R36, P5, R30, R16, 0x2 ;  /* 0x000000101e24a211 */ /* 0x004fe200078a10ff */
[----:B------:R-:W-:-:S03]  /*0dc0*/  @!P6 IMAD.WIDE.U32 R28, R69, R24, R28 ;  /* 0x00000018451ce225 */ /* 0x000fc600078e001c */
[----:B------:R-:W-:Y:S02]  /*0dd0*/  @!P2 LEA.HI.X R37, R30, R17, R25, 0x2, P5 ;  /* 0x000000111e25a211 */ /* 0x000fe400028f1419 */
[----:B------:R-:W2:Y:S01]  /*0de0*/  @!P1 LDC.64 R24, c[0x0][0x390] ;  /* 0x0000e400ff189b82 */ /* 0x000ea20000000a00 */
[----:B------:R-:W-:Y:S01]  /*0df0*/  @!P6 IADD3 R16, PT, PT, R29, R33, RZ ;  /* 0x000000211d10e210 */ /* 0x000fe20007ffe0ff */
[----:B------:R-:W-:Y:S01]  /*0e00*/  @!P4 IMAD R17, R0, R18, RZ ;  /* 0x000000120011c224 */ /* 0x000fe200078e02ff */
[----:B------:R-:W-:Y:S02]  /*0e10*/  @!P6 LEA R22, P5, R28, R22, 0x2 ;  /* 0x000000161c16e211 */ /* 0x000fe400078a10ff */
[----:B------:R-:W-:Y:S01]  /*0e20*/  @!P4 MOV R29, R77 ;  /* 0x0000004d001dc202 */ /* 0x000fe20000000f00 */
[----:B------:R-:W-:Y:S01]  /*0e30*/  @!P4 IMAD R31, R68, R19, R17 ;  /* 0x00000013441fc224 */ /* 0x000fe200078e0211 */
[----:B------:R-:W-:Y:S02]  /*0e40*/  @!P6 LEA.HI.X R23, R28, R23, R16, 0x2, P5 ;  /* 0x000000171c17e211 */ /* 0x000fe400028f1410 */
[----:B------:R-:W-:-:S02]  /*0e50*/  CS2R R16, SRZ ;  /* 0x0000000000107805 */ /* 0x000fc4000001ff00 */
[----:B------:R-:W-:Y:S02]  /*0e60*/  @!P4 MOV R28, R74 ;  /* 0x0000004a001cc202 */ /* 0x000fe40000000f00 */
[----:B------:R-:W-:-:S03]  /*0e70*/  ISETP.GE.U32.AND P5, PT, R66, UR4, PT ;  /* 0x0000000442007c0c */ /* 0x000fc6000bfa6070 */
[----:B------:R-:W-:Y:S01]  /*0e80*/  @!P4 IMAD.WIDE.U32 R18, R68, R18, R28 ;  /* 0x000000124412c225 */ /* 0x000fe200078e001c */
[----:B------:R1:W3:Y:S01]  /*0e90*/  @!P6 LDG.E.64 R16, desc[UR6][R22.64] ;  /* 0x000000061610e981 */ /* 0x0002e2000c1e1b00 */
[----:B------:R-:W-:Y:S02]  /*0ea0*/  ISETP.GE.AND.EX P5, PT, R3, UR5, PT, P5 ;  /* 0x0000000503007c0c */ /* 0x000fe4000bfa6350 */
[----:B0-----:R-:W-:Y:S01]  /*0eb0*/  @!P1 IMAD R30, R2, R20, RZ ;  /* 0x00000014021e9224 */ /* 0x001fe200078e02ff */
[----:B------:R-:W-:Y:S02]  /*0ec0*/  @!P4 IADD3 R19, PT, PT, R19, R31, RZ ;  /* 0x0000001f1313c210 */ /* 0x000fe40007ffe0ff */
[C---:B-1----:R-:W-:Y:S02]  /*0ed0*/  @!P4 LEA R26, P6, R18.reuse, R26, 0x2 ;  /* 0x0000001a121ac211 */ /* 0x042fe400078c10ff */
[----:B------:R-:W-:Y:S02]  /*0ee0*/  @!P1 MOV R22, R74 ;  /* 0x0000004a00169202 */ /* 0x000fe40000000f00 */
[----:B------:R-:W-:Y:S01]  /*0ef0*/  @!P1 MOV R23, R77 ;  /* 0x0000004d00179202 */ /* 0x000fe20000000f00 */
[----:B------:R-:W-:Y:S01]  /*0f00*/  @!P1 IMAD R29, R67, R21, R30 ;  /* 0x00000015431d9224 */ /* 0x000fe200078e021e */
[----:B------:R-:W-:-:S02]  /*0f10*/  @!P4 LEA.HI.X R27, R18, R27, R19, 0x2, P6 ;  /* 0x0000001b121bc211 */ /* 0x000fc400030f1413 */
[----:B------:R-:W-:Y:S01]  /*0f20*/  CS2R R18, SRZ ;  /* 0x0000000000127805 */ /* 0x000fe2000001ff00 */
[----:B------:R-:W-:Y:S02]  /*0f30*/  @!P1 IMAD.WIDE.U32 R20, R67, R20, R22 ;  /* 0x0000001443149225 */ /* 0x000fe400078e0016 */
[----:B------:R-:W0:Y:S03]  /*0f40*/  @!P5 LDC.64 R22, c[0x0][0x390] ;  /* 0x0000e400ff16db82 */ /* 0x000e260000000a00 */
[----:B------:R1:W3:Y:S01]  /*0f50*/  @!P4 LDG.E.64 R18, desc[UR6][R26.64] ;  /* 0x000000061a12c981 */ /* 0x0002e2000c1e1b00 */
[----:B------:R-:W-:Y:S02]  /*0f60*/  @!P1 IADD3 R21, PT, PT, R21, R29, RZ ;  /* 0x0000001d15159210 */ /* 0x000fe40007ffe0ff */
[----:B--2---:R-:W-:Y:S02]  /*0f70*/  @!P1 LEA R38, P6, R20, R24, 0x2 ;  /* 0x0000001814269211 */ /* 0x004fe400078c10ff */
[----:B------:R-:W-:-:S02]  /*0f80*/  ISETP.GE.U32.AND P4, PT, R65, UR4, PT ;  /* 0x0000000441007c0c */ /* 0x000fc4000bf86070 */
[----:B------:R-:W-:Y:S02]  /*0f90*/  @!P1 LEA.HI.X R39, R20, R25, R21, 0x2, P6 ;  /* 0x0000001914279211 */ /* 0x000fe400030f1415 */
[----:B------:R-:W-:Y:S01]  /*0fa0*/  ISETP.GE.U32.AND P6, PT, R70, UR4, PT ;  /* 0x0000000446007c0c */ /* 0x000fe2000bfc6070 */
[----:B-1----:R-:W1:Y:S01]  /*0fb0*/  @!P5 LDC.64 R26, c[0x0][0x3e0] ;  /* 0x0000f800ff1adb82 */ /* 0x002e620000000a00 */
[----:B------:R-:W-:Y:S02]  /*0fc0*/  ISETP.GE.AND.EX P4, PT, R52, UR5, PT, P4 ;  /* 0x0000000534007c0c */ /* 0x000fe4000bf86340 */
[----:B------:R-:W-:Y:S02]  /*0fd0*/  ISETP.GE.AND.EX P6, PT, R55, UR5, PT, P6 ;  /* 0x0000000537007c0c */ /* 0x000fe4000bfc6360 */
[----:B------:R-:W-:-:S09]  /*0fe0*/  @!P5 MOV R40, R74 ;  /* 0x0000004a0028d202 */ /* 0x000fd20000000f00 */
[----:B------:R-:W2:Y:S08]  /*0ff0*/  @!P4 LDC.64 R24, c[0x0][0x3e0] ;  /* 0x0000f800ff18cb82 */ /* 0x000eb00000000a00 */
[----:B------:R-:W4:Y:S01]  /*1000*/  @!P6 LDC.64 R30, c[0x0][0x3e0] ;  /* 0x0000f800ff1eeb82 */ /* 0x000f220000000a00 */
[----:B-1----:R-:W-:Y:S01]  /*1010*/  @!P5 IMAD R20, R3, R26, RZ ;  /* 0x0000001a0314d224 */ /* 0x002fe200078e02ff */
[----:B------:R-:W-:-:S03]  /*1020*/  @!P5 MOV R41, R77 ;  /* 0x0000004d0029d202 */ /* 0x000fc60000000f00 */
[C---:B------:R-:W-:Y:S01]  /*1030*/  @!P5 IMAD R33, R66.reuse, R27, R20 ;  /* 0x0000001b4221d224 */ /* 0x040fe200078e0214 */
[----:B------:R-:W-:Y:S02]  /*1040*/  CS2R R20, SRZ ;  /* 0x0000000000147805 */ /* 0x000fe4000001ff00 */
[----:B------:R-:W1:Y:S01]  /*1050*/  @!P6 LDC.64 R28, c[0x0][0x390] ;  /* 0x0000e400ff1ceb82 */ /* 0x000e620000000a00 */
[----:B------:R-:W-:-:S03]  /*1060*/  @!P5 IMAD.WIDE.U32 R40, R66, R26, R40 ;  /* 0x0000001a4228d225 */ /* 0x000fc600078e0028 */
[----:B------:R0:W3:Y:S02]  /*1070*/  @!P1 LDG.E.64 R20, desc[UR6][R38.64] ;  /* 0x0000000626149981 */ /* 0x0000e4000c1e1b00 */
[----:B------:R-:W-:Y:S01]  /*1080*/  @!P5 IADD3 R33, PT, PT, R41, R33, RZ ;  /* 0x000000212921d210 */ /* 0x000fe20007ffe0ff */
[----:B--2---:R-:W-:Y:S01]  /*1090*/  @!P4 IMAD R42, R52, R24, RZ ;  /* 0x00000018342ac224 */ /* 0x004fe200078e02ff */
[----:B------:R-:W-:Y:S01]  /*10a0*/  @!P6 MOV R41, R77 ;  /* 0x0000004d0029e202 */ /* 0x000fe20000000f00 */
[----:B------:R-:W2:Y:S01]  /*10b0*/  @!P4 LDC.64 R26, c[0x0][0x390] ;  /* 0x0000e400ff1acb82 */ /* 0x000ea20000000a00 */
[----:B0-----:R-:W-:Y:S01]  /*10c0*/  @!P5 LEA R38, P1, R40, R22, 0x2 ;  /* 0x000000162826d211 */ /* 0x001fe200078210ff */
[----:B----4-:R-:W-:-:S03]  /*10d0*/  @!P6 IMAD R22, R55, R30, RZ ;  /* 0x0000001e3716e224 */ /* 0x010fc600078e02ff */
[----:B------:R-:W-:Y:S02]  /*10e0*/  @!P5 LEA.HI.X R39, R40, R23, R33, 0x2, P1 ;  /* 0x000000172827d211 */ /* 0x000fe400008f1421 */
[----:B------:R-:W-:Y:S01]  /*10f0*/  @!P6 MOV R40, R74 ;  /* 0x0000004a0028e202 */ /* 0x000fe20000000f00 */
[----:B------:R-:W-:Y:S02]  /*1100*/  @!P4 IMAD R33, R65, R25, R42 ;  /* 0x000000194121c224 */ /* 0x000fe400078e022a */
[C---:B------:R-:W-:Y:S01]  /*1110*/  @!P6 IMAD R25, R70.reuse, R31, R22 ;  /* 0x0000001f4619e224 */ /* 0x040fe200078e0216 */
[----:B------:R-:W-:Y:S01]  /*1120*/  CS2R R22, SRZ ;  /* 0x0000000000167805 */ /* 0x000fe2000001ff00 */
[----:B------:R-:W-:Y:S01]  /*1130*/  @!P6 IMAD.WIDE.U32 R40, R70, R30, R40 ;  /* 0x0000001e4628e225 */ /* 0x000fe200078e0028 */
[----:B------:R-:W-:Y:S02]  /*1140*/  @!P4 MOV R30, R74 ;  /* 0x0000004a001ec202 */ /* 0x000fe40000000f00 */
[----:B------:R-:W-:-:S02]  /*1150*/  @!P4 MOV R31, R77 ;  /* 0x0000004d001fc202 */ /* 0x000fc40000000f00 */
[----:B-1----:R-:W-:Y:S01]  /*1160*/  @!P6 LEA R28, P1, R40, R28, 0x2 ;  /* 0x0000001c281ce211 */ /* 0x002fe200078210ff */
[----:B------:R2:W4:Y:S01]  /*1170*/  @!P5 LDG.E.64 R22, desc[UR6][R38.64] ;  /* 0x000000062616d981 */ /* 0x000522000c1e1b00 */
[----:B------:R-:W-:Y:S01]  /*1180*/  @!P4 IMAD.WIDE.U32 R30, R65, R24, R30 ;  /* 0x00000018411ec225 */ /* 0x000fe200078e001e */
[----:B------:R-:W-:Y:S02]  /*1190*/  @!P6 IADD3 R24, PT, PT, R41, R25, RZ ;  /* 0x000000192918e210 */ /* 0x000fe40007ffe0ff */
[----:B------:R-:W-:Y:S02]  /*11a0*/  ISETP.GE.U32.AND P5, PT, R64, UR4, PT ;  /* 0x0000000440007c0c */ /* 0x000fe4000bfa6070 */
[----:B------:R-:W-:Y:S02]  /*11b0*/  @!P6 LEA.HI.X R29, R40, R29, R24, 0x2, P1 ;  /* 0x0000001d281de211 */ /* 0x000fe400008f1418 */
[----:B------:R-:W-:Y:S02]  /*11c0*/  ISETP.GE.AND.EX P1, PT, R53, UR5, PT, P5 ;  /* 0x0000000535007c0c */ /* 0x000fe4000bf26350 */
[----:B------:R-:W-:-:S02]  /*11d0*/  CS2R R24, SRZ ;  /* 0x0000000000187805 */ /* 0x000fc4000001ff00 */
[----:B------:R-:W-:Y:S02]  /*11e0*/  @!P4 IADD3 R33, PT, PT, R31, R33, RZ ;  /* 0x000000211f21c210 */ /* 0x000fe40007ffe0ff */
[----:B--2---:R-:W-:Y:S02]  /*11f0*/  @!P4 LEA R38, P5, R30, R26, 0x2 ;  /* 0x0000001a1e26c211 */ /* 0x004fe400078a10ff */
[----:B------:R-:W-:Y:S01]  /*1200*/  IADD3 R40, PT, PT, R32, 0x1e0, RZ ;  /* 0x000001e020287810 */ /* 0x000fe20007ffe0ff */
[----:B------:R0:W2:Y:S01]  /*1210*/  @!P6 LDG.E.64 R24, desc[UR6][R28.64] ;  /* 0x000000061c18e981 */ /* 0x0000a2000c1e1b00 */
[----:B------:R-:W-:-:S03]  /*1220*/  @!P4 LEA.HI.X R39, R30, R27, R33, 0x2, P5 ;  /* 0x0000001b1e27c211 */ /* 0x000fc600028f1421 */
[----:B------:R-:W0:Y:S01]  /*1230*/  @!P1 LDC.64 R26, c[0x0][0x3e0] ;  /* 0x0000f800ff1a9b82 */ /* 0x000e220000000a00 */
[----:B------:R-:W-:Y:S02]  /*1240*/  ISETP.GE.U32.AND P5, PT, R40, UR4, PT ;  /* 0x0000000428007c0c */ /* 0x000fe4000bfa6070 */
[----:B------:R-:W-:-:S04]  /*1250*/  SHF.R.S32.HI R41, RZ, 0x1f, R40 ;  /* 0x0000001fff297819 */ /* 0x000fc80000011428 */
[----:B------:R-:W-:Y:S01]  /*1260*/  ISETP.GE.AND.EX P5, PT, R41, UR5, PT, P5 ;  /* 0x0000000529007c0c */ /* 0x000fe2000bfa6350 */
[----:B------:R-:W1:Y:S01]  /*1270*/  @!P1 LDC.64 R32, c[0x0][0x390] ;  /* 0x0000e400ff209b82 */ /* 0x000e620000000a00 */
[----:B------:R-:W-:Y:S02]  /*1280*/  @!P1 MOV R42, R74 ;  /* 0x0000004a002a9202 */ /* 0x000fe40000000f00 */
[----:B------:R-:W-:-:S09]  /*1290*/  @!P1 MOV R43, R77 ;  /* 0x0000004d002b9202 */ /* 0x000fd20000000f00 */
[----:B------:R-:W5:Y:S01]  /*12a0*/  @!P5 LDC.64 R30, c[0x0][0x3e0] ;  /* 0x0000f800ff1edb82 */ /* 0x000f620000000a00 */
[----:B0-----:R-:W-:-:S04]  /*12b0*/  @!P1 IMAD R28, R53, R26, RZ ;  /* 0x0000001a351c9224 */ /* 0x001fc800078e02ff */
[----:B------:R-:W-:-:S03]  /*12c0*/  @!P1 IMAD R45, R64, R27, R28 ;  /* 0x0000001b402d9224 */ /* 0x000fc600078e021c */
[----:B------:R-:W0:Y:S01]  /*12d0*/  @!P5 LDC.64 R28, c[0x0][0x390] ;  /* 0x0000e400ff1cdb82 */ /* 0x000e220000000a00 */
[----:B------:R-:W-:Y:S01]  /*12e0*/  @!P1 IMAD.WIDE.U32 R42, R64, R26, R42 ;  /* 0x0000001a402a9225 */ /* 0x000fe200078e002a */
[----:B------:R-:W-:-:S04]  /*12f0*/  CS2R R26, SRZ ;  /* 0x00000000001a7805 */ /* 0x000fc8000001ff00 */
[----:B------:R-:W-:Y:S02]  /*1300*/  @!P1 IADD3 R43, PT, PT, R43, R45, RZ ;  /* 0x0000002d2b2b9210 */ /* 0x000fe40007ffe0ff */
[----:B------:R5:W4:Y:S01]  /*1310*/  @!P4 LDG.E.64 R26, desc[UR6][R38.64] ;  /* 0x00000006261ac981 */ /* 0x000b22000c1e1b00 */
[C---:B-1----:R-:W-:Y:S02]  /*1320*/  @!P1 LEA R32, P4, R42.reuse, R32, 0x2 ;  /* 0x000000202a209211 */ /* 0x042fe400078810ff */
[----:B------:R-:W-:Y:S02]  /*1330*/  CS2R R44, SRZ ;  /* 0x00000000002c7805 */ /* 0x000fe4000001ff00 */
[----:B------:R-:W-:Y:S01]  /*1340*/  @!P1 LEA.HI.X R33, R42, R33, R43, 0x2, P4 ;  /* 0x000000212a219211 */ /* 0x000fe200020f142b */
[----:B-----5:R-:W-:Y:S01]  /*1350*/  @!P5 IMAD R41, R41, R30, RZ ;  /* 0x0000001e2929d224 */ /* 0x020fe200078e02ff */
[----:B------:R-:W-:Y:S02]  /*1360*/  @!P5 MOV R38, R74 ;  /* 0x0000004a0026d202 */ /* 0x000fe40000000f00 */
[----:B------:R-:W-:-:S02]  /*1370*/  @!P5 MOV R39, R77 ;  /* 0x0000004d0027d202 */ /* 0x000fc40000000f00 */
[----:B------:R-:W-:Y:S01]  /*1380*/  CS2R R46, SRZ ;  /* 0x00000000002e7805 */ /* 0x000fe2000001ff00 */
[C---:B------:R-:W-:Y:S01]  /*1390*/  @!P5 IMAD R31, R40.reuse, R31, R41 ;  /* 0x0000001f281fd224 */ /* 0x040fe200078e0229 */
[----:B------:R1:W5:Y:S01]  /*13a0*/  @!P1 LDG.E.64 R44, desc[UR6][R32.64] ;  /* 0x00000006202c9981 */ /* 0x000362000c1e1b00 */
[----:B------:R-:W-:Y:S01]  /*13b0*/  @!P5 IMAD.WIDE.U32 R38, R40, R30, R38 ;  /* 0x0000001e2826d225 */ /* 0x000fe200078e0026 */
[----:B------:R-:W-:Y:S02]  /*13c0*/  CS2R R48, SRZ ;  /* 0x0000000000307805 */ /* 0x000fe4000001ff00 */
[----:B------:R1:W5:Y:S02]  /*13d0*/  @!P3 LDG.E.64 R46, desc[UR6][R34.64] ;  /* 0x00000006222eb981 */ /* 0x000364000c1e1b00 */
[----:B------:R-:W-:Y:S02]  /*13e0*/  @!P5 IADD3 R30, PT, PT, R39, R31, RZ ;  /* 0x0000001f271ed210 */ /* 0x000fe40007ffe0ff */
[----:B0-----:R-:W-:-:S02]  /*13f0*/  @!P5 LEA R28, P1, R38, R28, 0x2 ;  /* 0x0000001c261cd211 */ /* 0x001fc400078210ff */
[----:B------:R-:W-:Y:S01]  /*1400*/  CS2R R50, SRZ ;  /* 0x0000000000327805 */ /* 0x000fe2000001ff00 */
[----:B------:R-:W5:Y:S01]  /*1410*/  @!P2 LDG.E.64 R48, desc[UR6][R36.64] ;  /* 0x000000062430a981 */ /* 0x000f62000c1e1b00 */
[----:B------:R-:W-:-:S05]  /*1420*/  @!P5 LEA.HI.X R29, R38, R29, R30, 0x2, P1 ;  /* 0x0000001d261dd211 */ /* 0x000fca00008f141e */
[----:B------:R2:W5:Y:S01]  /*1430*/  @!P5 LDG.E.64 R50, desc[UR6][R28.64] ;  /* 0x000000061c32d981 */ /* 0x000562000c1e1b00 */
[----:B------:R-:W-:Y:S01]  /*1440*/  FADD.FTZ R30, R4, R5 ;  /* 0x00000005041e7221 */ /* 0x000fe20000010000 */
[----:B------:R-:W-:Y:S01]  /*1450*/  FMUL.FTZ R31, R5, R5 ;  /* 0x00000005051f7220 */ /* 0x000fe20000410000 */
[----:B-1----:R-:W-:Y:S02]  /*1460*/  FADD.FTZ R33, R6, R7 ;  /* 0x0000000706217221 */ /* 0x002fe40000010000 */
[----:B------:R-:W-:Y:S01]  /*1470*/  FADD.FTZ R30, RZ, R30 ;  /* 0x0000001eff1e7221 */ /* 0x000fe20000010000 */
[----:B------:R-:W-:Y:S01]  /*1480*/  FMUL.FTZ R35, R7, R7 ;  /* 0x0000000707237220 */ /* 0x000fe20000410000 */
[----:B------:R-:W-:Y:S02]  /*1490*/  FFMA.FTZ R31, R4, R4, R31 ;  /* 0x00000004041f7223 */ /* 0x000fe4000001001f */
[----:B------:R-:W-:Y:S01]  /*14a0*/  FADD.FTZ R30, R30, R33 ;  /* 0x000000211e1e7221 */ /* 0x000fe20000010000 */
[----:B------:R-:W-:Y:S01]  /*14b0*/  FFMA.FTZ R32, R6, R6, R35 ;  /* 0x0000000606207223 */ /* 0x000fe20000010023 */
[----:B------:R-:W-:-:S04]  /*14c0*/  FADD.FTZ R31, RZ, R31 ;  /* 0x0000001fff1f7221 */ /* 0x000fc80000010000 */
[----:B------:R-:W-:Y:S01]  /*14d0*/  FADD.FTZ R31, R31, R32 ;  /* 0x000000201f1f7221 */ /* 0x000fe20000010000 */
[----:B------:R-:W-:Y:S01]  /*14e0*/  ISETP.GT.AND P1, PT, R56, 0x1e, PT ;  /* 0x0000001e3800780c */ /* 0x000fe20003f24270 */
[----:B---3--:R-:W-:-:S04]  /*14f0*/  FMUL.FTZ R33, R17, R17 ;  /* 0x0000001111217220 */ /* 0x008fc80000410000 */
[----:B------:R-:W-:Y:S01]  /*1500*/  FFMA.FTZ R33, R16, R16, R33 ;  /* 0x0000001010217223 */ /* 0x000fe20000010021 */
[----:B--2---:R-:W-:Y:S01]  /*1510*/  FADD.FTZ R29, R24, R25 ;  /* 0x00000019181d7221 */ /* 0x004fe20000010000 */
        /* <DEDUP_REMOVED lines=10> */
[----:B------:R-:W-:Y:S01]  /*15c0*/  FADD.FTZ R30, R8, R9 ;  /* 0x00000009081e7221 */ /* 0x000fe20000010000 */
[----:B------:R-:W-:Y:S01]  /*15d0*/  FFMA.FTZ R31, R18, R18, R31 ;  /* 0x00000012121f7223 */ /* 0x000fe2000001001f */
[----:B------:R-:W-:Y:S02]  /*15e0*/  FMUL.FTZ R33, R9, R9 ;  /* 0x0000000909217220 */ /* 0x000fe40000410000 */
[----:B------:R-:W-:Y:S01]  /*15f0*/  FADD.FTZ R29, R29, R30 ;  /* 0x0000001e1d1d7221 */ /* 0x000fe20000010000 */
[----:B------:R-:W-:Y:S01]  /*1600*/  FADD.FTZ R28, R28, R31 ;  /* 0x0000001f1c1c7221 */ /* 0x000fe20000010000 */
[----:B------:R-:W-:Y:S01]  /*1610*/  FFMA.FTZ R33, R8, R8, R33 ;  /* 0x0000000808217223 */ /* 0x000fe20000010021 */
[----:B------:R-:W-:Y:S01]  /*1620*/  FADD.FTZ R30, R20, R21 ;  /* 0x00000015141e7221 */ /* 0x000fe20000010000 */
[----:B------:R-:W-:-:S02]  /*1630*/  FMUL.FTZ R31, R21, R21 ;  /* 0x00000015151f7220 */ /* 0x000fc40000410000 */
[----:B------:R-:W-:Y:S01]  /*1640*/  FADD.FTZ R28, R28, R33 ;  /* 0x000000211c1c7221 */ /* 0x000fe20000010000 */
[----:B------:R-:W-:Y:S01]  /*1650*/  FADD.FTZ R29, R29, R30 ;  /* 0x0000001e1d1d7221 */ /* 0x000fe20000010000 */
[----:B------:R-:W-:Y:S01]  /*1660*/  FFMA.FTZ R31, R20, R20, R31 ;  /* 0x00000014141f7223 */ /* 0x000fe2000001001f */
[----:B----4-:R-:W-:Y:S01]  /*1670*/  FMUL.FTZ R33, R23, R23 ;  /* 0x0000001717217220 */ /* 0x010fe20000410000 */
        /* <DEDUP_REMOVED lines=24> */
[----:B-----5:R-:W-:Y:S01]  /*1800*/  FMUL.FTZ R31, R45, R45 ;  /* 0x0000002d2d1f7220 */ /* 0x020fe20000410000 */
        /* <DEDUP_REMOVED lines=57> */
.L_x_3161:
[----:B------:R-:W-:Y:S05]  /*1ba0*/  BSYNC.RECONVERGENT B0 ;  /* 0x0000000000007941 */ /* 0x000fea0003800200 */
.L_x_3160:
        /* <DEDUP_REMOVED lines=56> */
.L_x_3163:
[----:B------:R-:W-:Y:S05]  /*1f30*/  BSYNC.RECONVERGENT B0 ;  /* 0x0000000000007941 */ /* 0x000fea0003800200 */
.L_x_3162:
        /* <DEDUP_REMOVED lines=27> */
.L_x_3166:
[----:B------:R-:W3:Y:S04]  /*20f0*/  LDG.E.STRONG.GPU R30, desc[UR6][R28.64] ;  /* 0x000000061c1e7981 */ /* 0x000ee8000c1ef900 */
[----:B---3--:R-:W-:Y:S01]  /*2100*/  CCTL.IVALL ;  /* 0x00000000ff00798f */ /* 0x008fe20002000000 */
[----:B------:R-:W-:Y:S05]  /*2110*/  YIELD ;  /* 0x0000000000007946 */ /* 0x000fea0003800000 */
[----:B------:R-:W-:-:S13]  /*2120*/  ISETP.NE.AND P1, PT, R30, R37, PT ;  /* 0x000000251e00720c */ /* 0x000fda0003f25270 */
[----:B------:R-:W-:Y:S05]  /*2130*/  @P1 BRA `(.L_x_3166) ;  /* 0xfffffffc00ec1947 */ /* 0x000fea000383ffff */
.L_x_3165:
        /* <DEDUP_REMOVED lines=16> */
.L_x_3168:
        /* <DEDUP_REMOVED lines=62> */
.L_x_3167:
        /* <DEDUP_REMOVED lines=38> */
.L_x_3169:
        /* <DEDUP_REMOVED lines=19> */
.L_x_3170:
        /* <DEDUP_REMOVED lines=9> */
.L_x_3171:
[----:B------:R-:W-:Y:S05]  /*2a40*/  BSYNC.RECONVERGENT B0 ;  /* 0x0000000000007941 */ /* 0x000fea0003800200 */
.L_x_3164:
[----:B------:R-:W4:Y:S01]  /*2a50*/  S2UR UR5, SR_CgaCtaId ;  /* 0x00000000000579c3 */ /* 0x000f220000008800 */
[----:B------:R-:W5:Y:S01]  /*2a60*/  LDCU UR8, c[0x0][0x414] ;  /* 0x00008280ff0877ac */ /* 0x000f620008000800 */
[----:B------:R-:W-:Y:S01]  /*2a70*/  LOP3.LUT R39, R63, 0xffff, RZ, 0xc0, !PT ;  /* 0x0000ffff3f277812 */ /* 0x000fe200078ec0ff */
[----:B------:R-:W-:-:S03]  /*2a80*/  UMOV UR4, 0x400 ;  /* 0x0000040000047882 */ /* 0x000fc60000000000 */
[----:B------:R-:W-:Y:S02]  /*2a90*/  IADD3 R39, PT, PT, R72, R39, RZ ;  /* 0x0000002748277210 */ /* 0x000fe40007ffe0ff */
[----:B---3--:R-:W2:Y:S08]  /*2aa0*/  @P0 LDC.64 R28, c[0x0][0x388] ;  /* 0x0000e200ff1c0b82 */ /* 0x008eb00000000a00 */
[----:B-1----:R-:W1:Y:S01]  /*2ab0*/  LDC.64 R34, c[0x0][0x398] ;  /* 0x0000e600ff227b82 */ /* 0x002e620000000a00 */
[----:B----4-:R-:W-:-:S07]  /*2ac0*/  ULEA UR4, UR5, UR4, 0x18 ;  /* 0x0000000405047291 */ /* 0x010fce000f8ec0ff */
[----:B------:R-:W3:Y:S01]  /*2ad0*/  LDC.64 R30, c[0x0][0x3a0] ;  /* 0x0000e800ff1e7b82 */ /* 0x000ee20000000a00 */
[----:B------:R-:W4:Y:S01]  /*2ae0*/  LDCU UR5, c[0x0][0x404] ;  /* 0x00008080ff0577ac */ /* 0x000f220008000800 */
[----:B--2---:R-:W-:-:S04]  /*2af0*/  @P0 IMAD.WIDE R36, R61, 0x8, R28 ;  /* 0x000000083d240825 */ /* 0x004fc800078e021c */
[----:B-----5:R-:W-:Y:S01]  /*2b00*/  @P0 FMUL.FTZ R28, R32, UR8 ;  /* 0x00000008201c0c20 */ /* 0x020fe20008410000 */
[----:B------:R-:W-:Y:S01]  /*2b10*/  @P0 FMUL.FTZ R29, R33, UR8 ;  /* 0x00000008211d0c20 */ /* 0x000fe20008410000 */
[----:B------:R-:W-:Y:S04]  /*2b20*/  @!P2 STS.64 [UR4+0xc8], R32 ;  /* 0x0000c820ff00a988 */ /* 0x000fe80008000a04 */
[----:B------:R4:W-:Y:S01]  /*2b30*/  @P0 STG.E.64 desc[UR6][R36.64], R28 ;  /* 0x0000001c24000986 */ /* 0x0009e2000c101b06 */
[C---:B-1----:R-:W-:Y:S01]  /*2b40*/  IMAD.WIDE R34, R39.reuse, 0x2, R34 ;  /* 0x0000000227227825 */ /* 0x042fe200078e0222 */
[----:B------:R-:W-:Y:S03]  /*2b50*/  BAR.SYNC.DEFER_BLOCKING 0x0 ;  /* 0x0000000000007b1d */ /* 0x000fe60000010000 */
[----:B---3--:R-:W-:-:S03]  /*2b60*/  IMAD.WIDE R30, R39, 0x2, R30 ;  /* 0x00000002271e7825 */ /* 0x008fc600078e021e */
[----:B------:R-:W0:Y:S04]  /*2b70*/  LDG.E.U16 R38, desc[UR6][R34.64] ;  /* 0x0000000622267981 */ /* 0x000e28000c1e1500 */
[----:B------:R1:W2:Y:S04]  /*2b80*/  LDG.E.U16 R41, desc[UR6][R34.64+0x2] ;  /* 0x0000020622297981 */ /* 0x0002a8000c1e1500 */
[----:B------:R-:W3:Y:S04]  /*2b90*/  LDG.E.U16 R40, desc[UR6][R30.64] ;  /* 0x000000061e287981 */ /* 0x000ee8000c1e1500 */
[----:B------:R5:W3:Y:S01]  /*2ba0*/  LDG.E.U16 R43, desc[UR6][R30.64+0x2] ;  /* 0x000002061e2b7981 */ /* 0x000ae2000c1e1500 */
[----:B----4-:R-:W-:-:S02]  /*2bb0*/  IMAD R36, R58, UR5, R71 ;  /* 0x000000053a247c24 */ /* 0x010fc4000f8e0247 */
[----:B-1----:R-:W-:Y:S01]  /*2bc0*/  HFMA2 R35, -RZ, RZ, 1.875, 0 ;  /* 0x3f800000ff237431 */ /* 0x002fe200000001ff */
[----:B------:R-:W-:Y:S01]  /*2bd0*/  BSSY.RECONVERGENT B0, `(.L_x_3172) ;  /* 0x000038b000007945 */ /* 0x000fe20003800200 */
[----:B------:R-:W1:Y:S01]  /*2be0*/  LDS.64 R28, [UR4+0xc8] ;  /* 0x0000c804ff1c7984 */ /* 0x000e620008000a00 */
[----:B------:R-:W4:Y:S01]  /*2bf0*/  LDCU.U8 UR4, c[0x0][0x3fc] ;  /* 0x00007f80ff0477ac */ /* 0x000f220008000000 */
[C---:B------:R-:W-:Y:S02]  /*2c00*/  IADD3 R39, PT, PT, R36.reuse, 0x20, RZ ;  /* 0x0000002024277810 */ /* 0x040fe40007ffe0ff */
[----:B-----5:R-:W-:Y:S01]  /*2c10*/  IADD3 R30, PT, PT, R36, 0x1c0, RZ ;  /* 0x000001c0241e7810 */ /* 0x020fe20007ffe0ff */
[----:B----4-:R-:W-:Y:S01]  /*2c20*/  UISETP.NE.AND UP0, UPT, UR4, URZ, UPT ;  /* 0x000000ff0400728c */ /* 0x010fe2000bf05270 */
[----:B-1----:R-:W-:-:S04]  /*2c30*/  FMUL.FTZ R28, R28, UR8 ;  /* 0x000000081c1c7c20 */ /* 0x002fc80008410000 */
[----:B------:R-:W-:-:S04]  /*2c40*/  FMUL.FTZ R42, R28, R28 ;  /* 0x0000001c1c2a7220 */ /* 0x000fc80000410000 */
[----:B------:R-:W-:Y:S01]  /*2c50*/  FFMA.FTZ R42, R29, UR8, -R42 ;  /* 0x000000081d2a7c23 */ /* 0x000fe2000801082a */
[----:B------:R-:W-:-:S04]  /*2c60*/  SHF.R.S32.HI R29, RZ, 0x1f, R30 ;  /* 0x0000001fff1d7819 */ /* 0x000fc8000001141e */
[----:B------:R-:W-:-:S13]  /*2c70*/  FSETP.GTU.FTZ.AND P1, PT, R42, RZ, PT ;  /* 0x000000ff2a00720b */ /* 0x000fda0003f3c000 */
[----:B------:R-:W1:Y:S02]  /*2c80*/  @P1 LDC R37, c[0x0][0x3a8] ;  /* 0x0000ea00ff251b82 */ /* 0x000e640000000800 */
[----:B-1----:R-:W-:Y:S01]  /*2c90*/  @P1 FADD.FTZ R37, R42, R37 ;  /* 0x000000252a251221 */ /* 0x002fe20000010000 */
[----:B------:R-:W-:-:S03]  /*2ca0*/  SHF.R.S32.HI R42, RZ, 0x1f, R39 ;  /* 0x0000001fff2a7819 */ /* 0x000fc60000011427 */
[----:B------:R1:W4:Y:S01]  /*2cb0*/  @P1 MUFU.RSQ R35, R37 ;  /* 0x0000002500231308 */ /* 0x0003220000001400 */
[----:B0-----:R-:W-:Y:S02]  /*2cc0*/  SHF.L.U32 R33, R38, 0x10, RZ ;  /* 0x0000001026217819 */ /* 0x001fe400000006ff */
[----:B--2---:R-:W-:Y:S02]  /*2cd0*/  SHF.L.U32 R34, R41, 0x10, RZ ;  /* 0x0000001029227819 */ /* 0x004fe400000006ff */
[----:B---3--:R-:W-:Y:S02]  /*2ce0*/  SHF.L.U32 R32, R40, 0x10, RZ ;  /* 0x0000001028207819 */ /* 0x008fe400000006ff */
[----:B------:R-:W-:Y:S01]  /*2cf0*/  SHF.L.U32 R31, R43, 0x10, RZ ;  /* 0x000000102b1f7819 */ /* 0x000fe200000006ff */
[----:B-1--4-:R-:W-:Y:S06]  /*2d00*/  BRA.U UP0, `(.L_x_3173) ;  /* 0x0000001500b47547 */ /* 0x012fec000b800000 */
        /* <DEDUP_REMOVED lines=29> */
.L_x_3175:
[----:B------:R-:W-:Y:S05]  /*2ee0*/  BSYNC.RECONVERGENT B1 ;  /* 0x0000000000017941 */ /* 0x000fea0003800200 */
.L_x_3174:
[----:B------:R-:W-:Y:S01]  /*2ef0*/  BSSY.RECONVERGENT B1, `(.L_x_3176) ;  /* 0x0000015000017945 */ /* 0x000fe20003800200 */
[C---:B------:R-:W-:Y:S02]  /*2f00*/  IADD3 R38, PT, PT, R36.reuse, 0xa0, RZ ;  /* 0x000000a024267810 */ /* 0x040fe40007ffe0ff */
[----:B------:R-:W-:Y:S01]  /*2f10*/  IADD3 R37, PT, PT, R36, 0x100, RZ ;  /* 0x0000010024257810 */ /* 0x000fe20007ffe0ff */
[----:B------:R-:W-:Y:S06]  /*2f20*/  @P3 BRA `(.L_x_3177) ;  /* 0x0000000000443947 */ /* 0x000fec0003800000 */
[----:B------:R-:W1:Y:S01]  /*2f30*/  LDCU.64 UR4, c[0x0][0x3e0] ;  /* 0x00007c00ff0477ac */ /* 0x000e620008000a00 */
[----:B0-----:R-:W-:Y:S01]  /*2f40*/  MOV R4, R74 ;  /* 0x0000004a00047202 */ /* 0x001fe20000000f00 */
[----:B------:R-:W-:Y:S01]  /*2f50*/  FADD.FTZ R6, -R28, R6 ;  /* 0x000000061c067221 */ /* 0x000fe20000010100 */
[----:B------:R-:W-:Y:S01]  /*2f60*/  MOV R5, R77 ;  /* 0x0000004d00057202 */ /* 0x000fe20000000f00 */
[----:B------:R-:W0:Y:S01]  /*2f70*/  LDCU.64 UR10, c[0x0][0x380] ;  /* 0x00007000ff0a77ac */ /* 0x000e220008000a00 */
[----:B-1----:R-:W-:Y:S02]  /*2f80*/  IMAD R42, R42, UR4, RZ ;  /* 0x000000042a2a7c24 */ /* 0x002fe4000f8e02ff */
[----:B------:R-:W-:-:S04]  /*2f90*/  IMAD.WIDE.U32 R4, R39, UR4, R4 ;  /* 0x0000000427047c25 */ /* 0x000fc8000f8e0004 */
[----:B------:R-:W-:Y:S01]  /*2fa0*/  IMAD R41, R39, UR5, R42 ;  /* 0x0000000527297c24 */ /* 0x000fe2000f8e022a */
[----:B0-----:R-:W-:Y:S01]  /*2fb0*/  LEA R40, P2, R4, UR10, 0x2 ;  /* 0x0000000a04287c11 */ /* 0x001fe2000f8410ff */
[----:B------:R-:W-:-:S03]  /*2fc0*/  FADD.FTZ R42, -R28, R7 ;  /* 0x000000071c2a7221 */ /* 0x000fc60000010100 */
[----:B------:R-:W-:Y:S01]  /*2fd0*/  IADD3 R41, PT, PT, R5, R41, RZ ;  /* 0x0000002905297210 */ /* 0x000fe20007ffe0ff */
[----:B------:R-:W-:-:S03]  /*2fe0*/  FMUL.FTZ R5, R42, R35 ;  /* 0x000000232a057220 */ /* 0x000fc60000410000 */
[----:B------:R-:W-:Y:S01]  /*2ff0*/  LEA.HI.X R41, R4, UR11, R41, 0x2, P2 ;  /* 0x0000000b04297c11 */ /* 0x000fe200090f1429 */
[----:B------:R-:W-:Y:S01]  /*3000*/  FMUL.FTZ R4, R6, R35 ;  /* 0x0000002306047220 */ /* 0x000fe20000410000 */
[----:B------:R-:W-:-:S03]  /*3010*/  FFMA.FTZ R5, R34, R5, R31 ;  /* 0x0000000522057223 */ /* 0x000fc6000001001f */
[----:B------:R-:W-:-:S05]  /*3020*/  FFMA.FTZ R4, R33, R4, R32 ;  /* 0x0000000421047223 */ /* 0x000fca0000010020 */
[----:B------:R1:W-:Y:S02]  /*3030*/  STG.E.64 desc[UR6][R40.64], R4 ;  /* 0x0000000428007986 */ /* 0x0003e4000c101b06 */
.L_x_3177:
[----:B------:R-:W-:Y:S05]  /*3040*/  BSYNC.RECONVERGENT B1 ;  /* 0x0000000000017941 */ /* 0x000fea0003800200 */
.L_x_3176:
[----:B------:R-:W-:Y:S04]  /*3050*/  BSSY.RECONVERGENT B1, `(.L_x_3178) ;  /* 0x0000013000017945 */ /* 0x000fe80003800200 */
[----:B------:R-:W-:Y:S05]  /*3060*/  @P4 BRA `(.L_x_3179) ;  /* 0x0000000000444947 */ /* 0x000fea0003800000 */
        /* <DEDUP_REMOVED lines=17> */
.L_x_3179:
[----:B------:R-:W-:Y:S05]  /*3180*/  BSYNC.RECONVERGENT B1 ;  /* 0x0000000000017941 */ /* 0x000fea0003800200 */
.L_x_3178:
[----:B------:R-:W-:Y:S04]  /*3190*/  BSSY.RECONVERGENT B1, `(.L_x_3180) ;  /* 0x0000013000017945 */ /* 0x000fe80003800200 */
[----:B------:R-:W-:Y:S05]  /*31a0*/  @P1 BRA `(.L_x_3181) ;  /* 0x0000000000441947 */ /* 0x000fea0003800000 */
[----:B------:R-:W0:Y:S01]  /*31b0*/  LDCU.64 UR4, c[0x0][0x3e0] ;  /* 0x00007c00ff0477ac */ /* 0x000e220008000a00 */
[----:B------:R-:W-:Y:S01]  /*31c0*/  MOV R6, R74 ;  /* 0x0000004a00067202 */ /* 0x000fe20000000f00 */
[C---:B------:R-:W-:Y:S01]  /*31d0*/  FADD.FTZ R16, -R28.reuse, R16 ;  /* 0x000000101c107221 */ /* 0x040fe20000010100 */
[----:B------:R-:W-:Y:S01]  /*31e0*/  MOV R7, R77 ;  /* 0x0000004d00077202 */ /* 0x000fe20000000f00 */
[----:B------:R-:W3:Y:S01]  /*31f0*/  LDCU.64 UR10, c[0x0][0x380] ;  /* 0x00007000ff0a77ac */ /* 0x000ee20008000a00 */
[----:B--2---:R-:W-:Y:S01]  /*3200*/  FADD.FTZ R24, -R28, R17 ;  /* 0x000000111c187221 */ /* 0x004fe20000010100 */
[----:B01----:R-:W-:Y:S02]  /*3210*/  IMAD R4, R54, UR4, RZ ;  /* 0x0000000436047c24 */ /* 0x003fe4000f8e02ff */
[----:B------:R-:W-:-:S04]  /*3220*/  IMAD.WIDE.U32 R6, R69, UR4, R6 ;  /* 0x0000000445067c25 */ /* 0x000fc8000f8e0006 */
[----:B------:R-:W-:Y:S02]  /*3230*/  IMAD R5, R69, UR5, R4 ;  /* 0x0000000545057c24 */ /* 0x000fe4000f8e0204 */
[----:B------:R-:W-:Y:S01]  /*3240*/  FMUL.FTZ R4, R16, R35 ;  /* 0x0000002310047220 */ /* 0x000fe20000410000 */
[----:B---3--:R-:W-:Y:S02]  /*3250*/  LEA R16, P1, R6, UR10, 0x2 ;  /* 0x0000000a06107c11 */ /* 0x008fe4000f8210ff */
[----:B------:R-:W-:Y:S01]  /*3260*/  IADD3 R7, PT, PT, R7, R5, RZ ;  /* 0x0000000507077210 */ /* 0x000fe20007ffe0ff */
[----:B------:R-:W-:Y:S01]  /*3270*/  FMUL.FTZ R5, R24, R35 ;  /* 0x0000002318057220 */ /* 0x000fe20000410000 */
[----:B------:R-:W-:Y:S02]  /*3280*/  FFMA.FTZ R4, R33, R4, R32 ;  /* 0x0000000421047223 */ /* 0x000fe40000010020 */
[----:B------:R-:W-:Y:S01]  /*3290*/  LEA.HI.X R17, R6, UR11, R7, 0x2, P1 ;  /* 0x0000000b06117c11 */ /* 0x000fe200088f1407 */
[----:B------:R-:W-:-:S05]  /*32a0*/  FFMA.FTZ R5, R34, R5, R31 ;  /* 0x0000000522057223 */ /* 0x000fca000001001f */
[----:B------:R3:W-:Y:S02]  /*32b0*/  STG.E.64 desc[UR6][R16.64], R4 ;  /* 0x0000000410007986 */ /* 0x0007e4000c101b06 */
.L_x_3181:
[----:B------:R-:W-:Y:S05]  /*32c0*/  BSYNC.RECONVERGENT B1 ;  /* 0x0000000000017941 */ /* 0x000fea0003800200 */
.L_x_3180:
[----:B------:R-:W-:Y:S01]  /*32d0*/  ISETP.GE.U32.AND P5, PT, R68, UR8, PT ;  /* 0x0000000844007c0c */ /* 0x000fe2000bfa6070 */
[----:B------:R-:W-:Y:S01]  /*32e0*/  BSSY.RECONVERGENT B1, `(.L_x_3182) ;  /* 0x0000024000017945 */ /* 0x000fe20003800200 */
[----:B---3--:R-:W-:Y:S02]  /*32f0*/  IADD3 R16, PT, PT, R36, 0x120, RZ ;  /* 0x0000012024107810 */ /* 0x008fe40007ffe0ff */
[----:B------:R-:W-:Y:S02]  /*3300*/  ISETP.GE.AND.EX P5, PT, R0, UR9, PT, P5 ;  /* 0x0000000900007c0c */ /* 0x000fe4000bfa6350 */
[----:B------:R-:W-:Y:S02]  /*3310*/  ISETP.GE.U32.AND P2, PT, R38, UR8, PT ;  /* 0x0000000826007c0c */ /* 0x000fe4000bf46070 */
[----:B------:R-:W-:Y:S02]  /*3320*/  ISETP.GE.U32.AND P1, PT, R67, UR8, PT ;  /* 0x0000000843007c0c */ /* 0x000fe4000bf26070 */
[----:B------:R-:W-:-:S02]  /*3330*/  ISETP.GE.U32.AND P6, PT, R66, UR8, PT ;  /* 0x0000000842007c0c */ /* 0x000fc4000bfc6070 */
[----:B------:R-:W-:Y:S02]  /*3340*/  ISETP.GE.U32.AND P3, PT, R37, UR8, PT ;  /* 0x0000000825007c0c */ /* 0x000fe4000bf66070 */
[----:B------:R-:W-:Y:S02]  /*3350*/  ISETP.GE.U32.AND P4, PT, R16, UR8, PT ;  /* 0x0000000810007c0c */ /* 0x000fe4000bf86070 */
[----:B01----:R-:W-:Y:S02]  /*3360*/  SHF.R.S32.HI R40, RZ, 0x1f, R38 ;  /* 0x0000001fff287819 */ /* 0x003fe40000011426 */
        /* <DEDUP_REMOVED lines=10> */
[----:B------:R-:W0:Y:S01]  /*3410*/  LDCU.64 UR4, c[0x0][0x3e0] ;  /* 0x00007c00ff0477ac */ /* 0x000e220008000a00 */
[----:B--2---:R-:W-:Y:S01]  /*3420*/  MOV R4, R74 ;  /* 0x0000004a00047202 */ /* 0x004fe20000000f00 */
[C---:B------:R-:W-:Y:S01]  /*3430*/  FADD.FTZ R18, -R28.reuse, R18 ;  /* 0x000000121c127221 */ /* 0x040fe20000010100 */
[----:B------:R-:W-:Y:S01]  /*3440*/  MOV R5, R77 ;  /* 0x0000004d00057202 */ /* 0x000fe20000000f00 */
[----:B------:R-:W1:Y:S01]  /*3450*/  LDCU.64 UR10, c[0x0][0x380] ;  /* 0x00007000ff0a77ac */ /* 0x000e620008000a00 */
[----:B------:R-:W-:Y:S01]  /*3460*/  FADD.FTZ R42, -R28, R19 ;  /* 0x000000131c2a7221 */ /* 0x000fe20000010100 */
[----:B0-----:R-:W-:Y:S02]  /*3470*/  IMAD R25, R0, UR4, RZ ;  /* 0x0000000400197c24 */ /* 0x001fe4000f8e02ff */
[----:B------:R-:W-:-:S04]  /*3480*/  IMAD.WIDE.U32 R4, R68, UR4, R4 ;  /* 0x0000000444047c25 */ /* 0x000fc8000f8e0004 */
[----:B------:R-:W-:Y:S01]  /*3490*/  IMAD R25, R68, UR5, R25 ;  /* 0x0000000544197c24 */ /* 0x000fe2000f8e0219 */
[----:B-1----:R-:W-:-:S04]  /*34a0*/  LEA R24, P5, R4, UR10, 0x2 ;  /* 0x0000000a04187c11 */ /* 0x002fc8000f8a10ff */
[----:B------:R-:W-:Y:S01]  /*34b0*/  IADD3 R25, PT, PT, R5, R25, RZ ;  /* 0x0000001905197210 */ /* 0x000fe20007ffe0ff */
[----:B------:R-:W-:-:S03]  /*34c0*/  FMUL.FTZ R5, R42, R35 ;  /* 0x000000232a057220 */ /* 0x000fc60000410000 */
[----:B------:R-:W-:Y:S01]  /*34d0*/  LEA.HI.X R25, R4, UR11, R25, 0x2, P5 ;  /* 0x0000000b04197c11 */ /* 0x000fe2000a8f1419 */
[----:B------:R-:W-:Y:S01]  /*34e0*/  FMUL.FTZ R4, R18, R35 ;  /* 0x0000002312047220 */ /* 0x000fe20000410000 */
[----:B------:R-:W-:-:S03]  /*34f0*/  FFMA.FTZ R5, R34, R5, R31 ;  /* 0x0000000522057223 */ /* 0x000fc6000001001f */
[----:B------:R-:W-:-:S05]  /*3500*/  FFMA.FTZ R4, R33, R4, R32 ;  /* 0x0000000421047223 */ /* 0x000fca0000010020 */
[----:B------:R0:W-:Y:S02]  /*3510*/  STG.E.64 desc[UR6][R24.64], R4 ;  /* 0x0000000418007986 */ /* 0x0001e4000c101b06 */
.L_x_3183:
[----:B------:R-:W-:Y:S05]  /*3520*/  BSYNC.RECONVERGENT B1 ;  /* 0x0000000000017941 */ /* 0x000fea0003800200 */
.L_x_3182:
[----:B------:R-:W-:Y:S04]  /*3530*/  BSSY.RECONVERGENT B1, `(.L_x_3184) ;  /* 0x0000013000017945 */ /* 0x000fe80003800200 */
[----:B------:R-:W-:Y:S05]  /*3540*/  @P2 BRA `(.L_x_3185) ;  /* 0x0000000000442947 */ /* 0x000fea0003800000 */
[----:B------:R-:W1:Y:S01]  /*3550*/  LDCU.64 UR4, c[0x0][0x3e0] ;  /* 0x00007c00ff0477ac */ /* 0x000e620008000a00 */
[----:B------:R-:W-:Y:S01]  /*3560*/  MOV R18, R74 ;  /* 0x0000004a00127202 */ /* 0x000fe20000000f00 */
[C---:B------:R-:W-:Y:S01]  /*3570*/  FADD.FTZ R8, -R28.reuse, R8 ;  /* 0x000000081c087221 */ /* 0x040fe20000010100 */
[----:B------:R-:W-:Y:S01]  /*3580*/  MOV R19, R77 ;  /* 0x0000004d00137202 */ /* 0x000fe20000000f00 */
[----:B------:R-:W3:Y:S01]  /*3590*/  LDCU.64 UR10, c[0x0][0x380] ;  /* 0x00007000ff0a77ac */ /* 0x000ee20008000a00 */
[----:B0-2---:R-:W-:Y:S01]  /*35a0*/  FADD.FTZ R24, -R28, R9 ;  /* 0x000000091c187221 */ /* 0x005fe20000010100 */
[----:B------:R-:W-:-:S04]  /*35b0*/  FMUL.FTZ R4, R8, R35 ;  /* 0x0000002308047220 */ /* 0x000fc80000410000 */
[----:B------:R-:W-:Y:S01]  /*35c0*/  FFMA.FTZ R4, R33, R4, R32 ;  /* 0x0000000421047223 */ /* 0x000fe20000010020 */
[----:B-1----:R-:W-:Y:S02]  /*35d0*/  IMAD R5, R40, UR4, RZ ;  /* 0x0000000428057c24 */ /* 0x002fe4000f8e02ff */
        /* <DEDUP_REMOVED lines=8> */
.L_x_3185:
[----:B------:R-:W-:Y:S05]  /*3660*/  BSYNC.RECONVERGENT B1 ;  /* 0x0000000000017941 */ /* 0x000fea0003800200 */
.L_x_3184:
[----:B------:R-:W-:Y:S04]  /*3670*/  BSSY.RECONVERGENT B1, `(.L_x_3186) ;  /* 0x0000013000017945 */ /* 0x000fe80003800200 */
[----:B------:R-:W-:Y:S05]  /*3680*/  @P1 BRA `(.L_x_3187) ;  /* 0x0000000000441947 */ /* 0x000fea0003800000 */
[----:B------:R-:W3:Y:S01]  /*3690*/  LDCU.64 UR4, c[0x0][0x3e0] ;  /* 0x00007c00ff0477ac */ /* 0x000ee20008000a00 */
[----:B-1----:R-:W-:Y:S01]  /*36a0*/  MOV R8, R74 ;  /* 0x0000004a00087202 */ /* 0x002fe20000000f00 */
[C---:B------:R-:W-:Y:S01]  /*36b0*/  FADD.FTZ R20, -R28.reuse, R20 ;  /* 0x000000141c147221 */ /* 0x040fe20000010100 */
[----:B------:R-:W-:Y:S01]  /*36c0*/  MOV R9, R77 ;  /* 0x0000004d00097202 */ /* 0x000fe20000000f00 */
[----:B------:R-:W1:Y:S01]  /*36d0*/  LDCU.64 UR10, c[0x0][0x380] ;  /* 0x00007000ff0a77ac */ /* 0x000e620008000a00 */
[----:B0-2---:R-:W-:Y:S01]  /*36e0*/  FADD.FTZ R24, -R28, R21 ;  /* 0x000000151c187221 */ /* 0x005fe20000010100 */
[----:B---3--:R-:W-:Y:S02]  /*36f0*/  IMAD R4, R2, UR4, RZ ;  /* 0x0000000402047c24 */ /* 0x008fe4000f8e02ff */
[----:B------:R-:W-:-:S04]  /*3700*/  IMAD.WIDE.U32 R8, R67, UR4, R8 ;  /* 0x0000000443087c25 */ /* 0x000fc8000f8e0008 */
[----:B------:R-:W-:Y:S02]  /*3710*/  IMAD R5, R67, UR5, R4 ;  /* 0x0000000543057c24 */ /* 0x000fe4000f8e0204 */
[----:B------:R-:W-:Y:S01]  /*3720*/  FMUL.FTZ R4, R20, R35 ;  /* 0x0000002314047220 */ /* 0x000fe20000410000 */
[----:B-1----:R-:W-:Y:S02]  /*3730*/  LEA R18, P1, R8, UR10, 0x2 ;  /* 0x0000000a08127c11 */ /* 0x002fe4000f8210ff */
[----:B------:R-:W-:Y:S01]  /*3740*/  IADD3 R9, PT, PT, R9, R5, RZ ;  /* 0x0000000509097210 */ /* 0x000fe20007ffe0ff */
[----:B------:R-:W-:Y:S01]  /*3750*/  FMUL.FTZ R5, R24, R35 ;  /* 0x0000002318057220 */ /* 0x000fe20000410000 */
[----:B------:R-:W-:Y:S02]  /*3760*/  FFMA.FTZ R4, R33, R4, R32 ;  /* 0x0000000421047223 */ /* 0x000fe40000010020 */
[----:B------:R-:W-:Y:S01]  /*3770*/  LEA.HI.X R19, R8, UR11, R9, 0x2, P1 ;  /* 0x0000000b08137c11 */ /* 0x000fe200088f1409 */
[----:B------:R-:W-:-:S05]  /*3780*/  FFMA.FTZ R5, R34, R5, R31 ;  /* 0x0000000522057223 */ /* 0x000fca000001001f */
[----:B------:R3:W-:Y:S02]  /*3790*/  STG.E.64 desc[UR6][R18.64], R4 ;  /* 0x0000000412007986 */ /* 0x0007e4000c101b06 */
.L_x_3187:
[----:B------:R-:W-:Y:S05]  /*37a0*/  BSYNC.RECONVERGENT B1 ;  /* 0x0000000000017941 */ /* 0x000fea0003800200 */
.L_x_3186:
[----:B------:R-:W-:Y:S04]  /*37b0*/  BSSY.RECONVERGENT B1, `(.L_x_3188) ;  /* 0x0000013000017945 */ /* 0x000fe80003800200 */
[----:B------:R-:W-:Y:S05]  /*37c0*/  @P6 BRA `(.L_x_3189) ;  /* 0x0000000000446947 */ /* 0x000fea0003800000 */
[----:B------:R-:W4:Y:S01]  /*37d0*/  LDCU.64 UR4, c[0x0][0x3e0] ;  /* 0x00007c00ff0477ac */ /* 0x000f220008000a00 */
[----:B-1----:R-:W-:Y:S01]  /*37e0*/  MOV R8, R74 ;  /* 0x0000004a00087202 */ /* 0x002fe20000000f00 */
[C---:B------:R-:W-:Y:S01]  /*37f0*/  FADD.FTZ R22, -R28.reuse, R22 ;  /* 0x000000161c167221 */ /* 0x040fe20000010100 */
[----:B------:R-:W-:Y:S01]  /*3800*/  MOV R9, R77 ;  /* 0x0000004d00097202 */ /* 0x000fe20000000f00 */
[----:B------:R-:W1:Y:S01]  /*3810*/  LDCU.64 UR10, c[0x0][0x380] ;  /* 0x00007000ff0a77ac */ /* 0x000e620008000a00 */
[----:B------:R-:W-:Y:S01]  /*3820*/  FADD.FTZ R20, -R28, R23 ;  /* 0x000000171c147221 */ /* 0x000fe20000010100 */
[----:B0-23--:R-:W-:-:S04]  /*3830*/  FMUL.FTZ R4, R22, R35 ;  /* 0x0000002316047220 */ /* 0x00dfc80000410000 */
        /* <DEDUP_REMOVED lines=10> */
.L_x_3189:
[----:B------:R-:W-:Y:S05]  /*38e0*/  BSYNC.RECONVERGENT B1 ;  /* 0x0000000000017941 */ /* 0x000fea0003800200 */
.L_x_3188:
[----:B------:R-:W-:Y:S04]  /*38f0*/  BSSY.RECONVERGENT B1, `(.L_x_3190) ;  /* 0x0000013000017945 */ /* 0x000fe80003800200 */
[----:B------:R-:W-:Y:S05]  /*3900*/  @P3 BRA `(.L_x_3191) ;  /* 0x0000000000443947 */ /* 0x000fea0003800000 */
[----:B------:R-:W5:Y:S01]  /*3910*/  LDCU.64 UR4, c[0x0][0x3e0] ;  /* 0x00007c00ff0477ac */ /* 0x000f620008000a00 */
[----:B-1----:R-:W-:Y:S01]  /*3920*/  MOV R8, R74 ;  /* 0x0000004a00087202 */ /* 0x002fe20000000f00 */
[C---:B------:R-:W-:Y:S01]  /*3930*/  FADD.FTZ R10, -R28.reuse, R10 ;  /* 0x0000000a1c0a7221 */ /* 0x040fe20000010100 */
[----:B------:R-:W-:Y:S01]  /*3940*/  MOV R9, R77 ;  /* 0x0000004d00097202 */ /* 0x000fe20000000f00 */
[----:B------:R-:W1:Y:S01]  /*3950*/  LDCU.64 UR10, c[0x0][0x380] ;  /* 0x00007000ff0a77ac */ /* 0x000e620008000a00 */
[----:B---34-:R-:W-:-:S04]  /*3960*/  FADD.FTZ R18, -R28, R11 ;  /* 0x0000000b1c127221 */ /* 0x018fc80000010100 */
[----:B0-2---:R-:W-:-:S04]  /*3970*/  FMUL.FTZ R5, R18, R35 ;  /* 0x0000002312057220 */ /* 0x005fc80000410000 */
[----:B------:R-:W-:Y:S01]  /*3980*/  FFMA.FTZ R5, R34, R5, R31 ;  /* 0x0000000522057223 */ /* 0x000fe2000001001f */
[----:B-----5:R-:W-:Y:S02]  /*3990*/  IMAD R4, R39, UR4, RZ ;  /* 0x0000000427047c24 */ /* 0x020fe4000f8e02ff */
[----:B------:R-:W-:-:S04]  /*39a0*/  IMAD.WIDE.U32 R8, R37, UR4, R8 ;  /* 0x0000000425087c25 */ /* 0x000fc8000f8e0008 */
[----:B------:R-:W-:Y:S02]  /*39b0*/  IMAD R37, R37, UR5, R4 ;  /* 0x0000000525257c24 */ /* 0x000fe4000f8e0204 */
[----:B------:R-:W-:Y:S01]  /*39c0*/  FMUL.FTZ R4, R10, R35 ;  /* 0x000000230a047220 */ /* 0x000fe20000410000 */
[----:B-1----:R-:W-:Y:S02]  /*39d0*/  LEA R10, P1, R8, UR10, 0x2 ;  /* 0x0000000a080a7c11 */ /* 0x002fe4000f8210ff */
[----:B------:R-:W-:Y:S01]  /*39e0*/  IADD3 R37, PT, PT, R9, R37, RZ ;  /* 0x0000002509257210 */ /* 0x000fe20007ffe0ff */
[----:B------:R-:W-:-:S03]  /*39f0*/  FFMA.FTZ R4, R33, R4, R32 ;  /* 0x0000000421047223 */ /* 0x000fc60000010020 */
[----:B------:R-:W-:-:S05]  /*3a00*/  LEA.HI.X R11, R8, UR11, R37, 0x2, P1 ;  /* 0x0000000b080b7c11 */ /* 0x000fca00088f1425 */
[----:B------:R0:W-:Y:S02]  /*3a10*/  STG.E.64 desc[UR6][R10.64], R4 ;  /* 0x000000040a007986 */ /* 0x0001e4000c101b06 */
.L_x_3191:
[----:B------:R-:W-:Y:S05]  /*3a20*/  BSYNC.RECONVERGENT B1 ;  /* 0x0000000000017941 */ /* 0x000fea0003800200 */
.L_x_3190:
[----:B------:R-:W-:Y:S04]  /*3a30*/  BSSY.RECONVERGENT B1, `(.L_x_3192) ;  /* 0x0000013000017945 */ /* 0x000fe80003800200 */
[----:B------:R-:W-:Y:S05]  /*3a40*/  @P4 BRA `(.L_x_3193) ;  /* 0x0000000000444947 */ /* 0x000fea0003800000 */
[----:B------:R-:W5:Y:S01]  /*3a50*/  LDCU.64 UR4, c[0x0][0x3e0] ;  /* 0x00007c00ff0477ac */ /* 0x000f620008000a00 */
[----:B-1----:R-:W-:Y:S01]  /*3a60*/  MOV R8, R74 ;  /* 0x0000004a00087202 */ /* 0x002fe20000000f00 */
[----:B------:R-:W-:Y:S01]  /*3a70*/  FADD.FTZ R12, -R28, R12 ;  /* 0x0000000c1c0c7221 */ /* 0x000fe20000010100 */
[----:B------:R-:W-:Y:S01]  /*3a80*/  MOV R9, R77 ;  /* 0x0000004d00097202 */ /* 0x000fe20000000f00 */
[----:B------:R-:W1:Y:S02]  /*3a90*/  LDCU.64 UR10, c[0x0][0x380] ;  /* 0x00007000ff0a77ac */ /* 0x000e640008000a00 */
[----:B0-234-:R-:W-:-:S04]  /*3aa0*/  FMUL.FTZ R4, R12, R35 ;  /* 0x000000230c047220 */ /* 0x01dfc80000410000 */
[----:B------:R-:W-:Y:S01]  /*3ab0*/  FFMA.FTZ R4, R33, R4, R32 ;  /* 0x0000000421047223 */ /* 0x000fe20000010020 */
[----:B-----5:R-:W-:Y:S02]  /*3ac0*/  IMAD R17, R17, UR4, RZ ;  /* 0x0000000411117c24 */ /* 0x020fe4000f8e02ff */
[----:B------:R-:W-:-:S04]  /*3ad0*/  IMAD.WIDE.U32 R8, R16, UR4, R8 ;  /* 0x0000000410087c25 */ /* 0x000fc8000f8e0008 */
[----:B------:R-:W-:Y:S02]  /*3ae0*/  IMAD R17, R16, UR5, R17 ;  /* 0x0000000510117c24 */ /* 0x000fe4000f8e0211 */
[----:B------:R-:W-:Y:S01]  /*3af0*/  FADD.FTZ R16, -R28, R13 ;  /* 0x0000000d1c107221 */ /* 0x000fe20000010100 */
[----:B-1----:R-:W-:Y:S02]  /*3b00*/  LEA R10, P1, R8, UR10, 0x2 ;  /* 0x0000000a080a7c11 */ /* 0x002fe4000f8210ff */
[----:B------:R-:W-:Y:S01]  /*3b10*/  IADD3 R17, PT, PT, R9, R17, RZ ;  /* 0x0000001109117210 */ /* 0x000fe20007ffe0ff */
[----:B------:R-:W-:-:S03]  /*3b20*/  FMUL.FTZ R5, R16, R35 ;  /* 0x0000002310057220 */ /* 0x000fc60000410000 */
[----:B------:R-:W-:Y:S01]  /*3b30*/  LEA.HI.X R11, R8, UR11, R17, 0x2, P1 ;  /* 0x0000000b080b7c11 */ /* 0x000fe200088f1411 */
[----:B------:R-:W-:-:S05]  /*3b40*/  FFMA.FTZ R5, R34, R5, R31 ;  /* 0x0000000522057223 */ /* 0x000fca000001001f */
[----:B------:R0:W-:Y:S02]  /*3b50*/  STG.E.64 desc[UR6][R10.64], R4 ;  /* 0x000000040a007986 */ /* 0x0001e4000c101b06 */
.L_x_3193:
[----:B------:R-:W-:Y:S05]  /*3b60*/  BSYNC.RECONVERGENT B1 ;  /* 0x0000000000017941 */ /* 0x000fea0003800200 */
.L_x_3192:
        /* <DEDUP_REMOVED lines=20> */
[C---:B------:R-:W-:Y:S01]  /*3cb0*/  FADD.FTZ R14, -R28.reuse, R14 ;  /* 0x0000000e1c0e7221 */ /* 0x040fe20000010100 */
[----:B------:R-:W-:Y:S01]  /*3cc0*/  MOV R9, R77 ;  /* 0x0000004d00097202 */ /* 0x000fe20000000f00 */
[----:B------:R-:W1:Y:S01]  /*3cd0*/  LDCU.64 UR10, c[0x0][0x380] ;  /* 0x00007000ff0a77ac */ /* 0x000e620008000a00 */
[----:B------:R-:W-:-:S04]  /*3ce0*/  FADD.FTZ R16, -R28, R15 ;  /* 0x0000000f1c107221 */ /* 0x000fc80000010100 */
[----:B------:R-:W-:-:S04]  /*3cf0*/  FMUL.FTZ R5, R16, R35 ;  /* 0x0000002310057220 */ /* 0x000fc80000410000 */
[----:B------:R-:W-:Y:S01]  /*3d00*/  FFMA.FTZ R5, R34, R5, R31 ;  /* 0x0000000522057223 */ /* 0x000fe2000001001f */
[----:B0-----:R-:W-:Y:S02]  /*3d10*/  IMAD R4, R4, UR4, RZ ;  /* 0x0000000404047c24 */ /* 0x001fe4000f8e02ff */
        /* <DEDUP_REMOVED lines=8> */
.L_x_3195:
[----:B------:R-:W-:Y:S05]  /*3da0*/  BSYNC.RECONVERGENT B1 ;  /* 0x0000000000017941 */ /* 0x000fea0003800200 */
.L_x_3194:
[----:B------:R-:W-:Y:S04]  /*3db0*/  BSSY.RECONVERGENT B1, `(.L_x_3196) ;  /* 0x0000013000017945 */ /* 0x000fe80003800200 */
        /* <DEDUP_REMOVED lines=18> */
.L_x_3197:
[----:B------:R-:W-:Y:S05]  /*3ee0*/  BSYNC.RECONVERGENT B1 ;  /* 0x0000000000017941 */ /* 0x000fea0003800200 */
.L_x_3196:
[----:B------:R-:W-:Y:S04]  /*3ef0*/  BSSY.RECONVERGENT B1, `(.L_x_3198) ;  /* 0x0000013000017945 */ /* 0x000fe80003800200 */
[----:B------:R-:W-:Y:S05]  /*3f00*/  @P1 BRA `(.L_x_3199) ;  /* 0x0000000000441947 */ /* 0x000fea0003800000 */
[----:B------:R-:W2:Y:S01]  /*3f10*/  LDCU.64 UR4, c[0x0][0x3e0] ;  /* 0x00007c00ff0477ac */ /* 0x000ea20008000a00 */
[----:B------:R-:W-:Y:S01]  /*3f20*/  MOV R8, R74 ;  /* 0x0000004a00087202 */ /* 0x000fe20000000f00 */
[C---:B------:R-:W-:Y:S01]  /*3f30*/  FADD.FTZ R44, -R28.reuse, R44 ;  /* 0x0000002c1c2c7221 */ /* 0x040fe20000010100 */
[----:B------:R-:W-:Y:S01]  /*3f40*/  MOV R9, R77 ;  /* 0x0000004d00097202 */ /* 0x000fe20000000f00 */
[----:B------:R-:W3:Y:S01]  /*3f50*/  LDCU.64 UR10, c[0x0][0x380] ;  /* 0x00007000ff0a77ac */ /* 0x000ee20008000a00 */
[----:B------:R-:W-:Y:S01]  /*3f60*/  FADD.FTZ R14, -R28, R45 ;  /* 0x0000002d1c0e7221 */ /* 0x000fe20000010100 */
[----:B01----:R-:W-:-:S04]  /*3f70*/  FMUL.FTZ R4, R44, R35 ;  /* 0x000000232c047220 */ /* 0x003fc80000410000 */
        /* <DEDUP_REMOVED lines=10> */
.L_x_3199:
[----:B------:R-:W-:Y:S05]  /*4020*/  BSYNC.RECONVERGENT B1 ;  /* 0x0000000000017941 */ /* 0x000fea0003800200 */
.L_x_3198:
[----:B------:R-:W-:Y:S04]  /*4030*/  BSSY.RECONVERGENT B1, `(.L_x_3200) ;  /* 0x0000013000017945 */ /* 0x000fe80003800200 */
[----:B------:R-:W-:Y:S05]  /*4040*/  @P6 BRA `(.L_x_3201) ;  /* 0x0000000000446947 */ /* 0x000fea0003800000 */
[----:B------:R-:W3:Y:S01]  /*4050*/  LDCU.64 UR4, c[0x0][0x3e0] ;  /* 0x00007c00ff0477ac */ /* 0x000ee20008000a00 */
[----:B012---:R-:W-:Y:S01]  /*4060*/  MOV R4, R74 ;  /* 0x0000004a00047202 */ /* 0x007fe20000000f00 */
[C---:B------:R-:W-:Y:S01]  /*4070*/  FADD.FTZ R46, -R28.reuse, R46 ;  /* 0x0000002e1c2e7221 */ /* 0x040fe20000010100 */
[----:B------:R-:W-:Y:S01]  /*4080*/  MOV R5, R77 ;  /* 0x0000004d00057202 */ /* 0x000fe20000000f00 */
[----:B------:R-:W0:Y:S01]  /*4090*/  LDCU.64 UR10, c[0x0][0x380] ;  /* 0x00007000ff0a77ac */ /* 0x000e220008000a00 */
[----:B------:R-:W-:-:S04]  /*40a0*/  FADD.FTZ R10, -R28, R47 ;  /* 0x0000002f1c0a7221 */ /* 0x000fc80000010100 */
[----:B------:R-:W-:-:S04]  /*40b0*/  FMUL.FTZ R7, R10, R35 ;  /* 0x000000230a077220 */ /* 0x000fc80000410000 */
[----:B------:R-:W-:Y:S01]  /*40c0*/  FFMA.FTZ R7, R34, R7, R31 ;  /* 0x0000000722077223 */ /* 0x000fe2000001001f */
[----:B---3--:R-:W-:Y:S02]  /*40d0*/  IMAD R13, R13, UR4, RZ ;  /* 0x000000040d0d7c24 */ /* 0x008fe4000f8e02ff */
[----:B------:R-:W-:-:S04]  /*40e0*/  IMAD.WIDE.U32 R4, R6, UR4, R4 ;  /* 0x0000000406047c25 */ /* 0x000fc8000f8e0004 */
[----:B------:R-:W-:Y:S02]  /*40f0*/  IMAD R13, R6, UR5, R13 ;  /* 0x00000005060d7c24 */ /* 0x000fe4000f8e020d */
[----:B------:R-:W-:Y:S01]  /*4100*/  FMUL.FTZ R6, R46, R35 ;  /* 0x000000232e067220 */ /* 0x000fe20000410000 */
[----:B0-----:R-:W-:Y:S02]  /*4110*/  LEA R8, P1, R4, UR10, 0x2 ;  /* 0x0000000a04087c11 */ /* 0x001fe4000f8210ff */
[----:B------:R-:W-:Y:S01]  /*4120*/  IADD3 R13, PT, PT, R5, R13, RZ ;  /* 0x0000000d050d7210 */ /* 0x000fe20007ffe0ff */
[----:B------:R-:W-:-:S03]  /*4130*/  FFMA.FTZ R6, R33, R6, R32 ;  /* 0x0000000621067223 */ /* 0x000fc60000010020 */
[----:B------:R-:W-:-:S05]  /*4140*/  LEA.HI.X R9, R4, UR11, R13, 0x2, P1 ;  /* 0x0000000b04097c11 */ /* 0x000fca00088f140d */
[----:B------:R3:W-:Y:S02]  /*4150*/  STG.E.64 desc[UR6][R8.64], R6 ;  /* 0x0000000608007986 */ /* 0x0007e4000c101b06 */
.L_x_3201:
[----:B------:R-:W-:Y:S05]  /*4160*/  BSYNC.RECONVERGENT B1 ;  /* 0x0000000000017941 */ /* 0x000fea0003800200 */
.L_x_3200:
[----:B------:R-:W-:Y:S04]  /*4170*/  BSSY.RECONVERGENT B1, `(.L_x_3202) ;  /* 0x0000013000017945 */ /* 0x000fe80003800200 */
[----:B------:R-:W-:Y:S05]  /*4180*/  @P3 BRA `(.L_x_3203) ;  /* 0x0000000000443947 */ /* 0x000fea0003800000 */
[----:B------:R-:W4:Y:S01]  /*4190*/  LDCU.64 UR4, c[0x0][0x3e0] ;  /* 0x00007c00ff0477ac */ /* 0x000f220008000a00 */
[----:B012---:R-:W-:Y:S01]  /*41a0*/  MOV R4, R74 ;  /* 0x0000004a00047202 */ /* 0x007fe20000000f00 */
[C---:B------:R-:W-:Y:S01]  /*41b0*/  FADD.FTZ R48, -R28.reuse, R48 ;  /* 0x000000301c307221 */ /* 0x040fe20000010100 */
[----:B------:R-:W-:Y:S01]  /*41c0*/  MOV R5, R77 ;  /* 0x0000004d00057202 */ /* 0x000fe20000000f00 */
[----:B------:R-:W0:Y:S01]  /*41d0*/  LDCU.64 UR10, c[0x0][0x380] ;  /* 0x00007000ff0a77ac */ /* 0x000e220008000a00 */
[----:B------:R-:W-:Y:S01]  /*41e0*/  FADD.FTZ R10, -R28, R49 ;  /* 0x000000311c0a7221 */ /* 0x000fe20000010100 */
[----:B---3--:R-:W-:-:S03]  /*41f0*/  FMUL.FTZ R8, R48, R35 ;  /* 0x0000002330087220 */ /* 0x008fc60000410000 */
[----:B------:R-:W-:Y:S01]  /*4200*/  FMUL.FTZ R9, R10, R35 ;  /* 0x000000230a097220 */ /* 0x000fe20000410000 */
[----:B------:R-:W-:-:S03]  /*4210*/  FFMA.FTZ R8, R33, R8, R32 ;  /* 0x0000000821087223 */ /* 0x000fc60000010020 */
[----:B------:R-:W-:Y:S01]  /*4220*/  FFMA.FTZ R9, R34, R9, R31 ;  /* 0x0000000922097223 */ /* 0x000fe2000001001f */
[----:B----4-:R-:W-:Y:S02]  /*4230*/  IMAD R29, R29, UR4, RZ ;  /* 0x000000041d1d7c24 */ /* 0x010fe4000f8e02ff */
[----:B------:R-:W-:-:S04]  /*4240*/  IMAD.WIDE.U32 R4, R30, UR4, R4 ;  /* 0x000000041e047c25 */ /* 0x000fc8000f8e0004 */
[----:B------:R-:W-:Y:S01]  /*4250*/  IMAD R29, R30, UR5, R29 ;  /* 0x000000051e1d7c24 */ /* 0x000fe2000f8e021d */
[----:B0-----:R-:W-:-:S04]  /*4260*/  LEA R6, P1, R4, UR10, 0x2 ;  /* 0x0000000a04067c11 */ /* 0x001fc8000f8210ff */
[----:B------:R-:W-:-:S04]  /*4270*/  IADD3 R29, PT, PT, R5, R29, RZ ;  /* 0x0000001d051d7210 */ /* 0x000fc80007ffe0ff */
[----:B------:R-:W-:-:S05]  /*4280*/  LEA.HI.X R7, R4, UR11, R29, 0x2, P1 ;  /* 0x0000000b04077c11 */ /* 0x000fca00088f141d */
[----:B------:R4:W-:Y:S02]  /*4290*/  STG.E.64 desc[UR6][R6.64], R8 ;  /* 0x0000000806007986 */ /* 0x0009e4000c101b06 */
.L_x_3203:
[----:B------:R-:W-:Y:S05]  /*42a0*/  BSYNC.RECONVERGENT B1 ;  /* 0x0000000000017941 */ /* 0x000fea0003800200 */
.L_x_3202:
[----:B------:R-:W-:Y:S05]  /*42b0*/  @P4 BRA `(.L_x_3204) ;  /* 0x0000002000704947 */ /* 0x000fea0003800000 */
[----:B------:R-:W3:Y:S01]  /*42c0*/  LDCU.64 UR4, c[0x0][0x3e0] ;  /* 0x00007c00ff0477ac */ /* 0x000ee20008000a00 */
[----:B012---:R-:W-:Y:S01]  /*42d0*/  MOV R4, R74 ;  /* 0x0000004a00047202 */ /* 0x007fe20000000f00 */
        /* <DEDUP_REMOVED lines=8> */
[----:B---34-:R-:W-:Y:S02]  /*4360*/  IMAD R7, R12, UR4, RZ ;  /* 0x000000040c077c24 */ /* 0x018fe4000f8e02ff */
[----:B------:R-:W-:-:S04]  /*4370*/  IMAD.WIDE.U32 R4, R36, UR4, R4 ;  /* 0x0000000424047c25 */ /* 0x000fc8000f8e0004 */
[----:B------:R-:W-:Y:S01]  /*4380*/  IMAD R7, R36, UR5, R7 ;  /* 0x0000000524077c24 */ /* 0x000fe2000f8e0207 */
[----:B0-----:R-:W-:-:S04]  /*4390*/  LEA R6, P1, R4, UR8, 0x2 ;  /* 0x0000000804067c11 */ /* 0x001fc8000f8210ff */
[----:B------:R-:W-:-:S04]  /*43a0*/  IADD3 R7, PT, PT, R5, R7, RZ ;  /* 0x0000000705077210 */ /* 0x000fc80007ffe0ff */
[----:B------:R-:W-:-:S05]  /*43b0*/  LEA.HI.X R7, R4, UR9, R7, 0x2, P1 ;  /* 0x0000000904077c11 */ /* 0x000fca00088f1407 */
[----:B------:R0:W-:Y:S01]  /*43c0*/  STG.E.64 desc[UR6][R6.64], R50 ;  /* 0x0000003206007986 */ /* 0x0001e2000c101b06 */
[----:B------:R-:W-:Y:S05]  /*43d0*/  BRA `(.L_x_3204) ;  /* 0x0000002000287947 */ /* 0x000fea0003800000 */
.L_x_3173:
[----:B------:R-:W0:Y:S01]  /*43e0*/  LDCU.64 UR4, c[0x0][0x3e8] ;  /* 0x00007d00ff0477ac */ /* 0x000e220008000a00 */
[----:B------:R-:W-:Y:S01]  /*43f0*/  SHF.R.S32.HI R37, RZ, 0x1f, R36 ;  /* 0x0000001fff257819 */ /* 0x000fe20000011424 */
[----:B------:R-:W-:Y:S01]  /*4400*/  BSSY.RECONVERGENT B1, `(.L_x_3205) ;  /* 0x0000024000017945 */ /* 0x000fe20003800200 */
[----:B------:R-:W-:Y:S02]  /*4410*/  SHF.R.S32.HI R41, RZ, 0x1f, R39 ;  /* 0x0000001fff297819 */ /* 0x000fe40000011427 */
[----:B0-----:R-:W-:Y:S02]  /*4420*/  ISETP.GE.U32.AND P1, PT, R36, UR4, PT ;  /* 0x0000000424007c0c */ /* 0x001fe4000bf26070 */
[----:B------:R-:W-:Y:S02]  /*4430*/  ISETP.GE.U32.AND P3, PT, R39, UR4, PT ;  /* 0x0000000427007c0c */ /* 0x000fe4000bf66070 */
[----:B------:R-:W-:Y:S02]  /*4440*/  ISETP.GE.AND.EX P2, PT, R37, UR5, PT, P1 ;  /* 0x0000000525007c0c */ /* 0x000fe4000bf46310 */
[----:B------:R-:W-:-:S02]  /*4450*/  ISETP.GE.U32.AND P4, PT, R69, UR4, PT ;  /* 0x0000000445007c0c */ /* 0x000fc4000bf86070 */
[----:B------:R-:W-:Y:S02]  /*4460*/  ISETP.GE.AND.EX P3, PT, R41, UR5, PT, P3 ;  /* 0x0000000529007c0c */ /* 0x000fe4000bf66330 */
        /* <DEDUP_REMOVED lines=12> */
[----:B------:R-:W-:Y:S01]  /*4530*/  FMUL.FTZ R40, R5, -1.4426950216293334961 ;  /* 0xbfb8aa3b05287820 */ /* 0x000fe20000410000 */
[----:B0-----:R-:W-:Y:S02]  /*4540*/  IMAD R37, R37, UR8, RZ ;  /* 0x0000000825257c24 */ /* 0x001fe4000f8e02ff */
[----:B------:R-:W-:-:S03]  /*4550*/  IMAD.WIDE.U32 R72, R36, UR8, R72 ;  /* 0x0000000824487c25 */ /* 0x000fc6000f8e0048 */
[----:B------:R-:W0:Y:S01]  /*4560*/  MUFU.EX2 R40, R40 ;  /* 0x0000002800287308 */ /* 0x000e220000000800 */
[----:B------:R-:W-:Y:S01]  /*4570*/  IMAD R37, R36, UR9, R37 ;  /* 0x0000000924257c24 */ /* 0x000fe2000f8e0225 */
[----:B-1----:R-:W-:-:S04]  /*4580*/  LEA R42, P2, R72, UR10, 0x2 ;  /* 0x0000000a482a7c11 */ /* 0x002fc8000f8410ff */
[----:B------:R-:W-:-:S04]  /*4590*/  IADD3 R37, PT, PT, R73, R37, RZ ;  /* 0x0000002549257210 */ /* 0x000fc80007ffe0ff */
[----:B------:R-:W-:Y:S01]  /*45a0*/  LEA.HI.X R43, R72, UR11, R37, 0x2, P2 ;  /* 0x0000000b482b7c11 */ /* 0x000fe200090f1425 */
[----:B------:R-:W-:Y:S01]  /*45b0*/  FMUL.FTZ R37, R4, -1.4426950216293334961 ;  /* 0xbfb8aa3b04257820 */ /* 0x000fe20000410000 */
[----:B0-----:R-:W-:-:S05]  /*45c0*/  FADD.FTZ R72, R40, 1 ;  /* 0x3f80000028487421 */ /* 0x001fca0000010000 */
[----:B------:R-:W0:Y:S04]  /*45d0*/  MUFU.EX2 R37, R37 ;  /* 0x0000002500257308 */ /* 0x000e280000000800 */
[----:B------:R-:W1:Y:S01]  /*45e0*/  MUFU.RCP R72, R72 ;  /* 0x0000004800487308 */ /* 0x000e620000001000 */
[----:B0-----:R-:W-:-:S07]  /*45f0*/  FADD.FTZ R38, R37, 1 ;  /* 0x3f80000025267421 */ /* 0x001fce0000010000 */
[----:B------:R-:W0:Y:S01]  /*4600*/  MUFU.RCP R73, R38 ;  /* 0x0000002600497308 */ /* 0x000e220000001000 */
[----:B-1----:R-:W-:Y:S01]  /*4610*/  FMUL.FTZ R5, R5, R72 ;  /* 0x0000004805057220 */ /* 0x002fe20000410000 */
[----:B0-----:R-:W-:-:S05]  /*4620*/  FMUL.FTZ R4, R4, R73 ;  /* 0x0000004904047220 */ /* 0x001fca0000410000 */
[----:B------:R0:W-:Y:S02]  /*4630*/  STG.E.64 desc[UR6][R42.64], R4 ;  /* 0x000000042a007986 */ /* 0x0001e4000c101b06 */
.L_x_3206:
[----:B------:R-:W-:Y:S05]  /*4640*/  BSYNC.RECONVERGENT B1 ;  /* 0x0000000000017941 */ /* 0x000fea0003800200 */
.L_x_3205:
[----:B------:R-:W-:Y:S01]  /*4650*/  BSSY.RECONVERGENT B1, `(.L_x_3207) ;  /* 0x000001f000017945 */ /* 0x000fe20003800200 */
[C---:B------:R-:W-:Y:S02]  /*4660*/  IADD3 R38, PT, PT, R36.reuse, 0xa0, RZ ;  /* 0x000000a024267810 */ /* 0x040fe40007ffe0ff */
[----:B------:R-:W-:Y:S01]  /*4670*/  IADD3 R37, PT, PT, R36, 0x100, RZ ;  /* 0x0000010024257810 */ /* 0x000fe20007ffe0ff */
[----:B------:R-:W-:Y:S06]  /*4680*/  @P3 BRA `(.L_x_3208) ;  /* 0x00000000006c3947 */ /* 0x000fec0003800000 */
[C---:B------:R-:W-:Y:S01]  /*4690*/  FADD.FTZ R6, -R28.reuse, R6 ;  /* 0x000000061c067221 */ /* 0x040fe20000010100 */
[----:B0-----:R-:W-:Y:S01]  /*46a0*/  FADD.FTZ R4, -R28, R7 ;  /* 0x000000071c047221 */ /* 0x001fe20000010100 */
        /* <DEDUP_REMOVED lines=25> */
.L_x_3208:
[----:B------:R-:W-:Y:S05]  /*4840*/  BSYNC.RECONVERGENT B1 ;  /* 0x0000000000017941 */ /* 0x000fea0003800200 */
.L_x_3207:
[----:B------:R-:W-:Y:S04]  /*4850*/  BSSY.RECONVERGENT B1, `(.L_x_3209) ;  /* 0x000001d000017945 */ /* 0x000fe80003800200 */
[----:B------:R-:W-:Y:S05]  /*4860*/  @P6 BRA `(.L_x_3210) ;  /* 0x00000000006c6947 */ /* 0x000fea0003800000 */
[C---:B------:R-:W-:Y:S01]  /*4870*/  FADD.FTZ R24, -R28.reuse, R24 ;  /* 0x000000181c187221 */ /* 0x040fe20000010100 */
[----:B01----:R-:W-:Y:S01]  /*4880*/  FADD.FTZ R4, -R28, R25 ;  /* 0x000000191c047221 */ /* 0x003fe20000010100 */
        /* <DEDUP_REMOVED lines=25> */
.L_x_3210:
[----:B------:R-:W-:Y:S05]  /*4a20*/  BSYNC.RECONVERGENT B1 ;  /* 0x0000000000017941 */ /* 0x000fea0003800200 */
.L_x_3209:
[----:B------:R-:W-:Y:S04]  /*4a30*/  BSSY.RECONVERGENT B1, `(.L_x_3211) ;  /* 0x000001d000017945 */ /* 0x000fe80003800200 */
[----:B------:R-:W-:Y:S05]  /*4a40*/  @P1 BRA `(.L_x_3212) ;  /* 0x00000000006c1947 */ /* 0x000fea0003800000 */
[C---:B------:R-:W-:Y:S01]  /*4a50*/  FADD.FTZ R16, -R28.reuse, R16 ;  /* 0x000000101c107221 */ /* 0x040fe20000010100 */
[----:B012---:R-:W-:Y:S01]  /*4a60*/  FADD.FTZ R4, -R28, R17 ;  /* 0x000000111c047221 */ /* 0x007fe20000010100 */
        /* <DEDUP_REMOVED lines=25> */
.L_x_3212:
[----:B------:R-:W-:Y:S05]  /*4c00*/  BSYNC.RECONVERGENT B1 ;  /* 0x0000000000017941 */ /* 0x000fea0003800200 */
.L_x_3211:
[----:B------:R-:W-:Y:S01]  /*4c10*/  ISETP.GE.U32.AND P5, PT, R68, UR4, PT ;  /* 0x0000000444007c0c */ /* 0x000fe2000bfa6070 */
[----:B------:R-:W-:Y:S01]  /*4c20*/  BSSY.RECONVERGENT B1, `(.L_x_3213) ;  /* 0x000002e000017945 */ /* 0x000fe20003800200 */
[----:B------:R-:W-:Y:S02]  /*4c30*/  IADD3 R16, PT, PT, R36, 0x120, RZ ;  /* 0x0000012024107810 */ /* 0x000fe40007ffe0ff */
        /* <DEDUP_REMOVED lines=8> */
[----:B------:R-:W-:Y:S02]  /*4cc0*/  SHF.R.S32.HI R17, RZ, 0x1f, R16 ;  /* 0x0000001fff117819 */ /* 0x000fe40000011410 */
[----:B------:R-:W-:-:S02]  /*4cd0*/  ISETP.GE.AND.EX P2, PT, R25, UR5, PT, P2 ;  /* 0x0000000519007c0c */ /* 0x000fc4000bf46320 */
[----:B------:R-:W-:Y:S02]  /*4ce0*/  ISETP.GE.AND.EX P1, PT, R2, UR5, PT, P1 ;  /* 0x0000000502007c0c */ /* 0x000fe4000bf26310 */
[----:B------:R-:W-:Y:S02]  /*4cf0*/  ISETP.GE.AND.EX P6, PT, R3, UR5, PT, P6 ;  /* 0x0000000503007c0c */ /* 0x000fe4000bfc6360 */
[----:B------:R-:W-:Y:S02]  /*4d00*/  ISETP.GE.AND.EX P3, PT, R24, UR5, PT, P3 ;  /* 0x0000000518007c0c */ /* 0x000fe4000bf66330 */
[----:B------:R-:W-:Y:S02]  /*4d10*/  ISETP.GE.AND.EX P4, PT, R17, UR5, PT, P4 ;  /* 0x0000000511007c0c */ /* 0x000fe4000bf86340 */
[C---:B-123--:R-:W-:Y:S02]  /*4d20*/  IADD3 R7, PT, PT, R36.reuse, 0x140, RZ ;  /* 0x0000014024077810 */ /* 0x04efe40007ffe0ff */
[----:B------:R-:W-:Y:S01]  /*4d30*/  IADD3 R6, PT, PT, R36, 0x1a0, RZ ;  /* 0x000001a024067810 */ /* 0x000fe20007ffe0ff */
[----:B------:R-:W-:Y:S08]  /*4d40*/  @P5 BRA `(.L_x_3214) ;  /* 0x00000000006c5947 */ /* 0x000ff00003800000 */
        /* <DEDUP_REMOVED lines=27> */
.L_x_3214:
[----:B------:R-:W-:Y:S05]  /*4f00*/  BSYNC.RECONVERGENT B1 ;  /* 0x0000000000017941 */ /* 0x000fea0003800200 */
.L_x_3213:
[----:B------:R-:W-:Y:S04]  /*4f10*/  BSSY.RECONVERGENT B1, `(.L_x_3215) ;  /* 0x000001d000017945 */ /* 0x000fe80003800200 */
[----:B------:R-:W-:Y:S05]  /*4f20*/  @P2 BRA `(.L_x_3216) ;  /* 0x00000000006c2947 */ /* 0x000fea0003800000 */
[C---:B------:R-:W-:Y:S01]  /*4f30*/  FADD.FTZ R8, -R28.reuse, R8 ;  /* 0x000000081c087221 */ /* 0x040fe20000010100 */
[----:B01----:R-:W-:Y:S01]  /*4f40*/  FADD.FTZ R4, -R28, R9 ;  /* 0x000000091c047221 */ /* 0x003fe20000010100 */
        /* <DEDUP_REMOVED lines=25> */
.L_x_3216:
[----:B------:R-:W-:Y:S05]  /*50e0*/  BSYNC.RECONVERGENT B1 ;  /* 0x0000000000017941 */ /* 0x000fea0003800200 */
.L_x_3215:
[----:B------:R-:W-:Y:S04]  /*50f0*/  BSSY.RECONVERGENT B1, `(.L_x_3217) ;  /* 0x000001d000017945 */ /* 0x000fe80003800200 */
[----:B------:R-:W-:Y:S05]  /*5100*/  @P1 BRA `(.L_x_3218) ;  /* 0x00000000006c1947 */ /* 0x000fea0003800000 */
[C---:B------:R-:W-:Y:S01]  /*5110*/  FADD.FTZ R20, -R28.reuse, R20 ;  /* 0x000000141c147221 */ /* 0x040fe20000010100 */
[----:B012---:R-:W-:Y:S01]  /*5120*/  FADD.FTZ R4, -R28, R21 ;  /* 0x000000151c047221 */ /* 0x007fe20000010100 */
        /* <DEDUP_REMOVED lines=12> */
[C---:B------:R-:W-:Y:S02]  /*51f0*/  IMAD R9, R67.reuse, UR9, R40 ;  /* 0x0000000943097c24 */ /* 0x040fe4000f8e0228 */
[----:B--2---:R-:W-:Y:S01]  /*5200*/  FADD.FTZ R20, R4, 1 ;  /* 0x3f80000004147421 */ /* 0x004fe20000010000 */
[----:B------:R-:W-:Y:S01]  /*5210*/  MOV R4, R74 ;  /* 0x0000004a00047202 */ /* 0x000fe20000000f00 */
[----:B0-----:R-:W-:Y:S02]  /*5220*/  FADD.FTZ R25, R8, 1 ;  /* 0x3f80000008197421 */ /* 0x001fe40000010000 */
[----:B------:R-:W0:Y:S02]  /*5230*/  MUFU.RCP R21, R20 ;  /* 0x0000001400157308 */ /* 0x000e240000001000 */
[----:B------:R-:W-:-:S03]  /*5240*/  IMAD.WIDE.U32 R4, R67, UR8, R4 ;  /* 0x0000000843047c25 */ /* 0x000fc6000f8e0004 */
[----:B-1----:R-:W-:-:S03]  /*5250*/  LEA R8, P1, R4, UR10, 0x2 ;  /* 0x0000000a04087c11 */ /* 0x002fc6000f8210ff */
[----:B------:R-:W1:Y:S01]  /*5260*/  MUFU.RCP R38, R25 ;  /* 0x0000001900267308 */ /* 0x000e620000001000 */
[----:B------:R-:W-:-:S04]  /*5270*/  IADD3 R9, PT, PT, R5, R9, RZ ;  /* 0x0000000905097210 */ /* 0x000fc80007ffe0ff */
[----:B------:R-:W-:Y:S01]  /*5280*/  LEA.HI.X R9, R4, UR11, R9, 0x2, P1 ;  /* 0x0000000b04097c11 */ /* 0x000fe200088f1409 */
[----:B0-----:R-:W-:Y:S01]  /*5290*/  FMUL.FTZ R4, R18, R21 ;  /* 0x0000001512047220 */ /* 0x001fe20000410000 */
[----:B-1----:R-:W-:-:S05]  /*52a0*/  FMUL.FTZ R5, R19, R38 ;  /* 0x0000002613057220 */ /* 0x002fca0000410000 */
[----:B------:R3:W-:Y:S02]  /*52b0*/  STG.E.64 desc[UR6][R8.64], R4 ;  /* 0x0000000408007986 */ /* 0x0007e4000c101b06 */
.L_x_3218:
[----:B------:R-:W-:Y:S05]  /*52c0*/  BSYNC.RECONVERGENT B1 ;  /* 0x0000000000017941 */ /* 0x000fea0003800200 */
.L_x_3217:
[----:B------:R-:W-:Y:S04]  /*52d0*/  BSSY.RECONVERGENT B1, `(.L_x_3219) ;  /* 0x000001d000017945 */ /* 0x000fe80003800200 */
[----:B------:R-:W-:Y:S05]  /*52e0*/  @P6 BRA `(.L_x_3220) ;  /* 0x00000000006c6947 */ /* 0x000fea0003800000 */
[C---:B0123--:R-:W-:Y:S01]  /*52f0*/  FADD.FTZ R4, -R28.reuse, R23 ;  /* 0x000000171c047221 */ /* 0x04ffe20000010100 */
        /* <DEDUP_REMOVED lines=26> */
.L_x_3220:
[----:B------:R-:W-:Y:S05]  /*54a0*/  BSYNC.RECONVERGENT B1 ;  /* 0x0000000000017941 */ /* 0x000fea0003800200 */
.L_x_3219:
[----:B------:R-:W-:Y:S04]  /*54b0*/  BSSY.RECONVERGENT B1, `(.L_x_3221) ;  /* 0x000001d000017945 */ /* 0x000fe80003800200 */
[----:B------:R-:W-:Y:S05]  /*54c0*/  @P3 BRA `(.L_x_3222) ;  /* 0x00000000006c3947 */ /* 0x000fea0003800000 */
[C---:B------:R-:W-:Y:S01]  /*54d0*/  FADD.FTZ R10, -R28.reuse, R10 ;  /* 0x0000000a1c0a7221 */ /* 0x040fe20000010100 */
[----:B01234-:R-:W-:Y:S01]  /*54e0*/  FADD.FTZ R4, -R28, R11 ;  /* 0x0000000b1c047221 */ /* 0x01ffe20000010100 */
        /* <DEDUP_REMOVED lines=25> */
.L_x_3222:
[----:B------:R-:W-:Y:S05]  /*5680*/  BSYNC.RECONVERGENT B1 ;  /* 0x0000000000017941 */ /* 0x000fea0003800200 */
.L_x_3221:
        /* <DEDUP_REMOVED lines=29> */
.L_x_3224:
[----:B------:R-:W-:Y:S05]  /*5860*/  BSYNC.RECONVERGENT B1 ;  /* 0x0000000000017941 */ /* 0x000fea0003800200 */
.L_x_3223:
        /* <DEDUP_REMOVED lines=18> */
[C---:B------:R-:W-:Y:S01]  /*5990*/  FADD.FTZ R14, -R28.reuse, R14 ;  /* 0x0000000e1c0e7221 */ /* 0x040fe20000010100 */
[----:B------:R-:W-:Y:S01]  /*59a0*/  FADD.FTZ R4, -R28, R15 ;  /* 0x0000000f1c047221 */ /* 0x000fe20000010100 */
        /* <DEDUP_REMOVED lines=25> */
.L_x_3226:
[----:B------:R-:W-:Y:S05]  /*5b40*/  BSYNC.RECONVERGENT B1 ;  /* 0x0000000000017941 */ /* 0x000fea0003800200 */
.L_x_3225:
[----:B------:R-:W-:Y:S04]  /*5b50*/  BSSY.RECONVERGENT B1, `(.L_x_3227) ;  /* 0x000001d000017945 */ /* 0x000fe80003800200 */
[----:B------:R-:W-:Y:S05]  /*5b60*/  @P2 BRA `(.L_x_3228) ;  /* 0x00000000006c2947 */ /* 0x000fea0003800000 */
[C---:B------:R-:W-:Y:S01]  /*5b70*/  FADD.FTZ R26, -R28.reuse, R26 ;  /* 0x0000001a1c1a7221 */ /* 0x040fe20000010100 */
[----:B0-----:R-:W-:Y:S01]  /*5b80*/  FADD.FTZ R4, -R28, R27 ;  /* 0x0000001b1c047221 */ /* 0x001fe20000010100 */
        /* <DEDUP_REMOVED lines=25> */
.L_x_3228:
[----:B------:R-:W-:Y:S05]  /*5d20*/  BSYNC.RECONVERGENT B1 ;  /* 0x0000000000017941 */ /* 0x000fea0003800200 */
.L_x_3227:
[----:B------:R-:W-:Y:S04]  /*5d30*/  BSSY.RECONVERGENT B1, `(.L_x_3229) ;  /* 0x000001d000017945 */ /* 0x000fe80003800200 */
[----:B------:R-:W-:Y:S05]  /*5d40*/  @P1 BRA `(.L_x_3230) ;  /* 0x00000000006c1947 */ /* 0x000fea0003800000 */
[C---:B------:R-:W-:Y:S01]  /*5d50*/  FADD.FTZ R44, -R28.reuse, R44 ;  /* 0x0000002c1c2c7221 */ /* 0x040fe20000010100 */
[----:B01----:R-:W-:Y:S01]  /*5d60*/  FADD.FTZ R4, -R28, R45 ;  /* 0x0000002d1c047221 */ /* 0x003fe20000010100 */
        /* <DEDUP_REMOVED lines=25> */
.L_x_3230:
[----:B------:R-:W-:Y:S05]  /*5f00*/  BSYNC.RECONVERGENT B1 ;  /* 0x0000000000017941 */ /* 0x000fea0003800200 */
.L_x_3229:
        /* <DEDUP_REMOVED lines=29> */
.L_x_3232:
[----:B------:R-:W-:Y:S05]  /*60e0*/  BSYNC.RECONVERGENT B1 ;  /* 0x0000000000017941 */ /* 0x000fea0003800200 */
.L_x_3231:
[----:B------:R-:W-:Y:S04]  /*60f0*/  BSSY.RECONVERGENT B1, `(.L_x_3233) ;  /* 0x000001d000017945 */ /* 0x000fe80003800200 */
[----:B------:R-:W-:Y:S05]  /*6100*/  @P3 BRA `(.L_x_3234) ;  /* 0x00000000006c3947 */ /* 0x000fea0003800000 */
[C---:B------:R-:W-:Y:S01]  /*6110*/  FADD.FTZ R48, -R28.reuse, R48 ;  /* 0x000000301c307221 */ /* 0x040fe20000010100 */
[----:B0123--:R-:W-:Y:S01]  /*6120*/  FADD.FTZ R4, -R28, R49 ;  /* 0x000000311c047221 */ /* 0x00ffe20000010100 */
        /* <DEDUP_REMOVED lines=25> */
.L_x_3234:
[----:B------:R-:W-:Y:S05]  /*62c0*/  BSYNC.RECONVERGENT B1 ;  /* 0x0000000000017941 */ /* 0x000fea0003800200 */
.L_x_3233:
[----:B------:R-:W-:Y:S05]  /*62d0*/  @P4 BRA `(.L_x_3204) ;  /* 0x0000000000684947 */ /* 0x000fea0003800000 */
[C---:B------:R-:W-:Y:S01]  /*62e0*/  FADD.FTZ R50, -R28.reuse, R50 ;  /* 0x000000321c327221 */ /* 0x040fe20000010100 */
[----:B------:R-:W-:Y:S01]  /*62f0*/  FADD.FTZ R28, -R28, R51 ;  /* 0x000000331c1c7221 */ /* 0x000fe20000010100 */
[----:B------:R-:W4:Y:S01]  /*6300*/  LDCU.64 UR4, c[0x0][0x3e0] ;  /* 0x00007c00ff0477ac */ /* 0x000f220008000a00 */
[----:B------:R-:W-:Y:S01]  /*6310*/  MOV R75, R77 ;  /* 0x0000004d004b7202 */ /* 0x000fe20000000f00 */
[-C--:B------:R-:W-:Y:S01]  /*6320*/  FMUL.FTZ R50, R50, R35.reuse ;  /* 0x0000002332327220 */ /* 0x080fe20000410000 */
[----:B------:R-:W-:Y:S01]  /*6330*/  FMUL.FTZ R28, R28, R35 ;  /* 0x000000231c1c7220 */ /* 0x000fe20000410000 */
[----:B------:R-:W5:Y:S02]  /*6340*/  LDCU.64 UR8, c[0x0][0x380] ;  /* 0x00007000ff0877ac */ /* 0x000f640008000a00 */
[----:B------:R-:W-:Y:S01]  /*6350*/  FFMA.FTZ R33, R33, R50, R32 ;  /* 0x0000003221217223 */ /* 0x000fe20000010020 */
[----:B------:R-:W-:-:S03]  /*6360*/  FFMA.FTZ R28, R34, R28, R31 ;  /* 0x0000001c221c7223 */ /* 0x000fc6000001001f */
[----:B0123--:R-:W-:Y:S01]  /*6370*/  FMUL.FTZ R4, R33, -1.4426950216293334961 ;  /* 0xbfb8aa3b21047820 */ /* 0x00ffe20000410000 */
[----:B------:R-:W-:-:S05]  /*6380*/  FMUL.FTZ R5, R28, -1.4426950216293334961 ;  /* 0xbfb8aa3b1c057820 */ /* 0x000fca0000410000 */
[----:B------:R-:W0:Y:S01]  /*6390*/  MUFU.EX2 R4, R4 ;  /* 0x0000000400047308 */ /* 0x000e220000000800 */
[----:B----4-:R-:W-:-:S03]  /*63a0*/  IMAD R9, R10, UR4, RZ ;  /* 0x000000040a097c24 */ /* 0x010fc6000f8e02ff */
[----:B------:R-:W1:Y:S01]  /*63b0*/  MUFU.EX2 R5, R5 ;  /* 0x0000000500057308 */ /* 0x000e620000000800 */
[----:B------:R-:W-:-:S04]  /*63c0*/  IMAD.WIDE.U32 R74, R36, UR4, R74 ;  /* 0x00000004244a7c25 */ /* 0x000fc8000f8e004a */
[----:B------:R-:W-:Y:S02]  /*63d0*/  IMAD R9, R36, UR5, R9 ;  /* 0x0000000524097c24 */ /* 0x000fe4000f8e0209 */
[----:B0-----:R-:W-:Y:S01]  /*63e0*/  FADD.FTZ R6, R4, 1 ;  /* 0x3f80000004067421 */ /* 0x001fe20000010000 */
[C---:B-----5:R-:W-:Y:S02]  /*63f0*/  LEA R4, P1, R74.reuse, UR8, 0x2 ;  /* 0x000000084a047c11 */ /* 0x060fe4000f8210ff */
        /* <DEDUP_REMOVED lines=8> */
.L_x_3204:
[----:B------:R-:W-:Y:S05]  /*6480*/  BSYNC.RECONVERGENT B0 ;  /* 0x0000000000007941 */ /* 0x000fea0003800200 */
.L_x_3172:
        /* <DEDUP_REMOVED lines=8> */
.L_x_3236:
        /* <DEDUP_REMOVED lines=15> */
.L_x_3477:


//--------------------- .text._Z35group_norm_nhwc_fwd_one_pass_kernelI11Fp32IOFp16WLi64ELi42ELi672EEv26Group_norm_nhwc_fwd_params --------------------------
	.section	.text._Z35group_norm_nhwc_fwd_one_pass_kernelI11Fp32IOFp16WLi64ELi42ELi672EEv26Group_norm_nhwc_fwd_params,"ax",@progbits
	.align	128
        .global         _Z35group_norm_nhwc_fwd_one_pass_kernelI11Fp32IOFp16WLi64ELi42ELi672EEv26Group_norm_nhwc_fwd_params
        .type           _Z35group_norm_nhwc_fwd_one_pass_kernelI11Fp32IOFp16WLi64ELi42ELi672EEv26Group_norm_nhwc_fwd_params,@function
        .size           _Z35group_norm_nhwc_fwd_one_pass_kernelI11Fp32IOFp16WLi64ELi42ELi672EEv26Group_norm_nhwc_fwd_params,(.L_x_3478 - _Z35group_norm_nhwc_fwd_one_pass_kernelI11Fp32IOFp16WLi64ELi42ELi672EEv26Group_norm_nhwc_fwd_params)
        .other          _Z35group_norm_nhwc_fwd_one_pass_kernelI11Fp32IOFp16WLi64ELi42ELi672EEv26Group_norm_nhwc_fwd_params,@"STO_CUDA_ENTRY STV_DEFAULT"
_Z35group_norm_nhwc_fwd_one_pass_kernelI11Fp32IOFp16WLi64ELi42ELi672EEv26Group_norm_nhwc_fwd_params:
.text._Z35group_norm_nhwc_fwd_one_pass_kernelI11Fp32IOFp16WLi64ELi42ELi672EEv26Group_norm_nhwc_fwd_params:
        /* <DEDUP_REMOVED lines=32> */
.L_x_3256:
        /* <DEDUP_REMOVED lines=23> */
[----:B------:R-:W-:Y:S02]  /*0370*/  LOP3.LUT R0, R17, UR7, RZ, 0x3c, !PT ;  /* 0x0000000711007c12 */ /* 0x000fe4000f8e3cff */
[----:B-1----:R-:W-:Y:S02]  /*0380*/  ISETP.GE.U32.AND P2, PT, R12, UR8, PT ;  /* 0x000000080c007c0c */ /* 0x002fe4000bf46070 */
[----:B------:R-:W-:-:S02]  /*0390*/  ISETP.GE.AND P4, PT, R0, RZ, PT ;  /* 0x000000ff0000720c */ /* 0x000fc40003f86270 */
[----:B------:R-:W-:-:S05]  /*03a0*/  ISETP.GE.AND.EX P2, PT, R21, UR9, PT, P2 ;  /* 0x0000000915007c0c */ /* 0x000fca000bf46320 */
[----:B------:R-:W-:Y:S01]  /*03b0*/  @P1 VIADD R3, R3, 0x1 ;  /* 0x0000000103031836 */ /* 0x000fe20000000000 */
[----:B------:R-:W-:-:S04]  /*03c0*/  ISETP.GE.U32.AND P1, PT, R7, UR8, PT ;  /* 0x0000000807007c0c */ /* 0x000fc8000bf26070 */
[----:B------:R-:W-:Y:S01]  /*03d0*/  ISETP.GE.AND.EX P1, PT, R19, UR9, PT, P1 ;  /* 0x0000000913007c0c */ /* 0x000fe2000bf26310 */
[----:B------:R-:W0:Y:S01]  /*03e0*/  LDCU.64 UR8, c[0x0][0x3f0] ;  /* 0x00007e00ff0877ac */ /* 0x000e220008000a00 */
[----:B------:R-:W-:Y:S01]  /*03f0*/  MOV R13, R3 ;  /* 0x00000003000d7202 */ /* 0x000fe20000000f00 */
[----:B------:R-:W1:Y:S03]  /*0400*/  @!P2 LDC.64 R8, c[0x0][0x3e0] ;  /* 0x0000f800ff08ab82 */ /* 0x000e660000000a00 */
[----:B------:R-:W-:Y:S02]  /*0410*/  @!P4 IADD3 R13, PT, PT, -R13, RZ, RZ ;  /* 0x000000ff0d0dc210 */ /* 0x000fe40007ffe1ff */
[----:B------:R-:W-:-:S04]  /*0420*/  @!P3 LOP3.LUT R13, RZ, R17, RZ, 0x33, !PT ;  /* 0x00000011ff0db212 */ /* 0x000fc800078e33ff */
[----:B------:R-:W-:Y:S01]  /*0430*/  IADD3 R0, PT, PT, -R13, RZ, RZ ;  /* 0x000000ff0d007210 */ /* 0x000fe20007ffe1ff */
[----:B------:R-:W2:Y:S01]  /*0440*/  @!P1 LDC.64 R10, c[0x0][0x3e0] ;  /* 0x0000f800ff0a9b82 */ /* 0x000ea20000000a00 */
[----:B------:R-:W-:-:S03]  /*0450*/  SHF.R.S32.HI R4, RZ, 0x1f, R13 ;  /* 0x0000001fff047819 */ /* 0x000fc6000001140d */
[----:B------:R-:W-:Y:S02]  /*0460*/  IMAD R0, R17, R0, UR7 ;  /* 0x0000000711007e24 */ /* 0x000fe4000f8e0200 */
[----:B0-----:R-:W-:Y:S02]  /*0470*/  IMAD R14, R4, UR8, RZ ;  /* 0x00000008040e7c24 */ /* 0x001fe4000f8e02ff */
[----:B------:R-:W-:Y:S01]  /*0480*/  IMAD R0, R0, 0x2a, RZ ;  /* 0x0000002a00007824 */ /* 0x000fe200078e02ff */
[----:B------:R-:W0:Y:S01]  /*0490*/  @!P1 LDC.64 R2, c[0x0][0x390] ;  /* 0x0000e400ff029b82 */ /* 0x000e220000000a00 */
[----:B------:R-:W-:-:S03]  /*04a0*/  IMAD R27, R13, UR9, R14 ;  /* 0x000000090d1b7c24 */ /* 0x000fc6000f8e020e */
[----:B------:R-:W-:Y:S01]  /*04b0*/  IADD3 R24, P3, PT, R0, R15, RZ ;  /* 0x0000000f00187210 */ /* 0x000fe20007f7e0ff */
[----:B-1----:R-:W-:-:S03]  /*04c0*/  @!P2 IMAD R15, R21, R8, RZ ;  /* 0x00000008150fa224 */ /* 0x002fc600078e02ff */
[----:B------:R-:W-:Y:S01]  /*04d0*/  LEA.HI.X.SX32 R25, R0, RZ, 0x1, P3 ;  /* 0x000000ff00197211 */ /* 0x000fe200018f0eff */
[----:B------:R-:W1:Y:S01]  /*04e0*/  @!P2 LDC.64 R4, c[0x0][0x390] ;  /* 0x0000e400ff04ab82 */ /* 0x000e620000000a00 */
[----:B------:R-:W-:Y:S02]  /*04f0*/  @!P2 IMAD R17, R12, R9, R15 ;  /* 0x000000090c11a224 */ /* 0x000fe400078e020f */
[----:B------:R-:W-:-:S04]  /*0500*/  IMAD.WIDE.U32 R24, R13, UR8, R24 ;  /* 0x000000080d187c25 */ /* 0x000fc8000f8e0018 */
[----:B--2---:R-:W-:Y:S01]  /*0510*/  @!P1 IMAD R14, R19, R10, RZ ;  /* 0x0000000a130e9224 */ /* 0x004fe200078e02ff */
[-C--:B------:R-:W-:Y:S01]  /*0520*/  @!P1 MOV R26, R24.reuse ;  /* 0x00000018001a9202 */ /* 0x080fe20000000f00 */
[----:B------:R-:W-:Y:S02]  /*0530*/  IMAD.IADD R27, R25, 0x1, R27 ;  /* 0x00000001191b7824 */ /* 0x000fe400078e021b */
[C---:B------:R-:W-:Y:S01]  /*0540*/  @!P1 IMAD R13, R7.reuse, R11, R14 ;  /* 0x0000000b070d9224 */ /* 0x040fe200078e020e */
[----:B------:R-:W-:Y:S01]  /*0550*/  @!P2 MOV R14, R24 ;  /* 0x00000018000ea202 */ /* 0x000fe20000000f00 */
[----:B------:R-:W-:Y:S01]  /*0560*/  @!P1 IMAD.WIDE.U32 R10, R7, R10, R26 ;  /* 0x0000000a070a9225 */ /* 0x000fe200078e001a */
[----:B------:R-:W-:-:S04]  /*0570*/  @!P2 MOV R15, R27 ;  /* 0x0000001b000fa202 */ /* 0x000fc80000000f00 */
[----:B------:R-:W-:Y:S01]  /*0580*/  @!P1 IADD3 R11, PT, PT, R11, R13, RZ ;  /* 0x0000000d0b0b9210 */ /* 0x000fe20007ffe0ff */
[----:B------:R-:W-:Y:S01]  /*0590*/  @!P2 IMAD.WIDE.U32 R8, R12, R8, R14 ;  /* 0x000000080c08a225 */ /* 0x000fe200078e000e */
[----:B0-----:R-:W-:-:S03]  /*05a0*/  @!P1 LEA R12, P3, R10, R2, 0x2 ;  /* 0x000000020a0c9211 */ /* 0x001fc600078610ff */
[----:B------:R-:W-:Y:S01]  /*05b0*/  HFMA2 R2, -RZ, RZ, 0, 0 ;  /* 0x00000000ff027431 */ /* 0x000fe200000001ff */
[----:B------:R-:W-:Y:S02]  /*05c0*/  @!P2 IADD3 R9, PT, PT, R9, R17, RZ ;  /* 0x000000110909a210 */ /* 0x000fe40007ffe0ff */
[----:B-1----:R-:W-:Y:S02]  /*05d0*/  @!P2 LEA R14, P4, R8, R4, 0x2 ;  /* 0x00000004080ea211 */ /* 0x002fe400078810ff */
[----:B------:R-:W-:Y:S01]  /*05e0*/  @!P1 LEA.HI.X R13, R10, R3, R11, 0x2, P3 ;  /* 0x000000030a0d9211 */ /* 0x000fe200018f140b */
[----:B------:R-:W-:Y:S01]  /*05f0*/  IMAD.MOV.U32 R3, RZ, RZ, RZ ;  /* 0x000000ffff037224 */ /* 0x000fe200078e00ff */
[----:B------:R-:W-:Y:S02]  /*0600*/  @!P2 LEA.HI.X R15, R8, R5, R9, 0x2, P4 ;  /* 0x00000005080fa211 */ /* 0x000fe400020f1409 */
        /* <DEDUP_REMOVED lines=52> */
.L_x_3238:
[----:B------:R-:W-:Y:S05]  /*0950*/  BSYNC.RECONVERGENT B0 ;  /* 0x0000000000007941 */ /* 0x000fea0003800200 */
.L_x_3237:
        /* <DEDUP_REMOVED lines=58> */
.L_x_3240:
[----:B------:R-:W-:Y:S05]  /*0d00*/  BSYNC.RECONVERGENT B0 ;  /* 0x0000000000007941 */ /* 0x000fea0003800200 */
.L_x_3239:
        /* <DEDUP_REMOVED lines=31> */
.L_x_3243:
[----:B-1----:R-:W2:Y:S04]  /*0f00*/  LDG.E.STRONG.GPU R10, desc[UR14][R8.64] ;  /* 0x0000000e080a7981 */ /* 0x002ea8000c1ef900 */
[----:B--2---:R-:W-:Y:S01]  /*0f10*/  CCTL.IVALL ;  /* 0x00000000ff00798f */ /* 0x004fe20002000000 */
[----:B------:R-:W-:Y:S05]  /*0f20*/  YIELD ;  /* 0x0000000000007946 */ /* 0x000fea0003800000 */
[----:B------:R-:W-:-:S13]  /*0f30*/  ISETP.NE.AND P2, PT, R10, R15, PT ;  /* 0x0000000f0a00720c */ /* 0x000fda0003f45270 */
[----:B------:R-:W-:Y:S05]  /*0f40*/  @P2 BRA `(.L_x_3243) ;  /* 0xfffffffc00ec2947 */ /* 0x000fea000383ffff */
.L_x_3242:
        /* <DEDUP_REMOVED lines=15> */
.L_x_3245:
        /* <DEDUP_REMOVED lines=40> */
[----:B--2---:R-:W-:Y:S01]  /*12c0*/  @!P6 FADD.FTZ R12, R12, R10 ;  /* 0x0000000a0c0ce221 */ /* 0x004fe20000010000 */
[----:B------:R-:W-:Y:S01]  /*12d0*/  @!P6 FADD.FTZ R13, R13, R11 ;  /* 0x0000000b0d0de221 */ /* 0x000fe20000010000 */
[----:B------:R-:W-:Y:S01]  /*12e0*/  ISETP.EQ.OR P6, PT, R9, UR18, P1 ;  /* 0x0000001209007c0c */ /* 0x000fe20008fc2670 */
[----:B------:R-:W-:Y:S01]  /*12f0*/  IMAD.U32 R11, RZ, RZ, UR27 ;  /* 0x0000001bff0b7e24 */ /* 0x000fe2000f8e00ff */
[----:B------:R-:W-:Y:S01]  /*1300*/  MOV R8, UR23 ;  /* 0x0000001700087c02 */ /* 0x000fe20008000f00 */
[----:B----4-:R-:W-:Y:S01]  /*1310*/  @!P2 FADD.FTZ R12, R12, R14 ;  /* 0x0000000e0c0ca221 */ /* 0x010fe20000010000 */
[----:B------:R-:W-:Y:S01]  /*1320*/  @!P2 FADD.FTZ R13, R13, R15 ;  /* 0x0000000f0d0da221 */ /* 0x000fe20000010000 */
[----:B------:R-:W-:-:S02]  /*1330*/  MOV R9, UR25 ;  /* 0x0000001900097c02 */ /* 0x000fc40008000f00 */
[----:B------:R-:W-:-:S03]  /*1340*/  ISETP.EQ.OR P2, PT, R8, UR18, P1 ;  /* 0x0000001208007c0c */ /* 0x000fc60008f42670 */
[----:B------:R-:W-:Y:S01]  /*1350*/  VOTEU.ALL UP0, P5 ;  /* 0x0000000000ff7886 */ /* 0x000fe20002800000 */
[----:B------:R-:W-:Y:S02]  /*1360*/  MOV R8, UR24 ;  /* 0x0000001800087c02 */ /* 0x000fe40008000f00 */
[----:B------:R-:W-:Y:S01]  /*1370*/  MOV R10, UR26 ;  /* 0x0000001a000a7c02 */ /* 0x000fe20008000f00 */
[----:B------:R-:W-:Y:S01]  /*1380*/  VOTEU.ALL UP1, P6 ;  /* 0x0000000000ff7886 */ /* 0x000fe20003020000 */
[----:B------:R-:W-:Y:S02]  /*1390*/  @!UP0 UIMAD.WIDE.U32 UR24, UR11, 0x8, UR16 ;  /* 0x000000080b1888a5 */ /* 0x000fe4000f8e0010 */
[----:B------:R-:W2:Y:S02]  /*13a0*/  @!P3 LDG.E.64 R8, desc[UR14][R8.64] ;  /* 0x0000000e0808b981 */ /* 0x000ea4000c1e1b00 */
[----:B------:R-:W-:Y:S01]  /*13b0*/  @!UP1 UIMAD.WIDE.U32 UR26, UR10, 0x8, UR16 ;  /* 0x000000080a1a98a5 */ /* 0x000fe2000f8e0010 */
[----:B------:R-:W-:Y:S01]  /*13c0*/  VOTEU.ALL UP0, P2 ;  /* 0x0000000000ff7886 */ /* 0x000fe20001000000 */
[----:B------:R-:W-:Y:S01]  /*13d0*/  MOV R14, UR24 ;  /* 0x00000018000e7c02 */ /* 0x000fe20008000f00 */
[----:B------:R-:W3:Y:S01]  /*13e0*/  @!P4 LDG.E.64 R10, desc[UR14][R10.64] ;  /* 0x0000000e0a0ac981 */ /* 0x000ee2000c1e1b00 */
[----:B------:R-:W-:-:S02]  /*13f0*/  MOV R15, UR25 ;  /* 0x00000019000f7c02 */ /* 0x000fc40008000f00 */
[----:B------:R-:W-:Y:S01]  /*1400*/  @!UP0 UIMAD.WIDE.U32 UR24, UR13, 0x8, UR16 ;  /* 0x000000080d1888a5 */ /* 0x000fe2000f8e0010 */
[----:B------:R-:W-:Y:S02]  /*1410*/  MOV R16, UR26 ;  /* 0x0000001a00107c02 */ /* 0x000fe40008000f00 */
[----:B------:R-:W-:Y:S01]  /*1420*/  MOV R17, UR27 ;  /* 0x0000001b00117c02 */ /* 0x000fe20008000f00 */
[----:B------:R-:W4:Y:S02]  /*1430*/  @!P5 LDG.E.64 R14, desc[UR14][R14.64] ;  /* 0x0000000e0e0ed981 */ /* 0x000f24000c1e1b00 */
[----:B------:R-:W-:Y:S01]  /*1440*/  MOV R20, UR24 ;  /* 0x0000001800147c02 */ /* 0x000fe20008000f00 */
[----:B------:R-:W-:Y:S02]  /*1450*/  IMAD.U32 R21, RZ, RZ, UR25 ;  /* 0x00000019ff157e24 */ /* 0x000fe4000f8e00ff */
        /* <DEDUP_REMOVED lines=25> */
.L_x_3244:
        /* <DEDUP_REMOVED lines=57> */
.L_x_3246:
        /* <DEDUP_REMOVED lines=19> */
[----:B------:R-:W0:Y:S01]  /*1ab0*/  @!P2 LDG.E.64 R8, desc[UR14][R8.64] ;  /* 0x0000000e0808a981 */ /* 0x000e22000c1e1b00 */
[----:B------:R-:W-:-:S06]  /*1ac0*/  MOV R11, UR9 ;  /* 0x00000009000b7c02 */ /* 0x000fcc0008000f00 */
        /* <DEDUP_REMOVED lines=8> */
.L_x_3247:
        /* <DEDUP_REMOVED lines=14> */
.L_x_3248:
[----:B------:R-:W-:Y:S05]  /*1c30*/  BSYNC.RECONVERGENT B0 ;  /* 0x0000000000007941 */ /* 0x000fea0003800200 */
.L_x_3241:
[----:B------:R-:W4:Y:S01]  /*1c40*/  S2R R14, SR_TID.X ;  /* 0x00000000000e7919 */ /* 0x000f220000002100 */
[----:B------:R-:W5:Y:S01]  /*1c50*/  S2UR UR8, SR_CgaCtaId ;  /* 0x00000000000879c3 */ /* 0x000f620000008800 */
[----:B------:R-:W1:Y:S01]  /*1c60*/  LDCU UR9, c[0x0][0x414] ;  /* 0x00008280ff0977ac */ /* 0x000e620008000800 */
[----:B------:R-:W-:Y:S01]  /*1c70*/  MOV R19, UR7 ;  /* 0x0000000700137c02 */ /* 0x000fe20008000f00 */
        /* <DEDUP_REMOVED lines=18> */
[----:B------:R-:W-:-:S05]  /*1da0*/  PRMT R15, R15, 0x7710, RZ ;  /* 0x000077100f0f7816 */ /* 0x000fca00000000ff */
[----:B------:R-:W-:-:S05]  /*1db0*/  IMAD.IADD R15, R15, 0x1, R14 ;  /* 0x000000010f0f7824 */ /* 0x000fca00078e020e */
[----:B------:R-:W-:-:S04]  /*1dc0*/  SHF.L.U32 R15, R15, 0x1, RZ ;  /* 0x000000010f0f7819 */ /* 0x000fc800000006ff */
[----:B------:R-:W-:Y:S01]  /*1dd0*/  LOP3.LUT R15, R15, 0xffff, RZ, 0xc0, !PT ;  /* 0x0000ffff0f0f7812 */ /* 0x000fe200078ec0ff */
[----:B------:R-:W3:Y:S01]  /*1de0*/  LDS.64 R28, [UR5+0xc8] ;  /* 0x0000c805ff1c7984 */ /* 0x000ee20008000a00 */
[----:B------:R-:W4:Y:S02]  /*1df0*/  LDCU.U8 UR5, c[0x0][0x3fc] ;  /* 0x00007f80ff0577ac */ /* 0x000f240008000000 */
[----:B------:R-:W-:-:S05]  /*1e00*/  IADD3 R21, PT, PT, R0, R15, RZ ;  /* 0x0000000f00157210 */ /* 0x000fca0007ffe0ff */
[----:B0-----:R-:W-:-:S04]  /*1e10*/  IMAD.WIDE R10, R21, 0x2, R10 ;  /* 0x00000002150a7825 */ /* 0x001fc800078e020a */
[----:B--2---:R-:W-:Y:S01]  /*1e20*/  IMAD.WIDE R8, R21, 0x2, R8 ;  /* 0x0000000215087825 */ /* 0x004fe200078e0208 */
[----:B------:R-:W2:Y:S04]  /*1e30*/  LDG.E.U16 R14, desc[UR14][R10.64] ;  /* 0x0000000e0a0e7981 */ /* 0x000ea8000c1e1500 */
[----:B------:R-:W5:Y:S04]  /*1e40*/  LDG.E.U16 R20, desc[UR14][R10.64+0x2] ;  /* 0x0000020e0a147981 */ /* 0x000f68000c1e1500 */
[----:B------:R-:W5:Y:S04]  /*1e50*/  LDG.E.U16 R21, desc[UR14][R8.64] ;  /* 0x0000000e08157981 */ /* 0x000f68000c1e1500 */
[----:B------:R-:W5:Y:S01]  /*1e60*/  LDG.E.U16 R22, desc[UR14][R8.64+0x2] ;  /* 0x0000020e08167981 */ /* 0x000f62000c1e1500 */
[----:B-1----:R-:W-:Y:S01]  /*1e70*/  MOV R12, 0x3f800000 ;  /* 0x3f800000000c7802 */ /* 0x002fe20000000f00 */
        /* <DEDUP_REMOVED lines=9> */
[----:B--2---:R-:W-:Y:S02]  /*1f10*/  HADD2.F32 R13, -RZ, R14.H0_H0 ;  /* 0x2000000eff0d7230 */ /* 0x004fe40000004100 */
[----:B-----5:R-:W-:Y:S02]  /*1f20*/  HADD2.F32 R14, -RZ, R20.H0_H0 ;  /* 0x20000014ff0e7230 */ /* 0x020fe40000004100 */
[----:B------:R-:W-:Y:S02]  /*1f30*/  HADD2.F32 R16, -RZ, R21.H0_H0 ;  /* 0x20000015ff107230 */ /* 0x000fe40000004100 */
[----:B------:R-:W-:Y:S01]  /*1f40*/  HADD2.F32 R17, -RZ, R22.H0_H0 ;  /* 0x20000016ff117230 */ /* 0x000fe20000004100 */
        /* <DEDUP_REMOVED lines=23> */
[----:B------:R-:W-:Y:S01]  /*20c0*/  IADD3 R21, PT, PT, R9, R21, RZ ;  /* 0x0000001509157210 */ /* 0x000fe20007ffe0ff */
[----:B------:R-:W-:Y:S02]  /*20d0*/  FFMA.FTZ R10, R13, R10, R16 ;  /* 0x0000000a0d0a7223 */ /* 0x000fe40000010010 */
[----:B------:R-:W-:Y:S01]  /*20e0*/  FFMA.FTZ R11, R14, R11, R17 ;  /* 0x0000000b0e0b7223 */ /* 0x000fe20000010011 */
[----:B------:R-:W-:-:S05]  /*20f0*/  LEA.HI.X R3, R8, UR9, R21, 0x2, P1 ;  /* 0x0000000908037c11 */ /* 0x000fca00088f1415 */
[----:B------:R0:W-:Y:S02]  /*2100*/  STG.E.64 desc[UR14][R2.64], R10 ;  /* 0x0000000a02007986 */ /* 0x0001e4000c101b0e */
.L_x_3252:
[----:B------:R-:W-:Y:S05]  /*2110*/  BSYNC.RECONVERGENT B1 ;  /* 0x0000000000017941 */ /* 0x000fea0003800200 */
.L_x_3251:
        /* <DEDUP_REMOVED lines=19> */
.L_x_3250:
        /* <DEDUP_REMOVED lines=37> */
.L_x_3255:
[----:B------:R-:W-:Y:S05]  /*24a0*/  BSYNC.RECONVERGENT B1 ;  /* 0x0000000000017941 */ /* 0x000fea0003800200 */
.L_x_3254:
        /* <DEDUP_REMOVED lines=27> */
.L_x_3253:
[----:B------:R-:W-:Y:S05]  /*2660*/  BSYNC.RECONVERGENT B0 ;  /* 0x0000000000007941 */ /* 0x000fea0003800200 */
.L_x_3249:
        /* <DEDUP_REMOVED lines=8> */
.L_x_3257:
        /* <DEDUP_REMOVED lines=9> */
.L_x_3478:


//--------------------- .text._Z35group_norm_nhwc_fwd_one_pass_kernelI11Fp32IOFp16WLi128ELi42ELi672EEv26Group_norm_nhwc_fwd_params --------------------------
	.section	.text._Z35group_norm_nhwc_fwd_one_pass_kernelI11Fp32IOFp16WLi128ELi42ELi672EEv26Group_norm_nhwc_fwd_params,"ax",@progbits
	.align	128
        .global         _Z35group_norm_nhwc_fwd_one_pass_kernelI11Fp32IOFp16WLi128ELi42ELi672EEv26Group_norm_nhwc_fwd_params
        .type           _Z35group_norm_nhwc_fwd_one_pass_kernelI11Fp32IOFp16WLi128ELi42ELi672EEv26Group_norm_nhwc_fwd_params,@function
        .size           _Z35group_norm_nhwc_fwd_one_pass_kernelI11Fp32IOFp16WLi128ELi42ELi672EEv26Group_norm_nhwc_fwd_params,(.L_x_3479 - _Z35group_norm_nhwc_fwd_one_pass_kernelI11Fp32IOFp16WLi128ELi42ELi672EEv26Group_norm_nhwc_fwd_params)
        .other          _Z35group_norm_nhwc_fwd_one_pass_kernelI11Fp32IOFp16WLi128ELi42ELi672EEv26Group_norm_nhwc_fwd_params,@"STO_CUDA_ENTRY STV_DEFAULT"
_Z35group_norm_nhwc_fwd_one_pass_kernelI11Fp32IOFp16WLi128ELi42ELi672EEv26Group_norm_nhwc_fwd_params:
.text._Z35group_norm_nhwc_fwd_one_pass_kernelI11Fp32IOFp16WLi128ELi42ELi672EEv26Group_norm_nhwc_fwd_params:
        /* <DEDUP_REMOVED lines=47> */
.L_x_3285:
[----:B0-----:R-:W0:Y:S01]  /*02f0*/  LDCU UR5, c[0x0][0x3f8] ;  /* 0x00007f00ff0577ac */ /* 0x001e220008000800 */
[----:B------:R-:W-:Y:S02]  /*0300*/  IABS R8, UR10 ;  /* 0x0000000a00087c13 */ /* 0x000fe40008000000 */
[----:B------:R-:W-:Y:S01]  /*0310*/  SHF.R.S32.HI R9, RZ, 0x1f, R26 ;  /* 0x0000001fff097819 */ /* 0x000fe2000001141a */
[----:B-1----:R-:W1:Y:S01]  /*0320*/  LDCU.64 UR14, c[0x0][0x3e8] ;  /* 0x00007d00ff0e77ac */ /* 0x002e620008000a00 */
[----:B---3--:R-:W-:Y:S02]  /*0330*/  SHF.R.S32.HI R15, RZ, 0x1f, R25 ;  /* 0x0000001fff0f7819 */ /* 0x008fe40000011419 */
[----:B------:R-:W-:Y:S01]  /*0340*/  SHF.R.S32.HI R20, RZ, 0x1f, R0 ;  /* 0x0000001fff147819 */ /* 0x000fe20000011400 */
[----:B--2---:R-:W2:Y:S01]  /*0350*/  LDCU.64 UR18, c[0x0][0x3f0] ;  /* 0x00007e00ff1277ac */ /* 0x004ea20008000a00 */
        /* <DEDUP_REMOVED lines=10> */
[----:B------:R-:W3:Y:S01]  /*0400*/  @!P2 LDC.64 R16, c[0x0][0x390] ;  /* 0x0000e400ff10ab82 */ /* 0x000ee20000000a00 */
[----:B0-----:R-:W-:-:S04]  /*0410*/  IADD3 R2, PT, PT, R4, 0xffffffe, RZ ;  /* 0x0ffffffe04027810 */ /* 0x001fc80007ffe0ff */
[----:B------:R0:W4:Y:S01]  /*0420*/  F2I.FTZ.U32.TRUNC.NTZ R3, R2 ;  /* 0x0000000200037305 */ /* 0x000122000021f000 */
[----:B-1----:R-:W-:-:S04]  /*0430*/  @!P2 IMAD R14, R9, R12, RZ ;  /* 0x0000000c090ea224 */ /* 0x002fc800078e02ff */
[----:B------:R-:W-:Y:S02]  /*0440*/  @!P2 IMAD R14, R26, R13, R14 ;  /* 0x0000000d1a0ea224 */ /* 0x000fe400078e020e */
[----:B0-----:R-:W-:-:S05]  /*0450*/  IMAD.MOV.U32 R2, RZ, RZ, RZ ;  /* 0x000000ffff027224 */ /* 0x001fca00078e00ff */
        /* <DEDUP_REMOVED lines=50> */
[C---:B------:R-:W-:Y:S01]  /*0780*/  @!P3 IMAD R7, R25.reuse, R7, R14 ;  /* 0x000000071907b224 */ /* 0x040fe200078e020e */
[----:B------:R-:W-:Y:S01]  /*0790*/  @!P2 LEA.HI.X R17, R12, R17, R13, 0x2, P5 ;  /* 0x000000110c11a211 */ /* 0x000fe200028f140d */
[----:B------:R-:W-:Y:S01]  /*07a0*/  @!P3 IMAD.MOV.U32 R13, RZ, RZ, R5 ;  /* 0x000000ffff0db224 */ /* 0x000fe200078e0005 */
[----:B------:R-:W-:Y:S01]  /*07b0*/  @!P3 MOV R12, R2 ;  /* 0x00000002000cb202 */ /* 0x000fe20000000f00 */
[----:B------:R-:W1:Y:S04]  /*07c0*/  @!P4 LDC.64 R14, c[0x0][0x3e0] ;  /* 0x0000f800ff0ecb82 */ /* 0x000e680000000a00 */
        /* <DEDUP_REMOVED lines=83> */
.L_x_3259:
[----:B------:R-:W-:Y:S05]  /*0d00*/  BSYNC.RECONVERGENT B0 ;  /* 0x0000000000007941 */ /* 0x000fea0003800200 */
.L_x_3258:
        /* <DEDUP_REMOVED lines=59> */
.L_x_3261:
[----:B------:R-:W-:Y:S05]  /*10c0*/  BSYNC.RECONVERGENT B0 ;  /* 0x0000000000007941 */ /* 0x000fea0003800200 */
.L_x_3260:
        /* <DEDUP_REMOVED lines=32> */
.L_x_3264:
[----:B------:R-:W2:Y:S04]  /*12d0*/  LDG.E.STRONG.GPU R15, desc[UR16][R12.64] ;  /* 0x000000100c0f7981 */ /* 0x000ea8000c1ef900 */
[----:B--2---:R-:W-:Y:S01]  /*12e0*/  CCTL.IVALL ;  /* 0x00000000ff00798f */ /* 0x004fe20002000000 */
[----:B------:R-:W-:Y:S05]  /*12f0*/  YIELD ;  /* 0x0000000000007946 */ /* 0x000fea0003800000 */
[----:B------:R-:W-:-:S13]  /*1300*/  ISETP.NE.AND P4, PT, R15, R14, PT ;  /* 0x0000000e0f00720c */ /* 0x000fda0003f85270 */
[----:B------:R-:W-:Y:S05]  /*1310*/  @P4 BRA `(.L_x_3264) ;  /* 0xfffffffc00ec4947 */ /* 0x000fea000383ffff */
.L_x_3263:
        /* <DEDUP_REMOVED lines=14> */
.L_x_3266:
        /* <DEDUP_REMOVED lines=20> */
[----:B------:R-:W-:Y:S01]  /*1540*/  MOV R14, UR28 ;  /* 0x0000001c000e7c02 */ /* 0x000fe20008000f00 */
[----:B--2---:R-:W-:-:S06]  /*1550*/  IMAD.U32 R15, RZ, RZ, UR29 ;  /* 0x0000001dff0f7e24 */ /* 0x004fcc000f8e00ff */
        /* <DEDUP_REMOVED lines=33> */
[----:B------:R-:W-:Y:S01]  /*1770*/  IMAD.U32 R14, RZ, RZ, UR30 ;  /* 0x0000001eff0e7e24 */ /* 0x000fe2000f8e00ff */
        /* <DEDUP_REMOVED lines=35> */
.L_x_3265:
        /* <DEDUP_REMOVED lines=52> */
.L_x_3267:
        /* <DEDUP_REMOVED lines=16> */
[----:B--2---:R-:W-:-:S05]  /*1df0*/  IMAD.U32 R15, RZ, RZ, UR15 ;  /* 0x0000000fff0f7e24 */ /* 0x004fca000f8e00ff */
        /* <DEDUP_REMOVED lines=11> */
.L_x_3268:
        /* <DEDUP_REMOVED lines=13> */
.L_x_3269:
[----:B------:R-:W-:Y:S05]  /*1f80*/  BSYNC.RECONVERGENT B0 ;  /* 0x0000000000007941 */ /* 0x000fea0003800200 */
.L_x_3262:
        /* <DEDUP_REMOVED lines=31> */
[----:B--2---:R-:W-:Y:S02]  /*2180*/  HADD2.F32 R14, -RZ, R16.H0_H0 ;  /* 0x20000010ff0e7230 */ /* 0x004fe40000004100 */
[----:B----4-:R-:W-:Y:S02]  /*2190*/  HADD2.F32 R16, -RZ, R17.H0_H0 ;  /* 0x20000011ff107230 */ /* 0x010fe40000004100 */
[----:B---3--:R-:W-:Y:S02]  /*21a0*/  HADD2.F32 R17, -RZ, R18.H0_H0 ;  /* 0x20000012ff117230 */ /* 0x008fe40000004100 */
[----:B-----5:R-:W-:Y:S01]  /*21b0*/  HADD2.F32 R15, -RZ, R15.H0_H0 ;  /* 0x2000000fff0f7230 */ /* 0x020fe20000004100 */
        /* <DEDUP_REMOVED lines=33> */
.L_x_3273:
[----:B------:R-:W-:Y:S05]  /*23d0*/  BSYNC.RECONVERGENT B1 ;  /* 0x0000000000017941 */ /* 0x000fea0003800200 */
.L_x_3272:
        /* <DEDUP_REMOVED lines=20> */
.L_x_3275:
[----:B------:R-:W-:Y:S05]  /*2520*/  BSYNC.RECONVERGENT B1 ;  /* 0x0000000000017941 */ /* 0x000fea0003800200 */
.L_x_3274:
[----:B------:R-:W-:Y:S04]  /*2530*/  BSSY.RECONVERGENT B1, `(.L_x_3276) ;  /* 0x0000014000017945 */ /* 0x000fe80003800200 */
[----:B------:R-:W-:Y:S05]  /*2540*/  @P4 BRA `(.L_x_3277) ;  /* 0x0000000000484947 */ /* 0x000fea0003800000 */
[----:B------:R-:W2:Y:S01]  /*2550*/  LDCU.64 UR12, c[0x0][0x3e0] ;  /* 0x00007c00ff0c77ac */ /* 0x000ea20008000a00 */
[----:B-1----:R-:W-:Y:S01]  /*2560*/  SHF.R.S32.HI R10, RZ, 0x1f, R25 ;  /* 0x0000001fff0a7819 */ /* 0x002fe20000011419 */
[----:B0-----:R-:W-:Y:S01]  /*2570*/  FADD.FTZ R19, -R12, R7 ;  /* 0x000000070c137221 */ /* 0x001fe20000010100 */
[----:B------:R-:W-:Y:S01]  /*2580*/  MOV R11, R5 ;  /* 0x00000005000b7202 */ /* 0x000fe20000000f00 */
[----:B------:R-:W0:Y:S02]  /*2590*/  LDCU.64 UR18, c[0x0][0x380] ;  /* 0x00007000ff1277ac */ /* 0x000e240008000a00 */
[----:B--2---:R-:W-:Y:S01]  /*25a0*/  IMAD R18, R10, UR12, RZ ;  /* 0x0000000c0a127c24 */ /* 0x004fe2000f8e02ff */
[----:B------:R-:W-:-:S03]  /*25b0*/  MOV R10, R2 ;  /* 0x00000002000a7202 */ /* 0x000fc60000000f00 */
[C---:B------:R-:W-:Y:S02]  /*25c0*/  IMAD R20, R25.reuse, UR13, R18 ;  /* 0x0000000d19147c24 */ /* 0x040fe4000f8e0212 */
        /* <DEDUP_REMOVED lines=10> */
.L_x_3277:
[----:B------:R-:W-:Y:S05]  /*2670*/  BSYNC.RECONVERGENT B1 ;  /* 0x0000000000017941 */ /* 0x000fea0003800200 */
.L_x_3276:
        /* <DEDUP_REMOVED lines=19> */
.L_x_3271:
        /* <DEDUP_REMOVED lines=18> */
[----:B0-----:R-:W-:Y:S02]  /*28d0*/  IMAD R22, R18, UR12, RZ ;  /* 0x0000000c12167c24 */ /* 0x001fe4000f8e02ff */
[----:B------:R-:W-:Y:S02]  /*28e0*/  IMAD.MOV.U32 R18, RZ, RZ, R2 ;  /* 0x000000ffff127224 */ /* 0x000fe400078e0002 */
[----:B------:R-:W-:-:S02]  /*28f0*/  IMAD R22, R0, UR13, R22 ;  /* 0x0000000d00167c24 */ /* 0x000fc4000f8e0216 */
        /* <DEDUP_REMOVED lines=19> */
.L_x_3280:
[----:B------:R-:W-:Y:S05]  /*2a30*/  BSYNC.RECONVERGENT B1 ;  /* 0x0000000000017941 */ /* 0x000fea0003800200 */
.L_x_3279:
        /* <DEDUP_REMOVED lines=30> */
.L_x_3282:
[----:B------:R-:W-:Y:S05]  /*2c20*/  BSYNC.RECONVERGENT B1 ;  /* 0x0000000000017941 */ /* 0x000fea0003800200 */
.L_x_3281:
        /* <DEDUP_REMOVED lines=30> */
.L_x_3284:
[----:B------:R-:W-:Y:S05]  /*2e10*/  BSYNC.RECONVERGENT B1 ;  /* 0x0000000000017941 */ /* 0x000fea0003800200 */
.L_x_3283:
        /* <DEDUP_REMOVED lines=28> */
.L_x_3278:
[----:B------:R-:W-:Y:S05]  /*2fe0*/  BSYNC.RECONVERGENT B0 ;  /* 0x0000000000007941 */ /* 0x000fea0003800200 */
.L_x_3270:
[----:B------:R-:W-:Y:S02]  /*2ff0*/  UIADD3 UR10, UPT, UPT, UR21, UR10, URZ ;  /* 0x0000000a150a7290 */ /* 0x000fe4000fffe0ff */
[----:B------:R-:W-:Y:S02]  /*3000*/  UIADD3 UR4, UPT, UPT, UR4, 0x1, URZ ;  /* 0x0000000104047890 */ /* 0x000fe4000fffe0ff */
[----:B------:R-:W-:-:S09]  /*3010*/  UISETP.GE.AND UP1, UPT, UR10, UR7, UPT ;  /* 0x000000070a00728c */ /* 0x000fd2000bf26270 */
[----:B------:R-:W-:Y:S05]  /*3020*/  BRA.U !UP1, `(.L_x_3285) ;  /* 0xffffffd109b07547 */ /* 0x000fea000b83ffff */
[----:B------:R-:W-:Y:S05]  /*3030*/  EXIT ;  /* 0x000000000000794d */ /* 0x000fea0003800000 */
.L_x_3286:
        /* <DEDUP_REMOVED lines=12> */
.L_x_3479:


//--------------------- .text._Z35group_norm_nhwc_fwd_one_pass_kernelI11Fp32IOFp16WLi256ELi42ELi672EEv26Group_norm_nhwc_fwd_params --------------------------
	.section	.text._Z35group_norm_nhwc_fwd_one_pass_kernelI11Fp32IOFp16WLi256ELi42ELi672EEv26Group_norm_nhwc_fwd_params,"ax",@progbits
	.align	128
        .global         _Z35group_norm_nhwc_fwd_one_pass_kernelI11Fp32IOFp16WLi256ELi42ELi672EEv26Group_norm_nhwc_fwd_params
        .type           _Z35group_norm_nhwc_fwd_one_pass_kernelI11Fp32IOFp16WLi256ELi42ELi672EEv26Group_norm_nhwc_fwd_params,@function
        .size           _Z35group_norm_nhwc_fwd_one_pass_kernelI11Fp32IOFp16WLi256ELi42ELi672EEv26Group_norm_nhwc_fwd_params,(.L_x_3480 - _Z35group_norm_nhwc_fwd_one_pass_kernelI11Fp32IOFp16WLi256ELi42ELi672EEv26Group_norm_nhwc_fwd_params)
        .other          _Z35group_norm_nhwc_fwd_one_pass_kernelI11Fp32IOFp16WLi256ELi42ELi672EEv26Group_norm_nhwc_fwd_params,@"STO_CUDA_ENTRY STV_DEFAULT"
_Z35group_norm_nhwc_fwd_one_pass_kernelI11Fp32IOFp16WLi256ELi42ELi672EEv26Group_norm_nhwc_fwd_params:
.text._Z35group_norm_nhwc_fwd_one_pass_kernelI11Fp32IOFp16WLi256ELi42ELi672EEv26Group_norm_nhwc_fwd_params:
        /* <DEDUP_REMOVED lines=45> */
.L_x_3330:
        /* <DEDUP_REMOVED lines=227> */
.L_x_3288:
[----:B------:R-:W-:Y:S05]  /*1100*/  BSYNC.RECONVERGENT B0 ;  /* 0x0000000000007941 */ /* 0x000fea0003800200 */
.L_x_3287:
        /* <DEDUP_REMOVED lines=58> */
.L_x_3290:
[----:B------:R-:W-:Y:S05]  /*14b0*/  BSYNC.RECONVERGENT B0 ;  /* 0x0000000000007941 */ /* 0x000fea0003800200 */
.L_x_3289:
        /* <DEDUP_REMOVED lines=25> */
.L_x_3293:
[----:B----4-:R-:W3:Y:S04]  /*1650*/  LDG.E.STRONG.GPU R18, desc[UR6][R16.64] ;  /* 0x0000000610127981 */ /* 0x010ee8000c1ef900 */
[----:B---3--:R-:W-:Y:S01]  /*1660*/  CCTL.IVALL ;  /* 0x00000000ff00798f */ /* 0x008fe20002000000 */
[----:B------:R-:W-:Y:S05]  /*1670*/  YIELD ;  /* 0x0000000000007946 */ /* 0x000fea0003800000 */
[----:B------:R-:W-:-:S13]  /*1680*/  ISETP.NE.AND P4, PT, R18, R23, PT ;  /* 0x000000171200720c */ /* 0x000fda0003f85270 */
[----:B------:R-:W-:Y:S05]  /*1690*/  @P4 BRA `(.L_x_3293) ;  /* 0xfffffffc00ec4947 */ /* 0x000fea000383ffff */
.L_x_3292:
        /* <DEDUP_REMOVED lines=15> */
.L_x_3295:
        /* <DEDUP_REMOVED lines=59> */
.L_x_3294:
        /* <DEDUP_REMOVED lines=35> */
.L_x_3296:
        /* <DEDUP_REMOVED lines=18> */
.L_x_3297:
        /* <DEDUP_REMOVED lines=9> */
.L_x_3298:
[----:B------:R-:W-:Y:S05]  /*1f20*/  BSYNC.RECONVERGENT B0 ;  /* 0x0000000000007941 */ /* 0x000fea0003800200 */
.L_x_3291:
        /* <DEDUP_REMOVED lines=64> */
.L_x_3302:
[----:B------:R-:W-:Y:S05]  /*2330*/  BSYNC.RECONVERGENT B1 ;  /* 0x0000000000017941 */ /* 0x000fea0003800200 */
.L_x_3301:
        /* <DEDUP_REMOVED lines=19> */
.L_x_3304:
[----:B------:R-:W-:Y:S05]  /*2470*/  BSYNC.RECONVERGENT B1 ;  /* 0x0000000000017941 */ /* 0x000fea0003800200 */
.L_x_3303:
        /* <DEDUP_REMOVED lines=29> */
.L_x_3306:
[----:B------:R-:W-:Y:S05]  /*2650*/  BSYNC.RECONVERGENT B1 ;  /* 0x0000000000017941 */ /* 0x000fea0003800200 */
.L_x_3305:
        /* <DEDUP_REMOVED lines=19> */
.L_x_3308:
[----:B------:R-:W-:Y:S05]  /*2790*/  BSYNC.RECONVERGENT B1 ;  /* 0x0000000000017941 */ /* 0x000fea0003800200 */
.L_x_3307:
        /* <DEDUP_REMOVED lines=19> */
.L_x_3310:
[----:B------:R-:W-:Y:S05]  /*28d0*/  BSYNC.RECONVERGENT B1 ;  /* 0x0000000000017941 */ /* 0x000fea0003800200 */
.L_x_3309:
        /* <DEDUP_REMOVED lines=19> */
.L_x_3312:
[----:B------:R-:W-:Y:S05]  /*2a10*/  BSYNC.RECONVERGENT B1 ;  /* 0x0000000000017941 */ /* 0x000fea0003800200 */
.L_x_3311:
        /* <DEDUP_REMOVED lines=19> */
.L_x_3314:
[----:B------:R-:W-:Y:S05]  /*2b50*/  BSYNC.RECONVERGENT B1 ;  /* 0x0000000000017941 */ /* 0x000fea0003800200 */
.L_x_3313:
        /* <DEDUP_REMOVED lines=19> */
.L_x_3300:
        /* <DEDUP_REMOVED lines=34> */
.L_x_3317:
[----:B------:R-:W-:Y:S05]  /*2eb0*/  BSYNC.RECONVERGENT B1 ;  /* 0x0000000000017941 */ /* 0x000fea0003800200 */
.L_x_3316:
        /* <DEDUP_REMOVED lines=29> */
.L_x_3319:
[----:B------:R-:W-:Y:S05]  /*3090*/  BSYNC.RECONVERGENT B1 ;  /* 0x0000000000017941 */ /* 0x000fea0003800200 */
.L_x_3318:
        /* <DEDUP_REMOVED lines=39> */
.L_x_3321:
[----:B------:R-:W-:Y:S05]  /*3310*/  BSYNC.RECONVERGENT B1 ;  /* 0x0000000000017941 */ /* 0x000fea0003800200 */
.L_x_3320:
        /* <DEDUP_REMOVED lines=29> */
.L_x_3323:
[----:B------:R-:W-:Y:S05]  /*34f0*/  BSYNC.RECONVERGENT B1 ;  /* 0x0000000000017941 */ /* 0x000fea0003800200 */
.L_x_3322:
        /* <DEDUP_REMOVED lines=29> */
.L_x_3325:
[----:B------:R-:W-:Y:S05]  /*36d0*/  BSYNC.RECONVERGENT B1 ;  /* 0x0000000000017941 */ /* 0x000fea0003800200 */
.L_x_3324:
        /* <DEDUP_REMOVED lines=29> */
.L_x_3327:
[----:B------:R-:W-:Y:S05]  /*38b0*/  BSYNC.RECONVERGENT B1 ;  /* 0x0000000000017941 */ /* 0x000fea0003800200 */
.L_x_3326:
        /* <DEDUP_REMOVED lines=29> */
.L_x_3329:
[----:B------:R-:W-:Y:S05]  /*3a90*/  BSYNC.RECONVERGENT B1 ;  /* 0x0000000000017941 */ /* 0x000fea0003800200 */
.L_x_3328:
        /* <DEDUP_REMOVED lines=27> */
.L_x_3315:
[----:B------:R-:W-:Y:S05]  /*3c50*/  BSYNC.RECONVERGENT B0 ;  /* 0x0000000000007941 */ /* 0x000fea0003800200 */
.L_x_3299:
        /* <DEDUP_REMOVED lines=8> */
.L_x_3331:
        /* <DEDUP_REMOVED lines=10> */
.L_x_3480:


//--------------------- .text._Z35group_norm_nhwc_fwd_one_pass_kernelI11Fp32IOFp16WLi512ELi42ELi672EEv26Group_norm_nhwc_fwd_params --------------------------
	.section	.text._Z35group_norm_nhwc_fwd_one_pass_kernelI11Fp32IOFp16WLi512ELi42ELi672EEv26Group_norm_nhwc_fwd_params,"ax",@progbits
	.align	128
        .global         _Z35group_norm_nhwc_fwd_one_pass_kernelI11Fp32IOFp16WLi512ELi42ELi672EEv26Group_norm_nhwc_fwd_params
        .type           _Z35group_norm_nhwc_fwd_one_pass_kernelI11Fp32IOFp16WLi512ELi42ELi672EEv26Group_norm_nhwc_fwd_params,@function
        .size           _Z35group_norm_nhwc_fwd_one_pass_kernelI11Fp32IOFp16WLi512ELi42ELi672EEv26Group_norm_nhwc_fwd_params,(.L_x_3481 - _Z35group_norm_nhwc_fwd_one_pass_kernelI11Fp32IOFp16WLi512ELi42ELi672EEv26Group_norm_nhwc_fwd_params)
        .other          _Z35group_norm_nhwc_fwd_one_pass_kernelI11Fp32IOFp16WLi512ELi42ELi672EEv26Group_norm_nhwc_fwd_params,@"STO_CUDA_ENTRY STV_DEFAULT"
_Z35group_norm_nhwc_fwd_one_pass_kernelI11Fp32IOFp16WLi512ELi42ELi672EEv26Group_norm_nhwc_fwd_params:
.text._Z35group_norm_nhwc_fwd_one_pass_kernelI11Fp32IOFp16WLi512ELi42ELi672EEv26Group_norm_nhwc_fwd_params:
        /* <DEDUP_REMOVED lines=43> */
.L_x_3407:
        /* <DEDUP_REMOVED lines=399> */
.L_x_3333:
[----:B------:R-:W-:Y:S05]  /*1ba0*/  BSYNC.RECONVERGENT B0 ;  /* 0x0000000000007941 */ /* 0x000fea0003800200 */
.L_x_3332:
        /* <DEDUP_REMOVED lines=56> */
.L_x_3335:
[----:B------:R-:W-:Y:S05]  /*1f30*/  BSYNC.RECONVERGENT B0 ;  /* 0x0000000000007941 */ /* 0x000fea0003800200 */
.L_x_3334:
        /* <DEDUP_REMOVED lines=27> */
.L_x_3338:
[----:B------:R-:W3:Y:S04]  /*20f0*/  LDG.E.STRONG.GPU R30, desc[UR6][R28.64] ;  /* 0x000000061c1e7981 */ /* 0x000ee8000c1ef900 */
[----:B---3--:R-:W-:Y:S01]  /*2100*/  CCTL.IVALL ;  /* 0x00000000ff00798f */ /* 0x008fe20002000000 */
[----:B------:R-:W-:Y:S05]  /*2110*/  YIELD ;  /* 0x0000000000007946 */ /* 0x000fea0003800000 */
[----:B------:R-:W-:-:S13]  /*2120*/  ISETP.NE.AND P1, PT, R30, R37, PT ;  /* 0x000000251e00720c */ /* 0x000fda0003f25270 */
[----:B------:R-:W-:Y:S05]  /*2130*/  @P1 BRA `(.L_x_3338) ;  /* 0xfffffffc00ec1947 */ /* 0x000fea000383ffff */
.L_x_3337:
        /* <DEDUP_REMOVED lines=16> */
.L_x_3340:
        /* <DEDUP_REMOVED lines=62> */
.L_x_3339:
        /* <DEDUP_REMOVED lines=38> */
.L_x_3341:
        /* <DEDUP_REMOVED lines=19> */
.L_x_3342:
        /* <DEDUP_REMOVED lines=9> */
.L_x_3343:
[----:B------:R-:W-:Y:S05]  /*2a40*/  BSYNC.RECONVERGENT B0 ;  /* 0x0000000000007941 */ /* 0x000fea0003800200 */
.L_x_3336:
        /* <DEDUP_REMOVED lines=39> */
[----:B0-----:R-:W-:Y:S02]  /*2cc0*/  HADD2.F32 R33, -RZ, R38.H0_H0 ;  /* 0x20000026ff217230 */ /* 0x001fe40000004100 */
[----:B--2---:R-:W-:Y:S02]  /*2cd0*/  HADD2.F32 R34, -RZ, R41.H0_H0 ;  /* 0x20000029ff227230 */ /* 0x004fe40000004100 */
[----:B---3--:R-:W-:Y:S02]  /*2ce0*/  HADD2.F32 R32, -RZ, R40.H0_H0 ;  /* 0x20000028ff207230 */ /* 0x008fe40000004100 */
[----:B------:R-:W-:Y:S01]  /*2cf0*/  HADD2.F32 R31, -RZ, R43.H0_H0 ;  /* 0x2000002bff1f7230 */ /* 0x000fe20000004100 */
        /* <DEDUP_REMOVED lines=30> */
.L_x_3347:
[----:B------:R-:W-:Y:S05]  /*2ee0*/  BSYNC.RECONVERGENT B1 ;  /* 0x0000000000017941 */ /* 0x000fea0003800200 */
.L_x_3346:
        /* <DEDUP_REMOVED lines=21> */
.L_x_3349:
[----:B------:R-:W-:Y:S05]  /*3040*/  BSYNC.RECONVERGENT B1 ;  /* 0x0000000000017941 */ /* 0x000fea0003800200 */
.L_x_3348:
        /* <DEDUP_REMOVED lines=19> */
.L_x_3351:
[----:B------:R-:W-:Y:S05]  /*3180*/  BSYNC.RECONVERGENT B1 ;  /* 0x0000000000017941 */ /* 0x000fea0003800200 */
.L_x_3350:
        /* <DEDUP_REMOVED lines=19> */
.L_x_3353:
[----:B------:R-:W-:Y:S05]  /*32c0*/  BSYNC.RECONVERGENT B1 ;  /* 0x0000000000017941 */ /* 0x000fea0003800200 */
.L_x_3352:
        /* <DEDUP_REMOVED lines=37> */
.L_x_3355:
[----:B------:R-:W-:Y:S05]  /*3520*/  BSYNC.RECONVERGENT B1 ;  /* 0x0000000000017941 */ /* 0x000fea0003800200 */
.L_x_3354:
        /* <DEDUP_REMOVED lines=19> */
.L_x_3357:
[----:B------:R-:W-:Y:S05]  /*3660*/  BSYNC.RECONVERGENT B1 ;  /* 0x0000000000017941 */ /* 0x000fea0003800200 */
.L_x_3356:
        /* <DEDUP_REMOVED lines=19> */
.L_x_3359:
[----:B------:R-:W-:Y:S05]  /*37a0*/  BSYNC.RECONVERGENT B1 ;  /* 0x0000000000017941 */ /* 0x000fea0003800200 */
.L_x_3358:
        /* <DEDUP_REMOVED lines=19> */
.L_x_3361:
[----:B------:R-:W-:Y:S05]  /*38e0*/  BSYNC.RECONVERGENT B1 ;  /* 0x0000000000017941 */ /* 0x000fea0003800200 */
.L_x_3360:
        /* <DEDUP_REMOVED lines=19> */
.L_x_3363:
[----:B------:R-:W-:Y:S05]  /*3a20*/  BSYNC.RECONVERGENT B1 ;  /* 0x0000000000017941 */ /* 0x000fea0003800200 */
.L_x_3362:
        /* <DEDUP_REMOVED lines=19> */
.L_x_3365:
[----:B------:R-:W-:Y:S05]  /*3b60*/  BSYNC.RECONVERGENT B1 ;  /* 0x0000000000017941 */ /* 0x000fea0003800200 */
.L_x_3364:
        /* <DEDUP_REMOVED lines=35> */
.L_x_3367:
[----:B------:R-:W-:Y:S05]  /*3da0*/  BSYNC.RECONVERGENT B1 ;  /* 0x0000000000017941 */ /* 0x000fea0003800200 */
.L_x_3366:
        /* <DEDUP_REMOVED lines=19> */
.L_x_3369:
[----:B------:R-:W-:Y:S05]  /*3ee0*/  BSYNC.RECONVERGENT B1 ;  /* 0x0000000000017941 */ /* 0x000fea0003800200 */
.L_x_3368:
        /* <DEDUP_REMOVED lines=19> */
.L_x_3371:
[----:B------:R-:W-:Y:S05]  /*4020*/  BSYNC.RECONVERGENT B1 ;  /* 0x0000000000017941 */ /* 0x000fea0003800200 */
.L_x_3370:
        /* <DEDUP_REMOVED lines=19> */
.L_x_3373:
[----:B------:R-:W-:Y:S05]  /*4160*/  BSYNC.RECONVERGENT B1 ;  /* 0x0000000000017941 */ /* 0x000fea0003800200 */
.L_x_3372:
        /* <DEDUP_REMOVED lines=19> */
.L_x_3375:
[----:B------:R-:W-:Y:S05]  /*42a0*/  BSYNC.RECONVERGENT B1 ;  /* 0x0000000000017941 */ /* 0x000fea0003800200 */
.L_x_3374:
        /* <DEDUP_REMOVED lines=19> */
.L_x_3345:
        /* <DEDUP_REMOVED lines=38> */
.L_x_3378:
[----:B------:R-:W-:Y:S05]  /*4640*/  BSYNC.RECONVERGENT B1 ;  /* 0x0000000000017941 */ /* 0x000fea0003800200 */
.L_x_3377:
        /* <DEDUP_REMOVED lines=31> */
.L_x_3380:
[----:B------:R-:W-:Y:S05]  /*4840*/  BSYNC.RECONVERGENT B1 ;  /* 0x0000000000017941 */ /* 0x000fea0003800200 */
.L_x_3379:
        /* <DEDUP_REMOVED lines=29> */
.L_x_3382:
[----:B------:R-:W-:Y:S05]  /*4a20*/  BSYNC.RECONVERGENT B1 ;  /* 0x0000000000017941 */ /* 0x000fea0003800200 */
.L_x_3381:
        /* <DEDUP_REMOVED lines=29> */
.L_x_3384:
[----:B------:R-:W-:Y:S05]  /*4c00*/  BSYNC.RECONVERGENT B1 ;  /* 0x0000000000017941 */ /* 0x000fea0003800200 */
.L_x_3383:
        /* <DEDUP_REMOVED lines=47> */
.L_x_3386:
[----:B------:R-:W-:Y:S05]  /*4f00*/  BSYNC.RECONVERGENT B1 ;  /* 0x0000000000017941 */ /* 0x000fea0003800200 */
.L_x_3385:
        /* <DEDUP_REMOVED lines=29> */
.L_x_3388:
[----:B------:R-:W-:Y:S05]  /*50e0*/  BSYNC.RECONVERGENT B1 ;  /* 0x0000000000017941 */ /* 0x000fea0003800200 */
.L_x_3387:
        /* <DEDUP_REMOVED lines=29> */
.L_x_3390:
[----:B------:R-:W-:Y:S05]  /*52c0*/  BSYNC.RECONVERGENT B1 ;  /* 0x0000000000017941 */ /* 0x000fea0003800200 */
.L_x_3389:
        /* <DEDUP_REMOVED lines=29> */
.L_x_3392:
[----:B------:R-:W-:Y:S05]  /*54a0*/  BSYNC.RECONVERGENT B1 ;  /* 0x0000000000017941 */ /* 0x000fea0003800200 */
.L_x_3391:
        /* <DEDUP_REMOVED lines=29> */
.L_x_3394:
[----:B------:R-:W-:Y:S05]  /*5680*/  BSYNC.RECONVERGENT B1 ;  /* 0x0000000000017941 */ /* 0x000fea0003800200 */
.L_x_3393:
        /* <DEDUP_REMOVED lines=29> */
.L_x_3396:
[----:B------:R-:W-:Y:S05]  /*5860*/  BSYNC.RECONVERGENT B1 ;  /* 0x0000000000017941 */ /* 0x000fea0003800200 */
.L_x_3395:
        /* <DEDUP_REMOVED lines=45> */
.L_x_3398:
[----:B------:R-:W-:Y:S05]  /*5b40*/  BSYNC.RECONVERGENT B1 ;  /* 0x0000000000017941 */ /* 0x000fea0003800200 */
.L_x_3397:
        /* <DEDUP_REMOVED lines=29> */
.L_x_3400:
[----:B------:R-:W-:Y:S05]  /*5d20*/  BSYNC.RECONVERGENT B1 ;  /* 0x0000000000017941 */ /* 0x000fea0003800200 */
.L_x_3399:
        /* <DEDUP_REMOVED lines=29> */
.L_x_3402:
[----:B------:R-:W-:Y:S05]  /*5f00*/  BSYNC.RECONVERGENT B1 ;  /* 0x0000000000017941 */ /* 0x000fea0003800200 */
.L_x_3401:
        /* <DEDUP_REMOVED lines=29> */
.L_x_3404:
[----:B------:R-:W-:Y:S05]  /*60e0*/  BSYNC.RECONVERGENT B1 ;  /* 0x0000000000017941 */ /* 0x000fea0003800200 */
.L_x_3403:
        /* <DEDUP_REMOVED lines=29> */
.L_x_3406:
[----:B------:R-:W-:Y:S05]  /*62c0*/  BSYNC.RECONVERGENT B1 ;  /* 0x0000000000017941 */ /* 0x000fea0003800200 */
.L_x_3405:
        /* <DEDUP_REMOVED lines=27> */
.L_x_3376:
[----:B------:R-:W-:Y:S05]  /*6480*/  BSYNC.RECONVERGENT B0 ;  /* 0x0000000000007941 */ /* 0x000fea0003800200 */
.L_x_3344:
        /* <DEDUP_REMOVED lines=8> */
.L_x_3408:
        /* <DEDUP_REMOVED lines=15> */
.L_x_3481:


//--------------------- .nv.shared.reserved.0     --------------------------
	.section	.nv.shared.reserved.0,"aw",@nobits
	.weak		__nv_reservedSMEM_offset_0_alias
	.size		__nv_reservedSMEM_offset_0_alias, 0, 64
	.other		__nv_reservedSMEM_offset_0_alias,@"STO_CUDA_RESERVED_SHARED STV_DEFAULT"
__nv_reservedSMEM_offset_0_alias:
	.zero		0
	.zero		64


//--------------------- .nv.global                --------------------------
	.section	.nv.global,"aw",@nobits
.nv.global:
	.type		_ZN61_INTERNAL_a3db6c8f_30_group_norm_nhwc_one_pass_42_cu_44ca18256thrust24THRUST_300001_SM_1030_NS12placeholders2_5E,@object
	.size		_ZN61_INTERNAL_a3db6c8f_30_group_norm_nhwc_one_pass_42_cu_44ca18256thrust24THRUST_300001_SM_1030_NS12placeholders2_5E,(_ZN61_INTERNAL_a3db6c8f_30_group_norm_nhwc_one_pass_42_cu_44ca18254cuda3std3__45__cpo6cbeginE - _ZN61_INTERNAL_a3db6c8f_30_group_norm_nhwc_one_pass_42_cu_44ca18256thrust24THRUST_300001_SM_1030_NS12placeholders2_5E)
_ZN61_INTERNAL_a3db6c8f_30_group_norm_nhwc_one_pass_42_cu_44ca18256thrust24THRUST_300001_SM_1030_NS12placeholders2_5E:
	.zero		1
	.type		_ZN61_INTERNAL_a3db6c8f_30_group_norm_nhwc_one_pass_42_cu_44ca18254cuda3std3__45__cpo6cbeginE,@object
	.size		_ZN61_INTERNAL_a3db6c8f_30_group_norm_nhwc_one_pass_42_cu_44ca18254cuda3std3__45__cpo6cbeginE,(_ZN61_INTERNAL_a3db6c8f_30_group_norm_nhwc_one_pass_42_cu_44ca18254cuda3std6ranges3__45__cpo6cbeginE - _ZN61_INTERNAL_a3db6c8f_30_group_norm_nhwc_one_pass_42_cu_44ca18254cuda3std3__45__cpo6cbeginE)
_ZN61_INTERNAL_a3db6c8f_30_group_norm_nhwc_one_pass_42_cu_44ca18254cuda3std3__45__cpo6cbeginE:
	.zero		1
	.type		_ZN61_INTERNAL_a3db6c8f_30_group_norm_nhwc_one_pass_42_cu_44ca18254cuda3std6ranges3__45__cpo6cbeginE,@object
	.size		_ZN61_INTERNAL_a3db6c8f_30_group_norm_nhwc_one_pass_42_cu_44ca18254cuda3std6ranges3__45__cpo6cbeginE,(_ZN61_INTERNAL_a3db6c8f_30_group_norm_nhwc_one_pass_42_cu_44ca18254cuda3std3__48in_placeE - _ZN61_INTERNAL_a3db6c8f_30_group_norm_nhwc_one_pass_42_cu_44ca18254cuda3std6ranges3__45__cpo6cbeginE)
_ZN61_INTERNAL_a3db6c8f_30_group_norm_nhwc_one_pass_42_cu_44ca18254cuda3std6ranges3__45__cpo6cbeginE:
	.zero		1
	.type		_ZN61_INTERNAL_a3db6c8f_30_group_norm_nhwc_one_pass_42_cu_44ca18254cuda3std3__48in_placeE,@object
	.size		_ZN61_INTERNAL_a3db6c8f_30_group_norm_nhwc_one_pass_42_cu_44ca18254cuda3std3__48in_placeE,(_ZN61_INTERNAL_a3db6c8f_30_group_norm_nhwc_one_pass_42_cu_44ca18254cuda3std6ranges3__45__cpo4sizeE - _ZN61_INTERNAL_a3db6c8f_30_group_norm_nhwc_one_pass_42_cu_44ca18254cuda3std3__48in_placeE)
_ZN61_INTERNAL_a3db6c8f_30_group_norm_nhwc_one_pass_42_cu_44ca18254cuda3std3__48in_placeE:
	.zero		1
	.type		_ZN61_INTERNAL_a3db6c8f_30_group_norm_nhwc_one_pass_42_cu_44ca18254cuda3std6ranges3__45__cpo4sizeE,@object
	.size		_ZN61_INTERNAL_a3db6c8f_30_group_norm_nhwc_one_pass_42_cu_44ca18254cuda3std6ranges3__45__cpo4sizeE,(_ZN61_INTERNAL_a3db6c8f_30_group_norm_nhwc_one_pass_42_cu_44ca18256thrust24THRUST_300001_SM_1030_NS12placeholders2_9E - _ZN61_INTERNAL_a3db6c8f_30_group_norm_nhwc_one_pass_42_cu_44ca18254cuda3std6ranges3__45__cpo4sizeE)
_ZN61_INTERNAL_a3db6c8f_30_group_norm_nhwc_one_pass_42_cu_44ca18254cuda3std6ranges3__45__cpo4sizeE:
	.zero		1
	.type		_ZN61_INTERNAL_a3db6c8f_30_group_norm_nhwc_one_pass_42_cu_44ca18256thrust24THRUST_300001_SM_1030_NS12placeholders2_9E,@object
	.size		_ZN61_INTERNAL_a3db6c8f_30_group_norm_nhwc_one_pass_42_cu_44ca18256thrust24THRUST_300001_SM_1030_NS12placeholders2_9E,(_ZN61_INTERNAL_a3db6c8f_30_group_norm_nhwc_one_pass_42_cu_44ca18254cuda3std3__45__cpo7crbeginE - _ZN61_INTERNAL_a3db6c8f_30_group_norm_nhwc_one_pass_42_cu_44ca18256thrust24THRUST_300001_SM_1030_NS12placeholders2_9E)
_ZN61_INTERNAL_a3db6c8f_30_group_norm_nhwc_one_pass_42_cu_44ca18256thrust24THRUST_300001_SM_1030_NS12placeholders2_9E:
	.zero		1
	.type		_ZN61_INTERNAL_a3db6c8f_30_group_norm_nhwc_one_pass_42_cu_44ca18254cuda3std3__45__cpo7crbeginE,@object
	.size		_ZN61_INTERNAL_a3db6c8f_30_group_norm_nhwc_one_pass_42_cu_44ca18254cuda3std3__45__cpo7crbeginE,(_ZN61_INTERNAL_a3db6c8f_30_group_norm_nhwc_one_pass_42_cu_44ca18254cuda3std6ranges3__45__cpo4nextE - _ZN61_INTERNAL_a3db6c8f_30_group_norm_nhwc_one_pass_42_cu_44ca18254cuda3std3__45__cpo7crbeginE)
_ZN61_INTERNAL_a3db6c8f_30_group_norm_nhwc_one_pass_42_cu_44ca18254cuda3std3__45__cpo7crbeginE:
	.zero		1
	.type		_ZN61_INTERNAL_a3db6c8f_30_group_norm_nhwc_one_pass_42_cu_44ca18254cuda3std6ranges3__45__cpo4nextE,@object
	.size		_ZN61_INTERNAL_a3db6c8f_30_group_norm_nhwc_one_pass_42_cu_44ca18254cuda3std6ranges3__45__cpo4nextE,(_ZN61_INTERNAL_a3db6c8f_30_group_norm_nhwc_one_pass_42_cu_44ca18254cuda3std6ranges3__45__cpo4swapE - _ZN61_INTERNAL_a3db6c8f_30_group_norm_nhwc_one_pass_42_cu_44ca18254cuda3std6ranges3__45__cpo4nextE)
_ZN61_INTERNAL_a3db6c8f_30_group_norm_nhwc_one_pass_42_cu_44ca18254cuda3std6ranges3__45__cpo4nextE:
	.zero		1
	.type		_ZN61_INTERNAL_a3db6c8f_30_group_norm_nhwc_one_pass_42_cu_44ca18254cuda3std6ranges3__45__cpo4swapE,@object
	.size		_ZN61_INTERNAL_a3db6c8f_30_group_norm_nhwc_one_pass_42_cu_44ca18254cuda3std6ranges3__45__cpo4swapE,(_ZN61_INTERNAL_a3db6c8f_30_group_norm_nhwc_one_pass_42_cu_44ca18256thrust24THRUST_300001_SM_1030_NS12placeholders2_1E - _ZN61_INTERNAL_a3db6c8f_30_group_norm_nhwc_one_pass_42_cu_44ca18254cuda3std6ranges3__45__cpo4swapE)
_ZN61_INTERNAL_a3db6c8f_30_group_norm_nhwc_one_pass_42_cu_44ca18254cuda3std6ranges3__45__cpo4swapE:
	.zero		1
	.type		_ZN61_INTERNAL_a3db6c8f_30_group_norm_nhwc_one_pass_42_cu_44ca18256thrust24THRUST_300001_SM_1030_NS12placeholders2_1E,@object
	.size		_ZN61_INTERNAL_a3db6c8f_30_group_norm_nhwc_one_pass_42_cu_44ca18256thrust24THRUST_300001_SM_1030_NS12placeholders2_1E,(_ZN61_INTERNAL_a3db6c8f_30_group_norm_nhwc_one_pass_42_cu_44ca18256thrust24THRUST_300001_SM_1030_NS12placeholders2_3E - _ZN61_INTERNAL_a3db6c8f_30_group_norm_nhwc_one_pass_42_cu_44ca18256thrust24THRUST_300001_SM_1030_NS12placeholders2_1E)
_ZN61_INTERNAL_a3db6c8f_30_group_norm_nhwc_one_pass_42_cu_44ca18256thrust24THRUST_300001_SM_1030_NS12placeholders2_1E:
	.zero		1
	.type		_ZN61_INTERNAL_a3db6c8f_30_group_norm_nhwc_one_pass_42_cu_44ca18256thrust24THRUST_300001_SM_1030_NS12placeholders2_3E,@object
	.size		_ZN61_INTERNAL_a3db6c8f_30_group_norm_nhwc_one_pass_42_cu_44ca18256thrust24THRUST_300001_SM_1030_NS12placeholders2_3E,(_ZN61_INTERNAL_a3db6c8f_30_group_norm_nhwc_one_pass_42_cu_44ca18254cuda3std3__45__cpo5beginE - _ZN61_INTERNAL_a3db6c8f_30_group_norm_nhwc_one_pass_42_cu_44ca18256thrust24THRUST_300001_SM_1030_NS12placeholders2_3E)
_ZN61_INTERNAL_a3db6c8f_30_group_norm_nhwc_one_pass_42_cu_44ca18256thrust24THRUST_300001_SM_1030_NS12placeholders2_3E:
	.zero		1
	.type		_ZN61_INTERNAL_a3db6c8f_30_group_norm_nhwc_one_pass_42_cu_44ca18254cuda3std3__45__cpo5beginE,@object
	.size		_ZN61_INTERNAL_a3db6c8f_30_group_norm_nhwc_one_pass_42_cu_44ca18254cuda3std3__45__cpo5beginE,(_ZN61_INTERNAL_a3db6c8f_30_group_norm_nhwc_one_pass_42_cu_44ca18254cuda3std6ranges3__45__cpo5beginE - _ZN61_INTERNAL_a3db6c8f_30_group_norm_nhwc_one_pass_42_cu_44ca18254cuda3std3__45__cpo5beginE)
_ZN61_INTERNAL_a3db6c8f_30_group_norm_nhwc_one_pass_42_cu_44ca18254cuda3std3__45__cpo5beginE:
	.zero		1
	.type		_ZN61_INTERNAL_a3db6c8f_30_group_norm_nhwc_one_pass_42_cu_44ca18254cuda3std6ranges3__45__cpo5beginE,@object
	.size		_ZN61_INTERNAL_a3db6c8f_30_group_norm_nhwc_one_pass_42_cu_44ca18254cuda3std6ranges3__45__cpo5beginE,(_ZN61_INTERNAL_a3db6c8f_30_group_norm_nhwc_one_pass_42_cu_44ca18254cuda3std3__463_GLOBAL__N__a3db6c8f_30_group_norm_nhwc_one_pass_42_cu_44ca18256ignoreE - _ZN61_INTERNAL_a3db6c8f_30_group_norm_nhwc_one_pass_42_cu_44ca18254cuda3std6ranges3__45__cpo5beginE)
_ZN61_INTERNAL_a3db6c8f_30_group_norm_nhwc_one_pass_42_cu_44ca18254cuda3std6ranges3__45__cpo5beginE:
	.zero		1
	.type		_ZN61_INTERNAL_a3db6c8f_30_group_norm_nhwc_one_pass_42_cu_44ca18254cuda3std3__463_GLOBAL__N__a3db6c8f_30_group_norm_nhwc_one_pass_42_cu_44ca18256ignoreE,@object
	.size		_ZN61_INTERNAL_a3db6c8f_30_group_norm_nhwc_one_pass_42_cu_44ca18254cuda3std3__463_GLOBAL__N__a3db6c8f_30_group_norm_nhwc_one_pass_42_cu_44ca18256ignoreE,(_ZN61_INTERNAL_a3db6c8f_30_group_norm_nhwc_one_pass_42_cu_44ca18254cuda3std6ranges3__45__cpo4dataE - _ZN61_INTERNAL_a3db6c8f_30_group_norm_nhwc_one_pass_42_cu_44ca18254cuda3std3__463_GLOBAL__N__a3db6c8f_30_group_norm_nhwc_one_pass_42_cu_44ca18256ignoreE)
_ZN61_INTERNAL_a3db6c8f_30_group_norm_nhwc_one_pass_42_cu_44ca18254cuda3std3__463_GLOBAL__N__a3db6c8f_30_group_norm_nhwc_one_pass_42_cu_44ca18256ignoreE:
	.zero		1
	.type		_ZN61_INTERNAL_a3db6c8f_30_group_norm_nhwc_one_pass_42_cu_44ca18254cuda3std6ranges3__45__cpo4dataE,@object
	.size		_ZN61_INTERNAL_a3db6c8f_30_group_norm_nhwc_one_pass_42_cu_44ca18254cuda3std6ranges3__45__cpo4dataE,(_ZN61_INTERNAL_a3db6c8f_30_group_norm_nhwc_one_pass_42_cu_44ca18256thrust24THRUST_300001_SM_1030_NS12placeholders2_7E - _ZN61_INTERNAL_a3db6c8f_30_group_norm_nhwc_one_pass_42_cu_44ca18254cuda3std6ranges3__45__cpo4dataE)
_ZN61_INTERNAL_a3db6c8f_30_group_norm_nhwc_one_pass_42_cu_44ca18254cuda3std6ranges3__45__cpo4dataE:
	.zero		1
	.type		_ZN61_INTERNAL_a3db6c8f_30_group_norm_nhwc_one_pass_42_cu_44ca18256thrust24THRUST_300001_SM_1030_NS12placeholders2_7E,@object
	.size		_ZN61_INTERNAL_a3db6c8f_30_group_norm_nhwc_one_pass_42_cu_44ca18256thrust24THRUST_300001_SM_1030_NS12placeholders2_7E,(_ZN61_INTERNAL_a3db6c8f_30_group_norm_nhwc_one_pass_42_cu_44ca18254cuda3std3__45__cpo6rbeginE - _ZN61_INTERNAL_a3db6c8f_30_group_norm_nhwc_one_pass_42_cu_44ca18256thrust24THRUST_300001_SM_1030_NS12placeholders2_7E)
_ZN61_INTERNAL_a3db6c8f_30_group_norm_nhwc_one_pass_42_cu_44ca18256thrust24THRUST_300001_SM_1030_NS12placeholders2_7E:
	.zero		1
	.type		_ZN61_INTERNAL_a3db6c8f_30_group_norm_nhwc_one_pass_42_cu_44ca18254cuda3std3__45__cpo6rbeginE,@object
	.size		_ZN61_INTERNAL_a3db6c8f_30_group_norm_nhwc_one_pass_42_cu_44ca18254cuda3std3__45__cpo6rbeginE,(_ZN61_INTERNAL_a3db6c8f_30_group_norm_nhwc_one_pass_42_cu_44ca18254cuda3std6ranges3__45__cpo7advanceE - _ZN61_INTERNAL_a3db6c8f_30_group_norm_nhwc_one_pass_42_cu_44ca18254cuda3std3__45__cpo6rbeginE)
_ZN61_INTERNAL_a3db6c8f_30_group_norm_nhwc_one_pass_42_cu_44ca18254cuda3std3__45__cpo6rbeginE:
	.zero		1
	.type		_ZN61_INTERNAL_a3db6c8f_30_group_norm_nhwc_one_pass_42_cu_44ca18254cuda3std6ranges3__45__cpo7advanceE,@object
	.size		_ZN61_INTERNAL_a3db6c8f_30_group_norm_nhwc_one_pass_42_cu_44ca18254cuda3std6ranges3__45__cpo7advanceE,(_ZN61_INTERNAL_a3db6c8f_30_group_norm_nhwc_one_pass_42_cu_44ca18254cuda3std3__47nulloptE - _ZN61_INTERNAL_a3db6c8f_30_group_norm_nhwc_one_pass_42_cu_44ca18254cuda3std6ranges3__45__cpo7advanceE)
_ZN61_INTERNAL_a3db6c8f_30_group_norm_nhwc_one_pass_42_cu_44ca18254cuda3std6ranges3__45__cpo7advanceE:
	.zero		1
	.type		_ZN61_INTERNAL_a3db6c8f_30_group_norm_nhwc_one_pass_42_cu_44ca18254cuda3std3__47nulloptE,@object
	.size		_ZN61_INTERNAL_a3db6c8f_30_group_norm_nhwc_one_pass_42_cu_44ca18254cuda3std3__47nulloptE,(_ZN61_INTERNAL_a3db6c8f_30_group_norm_nhwc_one_pass_42_cu_44ca18254cuda3std6ranges3__45__cpo8distanceE - _ZN61_INTERNAL_a3db6c8f_30_group_norm_nhwc_one_pass_42_cu_44ca18254cuda3std3__47nulloptE)
_ZN61_INTERNAL_a3db6c8f_30_group_norm_nhwc_one_pass_42_cu_44ca18254cuda3std3__47nulloptE:
	.zero		1
	.type		_ZN61_INTERNAL_a3db6c8f_30_group_norm_nhwc_one_pass_42_cu_44ca18254cuda3std6ranges3__45__cpo8distanceE,@object
	.size		_ZN61_INTERNAL_a3db6c8f_30_group_norm_nhwc_one_pass_42_cu_44ca18254cuda3std6ranges3__45__cpo8distanceE,(_ZN61_INTERNAL_a3db6c8f_30_group_norm_nhwc_one_pass_42_cu_44ca18256thrust24THRUST_300001_SM_1030_NS12placeholders2_6E - _ZN61_INTERNAL_a3db6c8f_30_group_norm_nhwc_one_pass_42_cu_44ca18254cuda3std6ranges3__45__cpo8distanceE)
_ZN61_INTERNAL_a3db6c8f_30_group_norm_nhwc_one_pass_42_cu_44ca18254cuda3std6ranges3__45__cpo8distanceE:
	.zero		1
	.type		_ZN61_INTERNAL_a3db6c8f_30_group_norm_nhwc_one_pass_42_cu_44ca18256thrust24THRUST_300001_SM_1030_NS12placeholders2_6E,@object
	.size		_ZN61_INTERNAL_a3db6c8f_30_group_norm_nhwc_one_pass_42_cu_44ca18256thrust24THRUST_300001_SM_1030_NS12placeholders2_6E,(_ZN61_INTERNAL_a3db6c8f_30_group_norm_nhwc_one_pass_42_cu_44ca18254cuda3std3__45__cpo4cendE - _ZN61_INTERNAL_a3db6c8f_30_group_norm_nhwc_one_pass_42_cu_44ca18256thrust24THRUST_300001_SM_1030_NS12placeholders2_6E)
_ZN61_INTERNAL_a3db6c8f_30_group_norm_nhwc_one_pass_42_cu_44ca18256thrust24THRUST_300001_SM_1030_NS12placeholders2_6E:
	.zero		1
	.type		_ZN61_INTERNAL_a3db6c8f_30_group_norm_nhwc_one_pass_42_cu_44ca18254cuda3std3__45__cpo4cendE,@object
	.size		_ZN61_INTERNAL_a3db6c8f_30_group_norm_nhwc_one_pass_42_cu_44ca18254cuda3std3__45__cpo4cendE,(_ZN61_INTERNAL_a3db6c8f_30_group_norm_nhwc_one_pass_42_cu_44ca18254cuda3std6ranges3__45__cpo4cendE - _ZN61_INTERNAL_a3db6c8f_30_group_norm_nhwc_one_pass_42_cu_44ca18254cuda3std3__45__cpo4cendE)
_ZN61_INTERNAL_a3db6c8f_30_group_norm_nhwc_one_pass_42_cu_44ca18254cuda3std3__45__cpo4cendE:
	.zero		1
	.type		_ZN61_INTERNAL_a3db6c8f_30_group_norm_nhwc_one_pass_42_cu_44ca18254cuda3std6ranges3__45__cpo4cendE,@object
	.size		_ZN61_INTERNAL_a3db6c8f_30_group_norm_nhwc_one_pass_42_cu_44ca18254cuda3std6ranges3__45__cpo4cendE,(_ZN61_INTERNAL_a3db6c8f_30_group_norm_nhwc_one_pass_42_cu_44ca18254cuda3std3__420unreachable_sentinelE - _ZN61_INTERNAL_a3db6c8f_30_group_norm_nhwc_one_pass_42_cu_44ca18254cuda3std6ranges3__45__cpo4cendE)
_ZN61_INTERNAL_a3db6c8f_30_group_norm_nhwc_one_pass_42_cu_44ca18254cuda3std6ranges3__45__cpo4cendE:
	.zero		1
	.type		_ZN61_INTERNAL_a3db6c8f_30_group_norm_nhwc_one_pass_42_cu_44ca18254cuda3std3__420unreachable_sentinelE,@object
	.size		_ZN61_INTERNAL_a3db6c8f_30_group_norm_nhwc_one_pass_42_cu_44ca18254cuda3std3__420unreachable_sentinelE,(_ZN61_INTERNAL_a3db6c8f_30_group_norm_nhwc_one_pass_42_cu_44ca18254cuda3std6ranges3__45__cpo5ssizeE - _ZN61_INTERNAL_a3db6c8f_30_group_norm_nhwc_one_pass_42_cu_44ca18254cuda3std3__420unreachable_sentinelE)
_ZN61_INTERNAL_a3db6c8f_30_group_norm_nhwc_one_pass_42_cu_44ca18254cuda3std3__420unreachable_sentinelE:
	.zero		1
	.type		_ZN61_INTERNAL_a3db6c8f_30_group_norm_nhwc_one_pass_42_cu_44ca18254cuda3std6ranges3__45__cpo5ssizeE,@object
	.size		_ZN61_INTERNAL_a3db6c8f_30_group_norm_nhwc_one_pass_42_cu_44ca18254cuda3std6ranges3__45__cpo5ssizeE,(_ZN61_INTERNAL_a3db6c8f_30_group_norm_nhwc_one_pass_42_cu_44ca18256thrust24THRUST_300001_SM_1030_NS12placeholders3_10E - _ZN61_INTERNAL_a3db6c8f_30_group_norm_nhwc_one_pass_42_cu_44ca18254cuda3std6ranges3__45__cpo5ssizeE)
_ZN61_INTERNAL_a3db6c8f_30_group_norm_nhwc_one_pass_42_cu_44ca18254cuda3std6ranges3__45__cpo5ssizeE:
	.zero		1
	.type		_ZN61_INTERNAL_a3db6c8f_30_group_norm_nhwc_one_pass_42_cu_44ca18256thrust24THRUST_300001_SM_1030_NS12placeholders3_10E,@object
	.size		_ZN61_INTERNAL_a3db6c8f_30_group_norm_nhwc_one_pass_42_cu_44ca18256thrust24THRUST_300001_SM_1030_NS12placeholders3_10E,(_ZN61_INTERNAL_a3db6c8f_30_group_norm_nhwc_one_pass_42_cu_44ca18254cuda3std3__45__cpo5crendE - _ZN61_INTERNAL_a3db6c8f_30_group_norm_nhwc_one_pass_42_cu_44ca18256thrust24THRUST_300001_SM_1030_NS12placeholders3_10E)
_ZN61_INTERNAL_a3db6c8f_30_group_norm_nhwc_one_pass_42_cu_44ca18256thrust24THRUST_300001_SM_1030_NS12placeholders3_10E:
	.zero		1
	.type		_ZN61_INTERNAL_a3db6c8f_30_group_norm_nhwc_one_pass_42_cu_44ca18254cuda3std3__45__cpo5crendE,@object
	.size		_ZN61_INTERNAL_a3db6c8f_30_group_norm_nhwc_one_pass_42_cu_44ca18254cuda3std3__45__cpo5crendE,(_ZN61_INTERNAL_a3db6c8f_30_group_norm_nhwc_one_pass_42_cu_44ca18254cuda3std6ranges3__45__cpo4prevE - _ZN61_INTERNAL_a3db6c8f_30_group_norm_nhwc_one_pass_42_cu_44ca18254cuda3std3__45__cpo5crendE)
_ZN61_INTERNAL_a3db6c8f_30_group_norm_nhwc_one_pass_42_cu_44ca18254cuda3std3__45__cpo5crendE:
	.zero		1
	.type		_ZN61_INTERNAL_a3db6c8f_30_group_norm_nhwc_one_pass_42_cu_44ca18254cuda3std6ranges3__45__cpo4prevE,@object
	.size		_ZN61_INTERNAL_a3db6c8f_30_group_norm_nhwc_one_pass_42_cu_44ca18254cuda3std6ranges3__45__cpo4prevE,(_ZN61_INTERNAL_a3db6c8f_30_group_norm_nhwc_one_pass_42_cu_44ca18254cuda3std6ranges3__45__cpo9iter_moveE - _ZN61_INTERNAL_a3db6c8f_30_group_norm_nhwc_one_pass_42_cu_44ca18254cuda3std6ranges3__45__cpo4prevE)
_ZN61_INTERNAL_a3db6c8f_30_group_norm_nhwc_one_pass_42_cu_44ca18254cuda3std6ranges3__45__cpo4prevE:
	.zero		1
	.type		_ZN61_INTERNAL_a3db6c8f_30_group_norm_nhwc_one_pass_42_cu_44ca18254cuda3std6ranges3__45__cpo9iter_moveE,@object
	.size		_ZN61_INTERNAL_a3db6c8f_30_group_norm_nhwc_one_pass_42_cu_44ca18254cuda3std6ranges3__45__cpo9iter_moveE,(_ZN61_INTERNAL_a3db6c8f_30_group_norm_nhwc_one_pass_42_cu_44ca18256thrust24THRUST_300001_SM_1030_NS12placeholders2_2E - _ZN61_INTERNAL_a3db6c8f_30_group_norm_nhwc_one_pass_42_cu_44ca18254cuda3std6ranges3__45__cpo9iter_moveE)
_ZN61_INTERNAL_a3db6c8f_30_group_norm_nhwc_one_pass_42_cu_44ca18254cuda3std6ranges3__45__cpo9iter_moveE:
	.zero		1
	.type		_ZN61_INTERNAL_a3db6c8f_30_group_norm_nhwc_one_pass_42_cu_44ca18256thrust24THRUST_300001_SM_1030_NS12placeholders2_2E,@object
	.size		_ZN61_INTERNAL_a3db6c8f_30_group_norm_nhwc_one_pass_42_cu_44ca18256thrust24THRUST_300001_SM_1030_NS12placeholders2_2E,(_ZN61_INTERNAL_a3db6c8f_30_group_norm_nhwc_one_pass_42_cu_44ca18256thrust24THRUST_300001_SM_1030_NS12placeholders2_4E - _ZN61_INTERNAL_a3db6c8f_30_group_norm_nhwc_one_pass_42_cu_44ca18256thrust24THRUST_300001_SM_1030_NS12placeholders2_2E)
_ZN61_INTERNAL_a3db6c8f_30_group_norm_nhwc_one_pass_42_cu_44ca18256thrust24THRUST_300001_SM_1030_NS12placeholders2_2E:
	.zero		1
	.type		_ZN61_INTERNAL_a3db6c8f_30_group_norm_nhwc_one_pass_42_cu_44ca18256thrust24THRUST_300001_SM_1030_NS12placeholders2_4E,@object
	.size		_ZN61_INTERNAL_a3db6c8f_30_group_norm_nhwc_one_pass_42_cu_44ca18256thrust24THRUST_300001_SM_1030_NS12placeholders2_4E,(_ZN61_INTERNAL_a3db6c8f_30_group_norm_nhwc_one_pass_42_cu_44ca18254cuda3std3__45__cpo3endE - _ZN61_INTERNAL_a3db6c8f_30_group_norm_nhwc_one_pass_42_cu_44ca18256thrust24THRUST_300001_SM_1030_NS12placeholders2_4E)
_ZN61_INTERNAL_a3db6c8f_30_group_norm_nhwc_one_pass_42_cu_44ca18256thrust24THRUST_300001_SM_1030_NS12placeholders2_4E:
	.zero		1
	.type		_ZN61_INTERNAL_a3db6c8f_30_group_norm_nhwc_one_pass_42_cu_44ca18254cuda3std3__45__cpo3endE,@object
	.size		_ZN61_INTERNAL_a3db6c8f_30_group_norm_nhwc_one_pass_42_cu_44ca18254cuda3std3__45__cpo3endE,(_ZN61_INTERNAL_a3db6c8f_30_group_norm_nhwc_one_pass_42_cu_44ca18254cuda3std6ranges3__45__cpo3endE - _ZN61_INTERNAL_a3db6c8f_30_group_norm_nhwc_one_pass_42_cu_44ca18254cuda3std3__45__cpo3endE)
_ZN61_INTERNAL_a3db6c8f_30_group_norm_nhwc_one_pass_42_cu_44ca18254cuda3std3__45__cpo3endE:
	.zero		1
	.type		_ZN61_INTERNAL_a3db6c8f_30_group_norm_nhwc_one_pass_42_cu_44ca18254cuda3std6ranges3__45__cpo3endE,@object
	.size		_ZN61_INTERNAL_a3db6c8f_30_group_norm_nhwc_one_pass_42_cu_44ca18254cuda3std6ranges3__45__cpo3endE,(_ZN61_INTERNAL_a3db6c8f_30_group_norm_nhwc_one_pass_42_cu_44ca18254cuda3std3__419piecewise_constructE - _ZN61_INTERNAL_a3db6c8f_30_group_norm_nhwc_one_pass_42_cu_44ca18254cuda3std6ranges3__45__cpo3endE)
_ZN61_INTERNAL_a3db6c8f_30_group_norm_nhwc_one_pass_42_cu_44ca18254cuda3std6ranges3__45__cpo3endE:
	.zero		1
	.type		_ZN61_INTERNAL_a3db6c8f_30_group_norm_nhwc_one_pass_42_cu_44ca18254cuda3std3__419piecewise_constructE,@object
	.size		_ZN61_INTERNAL_a3db6c8f_30_group_norm_nhwc_one_pass_42_cu_44ca18254cuda3std3__419piecewise_constructE,(_ZN61_INTERNAL_a3db6c8f_30_group_norm_nhwc_one_pass_42_cu_44ca18254cuda3std6ranges3__45__cpo5cdataE - _ZN61_INTERNAL_a3db6c8f_30_group_norm_nhwc_one_pass_42_cu_44ca18254cuda3std3__419piecewise_constructE)
_ZN61_INTERNAL_a3db6c8f_30_group_norm_nhwc_one_pass_42_cu_44ca18254cuda3std3__419piecewise_constructE:
	.zero		1
	.type		_ZN61_INTERNAL_a3db6c8f_30_group_norm_nhwc_one_pass_42_cu_44ca18254cuda3std6ranges3__45__cpo5cdataE,@object
	.size		_ZN61_INTERNAL_a3db6c8f_30_group_norm_nhwc_one_pass_42_cu_44ca18254cuda3std6ranges3__45__cpo5cdataE,(_ZN61_INTERNAL_a3db6c8f_30_group_norm_nhwc_one_pass_42_cu_44ca18256thrust24THRUST_300001_SM_1030_NS12placeholders2_8E - _ZN61_INTERNAL_a3db6c8f_30_group_norm_nhwc_one_pass_42_cu_44ca18254cuda3std6ranges3__45__cpo5cdataE)
_ZN61_INTERNAL_a3db6c8f_30_group_norm_nhwc_one_pass_42_cu_44ca18254cuda3std6ranges3__45__cpo5cdataE:
	.zero		1
	.type		_ZN61_INTERNAL_a3db6c8f_30_group_norm_nhwc_one_pass_42_cu_44ca18256thrust24THRUST_300001_SM_1030_NS12placeholders2_8E,@object
	.size		_ZN61_INTERNAL_a3db6c8f_30_group_norm_nhwc_one_pass_42_cu_44ca18256thrust24THRUST_300001_SM_1030_NS12placeholders2_8E,(_ZN61_INTERNAL_a3db6c8f_30_group_norm_nhwc_one_pass_42_cu_44ca18254cuda3std3__45__cpo4rendE - _ZN61_INTERNAL_a3db6c8f_30_group_norm_nhwc_one_pass_42_cu_44ca18256thrust24THRUST_300001_SM_1030_NS12placeholders2_8E)
_ZN61_INTERNAL_a3db6c8f_30_group_norm_nhwc_one_pass_42_cu_44ca18256thrust24THRUST_300001_SM_1030_NS12placeholders2_8E:
	.zero		1
	.type		_ZN61_INTERNAL_a3db6c8f_30_group_norm_nhwc_one_pass_42_cu_44ca18254cuda3std3__45__cpo4rendE,@object
	.size		_ZN61_INTERNAL_a3db6c8f_30_group_norm_nhwc_one_pass_42_cu_44ca18254cuda3std3__45__cpo4rendE,(_ZN61_INTERNAL_a3db6c8f_30_group_norm_nhwc_one_pass_42_cu_44ca18254cuda3std6ranges3__45__cpo9iter_swapE - _ZN61_INTERNAL_a3db6c8f_30_group_norm_nhwc_one_pass_42_cu_44ca18254cuda3std3__45__cpo4rendE)
_ZN61_INTERNAL_a3db6c8f_30_group_norm_nhwc_one_pass_42_cu_44ca18254cuda3std3__45__cpo4rendE:
	.zero		1
	.type		_ZN61_INTERNAL_a3db6c8f_30_group_norm_nhwc_one_pass_42_cu_44ca18254cuda3std6ranges3__45__cpo9iter_swapE,@object
	.size		_ZN61_INTERNAL_a3db6c8f_30_group_norm_nhwc_one_pass_42_cu_44ca18254cuda3std6ranges3__45__cpo9iter_swapE,(_ZN61_INTERNAL_a3db6c8f_30_group_norm_nhwc_one_pass_42_cu_44ca18254cuda3std3__48unexpectE - _ZN61_INTERNAL_a3db6c8f_30_group_norm_nhwc_one_pass_42_cu_44ca18254cuda3std6ranges3__45__cpo9iter_swapE)
_ZN61_INTERNAL_a3db6c8f_30_group_norm_nhwc_one_pass_42_cu_44ca18254cuda3std6ranges3__45__cpo9iter_swapE:
	.zero		1
	.type		_ZN61_INTERNAL_a3db6c8f_30_group_norm_nhwc_one_pass_42_cu_44ca18254cuda3std3__48unexpectE,@object
	.size		_ZN61_INTERNAL_a3db6c8f_30_group_norm_nhwc_one_pass_42_cu_44ca18254cuda3std3__48unexpectE,(_ZN61_INTERNAL_a3db6c8f_30_group_norm_nhwc_one_pass_42_cu_44ca18256thrust24THRUST_300001_SM_1030_NS6system6detail10sequential3seqE - _ZN61_INTERNAL_a3db6c8f_30_group_norm_nhwc_one_pass_42_cu_44ca18254cuda3std3__48unexpectE)
_ZN61_INTERNAL_a3db6c8f_30_group_norm_nhwc_one_pass_42_cu_44ca18254cuda3std3__48unexpectE:
	.zero		1
	.type		_ZN61_INTERNAL_a3db6c8f_30_group_norm_nhwc_one_pass_42_cu_44ca18256thrust24THRUST_300001_SM_1030_NS6system6detail10sequential3seqE,@object
	.size		_ZN61_INTERNAL_a3db6c8f_30_group_norm_nhwc_one_pass_42_cu_44ca18256thrust24THRUST_300001_SM_1030_NS6system6detail10sequential3seqE,(.L_29 - _ZN61_INTERNAL_a3db6c8f_30_group_norm_nhwc_one_pass_42_cu_44ca18256thrust24THRUST_300001_SM_1030_NS6system6detail10sequential3seqE)
_ZN61_INTERNAL_a3db6c8f_30_group_norm_nhwc_one_pass_42_cu_44ca18256thrust24THRUST_300001_SM_1030_NS6system6detail10sequential3seqE:
	.zero		1
.L_29:


//--------------------- .nv.shared._Z35group_norm_nhwc_bwd_one_pass_kernelI11Bf16IOFp32WLi64ELi42ELi672EEv26Group_norm_nhwc_bwd_params --------------------------
	.section	.nv.shared._Z35group_norm_nhwc_bwd_one_pass_kernelI11Bf16IOFp32WLi64ELi42ELi672EEv26Group_norm_nhwc_bwd_params,"aw",@nobits
	.sectionflags	@""
	.align	16
.nv.shared._Z35group_norm_nhwc_bwd_one_pass_kernelI11Bf16IOFp32WLi64ELi42ELi672EEv26Group_norm_nhwc_bwd_params:
	.zero		11984


//--------------------- .nv.shared._Z35group_norm_nhwc_bwd_one_pass_kernelI11Bf16IOFp32WLi128ELi42ELi672EEv26Group_norm_nhwc_bwd_params --------------------------
	.section	.nv.shared._Z35group_norm_nhwc_bwd_one_pass_kernelI11Bf16IOFp32WLi128ELi42ELi672EEv26Group_norm_nhwc_bwd_params,"aw",@nobits
	.sectionflags	@""
	.align	16
.nv.shared._Z35group_norm_nhwc_bwd_one_pass_kernelI11Bf16IOFp32WLi128ELi42ELi672EEv26Group_norm_nhwc_bwd_params:
	.zero		11984


//--------------------- .nv.shared._Z35group_norm_nhwc_bwd_one_pass_kernelI11Bf16IOFp32WLi256ELi42ELi672EEv26Group_norm_nhwc_bwd_params --------------------------
	.section	.nv.shared._Z35group_norm_nhwc_bwd_one_pass_kernelI11Bf16IOFp32WLi256ELi42ELi672EEv26Group_norm_nhwc_bwd_params,"aw",@nobits
	.sectionflags	@""
	.align	16
.nv.shared._Z35group_norm_nhwc_bwd_one_pass_kernelI11Bf16IOFp32WLi256ELi42ELi672EEv26Group_norm_nhwc_bwd_params:
	.zero		11984


//--------------------- .nv.shared._Z35group_norm_nhwc_bwd_one_pass_kernelI11Bf16IOFp32WLi512ELi42ELi672EEv26Group_norm_nhwc_bwd_params --------------------------
	.section	.nv.shared._Z35group_norm_nhwc_bwd_one_pass_kernelI11Bf16IOFp32WLi512ELi42ELi672EEv26Group_norm_nhwc_bwd_params,"aw",@nobits
	.sectionflags	@""
	.align	16
.nv.shared._Z35group_norm_nhwc_bwd_one_pass_kernelI11Bf16IOFp32WLi512ELi42ELi672EEv26Group_norm_nhwc_bwd_params:
	.zero		11984


//--------------------- .nv.shared._Z35group_norm_nhwc_bwd_one_pass_kernelI11Bf16IOBf16WLi64ELi42ELi672EEv26Group_norm_nhwc_bwd_params --------------------------
	.section	.nv.shared._Z35group_norm_nhwc_bwd_one_pass_kernelI11Bf16IOBf16WLi64ELi42ELi672EEv26Group_norm_nhwc_bwd_params,"aw",@nobits
	.sectionflags	@""
	.align	16
.nv.shared._Z35group_norm_nhwc_bwd_one_pass_kernelI11Bf16IOBf16WLi64ELi42ELi672EEv26Group_norm_nhwc_bwd_params:
	.zero		11984


//--------------------- .nv.shared._Z35group_norm_nhwc_bwd_one_pass_kernelI11Bf16IOBf16WLi128ELi42ELi672EEv26Group_norm_nhwc_bwd_params --------------------------
	.section	.nv.shared._Z35group_norm_nhwc_bwd_one_pass_kernelI11Bf16IOBf16WLi128ELi42ELi672EEv26Group_norm_nhwc_bwd_params,"aw",@nobits
	.sectionflags	@""
	.align	16
.nv.shared._Z35group_norm_nhwc_bwd_one_pass_kernelI11Bf16IOBf16WLi128ELi42ELi672EEv26Group_norm_nhwc_bwd_params:
	.zero		11984


//--------------------- .nv.shared._Z35group_norm_nhwc_bwd_one_pass_kernelI11Bf16IOBf16WLi256ELi42ELi672EEv26Group_norm_nhwc_bwd_params --------------------------
	.section	.nv.shared._Z35group_norm_nhwc_bwd_one_pass_kernelI11Bf16IOBf16WLi256ELi42ELi672EEv26Group_norm_nhwc_bwd_params,"aw",@nobits
	.sectionflags	@""
	.align	16
.nv.shared._Z35group_norm_nhwc_bwd_one_pass_kernelI11Bf16IOBf16WLi256ELi42ELi672EEv26Group_norm_nhwc_bwd_params:
	.zero		11984


//--------------------- .nv.shared._Z35group_norm_nhwc_bwd_one_pass_kernelI11Bf16IOBf16WLi512ELi42ELi672EEv26Group_norm_nhwc_bwd_params --------------------------
	.section	.nv.shared._Z35group_norm_nhwc_bwd_one_pass_kernelI11Bf16IOBf16WLi512ELi42ELi672EEv26Group_norm_nhwc_bwd_params,"aw",@nobits
	.sectionflags	@""
	.align	16
.nv.shared._Z35group_norm_nhwc_bwd_one_pass_kernelI11Bf16IOBf16WLi512ELi42ELi672EEv26Group_norm_nhwc_bwd_params:
	.zero		11984


//--------------------- .nv.shared._Z35group_norm_nhwc_bwd_one_pass_kernelI11Bf16IOFp16WLi64ELi42ELi672EEv26Group_norm_nhwc_bwd_params --------------------------
	.section	.nv.shared._Z35group_norm_nhwc_bwd_one_pass_kernelI11Bf16IOFp16WLi64ELi42ELi672EEv26Group_norm_nhwc_bwd_params,"aw",@nobits
	.sectionflags	@""
	.align	16
.nv.shared._Z35group_norm_nhwc_bwd_one_pass_kernelI11Bf16IOFp16WLi64ELi42ELi672EEv26Group_norm_nhwc_bwd_params:
	.zero		11984


//--------------------- .nv.shared._Z35group_norm_nhwc_bwd_one_pass_kernelI11Bf16IOFp16WLi128ELi42ELi672EEv26Group_norm_nhwc_bwd_params --------------------------
	.section	.nv.shared._Z35group_norm_nhwc_bwd_one_pass_kernelI11Bf16IOFp16WLi128ELi42ELi672EEv26Group_norm_nhwc_bwd_params,"aw",@nobits
	.sectionflags	@""
	.align	16
.nv.shared._Z35group_norm_nhwc_bwd_one_pass_kernelI11Bf16IOFp16WLi128ELi42ELi672EEv26Group_norm_nhwc_bwd_params:
	.zero		11984


//--------------------- .nv.shared._Z35group_norm_nhwc_bwd_one_pass_kernelI11Bf16IOFp16WLi256ELi42ELi672EEv26Group_norm_nhwc_bwd_params --------------------------
	.section	.nv.shared._Z35group_norm_nhwc_bwd_one_pass_kernelI11Bf16IOFp16WLi256ELi42ELi672EEv26Group_norm_nhwc_bwd_params,"aw",@nobits
	.sectionflags	@""
	.align	16
.nv.shared._Z35group_norm_nhwc_bwd_one_pass_kernelI11Bf16IOFp16WLi256ELi42ELi672EEv26Group_norm_nhwc_bwd_params:
	.zero		11984


//--------------------- .nv.shared._Z35group_norm_nhwc_bwd_one_pass_kernelI11Bf16IOFp16WLi512ELi42ELi672EEv26Group_norm_nhwc_bwd_params --------------------------
	.section	.nv.shared._Z35group_norm_nhwc_bwd_one_pass_kernelI11Bf16IOFp16WLi512ELi42ELi672EEv26Group_norm_nhwc_bwd_params,"aw",@nobits
	.sectionflags	@""
	.align	16
.nv.shared._Z35group_norm_nhwc_bwd_one_pass_kernelI11Bf16IOFp16WLi512ELi42ELi672EEv26Group_norm_nhwc_bwd_params:
	.zero		11984


//--------------------- .nv.shared._Z35group_norm_nhwc_bwd_one_pass_kernelI11Fp16IOFp32WLi64ELi42ELi672EEv26Group_norm_nhwc_bwd_params --------------------------
	.section	.nv.shared._Z35group_norm_nhwc_bwd_one_pass_kernelI11Fp16IOFp32WLi64ELi42ELi672EEv26Group_norm_nhwc_bwd_params,"aw",@nobits
	.sectionflags	@""
	.align	16
.nv.shared._Z35group_norm_nhwc_bwd_one_pass_kernelI11Fp16IOFp32WLi64ELi42ELi672EEv26Group_norm_nhwc_bwd_params:
	.zero		11984


//--------------------- .nv.shared._Z35group_norm_nhwc_bwd_one_pass_kernelI11Fp16IOFp32WLi128ELi42ELi672EEv26Group_norm_nhwc_bwd_params --------------------------
	.section	.nv.shared._Z35group_norm_nhwc_bwd_one_pass_kernelI11Fp16IOFp32WLi128ELi42ELi672EEv26Group_norm_nhwc_bwd_params,"aw",@nobits
	.sectionflags	@""
	.align	16
.nv.shared._Z35group_norm_nhwc_bwd_one_pass_kernelI11Fp16IOFp32WLi128ELi42ELi672EEv26Group_norm_nhwc_bwd_params:
	.zero		11984


//--------------------- .nv.shared._Z35group_norm_nhwc_bwd_one_pass_kernelI11Fp16IOFp32WLi256ELi42ELi672EEv26Group_norm_nhwc_bwd_params --------------------------
	.section	.nv.shared._Z35group_norm_nhwc_bwd_one_pass_kernelI11Fp16IOFp32WLi256ELi42ELi672EEv26Group_norm_nhwc_bwd_params,"aw",@nobits
	.sectionflags	@""
	.align	16
.nv.shared._Z35group_norm_nhwc_bwd_one_pass_kernelI11Fp16IOFp32WLi256ELi42ELi672EEv26Group_norm_nhwc_bwd_params:
	.zero		11984


//--------------------- .nv.shared._Z35group_norm_nhwc_bwd_one_pass_kernelI11Fp16IOFp32WLi512ELi42ELi672EEv26Group_norm_nhwc_bwd_params --------------------------
	.section	.nv.shared._Z35group_norm_nhwc_bwd_one_pass_kernelI11Fp16IOFp32WLi512ELi42ELi672EEv26Group_norm_nhwc_bwd_params,"aw",@nobits
	.sectionflags	@""
	.align	16
.nv.shared._Z35group_norm_nhwc_bwd_one_pass_kernelI11Fp16IOFp32WLi512ELi42ELi672EEv26Group_norm_nhwc_bwd_params:
	.zero		11984


//--------------------- .nv.shared._Z35group_norm_nhwc_bwd_one_pass_kernelI11Fp16IOBf16WLi64ELi42ELi672EEv26Group_norm_nhwc_bwd_params --------------------------
	.section	.nv.shared._Z35group_norm_nhwc_bwd_one_pass_kernelI11Fp16IOBf16WLi64ELi42ELi672EEv26Group_norm_nhwc_bwd_params,"aw",@nobits
	.sectionflags	@""
	.align	16
.nv.shared._Z35group_norm_nhwc_bwd_one_pass_kernelI11Fp16IOBf16WLi64ELi42ELi672EEv26Group_norm_nhwc_bwd_params:
	.zero		11984


//--------------------- .nv.shared._Z35group_norm_nhwc_bwd_one_pass_kernelI11Fp16IOBf16WLi128ELi42ELi672EEv26Group_norm_nhwc_bwd_params --------------------------
	.section	.nv.shared._Z35group_norm_nhwc_bwd_one_pass_kernelI11Fp16IOBf16WLi128ELi42ELi672EEv26Group_norm_nhwc_bwd_params,"aw",@nobits
	.sectionflags	@""
	.align	16
.nv.shared._Z35group_norm_nhwc_bwd_one_pass_kernelI11Fp16IOBf16WLi128ELi42ELi672EEv26Group_norm_nhwc_bwd_params:
	.zero		11984


//--------------------- .nv.shared._Z35group_norm_nhwc_bwd_one_pass_kernelI11Fp16IOBf16WLi256ELi42ELi672EEv26Group_norm_nhwc_bwd_params --------------------------
	.section	.nv.shared._Z35group_norm_nhwc_bwd_one_pass_kernelI11Fp16IOBf16WLi256ELi42ELi672EEv26Group_norm_nhwc_bwd_params,"aw",@nobits
	.sectionflags	@""
	.align	16
.nv.shared._Z35group_norm_nhwc_bwd_one_pass_kernelI11Fp16IOBf16WLi256ELi42ELi672EEv26Group_norm_nhwc_bwd_params:
	.zero		11984


//--------------------- .nv.shared._Z35group_norm_nhwc_bwd_one_pass_kernelI11Fp16IOBf16WLi512ELi42ELi672EEv26Group_norm_nhwc_bwd_params --------------------------
	.section	.nv.shared._Z35group_norm_nhwc_bwd_one_pass_kernelI11Fp16IOBf16WLi512ELi42ELi672EEv26Group_norm_nhwc_bwd_params,"aw",@nobits
	.sectionflags	@""
	.align	16
.nv.shared._Z35group_norm_nhwc_bwd_one_pass_kernelI11Fp16IOBf16WLi512ELi42ELi672EEv26Group_norm_nhwc_bwd_params:
	.zero		11984


//--------------------- .nv.shared._Z35group_norm_nhwc_bwd_one_pass_kernelI11Fp16IOFp16WLi64ELi42ELi672EEv26Group_norm_nhwc_bwd_params --------------------------
	.section	.nv.shared._Z35group_norm_nhwc_bwd_one_pass_kernelI11Fp16IOFp16WLi64ELi42ELi672EEv26Group_norm_nhwc_bwd_params,"aw",@nobits
	.sectionflags	@""
	.align	16
.nv.shared._Z35group_norm_nhwc_bwd_one_pass_kernelI11Fp16IOFp16WLi64ELi42ELi672EEv26Group_norm_nhwc_bwd_params:
	.zero		11984


//--------------------- .nv.shared._Z35group_norm_nhwc_bwd_one_pass_kernelI11Fp16IOFp16WLi128ELi42ELi672EEv26Group_norm_nhwc_bwd_params --------------------------
	.section	.nv.shared._Z35group_norm_nhwc_bwd_one_pass_kernelI11Fp16IOFp16WLi128ELi42ELi672EEv26Group_norm_nhwc_bwd_params,"aw",@nobits
	.sectionflags	@""
	.align	16
.nv.shared._Z35group_norm_nhwc_bwd_one_pass_kernelI11Fp16IOFp16WLi128ELi42ELi672EEv26Group_norm_nhwc_bwd_params:
	.zero		11984


//--------------------- .nv.shared._Z35group_norm_nhwc_bwd_one_pass_kernelI11Fp16IOFp16WLi256ELi42ELi672EEv26Group_norm_nhwc_bwd_params --------------------------
	.section	.nv.shared._Z35group_norm_nhwc_bwd_one_pass_kernelI11Fp16IOFp16WLi256ELi42ELi672EEv26Group_norm_nhwc_bwd_params,"aw",@nobits
	.sectionflags	@""
	.align	16
.nv.shared._Z35group_norm_nhwc_bwd_one_pass_kernelI11Fp16IOFp16WLi256ELi42ELi672EEv26Group_norm_nhwc_bwd_params:
	.zero		11984


//--------------------- .nv.shared._Z35group_norm_nhwc_bwd_one_pass_kernelI11Fp16IOFp16WLi512ELi42ELi672EEv26Group_norm_nhwc_bwd_params --------------------------
	.section	.nv.shared._Z35group_norm_nhwc_bwd_one_pass_kernelI11Fp16IOFp16WLi512ELi42ELi672EEv26Group_norm_nhwc_bwd_params,"aw",@nobits
	.sectionflags	@""
	.align	16
.nv.shared._Z35group_norm_nhwc_bwd_one_pass_kernelI11Fp16IOFp16WLi512ELi42ELi672EEv26Group_norm_nhwc_bwd_params:
	.zero		11984


//--------------------- .nv.shared._Z35group_norm_nhwc_bwd_one_pass_kernelI11Fp32IOFp32WLi64ELi42ELi672EEv26Group_norm_nhwc_bwd_params --------------------------
	.section	.nv.shared._Z35group_norm_nhwc_bwd_one_pass_kernelI11Fp32IOFp32WLi64ELi42ELi672EEv26Group_norm_nhwc_bwd_params,"aw",@nobits
	.sectionflags	@""
	.align	16
.nv.shared._Z35group_norm_nhwc_bwd_one_pass_kernelI11Fp32IOFp32WLi64ELi42ELi672EEv26Group_norm_nhwc_bwd_params:
	.zero		11984


//--------------------- .nv.shared._Z35group_norm_nhwc_bwd_one_pass_kernelI11Fp32IOFp32WLi128ELi42ELi672EEv26Group_norm_nhwc_bwd_params --------------------------
	.section	.nv.shared._Z35group_norm_nhwc_bwd_one_pass_kernelI11Fp32IOFp32WLi128ELi42ELi672EEv26Group_norm_nhwc_bwd_params,"aw",@nobits
	.sectionflags	@""
	.align	16
.nv.shared._Z35group_norm_nhwc_bwd_one_pass_kernelI11Fp32IOFp32WLi128ELi42ELi672EEv26Group_norm_nhwc_bwd_params:
	.zero		11984


//--------------------- .nv.shared._Z35group_norm_nhwc_bwd_one_pass_kernelI11Fp32IOFp32WLi256ELi42ELi672EEv26Group_norm_nhwc_bwd_params --------------------------
	.section	.nv.shared._Z35group_norm_nhwc_bwd_one_pass_kernelI11Fp32IOFp32WLi256ELi42ELi672EEv26Group_norm_nhwc_bwd_params,"aw",@nobits
	.sectionflags	@""
	.align	16
.nv.shared._Z35group_norm_nhwc_bwd_one_pass_kernelI11Fp32IOFp32WLi256ELi42ELi672EEv26Group_norm_nhwc_bwd_params:
	.zero		11984


//--------------------- .nv.shared._Z35group_norm_nhwc_bwd_one_pass_kernelI11Fp32IOFp32WLi512ELi42ELi672EEv26Group_norm_nhwc_bwd_params --------------------------
	.section	.nv.shared._Z35group_norm_nhwc_bwd_one_pass_kernelI11Fp32IOFp32WLi512ELi42ELi672EEv26Group_norm_nhwc_bwd_params,"aw",@nobits
	.sectionflags	@""
	.align	16
.nv.shared._Z35group_norm_nhwc_bwd_one_pass_kernelI11Fp32IOFp32WLi512ELi42ELi672EEv26Group_norm_nhwc_bwd_params:
	.zero		11984


//--------------------- .nv.shared._Z35group_norm_nhwc_bwd_one_pass_kernelI11Fp32IOBf16WLi64ELi42ELi672EEv26Group_norm_nhwc_bwd_params --------------------------
	.section	.nv.shared._Z35group_norm_nhwc_bwd_one_pass_kernelI11Fp32IOBf16WLi64ELi42ELi672EEv26Group_norm_nhwc_bwd_params,"aw",@nobits
	.sectionflags	@""
	.align	16
.nv.shared._Z35group_norm_nhwc_bwd_one_pass_kernelI11Fp32IOBf16WLi64ELi42ELi672EEv26Group_norm_nhwc_bwd_params:
	.zero		11984


//--------------------- .nv.shared._Z35group_norm_nhwc_bwd_one_pass_kernelI11Fp32IOBf16WLi128ELi42ELi672EEv26Group_norm_nhwc_bwd_params --------------------------
	.section	.nv.shared._Z35group_norm_nhwc_bwd_one_pass_kernelI11Fp32IOBf16WLi128ELi42ELi672EEv26Group_norm_nhwc_bwd_params,"aw",@nobits
	.sectionflags	@""
	.align	16
.nv.shared._Z35group_norm_nhwc_bwd_one_pass_kernelI11Fp32IOBf16WLi128ELi42ELi672EEv26Group_norm_nhwc_bwd_params:
	.zero		11984


//--------------------- .nv.shared._Z35group_norm_nhwc_bwd_one_pass_kernelI11Fp32IOBf16WLi256ELi42ELi672EEv26Group_norm_nhwc_bwd_params --------------------------
	.section	.nv.shared._Z35group_norm_nhwc_bwd_one_pass_kernelI11Fp32IOBf16WLi256ELi42ELi672EEv26Group_norm_nhwc_bwd_params,"aw",@nobits
	.sectionflags	@""
	.align	16
.nv.shared._Z35group_norm_nhwc_bwd_one_pass_kernelI11Fp32IOBf16WLi256ELi42ELi672EEv26Group_norm_nhwc_bwd_params:
	.zero		11984


//--------------------- .nv.shared._Z35group_norm_nhwc_bwd_one_pass_kernelI11Fp32IOBf16WLi512ELi42ELi672EEv26Group_norm_nhwc_bwd_params --------------------------
	.section	.nv.shared._Z35group_norm_nhwc_bwd_one_pass_kernelI11Fp32IOBf16WLi512ELi42ELi672EEv26Group_norm_nhwc_bwd_params,"aw",@nobits
	.sectionflags	@""
	.align	16
.nv.shared._Z35group_norm_nhwc_bwd_one_pass_kernelI11Fp32IOBf16WLi512ELi42ELi672EEv26Group_norm_nhwc_bwd_params:
	.zero		11984


//--------------------- .nv.shared._Z35group_norm_nhwc_bwd_one_pass_kernelI11Fp32IOFp16WLi64ELi42ELi672EEv26Group_norm_nhwc_bwd_params --------------------------
	.section	.nv.shared._Z35group_norm_nhwc_bwd_one_pass_kernelI11Fp32IOFp16WLi64ELi42ELi672EEv26Group_norm_nhwc_bwd_params,"aw",@nobits
	.sectionflags	@""
	.align	16
.nv.shared._Z35group_norm_nhwc_bwd_one_pass_kernelI11Fp32IOFp16WLi64ELi42ELi672EEv26Group_norm_nhwc_bwd_params:
	.zero		11984


//--------------------- .nv.shared._Z35group_norm_nhwc_bwd_one_pass_kernelI11Fp32IOFp16WLi128ELi42ELi672EEv26Group_norm_nhwc_bwd_params --------------------------
	.section	.nv.shared._Z35group_norm_nhwc_bwd_one_pass_kernelI11Fp32IOFp16WLi128ELi42ELi672EEv26Group_norm_nhwc_bwd_params,"aw",@nobits
	.sectionflags	@""
	.align	16
.nv.shared._Z35group_norm_nhwc_bwd_one_pass_kernelI11Fp32IOFp16WLi128ELi42ELi672EEv26Group_norm_nhwc_bwd_params:
	.zero		11984


//--------------------- .nv.shared._Z35group_norm_nhwc_bwd_one_pass_kernelI11Fp32IOFp16WLi256ELi42ELi672EEv26Group_norm_nhwc_bwd_params --------------------------
	.section	.nv.shared._Z35group_norm_nhwc_bwd_one_pass_kernelI11Fp32IOFp16WLi256ELi42ELi672EEv26Group_norm_nhwc_bwd_params,"aw",@nobits
	.sectionflags	@""
	.align	16
.nv.shared._Z35group_norm_nhwc_bwd_one_pass_kernelI11Fp32IOFp16WLi256ELi42ELi672EEv26Group_norm_nhwc_bwd_params:
	.zero		11984


//--------------------- .nv.shared._Z35group_norm_nhwc_bwd_one_pass_kernelI11Fp32IOFp16WLi512ELi42ELi672EEv26Group_norm_nhwc_bwd_params --------------------------
	.section	.nv.shared._Z35group_norm_nhwc_bwd_one_pass_kernelI11Fp32IOFp16WLi512ELi42ELi672EEv26Group_norm_nhwc_bwd_params,"aw",@nobits
	.sectionflags	@""
	.align	16
.nv.shared._Z35group_norm_nhwc_bwd_one_pass_kernelI11Fp32IOFp16WLi512ELi42ELi672EEv26Group_norm_nhwc_bwd_params:
	.zero		11984


//--------------------- .nv.shared._Z35group_norm_nhwc_fwd_one_pass_kernelI11Bf16IOFp32WLi64ELi42ELi672EEv26Group_norm_nhwc_fwd_params --------------------------
	.section	.nv.shared._Z35group_norm_nhwc_fwd_one_pass_kernelI11Bf16IOFp32WLi64ELi42ELi672EEv26Group_norm_nhwc_fwd_params,"aw",@nobits
	.sectionflags	@""
	.align	8
.nv.shared._Z35group_norm_nhwc_fwd_one_pass_kernelI11Bf16IOFp32WLi64ELi42ELi672EEv26Group_norm_nhwc_fwd_params:
	.zero		1232


//--------------------- .nv.shared._Z35group_norm_nhwc_fwd_one_pass_kernelI11Bf16IOFp32WLi128ELi42ELi672EEv26Group_norm_nhwc_fwd_params --------------------------
	.section	.nv.shared._Z35group_norm_nhwc_fwd_one_pass_kernelI11Bf16IOFp32WLi128ELi42ELi672EEv26Group_norm_nhwc_fwd_params,"aw",@nobits
	.sectionflags	@""
	.align	8
.nv.shared._Z35group_norm_nhwc_fwd_one_pass_kernelI11Bf16IOFp32WLi128ELi42ELi672EEv26Group_norm_nhwc_fwd_params:
	.zero		1232


//--------------------- .nv.shared._Z35group_norm_nhwc_fwd_one_pass_kernelI11Bf16IOFp32WLi256ELi42ELi672EEv26Group_norm_nhwc_fwd_params --------------------------
	.section	.nv.shared._Z35group_norm_nhwc_fwd_one_pass_kernelI11Bf16IOFp32WLi256ELi42ELi672EEv26Group_norm_nhwc_fwd_params,"aw",@nobits
	.sectionflags	@""
	.align	8
.nv.shared._Z35group_norm_nhwc_fwd_one_pass_kernelI11Bf16IOFp32WLi256ELi42ELi672EEv26Group_norm_nhwc_fwd_params:
	.zero		1232


//--------------------- .nv.shared._Z35group_norm_nhwc_fwd_one_pass_kernelI11Bf16IOFp32WLi512ELi42ELi672EEv26Group_norm_nhwc_fwd_params --------------------------
	.section	.nv.shared._Z35group_norm_nhwc_fwd_one_pass_kernelI11Bf16IOFp32WLi512ELi42ELi672EEv26Group_norm_nhwc_fwd_params,"aw",@nobits
	.sectionflags	@""
	.align	8
.nv.shared._Z35group_norm_nhwc_fwd_one_pass_kernelI11Bf16IOFp32WLi512ELi42ELi672EEv26Group_norm_nhwc_fwd_params:
	.zero		1232


//--------------------- .nv.shared._Z35group_norm_nhwc_fwd_one_pass_kernelI11Bf16IOBf16WLi64ELi42ELi672EEv26Group_norm_nhwc_fwd_params --------------------------
	.section	.nv.shared._Z35group_norm_nhwc_fwd_one_pass_kernelI11Bf16IOBf16WLi64ELi42ELi672EEv26Group_norm_nhwc_fwd_params,"aw",@nobits
	.sectionflags	@""
	.align	8
.nv.shared._Z35group_norm_nhwc_fwd_one_pass_kernelI11Bf16IOBf16WLi64ELi42ELi672EEv26Group_norm_nhwc_fwd_params:
	.zero		1232


//--------------------- .nv.shared._Z35group_norm_nhwc_fwd_one_pass_kernelI11Bf16IOBf16WLi128ELi42ELi672EEv26Group_norm_nhwc_fwd_params --------------------------
	.section	.nv.shared._Z35group_norm_nhwc_fwd_one_pass_kernelI11Bf16IOBf16WLi128ELi42ELi672EEv26Group_norm_nhwc_fwd_params,"aw",@nobits
	.sectionflags	@""
	.align	8
.nv.shared._Z35group_norm_nhwc_fwd_one_pass_kernelI11Bf16IOBf16WLi128ELi42ELi672EEv26Group_norm_nhwc_fwd_params:
	.zero		1232


//--------------------- .nv.shared._Z35group_norm_nhwc_fwd_one_pass_kernelI11Bf16IOBf16WLi256ELi42ELi672EEv26Group_norm_nhwc_fwd_params --------------------------
	.section	.nv.shared._Z35group_norm_nhwc_fwd_one_pass_kernelI11Bf16IOBf16WLi256ELi42ELi672EEv26Group_norm_nhwc_fwd_params,"aw",@nobits
	.sectionflags	@""
	.align	8
.nv.shared._Z35group_norm_nhwc_fwd_one_pass_kernelI11Bf16IOBf16WLi256ELi42ELi672EEv26Group_norm_nhwc_fwd_params:
	.zero		1232


//--------------------- .nv.shared._Z35group_norm_nhwc_fwd_one_pass_kernelI11Bf16IOBf16WLi512ELi42ELi672EEv26Group_norm_nhwc_fwd_params --------------------------
	.section	.nv.shared._Z35group_norm_nhwc_fwd_one_pass_kernelI11Bf16IOBf16WLi512ELi42ELi672EEv26Group_norm_nhwc_fwd_params,"aw",@nobits
	.sectionflags	@""
	.align	8
.nv.shared._Z35group_norm_nhwc_fwd_one_pass_kernelI11Bf16IOBf16WLi512ELi42ELi672EEv26Group_norm_nhwc_fwd_params:
	.zero		1232


//--------------------- .nv.shared._Z35group_norm_nhwc_fwd_one_pass_kernelI11Bf16IOFp16WLi64ELi42ELi672EEv26Group_norm_nhwc_fwd_params --------------------------
	.section	.nv.shared._Z35group_norm_nhwc_fwd_one_pass_kernelI11Bf16IOFp16WLi64ELi42ELi672EEv26Group_norm_nhwc_fwd_params,"aw",@nobits
	.sectionflags	@""
	.align	8
.nv.shared._Z35group_norm_nhwc_fwd_one_pass_kernelI11Bf16IOFp16WLi64ELi42ELi672EEv26Group_norm_nhwc_fwd_params:
	.zero		1232


//--------------------- .nv.shared._Z35group_norm_nhwc_fwd_one_pass_kernelI11Bf16IOFp16WLi128ELi42ELi672EEv26Group_norm_nhwc_fwd_params --------------------------
	.section	.nv.shared._Z35group_norm_nhwc_fwd_one_pass_kernelI11Bf16IOFp16WLi128ELi42ELi672EEv26Group_norm_nhwc_fwd_params,"aw",@nobits
	.sectionflags	@""
	.align	8
.nv.shared._Z35group_norm_nhwc_fwd_one_pass_kernelI11Bf16IOFp16WLi128ELi42ELi672EEv26Group_norm_nhwc_fwd_params:
	.zero		1232


//--------------------- .nv.shared._Z35group_norm_nhwc_fwd_one_pass_kernelI11Bf16IOFp16WLi256ELi42ELi672EEv26Group_norm_nhwc_fwd_params --------------------------
	.section	.nv.shared._Z35group_norm_nhwc_fwd_one_pass_kernelI11Bf16IOFp16WLi256ELi42ELi672EEv26Group_norm_nhwc_fwd_params,"aw",@nobits
	.sectionflags	@""
	.align	8
.nv.shared._Z35group_norm_nhwc_fwd_one_pass_kernelI11Bf16IOFp16WLi256ELi42ELi672EEv26Group_norm_nhwc_fwd_params:
	.zero		1232


//--------------------- .nv.shared._Z35group_norm_nhwc_fwd_one_pass_kernelI11Bf16IOFp16WLi512ELi42ELi672EEv26Group_norm_nhwc_fwd_params --------------------------
	.section	.nv.shared._Z35group_norm_nhwc_fwd_one_pass_kernelI11Bf16IOFp16WLi512ELi42ELi672EEv26Group_norm_nhwc_fwd_params,"aw",@nobits
	.sectionflags	@""
	.align	8
.nv.shared._Z35group_norm_nhwc_fwd_one_pass_kernelI11Bf16IOFp16WLi512ELi42ELi672EEv26Group_norm_nhwc_fwd_params:
	.zero		1232


//--------------------- .nv.shared._Z35group_norm_nhwc_fwd_one_pass_kernelI11Fp16IOFp32WLi64ELi42ELi672EEv26Group_norm_nhwc_fwd_params --------------------------
	.section	.nv.shared._Z35group_norm_nhwc_fwd_one_pass_kernelI11Fp16IOFp32WLi64ELi42ELi672EEv26Group_norm_nhwc_fwd_params,"aw",@nobits
	.sectionflags	@""
	.align	8
.nv.shared._Z35group_norm_nhwc_fwd_one_pass_kernelI11Fp16IOFp32WLi64ELi42ELi672EEv26Group_norm_nhwc_fwd_params:
	.zero		1232


//--------------------- .nv.shared._Z35group_norm_nhwc_fwd_one_pass_kernelI11Fp16IOFp32WLi128ELi42ELi672EEv26Group_norm_nhwc_fwd_params --------------------------
	.section	.nv.shared._Z35group_norm_nhwc_fwd_one_pass_kernelI11Fp16IOFp32WLi128ELi42ELi672EEv26Group_norm_nhwc_fwd_params,"aw",@nobits
	.sectionflags	@""
	.align	8
.nv.shared._Z35group_norm_nhwc_fwd_one_pass_kernelI11Fp16IOFp32WLi128ELi42ELi672EEv26Group_norm_nhwc_fwd_params:
	.zero		1232


//--------------------- .nv.shared._Z35group_norm_nhwc_fwd_one_pass_kernelI11Fp16IOFp32WLi256ELi42ELi672EEv26Group_norm_nhwc_fwd_params --------------------------
	.section	.nv.shared._Z35group_norm_nhwc_fwd_one_pass_kernelI11Fp16IOFp32WLi256ELi42ELi672EEv26Group_norm_nhwc_fwd_params,"aw",@nobits
	.sectionflags	@""
	.align	8
.nv.shared._Z35group_norm_nhwc_fwd_one_pass_kernelI11Fp16IOFp32WLi256ELi42ELi672EEv26Group_norm_nhwc_fwd_params:
	.zero		1232


//--------------------- .nv.shared._Z35group_norm_nhwc_fwd_one_pass_kernelI11Fp16IOFp32WLi512ELi42ELi672EEv26Group_norm_nhwc_fwd_params --------------------------
	.section	.nv.shared._Z35group_norm_nhwc_fwd_one_pass_kernelI11Fp16IOFp32WLi512ELi42ELi672EEv26Group_norm_nhwc_fwd_params,"aw",@nobits
	.sectionflags	@""
	.align	8
.nv.shared._Z35group_norm_nhwc_fwd_one_pass_kernelI11Fp16IOFp32WLi512ELi42ELi672EEv26Group_norm_nhwc_fwd_params:
	.zero		1232


//--------------------- .nv.shared._Z35group_norm_nhwc_fwd_one_pass_kernelI11Fp16IOBf16WLi64ELi42ELi672EEv26Group_norm_nhwc_fwd_params --------------------------
	.section	.nv.shared._Z35group_norm_nhwc_fwd_one_pass_kernelI11Fp16IOBf16WLi64ELi42ELi672EEv26Group_norm_nhwc_fwd_params,"aw",@nobits
	.sectionflags	@""
	.align	8
.nv.shared._Z35group_norm_nhwc_fwd_one_pass_kernelI11Fp16IOBf16WLi64ELi42ELi672EEv26Group_norm_nhwc_fwd_params:
	.zero		1232


//--------------------- .nv.shared._Z35group_norm_nhwc_fwd_one_pass_kernelI11Fp16IOBf16WLi128ELi42ELi672EEv26Group_norm_nhwc_fwd_params --------------------------
	.section	.nv.shared._Z35group_norm_nhwc_fwd_one_pass_kernelI11Fp16IOBf16WLi128ELi42ELi672EEv26Group_norm_nhwc_fwd_params,"aw",@nobits
	.sectionflags	@""
	.align	8
.nv.shared._Z35group_norm_nhwc_fwd_one_pass_kernelI11Fp16IOBf16WLi128ELi42ELi672EEv26Group_norm_nhwc_fwd_params:
	.zero		1232


//--------------------- .nv.shared._Z35group_norm_nhwc_fwd_one_pass_kernelI11Fp16IOBf16WLi256ELi42ELi672EEv26Group_norm_nhwc_fwd_params --------------------------
	.section	.nv.shared._Z35group_norm_nhwc_fwd_one_pass_kernelI11Fp16IOBf16WLi256ELi42ELi672EEv26Group_norm_nhwc_fwd_params,"aw",@nobits
	.sectionflags	@""
	.align	8
.nv.shared._Z35group_norm_nhwc_fwd_one_pass_kernelI11Fp16IOBf16WLi256ELi42ELi672EEv26Group_norm_nhwc_fwd_params:
	.zero		1232


//--------------------- .nv.shared._Z35group_norm_nhwc_fwd_one_pass_kernelI11Fp16IOBf16WLi512ELi42ELi672EEv26Group_norm_nhwc_fwd_params --------------------------
	.section	.nv.shared._Z35group_norm_nhwc_fwd_one_pass_kernelI11Fp16IOBf16WLi512ELi42ELi672EEv26Group_norm_nhwc_fwd_params,"aw",@nobits
	.sectionflags	@""
	.align	8
.nv.shared._Z35group_norm_nhwc_fwd_one_pass_kernelI11Fp16IOBf16WLi512ELi42ELi672EEv26Group_norm_nhwc_fwd_params:
	.zero		1232


//--------------------- .nv.shared._Z35group_norm_nhwc_fwd_one_pass_kernelI11Fp16IOFp16WLi64ELi42ELi672EEv26Group_norm_nhwc_fwd_params --------------------------
	.section	.nv.shared._Z35group_norm_nhwc_fwd_one_pass_kernelI11Fp16IOFp16WLi64ELi42ELi672EEv26Group_norm_nhwc_fwd_params,"aw",@nobits
	.sectionflags	@""
	.align	8
.nv.shared._Z35group_norm_nhwc_fwd_one_pass_kernelI11Fp16IOFp16WLi64ELi42ELi672EEv26Group_norm_nhwc_fwd_params:
	.zero		1232


//--------------------- .nv.shared._Z35group_norm_nhwc_fwd_one_pass_kernelI11Fp16IOFp16WLi128ELi42ELi672EEv26Group_norm_nhwc_fwd_params --------------------------
	.section	.nv.shared._Z35group_norm_nhwc_fwd_one_pass_kernelI11Fp16IOFp16WLi128ELi42ELi672EEv26Group_norm_nhwc_fwd_params,"aw",@nobits
	.sectionflags	@""
	.align	8
.nv.shared._Z35group_norm_nhwc_fwd_one_pass_kernelI11Fp16IOFp16WLi128ELi42ELi672EEv26Group_norm_nhwc_fwd_params:
	.zero		1232


//--------------------- .nv.shared._Z35group_norm_nhwc_fwd_one_pass_kernelI11Fp16IOFp16WLi256ELi42ELi672EEv26Group_norm_nhwc_fwd_params --------------------------
	.section	.nv.shared._Z35group_norm_nhwc_fwd_one_pass_kernelI11Fp16IOFp16WLi256ELi42ELi672EEv26Group_norm_nhwc_fwd_params,"aw",@nobits
	.sectionflags	@""
	.align	8
.nv.shared._Z35group_norm_nhwc_fwd_one_pass_kernelI11Fp16IOFp16WLi256ELi42ELi672EEv26Group_norm_nhwc_fwd_params:
	.zero		1232


//--------------------- .nv.shared._Z35group_norm_nhwc_fwd_one_pass_kernelI11Fp16IOFp16WLi512ELi42ELi672EEv26Group_norm_nhwc_fwd_params --------------------------
	.section	.nv.shared._Z35group_norm_nhwc_fwd_one_pass_kernelI11Fp16IOFp16WLi512ELi42ELi672EEv26Group_norm_nhwc_fwd_params,"aw",@nobits
	.sectionflags	@""
	.align	8
.nv.shared._Z35group_norm_nhwc_fwd_one_pass_kernelI11Fp16IOFp16WLi512ELi42ELi672EEv26Group_norm_nhwc_fwd_params:
	.zero		1232


//--------------------- .nv.shared._Z35group_norm_nhwc_fwd_one_pass_kernelI11Fp32IOFp32WLi64ELi42ELi672EEv26Group_norm_nhwc_fwd_params --------------------------
	.section	.nv.shared._Z35group_norm_nhwc_fwd_one_pass_kernelI11Fp32IOFp32WLi64ELi42ELi672EEv26Group_norm_nhwc_fwd_params,"aw",@nobits
	.sectionflags	@""
	.align	8
.nv.shared._Z35group_norm_nhwc_fwd_one_pass_kernelI11Fp32IOFp32WLi64ELi42ELi672EEv26Group_norm_nhwc_fwd_params:
	.zero		1232


//--------------------- .nv.shared._Z35group_norm_nhwc_fwd_one_pass_kernelI11Fp32IOFp32WLi128ELi42ELi672EEv26Group_norm_nhwc_fwd_params --------------------------
	.section	.nv.shared._Z35group_norm_nhwc_fwd_one_pass_kernelI11Fp32IOFp32WLi128ELi42ELi672EEv26Group_norm_nhwc_fwd_params,"aw",@nobits
	.sectionflags	@""
	.align	8
.nv.shared._Z35group_norm_nhwc_fwd_one_pass_kernelI11Fp32IOFp32WLi128ELi42ELi672EEv26Group_norm_nhwc_fwd_params:
	.zero		1232


//--------------------- .nv.shared._Z35group_norm_nhwc_fwd_one_pass_kernelI11Fp32IOFp32WLi256ELi42ELi672EEv26Group_norm_nhwc_fwd_params --------------------------
	.section	.nv.shared._Z35group_norm_nhwc_fwd_one_pass_kernelI11Fp32IOFp32WLi256ELi42ELi672EEv26Group_norm_nhwc_fwd_params,"aw",@nobits
	.sectionflags	@""
	.align	8
.nv.shared._Z35group_norm_nhwc_fwd_one_pass_kernelI11Fp32IOFp32WLi256ELi42ELi672EEv26Group_norm_nhwc_fwd_params:
	.zero		1232


//--------------------- .nv.shared._Z35group_norm_nhwc_fwd_one_pass_kernelI11Fp32IOFp32WLi512ELi42ELi672EEv26Group_norm_nhwc_fwd_params --------------------------
	.section	.nv.shared._Z35group_norm_nhwc_fwd_one_pass_kernelI11Fp32IOFp32WLi512ELi42ELi672EEv26Group_norm_nhwc_fwd_params,"aw",@nobits
	.sectionflags	@""
	.align	8
.nv.shared._Z35group_norm_nhwc_fwd_one_pass_kernelI11Fp32IOFp32WLi512ELi42ELi672EEv26Group_norm_nhwc_fwd_params:
	.zero		1232


//--------------------- .nv.shared._Z35group_norm_nhwc_fwd_one_pass_kernelI11Fp32IOBf16WLi64ELi42ELi672EEv26Group_norm_nhwc_fwd_params --------------------------
	.section	.nv.shared._Z35group_norm_nhwc_fwd_one_pass_kernelI11Fp32IOBf16WLi64ELi42ELi672EEv26Group_norm_nhwc_fwd_params,"aw",@nobits
	.sectionflags	@""
	.align	8
.nv.shared._Z35group_norm_nhwc_fwd_one_pass_kernelI11Fp32IOBf16WLi64ELi42ELi672EEv26Group_norm_nhwc_fwd_params:
	.zero		1232


//--------------------- .nv.shared._Z35group_norm_nhwc_fwd_one_pass_kernelI11Fp32IOBf16WLi128ELi42ELi672EEv26Group_norm_nhwc_fwd_params --------------------------
	.section	.nv.shared._Z35group_norm_nhwc_fwd_one_pass_kernelI11Fp32IOBf16WLi128ELi42ELi672EEv26Group_norm_nhwc_fwd_params,"aw",@nobits
	.sectionflags	@""
	.align	8
.nv.shared._Z35group_norm_nhwc_fwd_one_pass_kernelI11Fp32IOBf16WLi128ELi42ELi672EEv26Group_norm_nhwc_fwd_params:
	.zero		1232


//--------------------- .nv.shared._Z35group_norm_nhwc_fwd_one_pass_kernelI11Fp32IOBf16WLi256ELi42ELi672EEv26Group_norm_nhwc_fwd_params --------------------------
	.section	.nv.shared._Z35group_norm_nhwc_fwd_one_pass_kernelI11Fp32IOBf16WLi256ELi42ELi672EEv26Group_norm_nhwc_fwd_params,"aw",@nobits
	.sectionflags	@""
	.align	8
.nv.shared._Z35group_norm_nhwc_fwd_one_pass_kernelI11Fp32IOBf16WLi256ELi42ELi672EEv26Group_norm_nhwc_fwd_params:
	.zero		1232


//--------------------- .nv.shared._Z35group_norm_nhwc_fwd_one_pass_kernelI11Fp32IOBf16WLi512ELi42ELi672EEv26Group_norm_nhwc_fwd_params --------------------------
	.section	.nv.shared._Z35group_norm_nhwc_fwd_one_pass_kernelI11Fp32IOBf16WLi512ELi42ELi672EEv26Group_norm_nhwc_fwd_params,"aw",@nobits
	.sectionflags	@""
	.align	8
.nv.shared._Z35group_norm_nhwc_fwd_one_pass_kernelI11Fp32IOBf16WLi512ELi42ELi672EEv26Group_norm_nhwc_fwd_params:
	.zero		1232


//--------------------- .nv.shared._Z35group_norm_nhwc_fwd_one_pass_kernelI11Fp32IOFp16WLi64ELi42ELi672EEv26Group_norm_nhwc_fwd_params --------------------------
	.section	.nv.shared._Z35group_norm_nhwc_fwd_one_pass_kernelI11Fp32IOFp16WLi64ELi42ELi672EEv26Group_norm_nhwc_fwd_params,"aw",@nobits
	.sectionflags	@""
	.align	8
.nv.shared._Z35group_norm_nhwc_fwd_one_pass_kernelI11Fp32IOFp16WLi64ELi42ELi672EEv26Group_norm_nhwc_fwd_params:
	.zero		1232


//--------------------- .nv.shared._Z35group_norm_nhwc_fwd_one_pass_kernelI11Fp32IOFp16WLi128ELi42ELi672EEv26Group_norm_nhwc_fwd_params --------------------------
	.section	.nv.shared._Z35group_norm_nhwc_fwd_one_pass_kernelI11Fp32IOFp16WLi128ELi42ELi672EEv26Group_norm_nhwc_fwd_params,"aw",@nobits
	.sectionflags	@""
	.align	8
.nv.shared._Z35group_norm_nhwc_fwd_one_pass_kernelI11Fp32IOFp16WLi128ELi42ELi672EEv26Group_norm_nhwc_fwd_params:
	.zero		1232


//--------------------- .nv.shared._Z35group_norm_nhwc_fwd_one_pass_kernelI11Fp32IOFp16WLi256ELi42ELi672EEv26Group_norm_nhwc_fwd_params --------------------------
	.section	.nv.shared._Z35group_norm_nhwc_fwd_one_pass_kernelI11Fp32IOFp16WLi256ELi42ELi672EEv26Group_norm_nhwc_fwd_params,"aw",@nobits
	.sectionflags	@""
	.align	8
.nv.shared._Z35group_norm_nhwc_fwd_one_pass_kernelI11Fp32IOFp16WLi256ELi42ELi672EEv26Group_norm_nhwc_fwd_params:
	.zero		1232


//--------------------- .nv.shared._Z35group_norm_nhwc_fwd_one_pass_kernelI11Fp32IOFp16WLi512ELi42ELi672EEv26Group_norm_nhwc_fwd_params --------------------------
	.section	.nv.shared._Z35group_norm_nhwc_fwd_one_pass_kernelI11Fp32IOFp16WLi512ELi42ELi672EEv26Group_norm_nhwc_fwd_params,"aw",@nobits
	.sectionflags	@""
	.align	8
.nv.shared._Z35group_norm_nhwc_fwd_one_pass_kernelI11Fp32IOFp16WLi512ELi42ELi672EEv26Group_norm_nhwc_fwd_params:
	.zero		1232


//--------------------- .nv.constant0._ZN3cub18CUB_300001_SM_10306detail11EmptyKernelIvEEvv --------------------------
	.section	.nv.constant0._ZN3cub18CUB_300001_SM_10306detail11EmptyKernelIvEEvv,"a",@progbits
	.sectionflags	@""
	.align	4
.nv.constant0._ZN3cub18CUB_300001_SM_10306detail11EmptyKernelIvEEvv:
	.zero		896


//--------------------- .nv.constant0._Z35group_norm_nhwc_bwd_one_pass_kernelI11Bf16IOFp32WLi64ELi42ELi672EEv26Group_norm_nhwc_bwd_params --------------------------
	.section	.nv.constant0._Z35group_norm_nhwc_bwd_one_pass_kernelI11Bf16IOFp32WLi64ELi42ELi672EEv26Group_norm_nhwc_bwd_params,"a",@progbits
	.sectionflags	@""
	.align	4
.nv.constant0._Z35group_norm_nhwc_bwd_one_pass_kernelI11Bf16IOFp32WLi64ELi42ELi672EEv26Group_norm_nhwc_bwd_params:
	.zero		1080


//--------------------- .nv.constant0._Z35group_norm_nhwc_bwd_one_pass_kernelI11Bf16IOFp32WLi128ELi42ELi672EEv26Group_norm_nhwc_bwd_params --------------------------
	.section	.nv.constant0._Z35group_norm_nhwc_bwd_one_pass_kernelI11Bf16IOFp32WLi128ELi42ELi672EEv26Group_norm_nhwc_bwd_params,"a",@progbits
	.sectionflags	@""
	.align	4
.nv.constant0._Z35group_norm_nhwc_bwd_one_pass_kernelI11Bf16IOFp32WLi128ELi42ELi672EEv26Group_norm_nhwc_bwd_params:
	.zero		1080


//--------------------- .nv.constant0._Z35group_norm_nhwc_bwd_one_pass_kernelI11Bf16IOFp32WLi256ELi42ELi672EEv26Group_norm_nhwc_bwd_params --------------------------
	.section	.nv.constant0._Z35group_norm_nhwc_bwd_one_pass_kernelI11Bf16IOFp32WLi256ELi42ELi672EEv26Group_norm_nhwc_bwd_params,"a",@progbits
	.sectionflags	@""
	.align	4
.nv.constant0._Z35group_norm_nhwc_bwd_one_pass_kernelI11Bf16IOFp32WLi256ELi42ELi672EEv26Group_norm_nhwc_bwd_params:
	.zero		1080


//--------------------- .nv.constant0._Z35group_norm_nhwc_bwd_one_pass_kernelI11Bf16IOFp32WLi512ELi42ELi672EEv26Group_norm_nhwc_bwd_params --------------------------
	.section	.nv.constant0._Z35group_norm_nhwc_bwd_one_pass_kernelI11Bf16IOFp32WLi512ELi42ELi672EEv26Group_norm_nhwc_bwd_params,"a",@progbits
	.sectionflags	@""
	.align	4
.nv.constant0._Z35group_norm_nhwc_bwd_one_pass_kernelI11Bf16IOFp32WLi512ELi42ELi672EEv26Group_norm_nhwc_bwd_params:
	.zero		1080


//--------------------- .nv.constant0._Z35group_norm_nhwc_bwd_one_pass_kernelI11Bf16IOBf16WLi64ELi42ELi672EEv26Group_norm_nhwc_bwd_params --------------------------
	.section	.nv.constant0._Z35group_norm_nhwc_bwd_one_pass_kernelI11Bf16IOBf16WLi64ELi42ELi672EEv26Group_norm_nhwc_bwd_params,"a",@progbits
	.sectionflags	@""
	.align	4
.nv.constant0._Z35group_norm_nhwc_bwd_one_pass_kernelI11Bf16IOBf16WLi64ELi42ELi672EEv26Group_norm_nhwc_bwd_params:
	.zero		1080


//--------------------- .nv.constant0._Z35group_norm_nhwc_bwd_one_pass_kernelI11Bf16IOBf16WLi128ELi42ELi672EEv26Group_norm_nhwc_bwd_params --------------------------
	.section	.nv.constant0._Z35group_norm_nhwc_bwd_one_pass_kernelI11Bf16IOBf16WLi128ELi42ELi672EEv26Group_norm_nhwc_bwd_params,"a",@progbits
	.sectionflags	@""
	.align	4
.nv.constant0._Z35group_norm_nhwc_bwd_one_pass_kernelI11Bf16IOBf16WLi128ELi42ELi672EEv26Group_norm_nhwc_bwd_params:
	.zero		1080


//--------------------- .nv.constant0._Z35group_norm_nhwc_bwd_one_pass_kernelI11Bf16IOBf16WLi256ELi42ELi672EEv26Group_norm_nhwc_bwd_params --------------------------
	.section	.nv.constant0._Z35group_norm_nhwc_bwd_one_pass_kernelI11Bf16IOBf16WLi256ELi42ELi672EEv26Group_norm_nhwc_bwd_params,"a",@progbits
	.sectionflags	@""
	.align	4
.nv.constant0._Z35group_norm_nhwc_bwd_one_pass_kernelI11Bf16IOBf16WLi256ELi42ELi672EEv26Group_norm_nhwc_bwd_params:
	.zero		1080


//--------------------- .nv.constant0._Z35group_norm_nhwc_bwd_one_pass_kernelI11Bf16IOBf16WLi512ELi42ELi672EEv26Group_norm_nhwc_bwd_params --------------------------
	.section	.nv.constant0._Z35group_norm_nhwc_bwd_one_pass_kernelI11Bf16IOBf16WLi512ELi42ELi672EEv26Group_norm_nhwc_bwd_params,"a",@progbits
	.sectionflags	@""
	.align	4
.nv.constant0._Z35group_norm_nhwc_bwd_one_pass_kernelI11Bf16IOBf16WLi512ELi42ELi672EEv26Group_norm_nhwc_bwd_params:
	.zero		1080


//--------------------- .nv.constant0._Z35group_norm_nhwc_bwd_one_pass_kernelI11Bf16IOFp16WLi64ELi42ELi672EEv26Group_norm_nhwc_bwd_params --------------------------
	.section	.nv.constant0._Z35group_norm_nhwc_bwd_one_pass_kernelI11Bf16IOFp16WLi64ELi42ELi672EEv26Group_norm_nhwc_bwd_params,"a",@progbits
	.sectionflags	@""
	.align	4
.nv.constant0._Z35group_norm_nhwc_bwd_one_pass_kernelI11Bf16IOFp16WLi64ELi42ELi672EEv26Group_norm_nhwc_bwd_params:
	.zero		1080


//--------------------- .nv.constant0._Z35group_norm_nhwc_bwd_one_pass_kernelI11Bf16IOFp16WLi128ELi42ELi672EEv26Group_norm_nhwc_bwd_params --------------------------
	.section	.nv.constant0._Z35group_norm_nhwc_bwd_one_pass_kernelI11Bf16IOFp16WLi128ELi42ELi672EEv26Group_norm_nhwc_bwd_params,"a",@progbits
	.sectionflags	@""
	.align	4
.nv.constant0._Z35group_norm_nhwc_bwd_one_pass_kernelI11Bf16IOFp16WLi128ELi42ELi672EEv26Group_norm_nhwc_bwd_params:
	.zero		1080


//--------------------- .nv.constant0._Z35group_norm_nhwc_bwd_one_pass_kernelI11Bf16IOFp16WLi256ELi42ELi672EEv26Group_norm_nhwc_bwd_params --------------------------
	.section	.nv.constant0._Z35group_norm_nhwc_bwd_one_pass_kernelI11Bf16IOFp16WLi256ELi42ELi672EEv26Group_norm_nhwc_bwd_params,"a",@progbits
	.sectionflags	@""
	.align	4
.nv.constant0._Z35group_norm_nhwc_bwd_one_pass_kernelI11Bf16IOFp16WLi256ELi42ELi672EEv26Group_norm_nhwc_bwd_params:
	.zero		1080


//--------------------- .nv.constant0._Z35group_norm_nhwc_bwd_one_pass_kernelI11Bf16IOFp16WLi512ELi42ELi672EEv26Group_norm_nhwc_bwd_params --------------------------
	.section	.nv.constant0._Z35group_norm_nhwc_bwd_one_pass_kernelI11Bf16IOFp16WLi512ELi42ELi672EEv26Group_norm_nhwc_bwd_params,"a",@progbits
	.sectionflags	@""
	.align	4
.nv.constant0._Z35group_norm_nhwc_bwd_one_pass_kernelI11Bf16IOFp16WLi512ELi42ELi672EEv26Group_norm_nhwc_bwd_params:
	.zero		1080


//--------------------- .nv.constant0._Z35group_norm_nhwc_bwd_one_pass_kernelI11Fp16IOFp32WLi64ELi42ELi672EEv26Group_norm_nhwc_bwd_params --------------------------
	.section	.nv.constant0._Z35group_norm_nhwc_bwd_one_pass_kernelI11Fp16IOFp32WLi64ELi42ELi672EEv26Group_norm_nhwc_bwd_params,"a",@progbits
	.sectionflags	@""
	.align	4
.nv.constant0._Z35group_norm_nhwc_bwd_one_pass_kernelI11Fp16IOFp32WLi64ELi42ELi672EEv26Group_norm_nhwc_bwd_params:
	.zero		1080


//--------------------- .nv.constant0._Z35group_norm_nhwc_bwd_one_pass_kernelI11Fp16IOFp32WLi128ELi42ELi672EEv26Group_norm_nhwc_bwd_params --------------------------
	.section	.nv.constant0._Z35group_norm_nhwc_bwd_one_pass_kernelI11Fp16IOFp32WLi128ELi42ELi672EEv26Group_norm_nhwc_bwd_params,"a",@progbits
	.sectionflags	@""
	.align	4
.nv.constant0._Z35group_norm_nhwc_bwd_one_pass_kernelI11Fp16IOFp32WLi128ELi42ELi672EEv26Group_norm_nhwc_bwd_params:
	.zero		1080


//--------------------- .nv.constant0._Z35group_norm_nhwc_bwd_one_pass_kernelI11Fp16IOFp32WLi256ELi42ELi672EEv26Group_norm_nhwc_bwd_params --------------------------
	.section	.nv.constant0._Z35group_norm_nhwc_bwd_one_pass_kernelI11Fp16IOFp32WLi256ELi42ELi672EEv26Group_norm_nhwc_bwd_params,"a",@progbits
	.sectionflags	@""
	.align	4
.nv.constant0._Z35group_norm_nhwc_bwd_one_pass_kernelI11Fp16IOFp32WLi256ELi42ELi672EEv26Group_norm_nhwc_bwd_params:
	.zero		1080


//--------------------- .nv.constant0._Z35group_norm_nhwc_bwd_one_pass_kernelI11Fp16IOFp32WLi512ELi42ELi672EEv26Group_norm_nhwc_bwd_params --------------------------
	.section	.nv.constant0._Z35group_norm_nhwc_bwd_one_pass_kernelI11Fp16IOFp32WLi512ELi42ELi672EEv26Group_norm_nhwc_bwd_params,"a",@progbits
	.sectionflags	@""
	.align	4
.nv.constant0._Z35group_norm_nhwc_bwd_one_pass_kernelI11Fp16IOFp32WLi512ELi42ELi672EEv26Group_norm_nhwc_bwd_params:
	.zero		1080


//--------------------- .nv.constant0._Z35group_norm_nhwc_bwd_one_pass_kernelI11Fp16IOBf16WLi64ELi42ELi672EEv26Group_norm_nhwc_bwd_params --------------------------
	.section	.nv.constant0._Z35group_norm_nhwc_bwd_one_pass_kernelI11Fp16IOBf16WLi64ELi42ELi672EEv26Group_norm_nhwc_bwd_params,"a",@progbits
	.sectionflags	@""
	.align	4
.nv.constant0._Z35group_norm_nhwc_bwd_one_pass_kernelI11Fp16IOBf16WLi64ELi42ELi672EEv26Group_norm_nhwc_bwd_params:
	.zero		1080


//--------------------- .nv.constant0._Z35group_norm_nhwc_bwd_one_pass_kernelI11Fp16IOBf16WLi128ELi42ELi672EEv26Group_norm_nhwc_bwd_params --------------------------
	.section	.nv.constant0._Z35group_norm_nhwc_bwd_one_pass_kernelI11Fp16IOBf16WLi128ELi42ELi672EEv26Group_norm_nhwc_bwd_params,"a",@progbits
	.sectionflags	@""
	.align	4
.nv.constant0._Z35group_norm_nhwc_bwd_one_pass_kernelI11Fp16IOBf16WLi128ELi42ELi672EEv26Group_norm_nhwc_bwd_params:
	.zero		1080


//--------------------- .nv.constant0._Z35group_norm_nhwc_bwd_one_pass_kernelI11Fp16IOBf16WLi256ELi42ELi672EEv26Group_norm_nhwc_bwd_params --------------------------
	.section	.nv.constant0._Z35group_norm_nhwc_bwd_one_pass_kernelI11Fp16IOBf16WLi256ELi42ELi672EEv26Group_norm_nhwc_bwd_params,"a",@progbits
	.sectionflags	@""
	.align	4
.nv.constant0._Z35group_norm_nhwc_bwd_one_pass_kernelI11Fp16IOBf16WLi256ELi42ELi672EEv26Group_norm_nhwc_bwd_params:
	.zero		1080


//--------------------- .nv.constant0._Z35group_norm_nhwc_bwd_one_pass_kernelI11Fp16IOBf16WLi512ELi42ELi672EEv26Group_norm_nhwc_bwd_params --------------------------
	.section	.nv.constant0._Z35group_norm_nhwc_bwd_one_pass_kernelI11Fp16IOBf16WLi512ELi42ELi672EEv26Group_norm_nhwc_bwd_params,"a",@progbits
	.sectionflags	@""
	.align	4
.nv.constant0._Z35group_norm_nhwc_bwd_one_pass_kernelI11Fp16IOBf16WLi512ELi42ELi672EEv26Group_norm_nhwc_bwd_params:
	.zero		1080


//--------------------- .nv.constant0._Z35group_norm_nhwc_bwd_one_pass_kernelI11Fp16IOFp16WLi64ELi42ELi672EEv26Group_norm_nhwc_bwd_params --------------------------
	.section	.nv.constant0._Z35group_norm_nhwc_bwd_one_pass_kernelI11Fp16IOFp16WLi64ELi42ELi672EEv26Group_norm_nhwc_bwd_params,"a",@progbits
	.sectionflags	@""
	.align	4
.nv.constant0._Z35group_norm_nhwc_bwd_one_pass_kernelI11Fp16IOFp16WLi64ELi42ELi672EEv26Group_norm_nhwc_bwd_params:
	.zero		1080


//--------------------- .nv.constant0._Z35group_norm_nhwc_bwd_one_pass_kernelI11Fp16IOFp16WLi128ELi42ELi672EEv26Group_norm_nhwc_bwd_params --------------------------
	.section	.nv.constant0._Z35group_norm_nhwc_bwd_one_pass_kernelI11Fp16IOFp16WLi128ELi42ELi672EEv26Group_norm_nhwc_bwd_params,"a",@progbits
	.sectionflags	@""
	.align	4
.nv.constant0._Z35group_norm_nhwc_bwd_one_pass_kernelI11Fp16IOFp16WLi128ELi42ELi672EEv26Group_norm_nhwc_bwd_params:
	.zero		1080


//--------------------- .nv.constant0._Z35group_norm_nhwc_bwd_one_pass_kernelI11Fp16IOFp16WLi256ELi42ELi672EEv26Group_norm_nhwc_bwd_params --------------------------
	.section	.nv.constant0._Z35group_norm_nhwc_bwd_one_pass_kernelI11Fp16IOFp16WLi256ELi42ELi672EEv26Group_norm_nhwc_bwd_params,"a",@progbits
	.sectionflags	@""
	.align	4
.nv.constant0._Z35group_norm_nhwc_bwd_one_pass_kernelI11Fp16IOFp16WLi256ELi42ELi672EEv26Group_norm_nhwc_bwd_params:
	.zero		1080


//--------------------- .nv.constant0._Z35group_norm_nhwc_bwd_one_pass_kernelI11Fp16IOFp16WLi512ELi42ELi672EEv26Group_norm_nhwc_bwd_params --------------------------
	.section	.nv.constant0._Z35group_norm_nhwc_bwd_one_pass_kernelI11Fp16IOFp16WLi512ELi42ELi672EEv26Group_norm_nhwc_bwd_params,"a",@progbits
	.sectionflags	@""
	.align	4
.nv.constant0._Z35group_norm_nhwc_bwd_one_pass_kernelI11Fp16IOFp16WLi512ELi42ELi672EEv26Group_norm_nhwc_bwd_params:
	.zero		1080


//--------------------- .nv.constant0._Z35group_norm_nhwc_bwd_one_pass_kernelI11Fp32IOFp32WLi64ELi42ELi672EEv26Group_norm_nhwc_bwd_params --------------------------
	.section	.nv.constant0._Z35group_norm_nhwc_bwd_one_pass_kernelI11Fp32IOFp32WLi64ELi42ELi672EEv26Group_norm_nhwc_bwd_params,"a",@progbits
	.sectionflags	@""
	.align	4
.nv.constant0._Z35group_norm_nhwc_bwd_one_pass_kernelI11Fp32IOFp32WLi64ELi42ELi672EEv26Group_norm_nhwc_bwd_params:
	.zero		1080


//--------------------- .nv.constant0._Z35group_norm_nhwc_bwd_one_pass_kernelI11Fp32IOFp32WLi128ELi42ELi672EEv26Group_norm_nhwc_bwd_params --------------------------
	.section	.nv.constant0._Z35group_norm_nhwc_bwd_one_pass_kernelI11Fp32IOFp32WLi128ELi42ELi672EEv26Group_norm_nhwc_bwd_params,"a",@progbits
	.sectionflags	@""
	.align	4
.nv.constant0._Z35group_norm_nhwc_bwd_one_pass_kernelI11Fp32IOFp32WLi128ELi42ELi672EEv26Group_norm_nhwc_bwd_params:
	.zero		1080


//--------------------- .nv.constant0._Z35group_norm_nhwc_bwd_one_pass_kernelI11Fp32IOFp32WLi256ELi42ELi672EEv26Group_norm_nhwc_bwd_params --------------------------
	.section	.nv.constant0._Z35group_norm_nhwc_bwd_one_pass_kernelI11Fp32IOFp32WLi256ELi42ELi672EEv26Group_norm_nhwc_bwd_params,"a",@progbits
	.sectionflags	@""
	.align	4
.nv.constant0._Z35group_norm_nhwc_bwd_one_pass_kernelI11Fp32IOFp32WLi256ELi42ELi672EEv26Group_norm_nhwc_bwd_params:
	.zero		1080


//--------------------- .nv.constant0._Z35group_norm_nhwc_bwd_one_pass_kernelI11Fp32IOFp32WLi512ELi42ELi672EEv26Group_norm_nhwc_bwd_params --------------------------
	.section	.nv.constant0._Z35group_norm_nhwc_bwd_one_pass_kernelI11Fp32IOFp32WLi512ELi42ELi672EEv26Group_norm_nhwc_bwd_params,"a",@progbits
	.sectionflags	@""
	.align	4
.nv.constant0._Z35group_norm_nhwc_bwd_one_pass_kernelI11Fp32IOFp32WLi512ELi42ELi672EEv26Group_norm_nhwc_bwd_params:
	.zero		1080


//--------------------- .nv.constant0._Z35group_norm_nhwc_bwd_one_pass_kernelI11Fp32IOBf16WLi64ELi42ELi672EEv26Group_norm_nhwc_bwd_params --------------------------
	.section	.nv.constant0._Z35group_norm_nhwc_bwd_one_pass_kernelI11Fp32IOBf16WLi64ELi42ELi672EEv26Group_norm_nhwc_bwd_params,"a",@progbits
	.sectionflags	@""
	.align	4
.nv.constant0._Z35group_norm_nhwc_bwd_one_pass_kernelI11Fp32IOBf16WLi64ELi42ELi672EEv26Group_norm_nhwc_bwd_params:
	.zero		1080


//--------------------- .nv.constant0._Z35group_norm_nhwc_bwd_one_pass_kernelI11Fp32IOBf16WLi128ELi42ELi672EEv26Group_norm_nhwc_bwd_params --------------------------
	.section	.nv.constant0._Z35group_norm_nhwc_bwd_one_pass_kernelI11Fp32IOBf16WLi128ELi42ELi672EEv26Group_norm_nhwc_bwd_params,"a",@progbits
	.sectionflags	@""
	.align	4
.nv.constant0._Z35group_norm_nhwc_bwd_one_pass_kernelI11Fp32IOBf16WLi128ELi42ELi672EEv26Group_norm_nhwc_bwd_params:
	.zero		1080


//--------------------- .nv.constant0._Z35group_norm_nhwc_bwd_one_pass_kernelI11Fp32IOBf16WLi256ELi42ELi672EEv26Group_norm_nhwc_bwd_params --------------------------
	.section	.nv.constant0._Z35group_norm_nhwc_bwd_one_pass_kernelI11Fp32IOBf16WLi256ELi42ELi672EEv26Group_norm_nhwc_bwd_params,"a",@progbits
	.sectionflags	@""
	.align	4
.nv.constant0._Z35group_norm_nhwc_bwd_one_pass_kernelI11Fp32IOBf16WLi256ELi42ELi672EEv26Group_norm_nhwc_bwd_params:
	.zero		1080


//--------------------- .nv.constant0._Z35group_norm_nhwc_bwd_one_pass_kernelI11Fp32IOBf16WLi512ELi42ELi672EEv26Group_norm_nhwc_bwd_params --------------------------
	.section	.nv.constant0._Z35group_norm_nhwc_bwd_one_pass_kernelI11Fp32IOBf16WLi512ELi42ELi672EEv26Group_norm_nhwc_bwd_params,"a",@progbits
	.sectionflags	@""
	.align	4
.nv.constant0._Z35group_norm_nhwc_bwd_one_pass_kernelI11Fp32IOBf16WLi512ELi42ELi672EEv26Group_norm_nhwc_bwd_params:
	.zero		1080


//--------------------- .nv.constant0._Z35group_norm_nhwc_bwd_one_pass_kernelI11Fp32IOFp16WLi64ELi42ELi672EEv26Group_norm_nhwc_bwd_params --------------------------
	.section	.nv.constant0._Z35group_norm_nhwc_bwd_one_pass_kernelI11Fp32IOFp16WLi64ELi42ELi672EEv26Group_norm_nhwc_bwd_params,"a",@progbits
	.sectionflags	@""
	.align	4
.nv.constant0._Z35group_norm_nhwc_bwd_one_pass_kernelI11Fp32IOFp16WLi64ELi42ELi672EEv26Group_norm_nhwc_bwd_params:
	.zero		1080


//--------------------- .nv.constant0._Z35group_norm_nhwc_bwd_one_pass_kernelI11Fp32IOFp16WLi128ELi42ELi672EEv26Group_norm_nhwc_bwd_params --------------------------
	.section	.nv.constant0._Z35group_norm_nhwc_bwd_one_pass_kernelI11Fp32IOFp16WLi128ELi42ELi672EEv26Group_norm_nhwc_bwd_params,"a",@progbits
	.sectionflags	@""
	.align	4
.nv.constant0._Z35group_norm_nhwc_bwd_one_pass_kernelI11Fp32IOFp16WLi128ELi42ELi672EEv26Group_norm_nhwc_bwd_params:
	.zero		1080


//--------------------- .nv.constant0._Z35group_norm_nhwc_bwd_one_pass_kernelI11Fp32IOFp16WLi256ELi42ELi672EEv26Group_norm_nhwc_bwd_params --------------------------
	.section	.nv.constant0._Z35group_norm_nhwc_bwd_one_pass_kernelI11Fp32IOFp16WLi256ELi42ELi672EEv26Group_norm_nhwc_bwd_params,"a",@progbits
	.sectionflags	@""
	.align	4
.nv.constant0._Z35group_norm_nhwc_bwd_one_pass_kernelI11Fp32IOFp16WLi256ELi42ELi672EEv26Group_norm_nhwc_bwd_params:
	.zero		1080


//--------------------- .nv.constant0._Z35group_norm_nhwc_bwd_one_pass_kernelI11Fp32IOFp16WLi512ELi42ELi672EEv26Group_norm_nhwc_bwd_params --------------------------
	.section	.nv.constant0._Z35group_norm_nhwc_bwd_one_pass_kernelI11Fp32IOFp16WLi512ELi42ELi672EEv26Group_norm_nhwc_bwd_params,"a",@progbits
	.sectionflags	@""
	.align	4
.nv.constant0._Z35group_norm_nhwc_bwd_one_pass_kernelI11Fp32IOFp16WLi512ELi42ELi672EEv26Group_norm_nhwc_bwd_params:
	.zero		1080


//--------------------- .nv.constant0._Z35group_norm_nhwc_fwd_one_pass_kernelI11Bf16IOFp32WLi64ELi42ELi672EEv26Group_norm_nhwc_fwd_params --------------------------
	.section	.nv.constant0._Z35group_norm_nhwc_fwd_one_pass_kernelI11Bf16IOFp32WLi64ELi42ELi672EEv26Group_norm_nhwc_fwd_params,"a",@progbits
	.sectionflags	@""
	.align	4
.nv.constant0._Z35group_norm_nhwc_fwd_one_pass_kernelI11Bf16IOFp32WLi64ELi42ELi672EEv26Group_norm_nhwc_fwd_params:
	.zero		1056


//--------------------- .nv.constant0._Z35group_norm_nhwc_fwd_one_pass_kernelI11Bf16IOFp32WLi128ELi42ELi672EEv26Group_norm_nhwc_fwd_params --------------------------
	.section	.nv.constant0._Z35group_norm_nhwc_fwd_one_pass_kernelI11Bf16IOFp32WLi128ELi42ELi672EEv26Group_norm_nhwc_fwd_params,"a",@progbits
	.sectionflags	@""
	.align	4
.nv.constant0._Z35group_norm_nhwc_fwd_one_pass_kernelI11Bf16IOFp32WLi128ELi42ELi672EEv26Group_norm_nhwc_fwd_params:
	.zero		1056


//--------------------- .nv.constant0._Z35group_norm_nhwc_fwd_one_pass_kernelI11Bf16IOFp32WLi256ELi42ELi672EEv26Group_norm_nhwc_fwd_params --------------------------
	.section	.nv.constant0._Z35group_norm_nhwc_fwd_one_pass_kernelI11Bf16IOFp32WLi256ELi42ELi672EEv26Group_norm_nhwc_fwd_params,"a",@progbits
	.sectionflags	@""
	.align	4
.nv.constant0._Z35group_norm_nhwc_fwd_one_pass_kernelI11Bf16IOFp32WLi256ELi42ELi672EEv26Group_norm_nhwc_fwd_params:
	.zero		1056


//--------------------- .nv.constant0._Z35group_norm_nhwc_fwd_one_pass_kernelI11Bf16IOFp32WLi512ELi42ELi672EEv26Group_norm_nhwc_fwd_params --------------------------
	.section	.nv.constant0._Z35group_norm_nhwc_fwd_one_pass_kernelI11Bf16IOFp32WLi512ELi42ELi672EEv26Group_norm_nhwc_fwd_params,"a",@progbits
	.sectionflags	@""
	.align	4
.nv.constant0._Z35group_norm_nhwc_fwd_one_pass_kernelI11Bf16IOFp32WLi512ELi42ELi672EEv26Group_norm_nhwc_fwd_params:
	.zero		1056


//--------------------- .nv.constant0._Z35group_norm_nhwc_fwd_one_pass_kernelI11Bf16IOBf16WLi64ELi42ELi672EEv26Group_norm_nhwc_fwd_params --------------------------
	.section	.nv.constant0._Z35group_norm_nhwc_fwd_one_pass_kernelI11Bf16IOBf16WLi64ELi42ELi672EEv26Group_norm_nhwc_fwd_params,"a",@progbits
	.sectionflags	@""
	.align	4
.nv.constant0._Z35group_norm_nhwc_fwd_one_pass_kernelI11Bf16IOBf16WLi64ELi42ELi672EEv26Group_norm_nhwc_fwd_params:
	.zero		1056


//--------------------- .nv.constant0._Z35group_norm_nhwc_fwd_one_pass_kernelI11Bf16IOBf16WLi128ELi42ELi672EEv26Group_norm_nhwc_fwd_params --------------------------
	.section	.nv.constant0._Z35group_norm_nhwc_fwd_one_pass_kernelI11Bf16IOBf16WLi128ELi42ELi672EEv26Group_norm_nhwc_fwd_params,"a",@progbits
	.sectionflags	@""
	.align	4
.nv.constant0._Z35group_norm_nhwc_fwd_one_pass_kernelI11Bf16IOBf16WLi128ELi42ELi672EEv26Group_norm_nhwc_fwd_params:
	.zero		1056


//--------------------- .nv.constant0._Z35group_norm_nhwc_fwd_one_pass_kernelI11Bf16IOBf16WLi256ELi42ELi672EEv26Group_norm_nhwc_fwd_params --------------------------
	.section	.nv.constant0._Z35group_norm_nhwc_fwd_one_pass_kernelI11Bf16IOBf16WLi256ELi42ELi672EEv26Group_norm_nhwc_fwd_params,"a",@progbits
	.sectionflags	@""
	.align	4
.nv.constant0._Z35group_norm_nhwc_fwd_one_pass_kernelI11Bf16IOBf16WLi256ELi42ELi672EEv26Group_norm_nhwc_fwd_params:
	.zero		1056


//--------------------- .nv.constant0._Z35group_norm_nhwc_fwd_one_pass_kernelI11Bf16IOBf16WLi512ELi42ELi672EEv26Group_norm_nhwc_fwd_params --------------------------
	.section	.nv.constant0._Z35group_norm_nhwc_fwd_one_pass_kernelI11Bf16IOBf16WLi512ELi42ELi672EEv26Group_norm_nhwc_fwd_params,"a",@progbits
	.sectionflags	@""
	.align	4
.nv.constant0._Z35group_norm_nhwc_fwd_one_pass_kernelI11Bf16IOBf16WLi512ELi42ELi672EEv26Group_norm_nhwc_fwd_params:
	.zero		1056


//--------------------- .nv.constant0._Z35group_norm_nhwc_fwd_one_pass_kernelI11Bf16IOFp16WLi64ELi42ELi672EEv26Group_norm_nhwc_fwd_params --------------------------
	.section	.nv.constant0._Z35group_norm_nhwc_fwd_one_pass_kernelI11Bf16IOFp16WLi64ELi42ELi672EEv26Group_norm_nhwc_fwd_params,"a",@progbits
	.sectionflags	@""
	.align	4
.nv.constant0._Z35group_norm_nhwc_fwd_one_pass_kernelI11Bf16IOFp16WLi64ELi42ELi672EEv26Group_norm_nhwc_fwd_params:
	.zero		1056


//--------------------- .nv.constant0._Z35group_norm_nhwc_fwd_one_pass_kernelI11Bf16IOFp16WLi128ELi42ELi672EEv26Group_norm_nhwc_fwd_params --------------------------
	.section	.nv.constant0._Z35group_norm_nhwc_fwd_one_pass_kernelI11Bf16IOFp16WLi128ELi42ELi672EEv26Group_norm_nhwc_fwd_params,"a",@progbits
	.sectionflags	@""
	.align	4
.nv.constant0._Z35group_norm_nhwc_fwd_one_pass_kernelI11Bf16IOFp16WLi128ELi42ELi672EEv26Group_norm_nhwc_fwd_params:
	.zero		1056


//--------------------- .nv.constant0._Z35group_norm_nhwc_fwd_one_pass_kernelI11Bf16IOFp16WLi256ELi42ELi672EEv26Group_norm_nhwc_fwd_params --------------------------
	.section	.nv.constant0._Z35group_norm_nhwc_fwd_one_pass_kernelI11Bf16IOFp16WLi256ELi42ELi672EEv26Group_norm_nhwc_fwd_params,"a",@progbits
	.sectionflags	@""
	.align	4
.nv.constant0._Z35group_norm_nhwc_fwd_one_pass_kernelI11Bf16IOFp16WLi256ELi42ELi672EEv26Group_norm_nhwc_fwd_params:
	.zero		1056


//--------------------- .nv.constant0._Z35group_norm_nhwc_fwd_one_pass_kernelI11Bf16IOFp16WLi512ELi42ELi672EEv26Group_norm_nhwc_fwd_params --------------------------
	.section	.nv.constant0._Z35group_norm_nhwc_fwd_one_pass_kernelI11Bf16IOFp16WLi512ELi42ELi672EEv26Group_norm_nhwc_fwd_params,"a",@progbits
	.sectionflags	@""
	.align	4
.nv.constant0._Z35group_norm_nhwc_fwd_one_pass_kernelI11Bf16IOFp16WLi512ELi42ELi672EEv26Group_norm_nhwc_fwd_params:
	.zero		1056


//--------------------- .nv.constant0._Z35group_norm_nhwc_fwd_one_pass_kernelI11Fp16IOFp32WLi64ELi42ELi672EEv26Group_norm_nhwc_fwd_params --------------------------
	.section	.nv.constant0._Z35group_norm_nhwc_fwd_one_pass_kernelI11Fp16IOFp32WLi64ELi42ELi672EEv26Group_norm_nhwc_fwd_params,"a",@progbits
	.sectionflags	@""
	.align	4
.nv.constant0._Z35group_norm_nhwc_fwd_one_pass_kernelI11Fp16IOFp32WLi64ELi42ELi672EEv26Group_norm_nhwc_fwd_params:
	.zero		1056


//--------------------- .nv.constant0._Z35group_norm_nhwc_fwd_one_pass_kernelI11Fp16IOFp32WLi128ELi42ELi672EEv26Group_norm_nhwc_fwd_params --------------------------
	.section	.nv.constant0._Z35group_norm_nhwc_fwd_one_pass_kernelI11Fp16IOFp32WLi128ELi42ELi672EEv26Group_norm_nhwc_fwd_params,"a",@progbits
	.sectionflags	@""
	.align	4
.nv.constant0._Z35group_norm_nhwc_fwd_one_pass_kernelI11Fp16IOFp32WLi128ELi42ELi672EEv26Group_norm_nhwc_fwd_params:
	.zero		1056


//--------------------- .nv.constant0._Z35group_norm_nhwc_fwd_one_pass_kernelI11Fp16IOFp32WLi256ELi42ELi672EEv26Group_norm_nhwc_fwd_params --------------------------
	.section	.nv.constant0._Z35group_norm_nhwc_fwd_one_pass_kernelI11Fp16IOFp32WLi256ELi42ELi672EEv26Group_norm_nhwc_fwd_params,"a",@progbits
	.sectionflags	@""
	.align	4
.nv.constant0._Z35group_norm_nhwc_fwd_one_pass_kernelI11Fp16IOFp32WLi256ELi42ELi672EEv26Group_norm_nhwc_fwd_params:
	.zero		1056


//--------------------- .nv.constant0._Z35group_norm_nhwc_fwd_one_pass_kernelI11Fp16IOFp32WLi512ELi42ELi672EEv26Group_norm_nhwc_fwd_params --------------------------
	.section	.nv.constant0._Z35group_norm_nhwc_fwd_one_pass_kernelI11Fp16IOFp32WLi512ELi42ELi672EEv26Group_norm_nhwc_fwd_params,"a",@progbits
	.sectionflags	@""
	.align	4
.nv.constant0._Z35group_norm_nhwc_fwd_one_pass_kernelI11Fp16IOFp32WLi512ELi42ELi672EEv26Group_norm_nhwc_fwd_params:
	.zero		1056


//--------------------- .nv.constant0._Z35group_norm_nhwc_fwd_one_pass_kernelI11Fp16IOBf16WLi64ELi42ELi672EEv26Group_norm_nhwc_fwd_params --------------------------
	.section	.nv.constant0._Z35group_norm_nhwc_fwd_one_pass_kernelI11Fp16IOBf16WLi64ELi42ELi672EEv26Group_norm_nhwc_fwd_params,"a",@progbits
	.sectionflags	@""
	.align	4
.nv.constant0._Z35group_norm_nhwc_fwd_one_pass_kernelI11Fp16IOBf16WLi64ELi42ELi672EEv26Group_norm_nhwc_fwd_params:
	.zero		1056


//--------------------- .nv.constant0._Z35group_norm_nhwc_fwd_one_pass_kernelI11Fp16IOBf16WLi128ELi42ELi672EEv26Group_norm_nhwc_fwd_params --------------------------
	.section	.nv.constant0._Z35group_norm_nhwc_fwd_one_pass_kernelI11Fp16IOBf16WLi128ELi42ELi672EEv26Group_norm_nhwc_fwd_params,"a",@progbits
	.sectionflags	@""
	.align	4
.nv.constant0._Z35group_norm_nhwc_fwd_one_pass_kernelI11Fp16IOBf16WLi128ELi42ELi672EEv26Group_norm_nhwc_fwd_params:
	.zero		1056


//--------------------- .nv.constant0._Z35group_norm_nhwc_fwd_one_pass_kernelI11Fp16IOBf16WLi256ELi42ELi672EEv26Group_norm_nhwc_fwd_params --------------------------
	.section	.nv.constant0._Z35group_norm_nhwc_fwd_one_pass_kernelI11Fp16IOBf16WLi256ELi42ELi672EEv26Group_norm_nhwc_fwd_params,"a",@progbits
	.sectionflags	@""
	.align	4
.nv.constant0._Z35group_norm_nhwc_fwd_one_pass_kernelI11Fp16IOBf16WLi256ELi42ELi672EEv26Group_norm_nhwc_fwd_params:
	.zero		1056


//--------------------- .nv.constant0._Z35group_norm_nhwc_fwd_one_pass_kernelI11Fp16IOBf16WLi512ELi42ELi672EEv26Group_norm_nhwc_fwd_params --------------------------
	.section	.nv.constant0._Z35group_norm_nhwc_fwd_one_pass_kernelI11Fp16IOBf16WLi512ELi42ELi672EEv26Group_norm_nhwc_fwd_params,"a",@progbits
	.sectionflags	@""
	.align	4
.nv.constant0._Z35group_norm_nhwc_fwd_one_pass_kernelI11Fp16IOBf16WLi512ELi42ELi672EEv26Group_norm_nhwc_fwd_params:
	.zero		1056


//--------------------- .nv.constant0._Z35group_norm_nhwc_fwd_one_pass_kernelI11Fp16IOFp16WLi64ELi42ELi672EEv26Group_norm_nhwc_fwd_params --------------------------
	.section	.nv.constant0._Z35group_norm_nhwc_fwd_one_pass_kernelI11Fp16IOFp16WLi64ELi42ELi672EEv26Group_norm_nhwc_fwd_params,"a",@progbits
	.sectionflags	@""
	.align	4
.nv.constant0._Z35group_norm_nhwc_fwd_one_pass_kernelI11Fp16IOFp16WLi64ELi42ELi672EEv26Group_norm_nhwc_fwd_params:
	.zero		1056


//--------------------- .nv.constant0._Z35group_norm_nhwc_fwd_one_pass_kernelI11Fp16IOFp16WLi128ELi42ELi672EEv26Group_norm_nhwc_fwd_params --------------------------
	.section	.nv.constant0._Z35group_norm_nhwc_fwd_one_pass_kernelI11Fp16IOFp16WLi128ELi42ELi672EEv26Group_norm_nhwc_fwd_params,"a",@progbits
	.sectionflags	@""
	.align	4
.nv.constant0._Z35group_norm_nhwc_fwd_one_pass_kernelI11Fp16IOFp16WLi128ELi42ELi672EEv26Group_norm_nhwc_fwd_params:
	.zero		1056


//--------------------- .nv.constant0._Z35group_norm_nhwc_fwd_one_pass_kernelI11Fp16IOFp16WLi256ELi42ELi672EEv26Group_norm_nhwc_fwd_params --------------------------
	.section	.nv.constant0._Z35group_norm_nhwc_fwd_one_pass_kernelI11Fp16IOFp16WLi256ELi42ELi672EEv26Group_norm_nhwc_fwd_params,"a",@progbits
	.sectionflags	@""
	.align	4
.nv.constant0._Z35group_norm_nhwc_fwd_one_pass_kernelI11Fp16IOFp16WLi256ELi42ELi672EEv26Group_norm_nhwc_fwd_params:
	.zero		1056


//--------------------- .nv.constant0._Z35group_norm_nhwc_fwd_one_pass_kernelI11Fp16IOFp16WLi512ELi42ELi672EEv26Group_norm_nhwc_fwd_params --------------------------
	.section	.nv.constant0._Z35group_norm_nhwc_fwd_one_pass_kernelI11Fp16IOFp16WLi512ELi42ELi672EEv26Group_norm_nhwc_fwd_params,"a",@progbits
	.sectionflags	@""
	.align	4
.nv.constant0._Z35group_norm_nhwc_fwd_one_pass_kernelI11Fp16IOFp16WLi512ELi42ELi672EEv26Group_norm_nhwc_fwd_params:
	.zero		1056


//--------------------- .nv.constant0._Z35group_norm_nhwc_fwd_one_pass_kernelI11Fp32IOFp32WLi64ELi42ELi672EEv26Group_norm_nhwc_fwd_params --------------------------
	.section	.nv.constant0._Z35group_norm_nhwc_fwd_one_pass_kernelI11Fp32IOFp32WLi64ELi42ELi672EEv26Group_norm_nhwc_fwd_params,"a",@progbits
	.sectionflags	@""
	.align	4
.nv.constant0._Z35group_norm_nhwc_fwd_one_pass_kernelI11Fp32IOFp32WLi64ELi42ELi672EEv26Group_norm_nhwc_fwd_params:
	.zero		1056


//--------------------- .nv.constant0._Z35group_norm_nhwc_fwd_one_pass_kernelI11Fp32IOFp32WLi128ELi42ELi672EEv26Group_norm_nhwc_fwd_params --------------------------
	.section	.nv.constant0._Z35group_norm_nhwc_fwd_one_pass_kernelI11Fp32IOFp32WLi128ELi42ELi672EEv26Group_norm_nhwc_fwd_params,"a",@progbits
	.sectionflags	@""
	.align	4
.nv.constant0._Z35group_norm_nhwc_fwd_one_pass_kernelI11Fp32IOFp32WLi128ELi42ELi672EEv26Group_norm_nhwc_fwd_params:
	.zero		1056


//--------------------- .nv.constant0._Z35group_norm_nhwc_fwd_one_pass_kernelI11Fp32IOFp32WLi256ELi42ELi672EEv26Group_norm_nhwc_fwd_params --------------------------
	.section	.nv.constant0._Z35group_norm_nhwc_fwd_one_pass_kernelI11Fp32IOFp32WLi256ELi42ELi672EEv26Group_norm_nhwc_fwd_params,"a",@progbits
	.sectionflags	@""
	.align	4
.nv.constant0._Z35group_norm_nhwc_fwd_one_pass_kernelI11Fp32IOFp32WLi256ELi42ELi672EEv26Group_norm_nhwc_fwd_params:
	.zero		1056


//--------------------- .nv.constant0._Z35group_norm_nhwc_fwd_one_pass_kernelI11Fp32IOFp32WLi512ELi42ELi672EEv26Group_norm_nhwc_fwd_params --------------------------
	.section	.nv.constant0._Z35group_norm_nhwc_fwd_one_pass_kernelI11Fp32IOFp32WLi512ELi42ELi672EEv26Group_norm_nhwc_fwd_params,"a",@progbits
	.sectionflags	@""
	.align	4
.nv.constant0._Z35group_norm_nhwc_fwd_one_pass_kernelI11Fp32IOFp32WLi512ELi42ELi672EEv26Group_norm_nhwc_fwd_params:
	.zero		1056


//--------------------- .nv.constant0._Z35group_norm_nhwc_fwd_one_pass_kernelI11Fp32IOBf16WLi64ELi42ELi672EEv26Group_norm_nhwc_fwd_params --------------------------
	.section	.nv.constant0._Z35group_norm_nhwc_fwd_one_pass_kernelI11Fp32IOBf16WLi64ELi42ELi672EEv26Group_norm_nhwc_fwd_params,"a",@progbits
	.sectionflags	@""
	.align	4
.nv.constant0._Z35group_norm_nhwc_fwd_one_pass_kernelI11Fp32IOBf16WLi64ELi42ELi672EEv26Group_norm_nhwc_fwd_params:
	.zero		1056


//--------------------- .nv.constant0._Z35group_norm_nhwc_fwd_one_pass_kernelI11Fp32IOBf16WLi128ELi42ELi672EEv26Group_norm_nhwc_fwd_params --------------------------
	.section	.nv.constant0._Z35group_norm_nhwc_fwd_one_pass_kernelI11Fp32IOBf16WLi128ELi42ELi672EEv26Group_norm_nhwc_fwd_params,"a",@progbits
	.sectionflags	@""
	.align	4
.nv.constant0._Z35group_norm_nhwc_fwd_one_pass_kernelI11Fp32IOBf16WLi128ELi42ELi672EEv26Group_norm_nhwc_fwd_params:
	.zero		1056


//--------------------- .nv.constant0._Z35group_norm_nhwc_fwd_one_pass_kernelI11Fp32IOBf16WLi256ELi42ELi672EEv26Group_norm_nhwc_fwd_params --------------------------
	.section	.nv.constant0._Z35group_norm_nhwc_fwd_one_pass_kernelI11Fp32IOBf16WLi256ELi42ELi672EEv26Group_norm_nhwc_fwd_params,"a",@progbits
	.sectionflags	@""
	.align	4
.nv.constant0._Z35group_norm_nhwc_fwd_one_pass_kernelI11Fp32IOBf16WLi256ELi42ELi672EEv26Group_norm_nhwc_fwd_params:
	.zero		1056


//--------------------- .nv.constant0._Z35group_norm_nhwc_fwd_one_pass_kernelI11Fp32IOBf16WLi512ELi42ELi672EEv26Group_norm_nhwc_fwd_params --------------------------
	.section	.nv.constant0._Z35group_norm_nhwc_fwd_one_pass_kernelI11Fp32IOBf16WLi512ELi42ELi672EEv26Group_norm_nhwc_fwd_params,"a",@progbits
	.sectionflags	@""
	.align	4
.nv.constant0._Z35group_norm_nhwc_fwd_one_pass_kernelI11Fp32IOBf16WLi512ELi42ELi672EEv26Group_norm_nhwc_fwd_params:
	.zero		1056


//--------------------- .nv.constant0._Z35group_norm_nhwc_fwd_one_pass_kernelI11Fp32IOFp16WLi64ELi42ELi672EEv26Group_norm_nhwc_fwd_params --------------------------
	.section	.nv.constant0._Z35group_norm_nhwc_fwd_one_pass_kernelI11Fp32IOFp16WLi64ELi42ELi672EEv26Group_norm_nhwc_fwd_params,"a",@progbits
	.sectionflags	@""
	.align	4
.nv.constant0._Z35group_norm_nhwc_fwd_one_pass_kernelI11Fp32IOFp16WLi64ELi42ELi672EEv26Group_norm_nhwc_fwd_params:
	.zero		1056


//--------------------- .nv.constant0._Z35group_norm_nhwc_fwd_one_pass_kernelI11Fp32IOFp16WLi128ELi42ELi672EEv26Group_norm_nhwc_fwd_params --------------------------
	.section	.nv.constant0._Z35group_norm_nhwc_fwd_one_pass_kernelI11Fp32IOFp16WLi128ELi42ELi672EEv26Group_norm_nhwc_fwd_params,"a",@progbits
	.sectionflags	@""
	.align	4
.nv.constant0._Z35group_norm_nhwc_fwd_one_pass_kernelI11Fp32IOFp16WLi128ELi42ELi672EEv26Group_norm_nhwc_fwd_params:
	.zero		1056


//--------------------- .nv.constant0._Z35group_norm_nhwc_fwd_one_pass_kernelI11Fp32IOFp16WLi256ELi42ELi672EEv26Group_norm_nhwc_fwd_params --------------------------
	.section	.nv.constant0._Z35group_norm_nhwc_fwd_one_pass_kernelI11Fp32IOFp16WLi256ELi42ELi672EEv26Group_norm_nhwc_fwd_params,"a",@progbits
	.sectionflags	@""
	.align	4
.nv.constant0._Z35group_norm_nhwc_fwd_one_pass_kernelI11Fp32IOFp16WLi256ELi42ELi672EEv26Group_norm_nhwc_fwd_params:
	.zero		1056


//--------------------- .nv.constant0._Z35group_norm_nhwc_fwd_one_pass_kernelI11Fp32IOFp16WLi512ELi42ELi672EEv26Group_norm_nhwc_fwd_params --------------------------
	.section	.nv.constant0._Z35group_norm_nhwc_fwd_one_pass_kernelI11Fp32IOFp16WLi512ELi42ELi672EEv26Group_norm_nhwc_fwd_params,"a",@progbits
	.sectionflags	@""
	.align	4
.nv.constant0._Z35group_norm_nhwc_fwd_one_pass_kernelI11Fp32IOFp16WLi512ELi42ELi672EEv26Group_norm_nhwc_fwd_params:
	.zero		1056


//--------------------- SYMBOLS --------------------------

	.type		.nv.reservedSmem.offset0,@object
	.size		.nv.reservedSmem.offset0,0x4
	.type		.nv.reservedSmem.cap,@object
	.size		.nv.reservedSmem.cap,0x4
